	.target	sm_90a

	.elftype	@"ET_EXEC"


//--------------------- .note.nv.tkinfo           --------------------------
	.section	.note.nv.tkinfo,"",@"SHT_NOTE"
	.sectionflags	@"SHF_NOTE_NV_TKINFO"
	.tkinfo
        /*0018*/ 	.word	0x00000002
        /*0030*/ 	.string	""
        /*0030*/ 	.string	"ptxas"
        /*0030*/ 	.string	"Cuda compilation tools, release 13.0, V13.0.88"
        /*0030*/ 	.string	"Build cuda_13.0.r13.0/compiler.36424714_0"
        /*0030*/ 	.string	"-arch sm_90a -m 64 "



//--------------------- .note.nv.cuinfo           --------------------------
	.section	.note.nv.cuinfo,"",@"SHT_NOTE"
	.sectionflags	@"SHF_NOTE_NV_CUINFO"
        /*0018*/ 	.short	0x0002
        /*001a*/ 	.short	0x005a
        /*001c*/ 	.short	0x0082
	.zero		2


//--------------------- .nv.info                  --------------------------
	.section	.nv.info,"",@"SHT_CUDA_INFO"
	.align	4


	//----- nvinfo : EIATTR_REGCOUNT
	.align		4
        /*0000*/ 	.byte	0x04, 0x2f
        /*0002*/ 	.short	(.L_21 - .L_20)
	.align		4
.L_20:
        /*0004*/ 	.word	index@(_ZN7cutlass13device_kernelIN5flash11enable_sm90INS1_16FlashAttnFwdSm90INS1_25CollectiveMainloopFwdSm90ILi2EN4cute5tupleIJNS5_1CILi1EEES8_S8_EEENS6_IJNS7_ILi192EEENS7_ILi128EEENS7_ILi96EEEEEELi96ENS_12float_e4m3_tEfNS_4arch4Sm90ELb1ELb0ELb1ELb1ELb1ELb1ELb0ELb1ELb1ELb1ELb0ELb0EEENS1_21CollectiveEpilogueFwdINS6_IJSA_SC_SB_EEES9_NS_10bfloat16_tESG_Li384ELb1ELb1ELb0ELb1EEENS1_36VarlenDynamicPersistentTileSchedulerILi192ELi128ELi384ELi128ELb0ELb1ELb1ELb1ELb1ELb1EEEEEEEEEvNT_6ParamsE)
        /*0008*/ 	.word	0x00000080


	//----- nvinfo : EIATTR_FRAME_SIZE
	.align		4
.L_21:
        /*000c*/ 	.byte	0x04, 0x11
        /*000e*/ 	.short	(.L_23 - .L_22)
	.align		4
.L_22:
        /*0010*/ 	.word	index@(_ZN7cutlass13device_kernelIN5flash11enable_sm90INS1_16FlashAttnFwdSm90INS1_25CollectiveMainloopFwdSm90ILi2EN4cute5tupleIJNS5_1CILi1EEES8_S8_EEENS6_IJNS7_ILi192EEENS7_ILi128EEENS7_ILi96EEEEEELi96ENS_12float_e4m3_tEfNS_4arch4Sm90ELb1ELb0ELb1ELb1ELb1ELb1ELb0ELb1ELb1ELb1ELb0ELb0EEENS1_21CollectiveEpilogueFwdINS6_IJSA_SC_SB_EEES9_NS_10bfloat16_tESG_Li384ELb1ELb1ELb0ELb1EEENS1_36VarlenDynamicPersistentTileSchedulerILi192ELi128ELi384ELi128ELb0ELb1ELb1ELb1ELb1ELb1EEEEEEEEEvNT_6ParamsE)
        /*0014*/ 	.word	0x00000088


	//----- nvinfo : EIATTR_REGCOUNT
	.align		4
.L_23:
        /*0018*/ 	.byte	0x04, 0x2f
        /*001a*/ 	.short	(.L_25 - .L_24)
	.align		4
.L_24:
        /*001c*/ 	.word	index@(_ZN7cutlass13device_kernelIN5flash11enable_sm90INS1_16FlashAttnFwdSm90INS1_25CollectiveMainloopFwdSm90ILi2EN4cute5tupleIJNS5_1CILi1EEES8_S8_EEENS6_IJNS7_ILi192EEENS7_ILi128EEENS7_ILi96EEEEEELi96ENS_12float_e4m3_tEfNS_4arch4Sm90ELb1ELb0ELb1ELb1ELb1ELb0ELb0ELb1ELb1ELb1ELb0ELb0EEENS1_21CollectiveEpilogueFwdINS6_IJSA_SC_SB_EEES9_NS_10bfloat16_tESG_Li384ELb1ELb1ELb0ELb1EEENS1_36VarlenDynamicPersistentTileSchedulerILi192ELi128ELi384ELi128ELb0ELb1ELb1ELb1ELb1ELb1EEEEEEEEEvNT_6ParamsE)
        /*0020*/ 	.word	0x00000080


	//----- nvinfo : EIATTR_FRAME_SIZE
	.align		4
.L_25:
        /*0024*/ 	.byte	0x04, 0x11
        /*0026*/ 	.short	(.L_27 - .L_26)
	.align		4
.L_26:
        /*0028*/ 	.word	index@(_ZN7cutlass13device_kernelIN5flash11enable_sm90INS1_16FlashAttnFwdSm90INS1_25CollectiveMainloopFwdSm90ILi2EN4cute5tupleIJNS5_1CILi1EEES8_S8_EEENS6_IJNS7_ILi192EEENS7_ILi128EEENS7_ILi96EEEEEELi96ENS_12float_e4m3_tEfNS_4arch4Sm90ELb1ELb0ELb1ELb1ELb1ELb0ELb0ELb1ELb1ELb1ELb0ELb0EEENS1_21CollectiveEpilogueFwdINS6_IJSA_SC_SB_EEES9_NS_10bfloat16_tESG_Li384ELb1ELb1ELb0ELb1EEENS1_36VarlenDynamicPersistentTileSchedulerILi192ELi128ELi384ELi128ELb0ELb1ELb1ELb1ELb1ELb1EEEEEEEEEvNT_6ParamsE)
        /*002c*/ 	.word	0x00000020


	//----- nvinfo : EIATTR_REGCOUNT
	.align		4
.L_27:
        /*0030*/ 	.byte	0x04, 0x2f
        /*0032*/ 	.short	(.L_29 - .L_28)
	.align		4
.L_28:
        /*0034*/ 	.word	index@(_ZN7cutlass13device_kernelIN5flash11enable_sm90INS1_16FlashAttnFwdSm90INS1_25CollectiveMainloopFwdSm90ILi2EN4cute5tupleIJNS5_1CILi1EEES8_S8_EEENS6_IJNS7_ILi192EEENS7_ILi128EEENS7_ILi96EEEEEELi96ENS_12float_e4m3_tEfNS_4arch4Sm90ELb1ELb0ELb1ELb0ELb1ELb0ELb0ELb1ELb1ELb1ELb0ELb0EEENS1_21CollectiveEpilogueFwdINS6_IJSA_SC_SB_EEES9_NS_10bfloat16_tESG_Li384ELb0ELb1ELb0ELb1EEENS1_30DynamicPersistentTileSchedulerILi384ELi128ELb0ELb1ELb1EEEEEEEEEvNT_6ParamsE)
        /*0038*/ 	.word	0x00000080


	//----- nvinfo : EIATTR_FRAME_SIZE
	.align		4
.L_29:
        /*003c*/ 	.byte	0x04, 0x11
        /*003e*/ 	.short	(.L_31 - .L_30)
	.align		4
.L_30:
        /*0040*/ 	.word	index@(_ZN7cutlass13device_kernelIN5flash11enable_sm90INS1_16FlashAttnFwdSm90INS1_25CollectiveMainloopFwdSm90ILi2EN4cute5tupleIJNS5_1CILi1EEES8_S8_EEENS6_IJNS7_ILi192EEENS7_ILi128EEENS7_ILi96EEEEEELi96ENS_12float_e4m3_tEfNS_4arch4Sm90ELb1ELb0ELb1ELb0ELb1ELb0ELb0ELb1ELb1ELb1ELb0ELb0EEENS1_21CollectiveEpilogueFwdINS6_IJSA_SC_SB_EEES9_NS_10bfloat16_tESG_Li384ELb0ELb1ELb0ELb1EEENS1_30DynamicPersistentTileSchedulerILi384ELi128ELb0ELb1ELb1EEEEEEEEEvNT_6ParamsE)
        /*0044*/ 	.word	0x00000018


	//----- nvinfo : EIATTR_REGCOUNT
	.align		4
.L_31:
        /*0048*/ 	.byte	0x04, 0x2f
        /*004a*/ 	.short	(.L_33 - .L_32)
	.align		4
.L_32:
        /*004c*/ 	.word	index@(_ZN7cutlass13device_kernelIN5flash11enable_sm90INS1_16FlashAttnFwdSm90INS1_25CollectiveMainloopFwdSm90ILi2EN4cute5tupleIJNS5_1CILi1EEES8_S8_EEENS6_IJNS7_ILi192EEENS7_ILi128EEENS7_ILi96EEEEEELi96ENS_12float_e4m3_tEfNS_4arch4Sm90ELb0ELb1ELb1ELb1ELb1ELb1ELb0ELb1ELb1ELb1ELb0ELb0EEENS1_21CollectiveEpilogueFwdINS6_IJSA_SC_SB_EEES9_NS_10bfloat16_tESG_Li384ELb1ELb1ELb0ELb1EEENS1_36VarlenDynamicPersistentTileSchedulerILi192ELi128ELi384ELi128ELb0ELb1ELb1ELb1ELb0ELb1EEEEEEEEEvNT_6ParamsE)
        /*0050*/ 	.word	0x00000080


	//----- nvinfo : EIATTR_FRAME_SIZE
	.align		4
.L_33:
        /*0054*/ 	.byte	0x04, 0x11
        /*0056*/ 	.short	(.L_35 - .L_34)
	.align		4
.L_34:
        /*0058*/ 	.word	index@(_ZN7cutlass13device_kernelIN5flash11enable_sm90INS1_16FlashAttnFwdSm90INS1_25CollectiveMainloopFwdSm90ILi2EN4cute5tupleIJNS5_1CILi1EEES8_S8_EEENS6_IJNS7_ILi192EEENS7_ILi128EEENS7_ILi96EEEEEELi96ENS_12float_e4m3_tEfNS_4arch4Sm90ELb0ELb1ELb1ELb1ELb1ELb1ELb0ELb1ELb1ELb1ELb0ELb0EEENS1_21CollectiveEpilogueFwdINS6_IJSA_SC_SB_EEES9_NS_10bfloat16_tESG_Li384ELb1ELb1ELb0ELb1EEENS1_36VarlenDynamicPersistentTileSchedulerILi192ELi128ELi384ELi128ELb0ELb1ELb1ELb1ELb0ELb1EEEEEEEEEvNT_6ParamsE)
        /*005c*/ 	.word	0x00000090


	//----- nvinfo : EIATTR_REGCOUNT
	.align		4
.L_35:
        /*0060*/ 	.byte	0x04, 0x2f
        /*0062*/ 	.short	(.L_37 - .L_36)
	.align		4
.L_36:
        /*0064*/ 	.word	index@(_ZN7cutlass13device_kernelIN5flash11enable_sm90INS1_16FlashAttnFwdSm90INS1_25CollectiveMainloopFwdSm90ILi2EN4cute5tupleIJNS5_1CILi1EEES8_S8_EEENS6_IJNS7_ILi192EEENS7_ILi128EEENS7_ILi96EEEEEELi96ENS_12float_e4m3_tEfNS_4arch4Sm90ELb0ELb1ELb1ELb1ELb1ELb0ELb0ELb1ELb1ELb1ELb0ELb0EEENS1_21CollectiveEpilogueFwdINS6_IJSA_SC_SB_EEES9_NS_10bfloat16_tESG_Li384ELb1ELb1ELb0ELb1EEENS1_36VarlenDynamicPersistentTileSchedulerILi192ELi128ELi384ELi128ELb0ELb1ELb1ELb1ELb0ELb1EEEEEEEEEvNT_6ParamsE)
        /*0068*/ 	.word	0x00000080


	//----- nvinfo : EIATTR_FRAME_SIZE
	.align		4
.L_37:
        /*006c*/ 	.byte	0x04, 0x11
        /*006e*/ 	.short	(.L_39 - .L_38)
	.align		4
.L_38:
        /*0070*/ 	.word	index@(_ZN7cutlass13device_kernelIN5flash11enable_sm90INS1_16FlashAttnFwdSm90INS1_25CollectiveMainloopFwdSm90ILi2EN4cute5tupleIJNS5_1CILi1EEES8_S8_EEENS6_IJNS7_ILi192EEENS7_ILi128EEENS7_ILi96EEEEEELi96ENS_12float_e4m3_tEfNS_4arch4Sm90ELb0ELb1ELb1ELb1ELb1ELb0ELb0ELb1ELb1ELb1ELb0ELb0EEENS1_21CollectiveEpilogueFwdINS6_IJSA_SC_SB_EEES9_NS_10bfloat16_tESG_Li384ELb1ELb1ELb0ELb1EEENS1_36VarlenDynamicPersistentTileSchedulerILi192ELi128ELi384ELi128ELb0ELb1ELb1ELb1ELb0ELb1EEEEEEEEEvNT_6ParamsE)
        /*0074*/ 	.word	0x00000028


	//----- nvinfo : EIATTR_REGCOUNT
	.align		4
.L_39:
        /*0078*/ 	.byte	0x04, 0x2f
        /*007a*/ 	.short	(.L_41 - .L_40)
	.align		4
.L_40:
        /*007c*/ 	.word	index@(_ZN7cutlass13device_kernelIN5flash11enable_sm90INS1_16FlashAttnFwdSm90INS1_25CollectiveMainloopFwdSm90ILi2EN4cute5tupleIJNS5_1CILi1EEES8_S8_EEENS6_IJNS7_ILi192EEENS7_ILi128EEENS7_ILi96EEEEEELi96ENS_12float_e4m3_tEfNS_4arch4Sm90ELb0ELb1ELb1ELb0ELb1ELb0ELb0ELb1ELb1ELb1ELb0ELb0EEENS1_21CollectiveEpilogueFwdINS6_IJSA_SC_SB_EEES9_NS_10bfloat16_tESG_Li384ELb0ELb1ELb0ELb1EEENS1_30DynamicPersistentTileSchedulerILi384ELi128ELb0ELb1ELb1EEEEEEEEEvNT_6ParamsE)
        /*0080*/ 	.word	0x00000080


	//----- nvinfo : EIATTR_FRAME_SIZE
	.align		4
.L_41:
        /*0084*/ 	.byte	0x04, 0x11
        /*0086*/ 	.short	(.L_43 - .L_42)
	.align		4
.L_42:
        /*0088*/ 	.word	index@(_ZN7cutlass13device_kernelIN5flash11enable_sm90INS1_16FlashAttnFwdSm90INS1_25CollectiveMainloopFwdSm90ILi2EN4cute5tupleIJNS5_1CILi1EEES8_S8_EEENS6_IJNS7_ILi192EEENS7_ILi128EEENS7_ILi96EEEEEELi96ENS_12float_e4m3_tEfNS_4arch4Sm90ELb0ELb1ELb1ELb0ELb1ELb0ELb0ELb1ELb1ELb1ELb0ELb0EEENS1_21CollectiveEpilogueFwdINS6_IJSA_SC_SB_EEES9_NS_10bfloat16_tESG_Li384ELb0ELb1ELb0ELb1EEENS1_30DynamicPersistentTileSchedulerILi384ELi128ELb0ELb1ELb1EEEEEEEEEvNT_6ParamsE)
        /*008c*/ 	.word	0x00000018


	//----- nvinfo : EIATTR_REGCOUNT
	.align		4
.L_43:
        /*0090*/ 	.byte	0x04, 0x2f
        /*0092*/ 	.short	(.L_45 - .L_44)
	.align		4
.L_44:
        /*0094*/ 	.word	index@(_ZN7cutlass13device_kernelIN5flash11enable_sm90INS1_16FlashAttnFwdSm90INS1_25CollectiveMainloopFwdSm90ILi2EN4cute5tupleIJNS5_1CILi1EEES8_S8_EEENS6_IJNS7_ILi192EEENS7_ILi128EEENS7_ILi96EEEEEELi96ENS_12float_e4m3_tEfNS_4arch4Sm90ELb0ELb0ELb1ELb1ELb1ELb1ELb0ELb1ELb1ELb1ELb0ELb0EEENS1_21CollectiveEpilogueFwdINS6_IJSA_SC_SB_EEES9_NS_10bfloat16_tESG_Li384ELb1ELb1ELb0ELb1EEENS1_36VarlenDynamicPersistentTileSchedulerILi192ELi128ELi384ELi128ELb0ELb1ELb1ELb0ELb1ELb1EEEEEEEEEvNT_6ParamsE)
        /*0098*/ 	.word	0x00000080


	//----- nvinfo : EIATTR_FRAME_SIZE
	.align		4
.L_45:
        /*009c*/ 	.byte	0x04, 0x11
        /*009e*/ 	.short	(.L_47 - .L_46)
	.align		4
.L_46:
        /*00a0*/ 	.word	index@(_ZN7cutlass13device_kernelIN5flash11enable_sm90INS1_16FlashAttnFwdSm90INS1_25CollectiveMainloopFwdSm90ILi2EN4cute5tupleIJNS5_1CILi1EEES8_S8_EEENS6_IJNS7_ILi192EEENS7_ILi128EEENS7_ILi96EEEEEELi96ENS_12float_e4m3_tEfNS_4arch4Sm90ELb0ELb0ELb1ELb1ELb1ELb1ELb0ELb1ELb1ELb1ELb0ELb0EEENS1_21CollectiveEpilogueFwdINS6_IJSA_SC_SB_EEES9_NS_10bfloat16_tESG_Li384ELb1ELb1ELb0ELb1EEENS1_36VarlenDynamicPersistentTileSchedulerILi192ELi128ELi384ELi128ELb0ELb1ELb1ELb0ELb1ELb1EEEEEEEEEvNT_6ParamsE)
        /*00a4*/ 	.word	0x00000080


	//----- nvinfo : EIATTR_REGCOUNT
	.align		4
.L_47:
        /*00a8*/ 	.byte	0x04, 0x2f
        /*00aa*/ 	.short	(.L_49 - .L_48)
	.align		4
.L_48:
        /*00ac*/ 	.word	index@(_ZN7cutlass13device_kernelIN5flash11enable_sm90INS1_16FlashAttnFwdSm90INS1_25CollectiveMainloopFwdSm90ILi2EN4cute5tupleIJNS5_1CILi1EEES8_S8_EEENS6_IJNS7_ILi192EEENS7_ILi128EEENS7_ILi96EEEEEELi96ENS_12float_e4m3_tEfNS_4arch4Sm90ELb0ELb0ELb1ELb1ELb1ELb0ELb0ELb1ELb1ELb1ELb0ELb0EEENS1_21CollectiveEpilogueFwdINS6_IJSA_SC_SB_EEES9_NS_10bfloat16_tESG_Li384ELb1ELb1ELb0ELb1EEENS1_36VarlenDynamicPersistentTileSchedulerILi192ELi128ELi384ELi128ELb0ELb1ELb1ELb0ELb1ELb1EEEEEEEEEvNT_6ParamsE)
        /*00b0*/ 	.word	0x00000080


	//----- nvinfo : EIATTR_FRAME_SIZE
	.align		4
.L_49:
        /*00b4*/ 	.byte	0x04, 0x11
        /*00b6*/ 	.short	(.L_51 - .L_50)
	.align		4
.L_50:
        /*00b8*/ 	.word	index@(_ZN7cutlass13device_kernelIN5flash11enable_sm90INS1_16FlashAttnFwdSm90INS1_25CollectiveMainloopFwdSm90ILi2EN4cute5tupleIJNS5_1CILi1EEES8_S8_EEENS6_IJNS7_ILi192EEENS7_ILi128EEENS7_ILi96EEEEEELi96ENS_12float_e4m3_tEfNS_4arch4Sm90ELb0ELb0ELb1ELb1ELb1ELb0ELb0ELb1ELb1ELb1ELb0ELb0EEENS1_21CollectiveEpilogueFwdINS6_IJSA_SC_SB_EEES9_NS_10bfloat16_tESG_Li384ELb1ELb1ELb0ELb1EEENS1_36VarlenDynamicPersistentTileSchedulerILi192ELi128ELi384ELi128ELb0ELb1ELb1ELb0ELb1ELb1EEEEEEEEEvNT_6ParamsE)
        /*00bc*/ 	.word	0x00000020


	//----- nvinfo : EIATTR_REGCOUNT
	.align		4
.L_51:
        /*00c0*/ 	.byte	0x04, 0x2f
        /*00c2*/ 	.short	(.L_53 - .L_52)
	.align		4
.L_52:
        /*00c4*/ 	.word	index@(_ZN7cutlass13device_kernelIN5flash11enable_sm90INS1_16FlashAttnFwdSm90INS1_25CollectiveMainloopFwdSm90ILi2EN4cute5tupleIJNS5_1CILi1EEES8_S8_EEENS6_IJNS7_ILi192EEENS7_ILi128EEENS7_ILi96EEEEEELi96ENS_12float_e4m3_tEfNS_4arch4Sm90ELb0ELb0ELb1ELb0ELb1ELb0ELb0ELb1ELb1ELb1ELb0ELb0EEENS1_21CollectiveEpilogueFwdINS6_IJSA_SC_SB_EEES9_NS_10bfloat16_tESG_Li384ELb0ELb1ELb0ELb1EEENS1_29StaticPersistentTileSchedulerILb0EEEEEEEEEvNT_6ParamsE)
        /*00c8*/ 	.word	0x00000080


	//----- nvinfo : EIATTR_FRAME_SIZE
	.align		4
.L_53:
        /*00cc*/ 	.byte	0x04, 0x11
        /*00ce*/ 	.short	(.L_55 - .L_54)
	.align		4
.L_54:
        /*00d0*/ 	.word	index@(_ZN7cutlass13device_kernelIN5flash11enable_sm90INS1_16FlashAttnFwdSm90INS1_25CollectiveMainloopFwdSm90ILi2EN4cute5tupleIJNS5_1CILi1EEES8_S8_EEENS6_IJNS7_ILi192EEENS7_ILi128EEENS7_ILi96EEEEEELi96ENS_12float_e4m3_tEfNS_4arch4Sm90ELb0ELb0ELb1ELb0ELb1ELb0ELb0ELb1ELb1ELb1ELb0ELb0EEENS1_21CollectiveEpilogueFwdINS6_IJSA_SC_SB_EEES9_NS_10bfloat16_tESG_Li384ELb0ELb1ELb0ELb1EEENS1_29StaticPersistentTileSchedulerILb0EEEEEEEEEvNT_6ParamsE)
        /*00d4*/ 	.word	0x00000010


	//----- nvinfo : EIATTR_MIN_STACK_SIZE
	.align		4
.L_55:
        /*00d8*/ 	.byte	0x04, 0x12
        /*00da*/ 	.short	(.L_57 - .L_56)
	.align		4
.L_56:
        /*00dc*/ 	.word	index@(_ZN7cutlass13device_kernelIN5flash11enable_sm90INS1_16FlashAttnFwdSm90INS1_25CollectiveMainloopFwdSm90ILi2EN4cute5tupleIJNS5_1CILi1EEES8_S8_EEENS6_IJNS7_ILi192EEENS7_ILi128EEENS7_ILi96EEEEEELi96ENS_12float_e4m3_tEfNS_4arch4Sm90ELb0ELb0ELb1ELb0ELb1ELb0ELb0ELb1ELb1ELb1ELb0ELb0EEENS1_21CollectiveEpilogueFwdINS6_IJSA_SC_SB_EEES9_NS_10bfloat16_tESG_Li384ELb0ELb1ELb0ELb1EEENS1_29StaticPersistentTileSchedulerILb0EEEEEEEEEvNT_6ParamsE)
        /*00e0*/ 	.word	0x00000010


	//----- nvinfo : EIATTR_MIN_STACK_SIZE
	.align		4
.L_57:
        /*00e4*/ 	.byte	0x04, 0x12
        /*00e6*/ 	.short	(.L_59 - .L_58)
	.align		4
.L_58:
        /*00e8*/ 	.word	index@(_ZN7cutlass13device_kernelIN5flash11enable_sm90INS1_16FlashAttnFwdSm90INS1_25CollectiveMainloopFwdSm90ILi2EN4cute5tupleIJNS5_1CILi1EEES8_S8_EEENS6_IJNS7_ILi192EEENS7_ILi128EEENS7_ILi96EEEEEELi96ENS_12float_e4m3_tEfNS_4arch4Sm90ELb0ELb0ELb1ELb1ELb1ELb0ELb0ELb1ELb1ELb1ELb0ELb0EEENS1_21CollectiveEpilogueFwdINS6_IJSA_SC_SB_EEES9_NS_10bfloat16_tESG_Li384ELb1ELb1ELb0ELb1EEENS1_36VarlenDynamicPersistentTileSchedulerILi192ELi128ELi384ELi128ELb0ELb1ELb1ELb0ELb1ELb1EEEEEEEEEvNT_6ParamsE)
        /*00ec*/ 	.word	0x00000020


	//----- nvinfo : EIATTR_MIN_STACK_SIZE
	.align		4
.L_59:
        /*00f0*/ 	.byte	0x04, 0x12
        /*00f2*/ 	.short	(.L_61 - .L_60)
	.align		4
.L_60:
        /*00f4*/ 	.word	index@(_ZN7cutlass13device_kernelIN5flash11enable_sm90INS1_16FlashAttnFwdSm90INS1_25CollectiveMainloopFwdSm90ILi2EN4cute5tupleIJNS5_1CILi1EEES8_S8_EEENS6_IJNS7_ILi192EEENS7_ILi128EEENS7_ILi96EEEEEELi96ENS_12float_e4m3_tEfNS_4arch4Sm90ELb0ELb0ELb1ELb1ELb1ELb1ELb0ELb1ELb1ELb1ELb0ELb0EEENS1_21CollectiveEpilogueFwdINS6_IJSA_SC_SB_EEES9_NS_10bfloat16_tESG_Li384ELb1ELb1ELb0ELb1EEENS1_36VarlenDynamicPersistentTileSchedulerILi192ELi128ELi384ELi128ELb0ELb1ELb1ELb0ELb1ELb1EEEEEEEEEvNT_6ParamsE)
        /*00f8*/ 	.word	0x00000080


	//----- nvinfo : EIATTR_MIN_STACK_SIZE
	.align		4
.L_61:
        /*00fc*/ 	.byte	0x04, 0x12
        /*00fe*/ 	.short	(.L_63 - .L_62)
	.align		4
.L_62:
        /*0100*/ 	.word	index@(_ZN7cutlass13device_kernelIN5flash11enable_sm90INS1_16FlashAttnFwdSm90INS1_25CollectiveMainloopFwdSm90ILi2EN4cute5tupleIJNS5_1CILi1EEES8_S8_EEENS6_IJNS7_ILi192EEENS7_ILi128EEENS7_ILi96EEEEEELi96ENS_12float_e4m3_tEfNS_4arch4Sm90ELb0ELb1ELb1ELb0ELb1ELb0ELb0ELb1ELb1ELb1ELb0ELb0EEENS1_21CollectiveEpilogueFwdINS6_IJSA_SC_SB_EEES9_NS_10bfloat16_tESG_Li384ELb0ELb1ELb0ELb1EEENS1_30DynamicPersistentTileSchedulerILi384ELi128ELb0ELb1ELb1EEEEEEEEEvNT_6ParamsE)
        /*0104*/ 	.word	0x00000018


	//----- nvinfo : EIATTR_MIN_STACK_SIZE
	.align		4
.L_63:
        /*0108*/ 	.byte	0x04, 0x12
        /*010a*/ 	.short	(.L_65 - .L_64)
	.align		4
.L_64:
        /*010c*/ 	.word	index@(_ZN7cutlass13device_kernelIN5flash11enable_sm90INS1_16FlashAttnFwdSm90INS1_25CollectiveMainloopFwdSm90ILi2EN4cute5tupleIJNS5_1CILi1EEES8_S8_EEENS6_IJNS7_ILi192EEENS7_ILi128EEENS7_ILi96EEEEEELi96ENS_12float_e4m3_tEfNS_4arch4Sm90ELb0ELb1ELb1ELb1ELb1ELb0ELb0ELb1ELb1ELb1ELb0ELb0EEENS1_21CollectiveEpilogueFwdINS6_IJSA_SC_SB_EEES9_NS_10bfloat16_tESG_Li384ELb1ELb1ELb0ELb1EEENS1_36VarlenDynamicPersistentTileSchedulerILi192ELi128ELi384ELi128ELb0ELb1ELb1ELb1ELb0ELb1EEEEEEEEEvNT_6ParamsE)
        /*0110*/ 	.word	0x00000028


	//----- nvinfo : EIATTR_MIN_STACK_SIZE
	.align		4
.L_65:
        /*0114*/ 	.byte	0x04, 0x12
        /*0116*/ 	.short	(.L_67 - .L_66)
	.align		4
.L_66:
        /*0118*/ 	.word	index@(_ZN7cutlass13device_kernelIN5flash11enable_sm90INS1_16FlashAttnFwdSm90INS1_25CollectiveMainloopFwdSm90ILi2EN4cute5tupleIJNS5_1CILi1EEES8_S8_EEENS6_IJNS7_ILi192EEENS7_ILi128EEENS7_ILi96EEEEEELi96ENS_12float_e4m3_tEfNS_4arch4Sm90ELb0ELb1ELb1ELb1ELb1ELb1ELb0ELb1ELb1ELb1ELb0ELb0EEENS1_21CollectiveEpilogueFwdINS6_IJSA_SC_SB_EEES9_NS_10bfloat16_tESG_Li384ELb1ELb1ELb0ELb1EEENS1_36VarlenDynamicPersistentTileSchedulerILi192ELi128ELi384ELi128ELb0ELb1ELb1ELb1ELb0ELb1EEEEEEEEEvNT_6ParamsE)
        /*011c*/ 	.word	0x00000090


	//----- nvinfo : EIATTR_MIN_STACK_SIZE
	.align		4
.L_67:
        /*0120*/ 	.byte	0x04, 0x12
        /*0122*/ 	.short	(.L_69 - .L_68)
	.align		4
.L_68:
        /*0124*/ 	.word	index@(_ZN7cutlass13device_kernelIN5flash11enable_sm90INS1_16FlashAttnFwdSm90INS1_25CollectiveMainloopFwdSm90ILi2EN4cute5tupleIJNS5_1CILi1EEES8_S8_EEENS6_IJNS7_ILi192EEENS7_ILi128EEENS7_ILi96EEEEEELi96ENS_12float_e4m3_tEfNS_4arch4Sm90ELb1ELb0ELb1ELb0ELb1ELb0ELb0ELb1ELb1ELb1ELb0ELb0EEENS1_21CollectiveEpilogueFwdINS6_IJSA_SC_SB_EEES9_NS_10bfloat16_tESG_Li384ELb0ELb1ELb0ELb1EEENS1_30DynamicPersistentTileSchedulerILi384ELi128ELb0ELb1ELb1EEEEEEEEEvNT_6ParamsE)
        /*0128*/ 	.word	0x00000018


	//----- nvinfo : EIATTR_MIN_STACK_SIZE
	.align		4
.L_69:
        /*012c*/ 	.byte	0x04, 0x12
        /*012e*/ 	.short	(.L_71 - .L_70)
	.align		4
.L_70:
        /*0130*/ 	.word	index@(_ZN7cutlass13device_kernelIN5flash11enable_sm90INS1_16FlashAttnFwdSm90INS1_25CollectiveMainloopFwdSm90ILi2EN4cute5tupleIJNS5_1CILi1EEES8_S8_EEENS6_IJNS7_ILi192EEENS7_ILi128EEENS7_ILi96EEEEEELi96ENS_12float_e4m3_tEfNS_4arch4Sm90ELb1ELb0ELb1ELb1ELb1ELb0ELb0ELb1ELb1ELb1ELb0ELb0EEENS1_21CollectiveEpilogueFwdINS6_IJSA_SC_SB_EEES9_NS_10bfloat16_tESG_Li384ELb1ELb1ELb0ELb1EEENS1_36VarlenDynamicPersistentTileSchedulerILi192ELi128ELi384ELi128ELb0ELb1ELb1ELb1ELb1ELb1EEEEEEEEEvNT_6ParamsE)
        /*0134*/ 	.word	0x00000020


	//----- nvinfo : EIATTR_MIN_STACK_SIZE
	.align		4
.L_71:
        /*0138*/ 	.byte	0x04, 0x12
        /*013a*/ 	.short	(.L_73 - .L_72)
	.align		4
.L_72:
        /*013c*/ 	.word	index@(_ZN7cutlass13device_kernelIN5flash11enable_sm90INS1_16FlashAttnFwdSm90INS1_25CollectiveMainloopFwdSm90ILi2EN4cute5tupleIJNS5_1CILi1EEES8_S8_EEENS6_IJNS7_ILi192EEENS7_ILi128EEENS7_ILi96EEEEEELi96ENS_12float_e4m3_tEfNS_4arch4Sm90ELb1ELb0ELb1ELb1ELb1ELb1ELb0ELb1ELb1ELb1ELb0ELb0EEENS1_21CollectiveEpilogueFwdINS6_IJSA_SC_SB_EEES9_NS_10bfloat16_tESG_Li384ELb1ELb1ELb0ELb1EEENS1_36VarlenDynamicPersistentTileSchedulerILi192ELi128ELi384ELi128ELb0ELb1ELb1ELb1ELb1ELb1EEEEEEEEEvNT_6ParamsE)
        /*0140*/ 	.word	0x00000088
.L_73:


//--------------------- .nv.compat                --------------------------
	.section	.nv.compat,"",@"SHT_CUDA_COMPAT_INFO"
	.align	4
        /*0000*/ 	.byte	0x02, 0x09, 0x01, 0x00, 0x02, 0x02, 0x04, 0x00, 0x02, 0x05, 0x05, 0x00, 0x03, 0x07, 0x01, 0x01
        /*0010*/ 	.byte	0x02, 0x03, 0x01, 0x00, 0x02, 0x06, 0x01, 0x00, 0x04, 0x0b, 0x08, 0x00, 0x00, 0x00, 0x00, 0x00
        /*0020*/ 	.byte	0x00, 0x00, 0x00, 0x00


//--------------------- .nv.info._ZN7cutlass13device_kernelIN5flash11enable_sm90INS1_16FlashAttnFwdSm90INS1_25CollectiveMainloopFwdSm90ILi2EN4cute5tupleIJNS5_1CILi1EEES8_S8_EEENS6_IJNS7_ILi192EEENS7_ILi128EEENS7_ILi96EEEEEELi96ENS_12float_e4m3_tEfNS_4arch4Sm90ELb0ELb0ELb1ELb0ELb1ELb0ELb0ELb1ELb1ELb1ELb0ELb0EEENS1_21CollectiveEpilogueFwdINS6_IJSA_SC_SB_EEES9_NS_10bfloat16_tESG_Li384ELb0ELb1ELb0ELb1EEENS1_29StaticPersistentTileSchedulerILb0EEEEEEEEEvNT_6ParamsE --------------------------
	.section	.nv.info._ZN7cutlass13device_kernelIN5flash11enable_sm90INS1_16FlashAttnFwdSm90INS1_25CollectiveMainloopFwdSm90ILi2EN4cute5tupleIJNS5_1CILi1EEES8_S8_EEENS6_IJNS7_ILi192EEENS7_ILi128EEENS7_ILi96EEEEEELi96ENS_12float_e4m3_tEfNS_4arch4Sm90ELb0ELb0ELb1ELb0ELb1ELb0ELb0ELb1ELb1ELb1ELb0ELb0EEENS1_21CollectiveEpilogueFwdINS6_IJSA_SC_SB_EEES9_NS_10bfloat16_tESG_Li384ELb0ELb1ELb0ELb1EEENS1_29StaticPersistentTileSchedulerILb0EEEEEEEEEvNT_6ParamsE,"",@"SHT_CUDA_INFO"
	.sectionflags	@""
	.align	4


	//----- nvinfo : EIATTR_CUDA_API_VERSION
	.align		4
        /*0000*/ 	.byte	0x04, 0x37
        /*0002*/ 	.short	(.L_75 - .L_74)
.L_74:
        /*0004*/ 	.word	0x00000082


	//----- nvinfo : EIATTR_KPARAM_INFO
	.align		4
.L_75:
        /*0008*/ 	.byte	0x04, 0x17
        /*000a*/ 	.short	(.L_77 - .L_76)
.L_76:
        /*000c*/ 	.word	0x00000000
        /*0010*/ 	.short	0x0000
        /*0012*/ 	.short	0x0070
        /*0014*/ 	.byte	0x00, 0xf0, 0x01, 0x28


	//----- nvinfo : EIATTR_SPARSE_MMA_MASK
	.align		4
.L_77:
        /*0018*/ 	.byte	0x03, 0x50
        /*001a*/ 	.short	0x0000


	//----- nvinfo : EIATTR_MAXREG_COUNT
	.align		4
        /*001c*/ 	.byte	0x03, 0x1b
        /*001e*/ 	.short	0x0080


	//----- nvinfo : EIATTR_NUM_BARRIERS
	.align		4
        /*0020*/ 	.byte	0x02, 0x4c
        /*0022*/ 	.byte	0x09
	.zero		1


	//----- nvinfo : EIATTR_EXTERNS
	.align		4
        /*0024*/ 	.byte	0x04, 0x0f
        /*0026*/ 	.short	(.L_79 - .L_78)


	//   ....[0]....
	.align		4
.L_78:
        /*0028*/ 	.word	index@(__assertfail)


	//----- nvinfo : EIATTR_ANNOTATIONS
	.align		4
.L_79:
        /*002c*/ 	.byte	0x04, 0x55
        /*002e*/ 	.short	(.L_81 - .L_80)


	//   ....[0]....
.L_80:
        /*0030*/ 	.word	0x00000001
        /*0034*/ 	.byte	0xb0, 0x82, 0x00, 0x00, 0x01, 0x00, 0x00, 0x00, 0x60, 0x83, 0x00, 0x00, 0x01, 0x00, 0x00, 0x00
        /*0044*/ 	.byte	0x10, 0x84, 0x00, 0x00, 0x01, 0x00, 0x00, 0x00, 0x70, 0x84, 0x00, 0x00, 0x01, 0x00, 0x00, 0x00
        /*0054*/ 	.byte	0xe0, 0x8d, 0x00, 0x00, 0x01, 0x00, 0x00, 0x00, 0xd0, 0x94, 0x00, 0x00, 0x01, 0x00, 0x00, 0x00
        /*0064*/ 	.byte	0xe0, 0xad, 0x00, 0x00, 0x01, 0x00, 0x00, 0x00, 0xf0, 0xad, 0x00, 0x00, 0x01, 0x00, 0x00, 0x00
        /*0074*/ 	.byte	0x10, 0xb3, 0x00, 0x00, 0x01, 0x00, 0x00, 0x00, 0x20, 0xb3, 0x00, 0x00


	//----- nvinfo : EIATTR_MERCURY_ISA_VERSION
	.align		4
.L_81:
        /*0080*/ 	.byte	0x03, 0x5f
        /*0082*/ 	.short	0x0101


	//----- nvinfo : EIATTR_INT_WARP_WIDE_INSTR_OFFSETS
	.align		4
        /*0084*/ 	.byte	0x04, 0x31
        /*0086*/ 	.short	(.L_83 - .L_82)


	//   ....[0]....
.L_82:
        /*0088*/ 	.word	0x000000c0


	//   ....[1]....
        /*008c*/ 	.word	0x000000d0


	//   ....[2]....
        /*0090*/ 	.word	0x00000170


	//----- nvinfo : EIATTR_COOP_GROUP_MASK_REGIDS
	.align		4
.L_83:
        /*0094*/ 	.byte	0x04, 0x29
        /*0096*/ 	.short	(.L_85 - .L_84)


	//   ....[0]....
.L_84:
        /*0098*/ 	.word	0xffffffff


	//   ....[1]....
        /*009c*/ 	.word	0xffffffff


	//   ....[2]....
        /*00a0*/ 	.word	0xffffffff


	//   ....[3]....
        /*00a4*/ 	.word	0xffffffff


	//   ....[4]....
        /*00a8*/ 	.word	0xffffffff


	//   ....[5]....
        /*00ac*/ 	.word	0xffffffff


	//   ....[6]....
        /*00b0*/ 	.word	0xffffffff


	//   ....[7]....
        /*00b4*/ 	.word	0xffffffff


	//   ....[8]....
        /*00b8*/ 	.word	0xffffffff


	//   ....[9]....
        /*00bc*/ 	.word	0xffffffff


	//   ....[10]....
        /*00c0*/ 	.word	0xffffffff


	//   ....[11]....
        /*00c4*/ 	.word	0xffffffff


	//   ....[12]....
        /*00c8*/ 	.word	0xffffffff


	//   ....[13]....
        /*00cc*/ 	.word	0xffffffff


	//   ....[14]....
        /*00d0*/ 	.word	0xffffffff


	//   ....[15]....
        /*00d4*/ 	.word	0xffffffff


	//   ....[16]....
        /*00d8*/ 	.word	0xffffffff


	//   ....[17]....
        /*00dc*/ 	.word	0xffffffff


	//   ....[18]....
        /*00e0*/ 	.word	0xffffffff


	//   ....[19]....
        /*00e4*/ 	.word	0xffffffff


	//   ....[20]....
        /*00e8*/ 	.word	0xffffffff


	//   ....[21]....
        /*00ec*/ 	.word	0xffffffff


	//   ....[22]....
        /*00f0*/ 	.word	0xffffffff


	//   ....[23]....
        /*00f4*/ 	.word	0xffffffff


	//   ....[24]....
        /*00f8*/ 	.word	0xffffffff


	//   ....[25]....
        /*00fc*/ 	.word	0xffffffff


	//   ....[26]....
        /*0100*/ 	.word	0xffffffff


	//   ....[27]....
        /*0104*/ 	.word	0xffffffff


	//   ....[28]....
        /*0108*/ 	.word	0xffffffff


	//   ....[29]....
        /*010c*/ 	.word	0xffffffff


	//   ....[30]....
        /*0110*/ 	.word	0xffffffff


	//   ....[31]....
        /*0114*/ 	.word	0xffffffff


	//   ....[32]....
        /*0118*/ 	.word	0xffffffff


	//   ....[33]....
        /*011c*/ 	.word	0xffffffff


	//   ....[34]....
        /*0120*/ 	.word	0xffffffff


	//   ....[35]....
        /*0124*/ 	.word	0xffffffff


	//   ....[36]....
        /*0128*/ 	.word	0xffffffff


	//   ....[37]....
        /*012c*/ 	.word	0xffffffff


	//   ....[38]....
        /*0130*/ 	.word	0xffffffff


	//   ....[39]....
        /*0134*/ 	.word	0xffffffff


	//   ....[40]....
        /*0138*/ 	.word	0xffffffff


	//   ....[41]....
        /*013c*/ 	.word	0xffffffff


	//   ....[42]....
        /*0140*/ 	.word	0xffffffff


	//   ....[43]....
        /*0144*/ 	.word	0xffffffff


	//   ....[44]....
        /*0148*/ 	.word	0xffffffff


	//   ....[45]....
        /*014c*/ 	.word	0xffffffff


	//   ....[46]....
        /*0150*/ 	.word	0xffffffff


	//   ....[47]....
        /*0154*/ 	.word	0xffffffff


	//   ....[48]....
        /*0158*/ 	.word	0xffffffff


	//   ....[49]....
        /*015c*/ 	.word	0xffffffff


	//   ....[50]....
        /*0160*/ 	.word	0xffffffff


	//   ....[51]....
        /*0164*/ 	.word	0xffffffff


	//   ....[52]....
        /*0168*/ 	.word	0xffffffff


	//   ....[53]....
        /*016c*/ 	.word	0xffffffff


	//   ....[54]....
        /*0170*/ 	.word	0xffffffff


	//   ....[55]....
        /*0174*/ 	.word	0xffffffff


	//   ....[56]....
        /*0178*/ 	.word	0xffffffff


	//   ....[57]....
        /*017c*/ 	.word	0xffffffff


	//   ....[58]....
        /*0180*/ 	.word	0xffffffff


	//   ....[59]....
        /*0184*/ 	.word	0xffffffff


	//   ....[60]....
        /*0188*/ 	.word	0xffffffff


	//   ....[61]....
        /*018c*/ 	.word	0xffffffff


	//   ....[62]....
        /*0190*/ 	.word	0xffffffff


	//   ....[63]....
        /*0194*/ 	.word	0xffffffff


	//   ....[64]....
        /*0198*/ 	.word	0xffffffff


	//   ....[65]....
        /*019c*/ 	.word	0xffffffff


	//   ....[66]....
        /*01a0*/ 	.word	0xffffffff


	//   ....[67]....
        /*01a4*/ 	.word	0xffffffff


	//   ....[68]....
        /*01a8*/ 	.word	0xffffffff


	//   ....[69]....
        /*01ac*/ 	.word	0xffffffff


	//   ....[70]....
        /*01b0*/ 	.word	0xffffffff


	//   ....[71]....
        /*01b4*/ 	.word	0xffffffff


	//   ....[72]....
        /*01b8*/ 	.word	0xffffffff


	//   ....[73]....
        /*01bc*/ 	.word	0xffffffff


	//   ....[74]....
        /*01c0*/ 	.word	0x0500000f


	//   ....[75]....
        /*01c4*/ 	.word	0x0500000f


	//   ....[76]....
        /*01c8*/ 	.word	0x0500000f


	//   ....[77]....
        /*01cc*/ 	.word	0x0500000f


	//   ....[78]....
        /*01d0*/ 	.word	0x0500000f


	//   ....[79]....
        /*01d4*/ 	.word	0x0500000f


	//   ....[80]....
        /*01d8*/ 	.word	0x0500000f


	//   ....[81]....
        /*01dc*/ 	.word	0x0500000f


	//   ....[82]....
        /*01e0*/ 	.word	0x0500000f


	//   ....[83]....
        /*01e4*/ 	.word	0x0500000f


	//   ....[84]....
        /*01e8*/ 	.word	0x0500000f


	//   ....[85]....
        /*01ec*/ 	.word	0x0500000f


	//   ....[86]....
        /*01f0*/ 	.word	0x0500000f


	//   ....[87]....
        /*01f4*/ 	.word	0x0500000f


	//   ....[88]....
        /*01f8*/ 	.word	0x0500000f


	//   ....[89]....
        /*01fc*/ 	.word	0x0500000f


	//   ....[90]....
        /*0200*/ 	.word	0x0500000f


	//   ....[91]....
        /*0204*/ 	.word	0x0500000f


	//   ....[92]....
        /*0208*/ 	.word	0x0500000f


	//   ....[93]....
        /*020c*/ 	.word	0x0500000f


	//   ....[94]....
        /*0210*/ 	.word	0x0500000f


	//   ....[95]....
        /*0214*/ 	.word	0x0500000f


	//   ....[96]....
        /*0218*/ 	.word	0x0500000f


	//----- nvinfo : EIATTR_COOP_GROUP_INSTR_OFFSETS
	.align		4
.L_85:
        /*021c*/ 	.byte	0x04, 0x28
        /*021e*/ 	.short	(.L_87 - .L_86)


	//   ....[0]....
.L_86:
        /*0220*/ 	.word	0x00000070


	//   ....[1]....
        /*0224*/ 	.word	0x000000b0


	//   ....[2]....
        /*0228*/ 	.word	0x000002d0


	//   ....[3]....
        /*022c*/ 	.word	0x00000430


	//   ....[4]....
        /*0230*/ 	.word	0x00000550


	//   ....[5]....
        /*0234*/ 	.word	0x000006b0


	//   ....[6]....
        /*0238*/ 	.word	0x00000ca0


	//   ....[7]....
        /*023c*/ 	.word	0x00002950


	//   ....[8]....
        /*0240*/ 	.word	0x000029a0


	//   ....[9]....
        /*0244*/ 	.word	0x00002f40


	//   ....[10]....
        /*0248*/ 	.word	0x00002ff0


	//   ....[11]....
        /*024c*/ 	.word	0x00004d70


	//   ....[12]....
        /*0250*/ 	.word	0x00004da0


	//   ....[13]....
        /*0254*/ 	.word	0x00004dc0


	//   ....[14]....
        /*0258*/ 	.word	0x00004de0


	//   ....[15]....
        /*025c*/ 	.word	0x00006400


	//   ....[16]....
        /*0260*/ 	.word	0x00006410


	//   ....[17]....
        /*0264*/ 	.word	0x00006490


	//   ....[18]....
        /*0268*/ 	.word	0x000064a0


	//   ....[19]....
        /*026c*/ 	.word	0x00007430


	//   ....[20]....
        /*0270*/ 	.word	0x00007440


	//   ....[21]....
        /*0274*/ 	.word	0x00007450


	//   ....[22]....
        /*0278*/ 	.word	0x00007460


	//   ....[23]....
        /*027c*/ 	.word	0x00007470


	//   ....[24]....
        /*0280*/ 	.word	0x00007480


	//   ....[25]....
        /*0284*/ 	.word	0x00007490


	//   ....[26]....
        /*0288*/ 	.word	0x000074a0


	//   ....[27]....
        /*028c*/ 	.word	0x000074c0


	//   ....[28]....
        /*0290*/ 	.word	0x000074d0


	//   ....[29]....
        /*0294*/ 	.word	0x000074e0


	//   ....[30]....
        /*0298*/ 	.word	0x00007500


	//   ....[31]....
        /*029c*/ 	.word	0x00007510


	//   ....[32]....
        /*02a0*/ 	.word	0x00007520


	//   ....[33]....
        /*02a4*/ 	.word	0x00007530


	//   ....[34]....
        /*02a8*/ 	.word	0x00007540


	//   ....[35]....
        /*02ac*/ 	.word	0x00007550


	//   ....[36]....
        /*02b0*/ 	.word	0x00007560


	//   ....[37]....
        /*02b4*/ 	.word	0x00007570


	//   ....[38]....
        /*02b8*/ 	.word	0x00007580


	//   ....[39]....
        /*02bc*/ 	.word	0x00007590


	//   ....[40]....
        /*02c0*/ 	.word	0x000075c0


	//   ....[41]....
        /*02c4*/ 	.word	0x000075f0


	//   ....[42]....
        /*02c8*/ 	.word	0x00007600


	//   ....[43]....
        /*02cc*/ 	.word	0x00007730


	//   ....[44]....
        /*02d0*/ 	.word	0x00007760


	//   ....[45]....
        /*02d4*/ 	.word	0x00007790


	//   ....[46]....
        /*02d8*/ 	.word	0x000077c0


	//   ....[47]....
        /*02dc*/ 	.word	0x00007c50


	//   ....[48]....
        /*02e0*/ 	.word	0x00007c90


	//   ....[49]....
        /*02e4*/ 	.word	0x00007da0


	//   ....[50]....
        /*02e8*/ 	.word	0x00007de0


	//   ....[51]....
        /*02ec*/ 	.word	0x00009210


	//   ....[52]....
        /*02f0*/ 	.word	0x00009240


	//   ....[53]....
        /*02f4*/ 	.word	0x00009260


	//   ....[54]....
        /*02f8*/ 	.word	0x000092d0


	//   ....[55]....
        /*02fc*/ 	.word	0x00009670


	//   ....[56]....
        /*0300*/ 	.word	0x00009690


	//   ....[57]....
        /*0304*/ 	.word	0x000096a0


	//   ....[58]....
        /*0308*/ 	.word	0x000096e0


	//   ....[59]....
        /*030c*/ 	.word	0x00009ec0


	//   ....[60]....
        /*0310*/ 	.word	0x00009ee0


	//   ....[61]....
        /*0314*/ 	.word	0x00009f00


	//   ....[62]....
        /*0318*/ 	.word	0x00009f10


	//   ....[63]....
        /*031c*/ 	.word	0x00009f20


	//   ....[64]....
        /*0320*/ 	.word	0x00009fe0


	//   ....[65]....
        /*0324*/ 	.word	0x0000a690


	//   ....[66]....
        /*0328*/ 	.word	0x0000a6b0


	//   ....[67]....
        /*032c*/ 	.word	0x0000a6d0


	//   ....[68]....
        /*0330*/ 	.word	0x0000a730


	//   ....[69]....
        /*0334*/ 	.word	0x0000aac0


	//   ....[70]....
        /*0338*/ 	.word	0x0000aad0


	//   ....[71]....
        /*033c*/ 	.word	0x0000aae0


	//   ....[72]....
        /*0340*/ 	.word	0x0000ab40


	//   ....[73]....
        /*0344*/ 	.word	0x0000b830


	//   ....[74]....
        /*0348*/ 	.word	0x0000bd60


	//   ....[75]....
        /*034c*/ 	.word	0x0000be40


	//   ....[76]....
        /*0350*/ 	.word	0x0000bf00


	//   ....[77]....
        /*0354*/ 	.word	0x0000bf60


	//   ....[78]....
        /*0358*/ 	.word	0x0000c040


	//   ....[79]....
        /*035c*/ 	.word	0x0000c130


	//   ....[80]....
        /*0360*/ 	.word	0x0000c1d0


	//   ....[81]....
        /*0364*/ 	.word	0x0000c250


	//   ....[82]....
        /*0368*/ 	.word	0x0000c300


	//   ....[83]....
        /*036c*/ 	.word	0x0000c390


	//   ....[84]....
        /*0370*/ 	.word	0x0000c3f0


	//   ....[85]....
        /*0374*/ 	.word	0x0000c450


	//   ....[86]....
        /*0378*/ 	.word	0x0000c530


	//   ....[87]....
        /*037c*/ 	.word	0x0000c5c0


	//   ....[88]....
        /*0380*/ 	.word	0x0000c690


	//   ....[89]....
        /*0384*/ 	.word	0x0000c7d0


	//   ....[90]....
        /*0388*/ 	.word	0x0000c880


	//   ....[91]....
        /*038c*/ 	.word	0x0000c930


	//   ....[92]....
        /*0390*/ 	.word	0x0000c9e0


	//   ....[93]....
        /*0394*/ 	.word	0x0000cad0


	//   ....[94]....
        /*0398*/ 	.word	0x0000cb60


	//   ....[95]....
        /*039c*/ 	.word	0x0000cbc0


	//   ....[96]....
        /*03a0*/ 	.word	0x0000cc90


	//----- nvinfo : EIATTR_REG_RECONFIG
	.align		4
.L_87:
        /*03a4*/ 	.byte	0x01, 0x54
	.zero		2


	//----- nvinfo : EIATTR_SYSCALL_OFFSETS
	.align		4
        /*03a8*/ 	.byte	0x04, 0x46
        /*03aa*/ 	.short	(.L_89 - .L_88)


	//   ....[0]....
.L_88:
        /*03ac*/ 	.word	0x00001000


	//   ....[1]....
        /*03b0*/ 	.word	0x00008940


	//   ....[2]....
        /*03b4*/ 	.word	0x00008aa0


	//   ....[3]....
        /*03b8*/ 	.word	0x00008be0


	//   ....[4]....
        /*03bc*/ 	.word	0x00008d00


	//   ....[5]....
        /*03c0*/ 	.word	0x000099e0


	//----- nvinfo : EIATTR_MBARRIER_INSTR_OFFSETS
	.align		4
.L_89:
        /*03c4*/ 	.byte	0x04, 0x39
        /*03c6*/ 	.short	(.L_91 - .L_90)


	//   ....[0]....
.L_90:
        /*03c8*/ 	.word	0x00000180
        /*03cc*/ 	.word	0x000000ff
        /*03d0*/ 	.word	0x00019c00
        /*03d4*/ 	.short	0x0100
        /*03d6*/ 	.byte	0x08
	.zero		1


	//   ....[1]....
        /*03d8*/ 	.word	0x00000190
        /*03dc*/ 	.word	0x000000ff
        /*03e0*/ 	.word	0x00019c20
        /*03e4*/ 	.short	0x0100
        /*03e6*/ 	.byte	0x08
	.zero		1


	//   ....[2]....
        /*03e8*/ 	.word	0x00000280
        /*03ec*/ 	.word	0x000000ff
        /*03f0*/ 	.word	0x00019c30
        /*03f4*/ 	.short	0x0100
        /*03f6*/ 	.byte	0x08
	.zero		1


	//   ....[3]....
        /*03f8*/ 	.word	0x00000290
        /*03fc*/ 	.word	0x000000ff
        /*0400*/ 	.word	0x00019c40
        /*0404*/ 	.short	0x0100
        /*0406*/ 	.byte	0x08
	.zero		1


	//   ....[4]....
        /*0408*/ 	.word	0x000002a0
        /*040c*/ 	.word	0x000000ff
        /*0410*/ 	.word	0x00019c38
        /*0414*/ 	.short	0x0100
        /*0416*/ 	.byte	0x08
	.zero		1


	//   ....[5]....
        /*0418*/ 	.word	0x000002b0
        /*041c*/ 	.word	0x000000ff
        /*0420*/ 	.word	0x00019c48
        /*0424*/ 	.short	0x0100
        /*0426*/ 	.byte	0x08
	.zero		1


	//   ....[6]....
        /*0428*/ 	.word	0x000003e0
        /*042c*/ 	.word	0x000000ff
        /*0430*/ 	.word	0x00019c50
        /*0434*/ 	.short	0x0100
        /*0436*/ 	.byte	0x08
	.zero		1


	//   ....[7]....
        /*0438*/ 	.word	0x000003f0
        /*043c*/ 	.word	0x000000ff
        /*0440*/ 	.word	0x00019c60
        /*0444*/ 	.short	0x0100
        /*0446*/ 	.byte	0x08
	.zero		1


	//   ....[8]....
        /*0448*/ 	.word	0x00000400
        /*044c*/ 	.word	0x000000ff
        /*0450*/ 	.word	0x00019c58
        /*0454*/ 	.short	0x0100
        /*0456*/ 	.byte	0x08
	.zero		1


	//   ....[9]....
        /*0458*/ 	.word	0x00000410
        /*045c*/ 	.word	0x000000ff
        /*0460*/ 	.word	0x00019c68
        /*0464*/ 	.short	0x0100
        /*0466*/ 	.byte	0x08
	.zero		1


	//   ....[10]....
        /*0468*/ 	.word	0x00000500
        /*046c*/ 	.word	0x000000ff
        /*0470*/ 	.word	0x00019c70
        /*0474*/ 	.short	0x0100
        /*0476*/ 	.byte	0x06
	.zero		1


	//   ....[11]....
        /*0478*/ 	.word	0x00000510
        /*047c*/ 	.word	0x000000ff
        /*0480*/ 	.word	0x00019c80
        /*0484*/ 	.short	0x0100
        /*0486*/ 	.byte	0x06
	.zero		1


	//   ....[12]....
        /*0488*/ 	.word	0x00000520
        /*048c*/ 	.word	0x000000ff
        /*0490*/ 	.word	0x00019c78
        /*0494*/ 	.short	0x0100
        /*0496*/ 	.byte	0x06
	.zero		1


	//   ....[13]....
        /*0498*/ 	.word	0x00000530
        /*049c*/ 	.word	0x000000ff
        /*04a0*/ 	.word	0x00019c88
        /*04a4*/ 	.short	0x0100
        /*04a6*/ 	.byte	0x06
	.zero		1


	//   ....[14]....
        /*04a8*/ 	.word	0x00000660
        /*04ac*/ 	.word	0x000000ff
        /*04b0*/ 	.word	0x00019c90
        /*04b4*/ 	.short	0x0100
        /*04b6*/ 	.byte	0x08
	.zero		1


	//   ....[15]....
        /*04b8*/ 	.word	0x00000670
        /*04bc*/ 	.word	0x000000ff
        /*04c0*/ 	.word	0x00019ca0
        /*04c4*/ 	.short	0x0100
        /*04c6*/ 	.byte	0x08
	.zero		1


	//   ....[16]....
        /*04c8*/ 	.word	0x00000680
        /*04cc*/ 	.word	0x000000ff
        /*04d0*/ 	.word	0x00019c98
        /*04d4*/ 	.short	0x0100
        /*04d6*/ 	.byte	0x08
	.zero		1


	//   ....[17]....
        /*04d8*/ 	.word	0x00000690
        /*04dc*/ 	.word	0x000000ff
        /*04e0*/ 	.word	0x00019ca8
        /*04e4*/ 	.short	0x0100
        /*04e6*/ 	.byte	0x08
	.zero		1


	//   ....[18]....
        /*04e8*/ 	.word	0x000007e0
        /*04ec*/ 	.word	0x000000ff
        /*04f0*/ 	.word	0x00019cb0
        /*04f4*/ 	.short	0x0100
        /*04f6*/ 	.byte	0x08
	.zero		1


	//   ....[19]....
        /*04f8*/ 	.word	0x000007f0
        /*04fc*/ 	.word	0x000000ff
        /*0500*/ 	.word	0x00019cc0
        /*0504*/ 	.short	0x0100
        /*0506*/ 	.byte	0x08
	.zero		1


	//   ....[20]....
        /*0508*/ 	.word	0x00000800
        /*050c*/ 	.word	0x000000ff
        /*0510*/ 	.word	0x00019cb8
        /*0514*/ 	.short	0x0100
        /*0516*/ 	.byte	0x08
	.zero		1


	//   ....[21]....
        /*0518*/ 	.word	0x00000810
        /*051c*/ 	.word	0x000000ff
        /*0520*/ 	.word	0x00019cc8
        /*0524*/ 	.short	0x0100
        /*0526*/ 	.byte	0x08
	.zero		1


	//   ....[22]....
        /*0528*/ 	.word	0x00001390
        /*052c*/ 	.word	0x000000ff
        /*0530*/ 	.word	0x00019c00
        /*0534*/ 	.short	0x010a
        /*0536*/ 	.byte	0x32
	.zero		1


	//   ....[23]....
        /*0538*/ 	.word	0x00001430
        /*053c*/ 	.word	0x00000003
        /*0540*/ 	.word	0x00019c30
        /*0544*/ 	.short	0x010a
        /*0546*/ 	.byte	0x3f
	.zero		1


	//   ....[24]....
        /*0548*/ 	.word	0x00001480
        /*054c*/ 	.word	0x00000003
        /*0550*/ 	.word	0x00019c30
        /*0554*/ 	.short	0x010a
        /*0556*/ 	.byte	0x3f
	.zero		1


	//   ....[25]....
        /*0558*/ 	.word	0x00001ef0
        /*055c*/ 	.word	0x000000ff
        /*0560*/ 	.word	0x00000000
        /*0564*/ 	.short	0x0101
        /*0566*/ 	.byte	0x07
	.zero		1


	//   ....[26]....
        /*0568*/ 	.word	0x00003da0
        /*056c*/ 	.word	0x000000ff
        /*0570*/ 	.word	0x00019c30
        /*0574*/ 	.short	0x010a
        /*0576*/ 	.byte	0x15
	.zero		1


	//   ....[27]....
        /*0578*/ 	.word	0x00003de0
        /*057c*/ 	.word	0x000000ff
        /*0580*/ 	.word	0x00019c30
        /*0584*/ 	.short	0x010a
        /*0586*/ 	.byte	0x15
	.zero		1


	//   ....[28]....
        /*0588*/ 	.word	0x00003f40
        /*058c*/ 	.word	0x000000ff
        /*0590*/ 	.word	0x00019c50
        /*0594*/ 	.short	0x010a
        /*0596*/ 	.byte	0x0b
	.zero		1


	//   ....[29]....
        /*0598*/ 	.word	0x00003f80
        /*059c*/ 	.word	0x000000ff
        /*05a0*/ 	.word	0x00019c50
        /*05a4*/ 	.short	0x010a
        /*05a6*/ 	.byte	0x0b
	.zero		1


	//   ....[30]....
        /*05a8*/ 	.word	0x00004660
        /*05ac*/ 	.word	0x000000ff
        /*05b0*/ 	.word	0x00000000
        /*05b4*/ 	.short	0x0101
        /*05b6*/ 	.byte	0x07
	.zero		1


	//   ....[31]....
        /*05b8*/ 	.word	0x00005bb0
        /*05bc*/ 	.word	0x000000ff
        /*05c0*/ 	.word	0x00000000
        /*05c4*/ 	.short	0x0101
        /*05c6*/ 	.byte	0x07
	.zero		1


	//   ....[32]....
        /*05c8*/ 	.word	0x00006110
        /*05cc*/ 	.word	0x000000ff
        /*05d0*/ 	.word	0x00019c50
        /*05d4*/ 	.short	0x010a
        /*05d6*/ 	.byte	0x07
	.zero		1


	//   ....[33]....
        /*05d8*/ 	.word	0x00006150
        /*05dc*/ 	.word	0x000000ff
        /*05e0*/ 	.word	0x00019c50
        /*05e4*/ 	.short	0x010a
        /*05e6*/ 	.byte	0x07
	.zero		1


	//   ....[34]....
        /*05e8*/ 	.word	0x00006c40
        /*05ec*/ 	.word	0x000000ff
        /*05f0*/ 	.word	0x00000000
        /*05f4*/ 	.short	0x0101
        /*05f6*/ 	.byte	0x07
	.zero		1


	//   ....[35]....
        /*05f8*/ 	.word	0x00007c70
        /*05fc*/ 	.word	0x000000ff
        /*0600*/ 	.word	0x00000000
        /*0604*/ 	.short	0x0101
        /*0606*/ 	.byte	0x04
	.zero		1


	//   ....[36]....
        /*0608*/ 	.word	0x00009060
        /*060c*/ 	.word	0x00000004
        /*0610*/ 	.word	0x00019c80
        /*0614*/ 	.short	0x010a
        /*0616*/ 	.byte	0x3f
	.zero		1


	//   ....[37]....
        /*0618*/ 	.word	0x000093a0
        /*061c*/ 	.word	0x00000004
        /*0620*/ 	.word	0x00019c70
        /*0624*/ 	.short	0x0107
        /*0626*/ 	.byte	0x3f
	.zero		1


	//   ....[38]....
        /*0628*/ 	.word	0x00009460
        /*062c*/ 	.word	0x00000004
        /*0630*/ 	.word	0x00019c70
        /*0634*/ 	.short	0x0101
        /*0636*/ 	.byte	0x3f
	.zero		1


	//   ....[39]....
        /*0638*/ 	.word	0x00009490
        /*063c*/ 	.word	0x00000004
        /*0640*/ 	.word	0x00019c40
        /*0644*/ 	.short	0x010a
        /*0646*/ 	.byte	0x3f
	.zero		1


	//   ....[40]....
        /*0648*/ 	.word	0x000097c0
        /*064c*/ 	.word	0x00000004
        /*0650*/ 	.word	0x00019c30
        /*0654*/ 	.short	0x0107
        /*0656*/ 	.byte	0x3f
	.zero		1


	//   ....[41]....
        /*0658*/ 	.word	0x00009880
        /*065c*/ 	.word	0x00000004
        /*0660*/ 	.word	0x00019c30
        /*0664*/ 	.short	0x0101
        /*0666*/ 	.byte	0x3f
	.zero		1


	//   ....[42]....
        /*0668*/ 	.word	0x0000a100
        /*066c*/ 	.word	0x000000ff
        /*0670*/ 	.word	0x00019c00
        /*0674*/ 	.short	0x0107
        /*0676*/ 	.byte	0x2b
	.zero		1


	//   ....[43]....
        /*0678*/ 	.word	0x0000a150
        /*067c*/ 	.word	0x000000ff
        /*0680*/ 	.word	0x00019c00
        /*0684*/ 	.short	0x0101
        /*0686*/ 	.byte	0x2b
	.zero		1


	//   ....[44]....
        /*0688*/ 	.word	0x0000a180
        /*068c*/ 	.word	0x000000ff
        /*0690*/ 	.word	0x00019c20
        /*0694*/ 	.short	0x010a
        /*0696*/ 	.byte	0x2b
	.zero		1


	//   ....[45]....
        /*0698*/ 	.word	0x0000a4d0
        /*069c*/ 	.word	0x00000005
        /*06a0*/ 	.word	0x00019c80
        /*06a4*/ 	.short	0x010a
        /*06a6*/ 	.byte	0x3f
	.zero		1


	//   ....[46]....
        /*06a8*/ 	.word	0x0000a800
        /*06ac*/ 	.word	0x00000005
        /*06b0*/ 	.word	0x00019c70
        /*06b4*/ 	.short	0x0107
        /*06b6*/ 	.byte	0x3f
	.zero		1


	//   ....[47]....
        /*06b8*/ 	.word	0x0000a8c0
        /*06bc*/ 	.word	0x00000005
        /*06c0*/ 	.word	0x00019c70
        /*06c4*/ 	.short	0x0101
        /*06c6*/ 	.byte	0x3f
	.zero		1


	//   ....[48]....
        /*06c8*/ 	.word	0x0000a8f0
        /*06cc*/ 	.word	0x00000005
        /*06d0*/ 	.word	0x00019c40
        /*06d4*/ 	.short	0x010a
        /*06d6*/ 	.byte	0x3f
	.zero		1


	//   ....[49]....
        /*06d8*/ 	.word	0x0000abe0
        /*06dc*/ 	.word	0x00000005
        /*06e0*/ 	.word	0x00019c30
        /*06e4*/ 	.short	0x0107
        /*06e6*/ 	.byte	0x3f
	.zero		1


	//   ....[50]....
        /*06e8*/ 	.word	0x0000acb0
        /*06ec*/ 	.word	0x00000005
        /*06f0*/ 	.word	0x00019c30
        /*06f4*/ 	.short	0x0101
        /*06f6*/ 	.byte	0x3f
	.zero		1


	//   ....[51]....
        /*06f8*/ 	.word	0x0000ad30
        /*06fc*/ 	.word	0x00000002
        /*0700*/ 	.word	0x00019c70
        /*0704*/ 	.short	0x010a
        /*0706*/ 	.byte	0x3f
	.zero		1


	//   ....[52]....
        /*0708*/ 	.word	0x0000adc0
        /*070c*/ 	.word	0x00000002
        /*0710*/ 	.word	0x00019c60
        /*0714*/ 	.short	0x010a
        /*0716*/ 	.byte	0x3f
	.zero		1


	//   ....[53]....
        /*0718*/ 	.word	0x0000b130
        /*071c*/ 	.word	0x00000002
        /*0720*/ 	.word	0x00019c50
        /*0724*/ 	.short	0x0101
        /*0726*/ 	.byte	0x3f
	.zero		1


	//   ....[54]....
        /*0728*/ 	.word	0x0000b1c0
        /*072c*/ 	.word	0x00000002
        /*0730*/ 	.word	0x00000000
        /*0734*/ 	.short	0x0101
        /*0736*/ 	.byte	0x3f
	.zero		1


	//   ....[55]....
        /*0738*/ 	.word	0x0000b260
        /*073c*/ 	.word	0x00000002
        /*0740*/ 	.word	0x00019c70
        /*0744*/ 	.short	0x010a
        /*0746*/ 	.byte	0x3f
	.zero		1


	//   ....[56]....
        /*0748*/ 	.word	0x0000b2f0
        /*074c*/ 	.word	0x00000002
        /*0750*/ 	.word	0x00019c60
        /*0754*/ 	.short	0x010a
        /*0756*/ 	.byte	0x3f
	.zero		1


	//   ....[57]....
        /*0758*/ 	.word	0x0000b660
        /*075c*/ 	.word	0x00000002
        /*0760*/ 	.word	0x00019c50
        /*0764*/ 	.short	0x0101
        /*0766*/ 	.byte	0x3f
	.zero		1


	//   ....[58]....
        /*0768*/ 	.word	0x0000b750
        /*076c*/ 	.word	0x00000002
        /*0770*/ 	.word	0x00000000
        /*0774*/ 	.short	0x0101
        /*0776*/ 	.byte	0x3f
	.zero		1


	//   ....[59]....
        /*0778*/ 	.word	0x0000b7e0
        /*077c*/ 	.word	0x00000004
        /*0780*/ 	.word	0x00019c20
        /*0784*/ 	.short	0x010a
        /*0786*/ 	.byte	0x3f
	.zero		1


	//   ....[60]....
        /*0788*/ 	.word	0x0000b910
        /*078c*/ 	.word	0x00000005
        /*0790*/ 	.word	0x00019c40
        /*0794*/ 	.short	0x010a
        /*0796*/ 	.byte	0x3f
	.zero		1


	//   ....[61]....
        /*0798*/ 	.word	0x0000b9b0
        /*079c*/ 	.word	0x00000013
        /*07a0*/ 	.word	0x00019c40
        /*07a4*/ 	.short	0x010a
        /*07a6*/ 	.byte	0x3f
	.zero		1


	//   ....[62]....
        /*07a8*/ 	.word	0x0000b9f0
        /*07ac*/ 	.word	0x00000005
        /*07b0*/ 	.word	0x00019c60
        /*07b4*/ 	.short	0x010a
        /*07b6*/ 	.byte	0x3f
	.zero		1


	//   ....[63]....
        /*07b8*/ 	.word	0x0000ba30
        /*07bc*/ 	.word	0x00000013
        /*07c0*/ 	.word	0x00019c60
        /*07c4*/ 	.short	0x010a
        /*07c6*/ 	.byte	0x3f
	.zero		1


	//   ....[64]....
        /*07c8*/ 	.word	0x0000ba70
        /*07cc*/ 	.word	0x00000005
        /*07d0*/ 	.word	0x00019c80
        /*07d4*/ 	.short	0x010a
        /*07d6*/ 	.byte	0x3f
	.zero		1


	//   ....[65]....
        /*07d8*/ 	.word	0x0000bab0
        /*07dc*/ 	.word	0x00000013
        /*07e0*/ 	.word	0x00019c80
        /*07e4*/ 	.short	0x010a
        /*07e6*/ 	.byte	0x3f
	.zero		1


	//   ....[66]....
        /*07e8*/ 	.word	0x0000bb20
        /*07ec*/ 	.word	0x00000003
        /*07f0*/ 	.word	0x00019c00
        /*07f4*/ 	.short	0x010a
        /*07f6*/ 	.byte	0x3f
	.zero		1


	//   ....[67]....
        /*07f8*/ 	.word	0x0000bb70
        /*07fc*/ 	.word	0x00000003
        /*0800*/ 	.word	0x00019c30
        /*0804*/ 	.short	0x010a
        /*0806*/ 	.byte	0x3f
	.zero		1


	//   ....[68]....
        /*0808*/ 	.word	0x0000bbd0
        /*080c*/ 	.word	0x00000008
        /*0810*/ 	.word	0x00019c30
        /*0814*/ 	.short	0x010a
        /*0816*/ 	.byte	0x3f
	.zero		1


	//   ....[69]....
        /*0818*/ 	.word	0x0000bc30
        /*081c*/ 	.word	0x00000008
        /*0820*/ 	.word	0x00019c50
        /*0824*/ 	.short	0x010a
        /*0826*/ 	.byte	0x3f
	.zero		1


	//   ....[70]....
        /*0828*/ 	.word	0x0000bc90
        /*082c*/ 	.word	0x00000003
        /*0830*/ 	.word	0x00019c50
        /*0834*/ 	.short	0x010a
        /*0836*/ 	.byte	0x3f
	.zero		1


	//   ....[71]....
        /*0838*/ 	.word	0x0000bd90
        /*083c*/ 	.word	0x00000004
        /*0840*/ 	.word	0x00019c80
        /*0844*/ 	.short	0x010a
        /*0846*/ 	.byte	0x3f
	.zero		1


	//   ....[72]....
        /*0848*/ 	.word	0x0000c080
        /*084c*/ 	.word	0x00000004
        /*0850*/ 	.word	0x00019c40
        /*0854*/ 	.short	0x010a
        /*0856*/ 	.byte	0x3f
	.zero		1


	//   ....[73]....
        /*0858*/ 	.word	0x0000c6d0
        /*085c*/ 	.word	0x00000003
        /*0860*/ 	.word	0x00019c20
        /*0864*/ 	.short	0x010a
        /*0866*/ 	.byte	0x3f
	.zero		1


	//   ....[74]....
        /*0868*/ 	.word	0x0000c720
        /*086c*/ 	.word	0x00000005
        /*0870*/ 	.word	0x00019c80
        /*0874*/ 	.short	0x010a
        /*0876*/ 	.byte	0x3f
	.zero		1


	//   ....[75]....
        /*0878*/ 	.word	0x0000ca20
        /*087c*/ 	.word	0x00000005
        /*0880*/ 	.word	0x00019c40
        /*0884*/ 	.short	0x010a
        /*0886*/ 	.byte	0x3f
	.zero		1


	//   ....[76]....
        /*0888*/ 	.word	0x0000ccd0
        /*088c*/ 	.word	0x00000002
        /*0890*/ 	.word	0x00019c70
        /*0894*/ 	.short	0x010a
        /*0896*/ 	.byte	0x3f
	.zero		1


	//   ....[77]....
        /*0898*/ 	.word	0x0000cd20
        /*089c*/ 	.word	0x00000002
        /*08a0*/ 	.word	0x00019c60
        /*08a4*/ 	.short	0x010a
        /*08a6*/ 	.byte	0x3f
	.zero		1


	//   ....[78]....
        /*08a8*/ 	.word	0x0000cd70
        /*08ac*/ 	.word	0x00000002
        /*08b0*/ 	.word	0x00019c70
        /*08b4*/ 	.short	0x010a
        /*08b6*/ 	.byte	0x3f
	.zero		1


	//   ....[79]....
        /*08b8*/ 	.word	0x0000cdc0
        /*08bc*/ 	.word	0x00000002
        /*08c0*/ 	.word	0x00019c60
        /*08c4*/ 	.short	0x010a
        /*08c6*/ 	.byte	0x3f
	.zero		1


	//   ....[80]....
        /*08c8*/ 	.word	0x0000ce10
        /*08cc*/ 	.word	0x00000004
        /*08d0*/ 	.word	0x00019c20
        /*08d4*/ 	.short	0x010a
        /*08d6*/ 	.byte	0x3f
	.zero		1


	//   ....[81]....
        /*08d8*/ 	.word	0x0000ce60
        /*08dc*/ 	.word	0x00000005
        /*08e0*/ 	.word	0x00019c40
        /*08e4*/ 	.short	0x010a
        /*08e6*/ 	.byte	0x3f
	.zero		1


	//   ....[82]....
        /*08e8*/ 	.word	0x0000ceb0
        /*08ec*/ 	.word	0x00000013
        /*08f0*/ 	.word	0x00019c40
        /*08f4*/ 	.short	0x010a
        /*08f6*/ 	.byte	0x3f
	.zero		1


	//   ....[83]....
        /*08f8*/ 	.word	0x0000cf00
        /*08fc*/ 	.word	0x00000005
        /*0900*/ 	.word	0x00019c60
        /*0904*/ 	.short	0x010a
        /*0906*/ 	.byte	0x3f
	.zero		1


	//   ....[84]....
        /*0908*/ 	.word	0x0000cf50
        /*090c*/ 	.word	0x00000013
        /*0910*/ 	.word	0x00019c60
        /*0914*/ 	.short	0x010a
        /*0916*/ 	.byte	0x3f
	.zero		1


	//   ....[85]....
        /*0918*/ 	.word	0x0000cfa0
        /*091c*/ 	.word	0x00000005
        /*0920*/ 	.word	0x00019c80
        /*0924*/ 	.short	0x010a
        /*0926*/ 	.byte	0x3f
	.zero		1


	//----- nvinfo : EIATTR_NUM_MBARRIERS
	.align		4
.L_91:
        /*0928*/ 	.byte	0x03, 0x38
        /*092a*/ 	.short	0x0016


	//----- nvinfo : EIATTR_EXIT_INSTR_OFFSETS
	.align		4
        /*092c*/ 	.byte	0x04, 0x1c
        /*092e*/ 	.short	(.L_93 - .L_92)


	//   ....[0]....
.L_92:
        /*0930*/ 	.word	0x00000930


	//   ....[1]....
        /*0934*/ 	.word	0x00007f00


	//   ....[2]....
        /*0938*/ 	.word	0x0000b850


	//   ....[3]....
        /*093c*/ 	.word	0x0000bb00


	//----- nvinfo : EIATTR_MAX_THREADS
	.align		4
.L_93:
        /*0940*/ 	.byte	0x04, 0x05
        /*0942*/ 	.short	(.L_95 - .L_94)
.L_94:
        /*0944*/ 	.word	0x00000200
        /*0948*/ 	.word	0x00000001
        /*094c*/ 	.word	0x00000001


	//----- nvinfo : EIATTR_CRS_STACK_SIZE
	.align		4
.L_95:
        /*0950*/ 	.byte	0x04, 0x1e
        /*0952*/ 	.short	(.L_97 - .L_96)
.L_96:
        /*0954*/ 	.word	0x00000000


	//----- nvinfo : EIATTR_CBANK_PARAM_SIZE
	.align		4
.L_97:
        /*0958*/ 	.byte	0x03, 0x19
        /*095a*/ 	.short	0x0a70


	//----- nvinfo : EIATTR_PARAM_CBANK
	.align		4
        /*095c*/ 	.byte	0x04, 0x0a
        /*095e*/ 	.short	(.L_99 - .L_98)
	.align		4
.L_98:
        /*0960*/ 	.word	index@(.nv.constant0._ZN7cutlass13device_kernelIN5flash11enable_sm90INS1_16FlashAttnFwdSm90INS1_25CollectiveMainloopFwdSm90ILi2EN4cute5tupleIJNS5_1CILi1EEES8_S8_EEENS6_IJNS7_ILi192EEENS7_ILi128EEENS7_ILi96EEEEEELi96ENS_12float_e4m3_tEfNS_4arch4Sm90ELb0ELb0ELb1ELb0ELb1ELb0ELb0ELb1ELb1ELb1ELb0ELb0EEENS1_21CollectiveEpilogueFwdINS6_IJSA_SC_SB_EEES9_NS_10bfloat16_tESG_Li384ELb0ELb1ELb0ELb1EEENS1_29StaticPersistentTileSchedulerILb0EEEEEEEEEvNT_6ParamsE)
        /*0964*/ 	.short	0x0210
        /*0966*/ 	.short	0x0a70


	//----- nvinfo : EIATTR_SW_WAR
	.align		4
.L_99:
        /*0968*/ 	.byte	0x04, 0x36
        /*096a*/ 	.short	(.L_101 - .L_100)
.L_100:
        /*096c*/ 	.word	0x00000008
.L_101:


//--------------------- .nv.info._ZN7cutlass13device_kernelIN5flash11enable_sm90INS1_16FlashAttnFwdSm90INS1_25CollectiveMainloopFwdSm90ILi2EN4cute5tupleIJNS5_1CILi1EEES8_S8_EEENS6_IJNS7_ILi192EEENS7_ILi128EEENS7_ILi96EEEEEELi96ENS_12float_e4m3_tEfNS_4arch4Sm90ELb0ELb0ELb1ELb1ELb1ELb0ELb0ELb1ELb1ELb1ELb0ELb0EEENS1_21CollectiveEpilogueFwdINS6_IJSA_SC_SB_EEES9_NS_10bfloat16_tESG_Li384ELb1ELb1ELb0ELb1EEENS1_36VarlenDynamicPersistentTileSchedulerILi192ELi128ELi384ELi128ELb0ELb1ELb1ELb0ELb1ELb1EEEEEEEEEvNT_6ParamsE --------------------------
	.section	.nv.info._ZN7cutlass13device_kernelIN5flash11enable_sm90INS1_16FlashAttnFwdSm90INS1_25CollectiveMainloopFwdSm90ILi2EN4cute5tupleIJNS5_1CILi1EEES8_S8_EEENS6_IJNS7_ILi192EEENS7_ILi128EEENS7_ILi96EEEEEELi96ENS_12float_e4m3_tEfNS_4arch4Sm90ELb0ELb0ELb1ELb1ELb1ELb0ELb0ELb1ELb1ELb1ELb0ELb0EEENS1_21CollectiveEpilogueFwdINS6_IJSA_SC_SB_EEES9_NS_10bfloat16_tESG_Li384ELb1ELb1ELb0ELb1EEENS1_36VarlenDynamicPersistentTileSchedulerILi192ELi128ELi384ELi128ELb0ELb1ELb1ELb0ELb1ELb1EEEEEEEEEvNT_6ParamsE,"",@"SHT_CUDA_INFO"
	.sectionflags	@""
	.align	4


	//----- nvinfo : EIATTR_CUDA_API_VERSION
	.align		4
        /*0000*/ 	.byte	0x04, 0x37
        /*0002*/ 	.short	(.L_103 - .L_102)
.L_102:
        /*0004*/ 	.word	0x00000082


	//----- nvinfo : EIATTR_KPARAM_INFO
	.align		4
.L_103:
        /*0008*/ 	.byte	0x04, 0x17
        /*000a*/ 	.short	(.L_105 - .L_104)
.L_104:
        /*000c*/ 	.word	0x00000000
        /*0010*/ 	.short	0x0000
        /*0012*/ 	.short	0x0070
        /*0014*/ 	.byte	0x00, 0xf0, 0x01, 0x2a


	//----- nvinfo : EIATTR_SPARSE_MMA_MASK
	.align		4
.L_105:
        /*0018*/ 	.byte	0x03, 0x50
        /*001a*/ 	.short	0x0000


	//----- nvinfo : EIATTR_MAXREG_COUNT
	.align		4
        /*001c*/ 	.byte	0x03, 0x1b
        /*001e*/ 	.short	0x0080


	//----- nvinfo : EIATTR_NUM_BARRIERS
	.align		4
        /*0020*/ 	.byte	0x02, 0x4c
        /*0022*/ 	.byte	0x09
	.zero		1


	//----- nvinfo : EIATTR_EXTERNS
	.align		4
        /*0024*/ 	.byte	0x04, 0x0f
        /*0026*/ 	.short	(.L_107 - .L_106)


	//   ....[0]....
	.align		4
.L_106:
        /*0028*/ 	.word	index@(__assertfail)


	//----- nvinfo : EIATTR_ANNOTATIONS
	.align		4
.L_107:
        /*002c*/ 	.byte	0x04, 0x55
        /*002e*/ 	.short	(.L_109 - .L_108)


	//   ....[0]....
.L_108:
        /*0030*/ 	.word	0x00000001
        /*0034*/ 	.byte	0xd0, 0x98, 0x00, 0x00, 0x01, 0x00, 0x00, 0x00, 0x20, 0x9b, 0x00, 0x00, 0x01, 0x00, 0x00, 0x00
        /* <DEDUP_REMOVED lines=13> */
        /*0114*/ 	.byte	0x00, 0xeb, 0x00, 0x00


	//----- nvinfo : EIATTR_MERCURY_ISA_VERSION
	.align		4
.L_109:
        /*0118*/ 	.byte	0x03, 0x5f
        /*011a*/ 	.short	0x0101


	//----- nvinfo : EIATTR_UNUSED_LOAD_BYTE_OFFSET
	.align		4
        /*011c*/ 	.byte	0x04, 0x44
        /*011e*/ 	.short	(.L_111 - .L_110)


	//   ....[0]....
.L_110:
        /*0120*/ 	.word	0x00000940
        /*0124*/ 	.word	0x0000fff0


	//   ....[1]....
        /*0128*/ 	.word	0x00006e60
        /*012c*/ 	.word	0x0000fff0


	//----- nvinfo : EIATTR_INT_WARP_WIDE_INSTR_OFFSETS
	.align		4
.L_111:
        /*0130*/ 	.byte	0x04, 0x31
        /*0132*/ 	.short	(.L_113 - .L_112)


	//   ....[0]....
.L_112:
        /*0134*/ 	.word	0x000000c0


	//   ....[1]....
        /*0138*/ 	.word	0x000000d0


	//   ....[2]....
        /*013c*/ 	.word	0x00000170


	//   ....[3]....
        /*0140*/ 	.word	0x0000a250


	//   ....[4]....
        /*0144*/ 	.word	0x0000a2e0


	//   ....[5]....
        /*0148*/ 	.word	0x0000d0f0


	//   ....[6]....
        /*014c*/ 	.word	0x0000d180


	//----- nvinfo : EIATTR_COOP_GROUP_MASK_REGIDS
	.align		4
.L_113:
        /*0150*/ 	.byte	0x04, 0x29
        /*0152*/ 	.short	(.L_115 - .L_114)


	//   ....[0]....
.L_114:
        /*0154*/ 	.word	0xffffffff


	//   ....[1]....
        /*0158*/ 	.word	0xffffffff


	//   ....[2]....
        /*015c*/ 	.word	0xffffffff


	//   ....[3]....
        /*0160*/ 	.word	0xffffffff


	//   ....[4]....
        /*0164*/ 	.word	0xffffffff


	//   ....[5]....
        /*0168*/ 	.word	0xffffffff


	//   ....[6]....
        /*016c*/ 	.word	0xffffffff


	//   ....[7]....
        /*0170*/ 	.word	0xffffffff


	//   ....[8]....
        /*0174*/ 	.word	0xffffffff


	//   ....[9]....
        /*0178*/ 	.word	0xffffffff


	//   ....[10]....
        /*017c*/ 	.word	0xffffffff


	//   ....[11]....
        /*0180*/ 	.word	0xffffffff


	//   ....[12]....
        /*0184*/ 	.word	0xffffffff


	//   ....[13]....
        /*0188*/ 	.word	0xffffffff


	//   ....[14]....
        /*018c*/ 	.word	0xffffffff


	//   ....[15]....
        /*0190*/ 	.word	0xffffffff


	//   ....[16]....
        /*0194*/ 	.word	0xffffffff


	//   ....[17]....
        /*0198*/ 	.word	0xffffffff


	//   ....[18]....
        /*019c*/ 	.word	0xffffffff


	//   ....[19]....
        /*01a0*/ 	.word	0xffffffff


	//   ....[20]....
        /*01a4*/ 	.word	0xffffffff


	//   ....[21]....
        /*01a8*/ 	.word	0xffffffff


	//   ....[22]....
        /*01ac*/ 	.word	0xffffffff


	//   ....[23]....
        /*01b0*/ 	.word	0xffffffff


	//   ....[24]....
        /*01b4*/ 	.word	0xffffffff


	//   ....[25]....
        /*01b8*/ 	.word	0xffffffff


	//   ....[26]....
        /*01bc*/ 	.word	0xffffffff


	//   ....[27]....
        /*01c0*/ 	.word	0xffffffff


	//   ....[28]....
        /*01c4*/ 	.word	0xffffffff


	//   ....[29]....
        /*01c8*/ 	.word	0xffffffff


	//   ....[30]....
        /*01cc*/ 	.word	0xffffffff


	//   ....[31]....
        /*01d0*/ 	.word	0xffffffff


	//   ....[32]....
        /*01d4*/ 	.word	0xffffffff


	//   ....[33]....
        /*01d8*/ 	.word	0xffffffff


	//   ....[34]....
        /*01dc*/ 	.word	0xffffffff


	//   ....[35]....
        /*01e0*/ 	.word	0xffffffff


	//   ....[36]....
        /*01e4*/ 	.word	0xffffffff


	//   ....[37]....
        /*01e8*/ 	.word	0xffffffff


	//   ....[38]....
        /*01ec*/ 	.word	0xffffffff


	//   ....[39]....
        /*01f0*/ 	.word	0xffffffff


	//   ....[40]....
        /*01f4*/ 	.word	0xffffffff


	//   ....[41]....
        /*01f8*/ 	.word	0xffffffff


	//   ....[42]....
        /*01fc*/ 	.word	0xffffffff


	//   ....[43]....
        /*0200*/ 	.word	0xffffffff


	//   ....[44]....
        /*0204*/ 	.word	0xffffffff


	//   ....[45]....
        /*0208*/ 	.word	0xffffffff


	//   ....[46]....
        /*020c*/ 	.word	0xffffffff


	//   ....[47]....
        /*0210*/ 	.word	0xffffffff


	//   ....[48]....
        /*0214*/ 	.word	0xffffffff


	//   ....[49]....
        /*0218*/ 	.word	0xffffffff


	//   ....[50]....
        /*021c*/ 	.word	0xffffffff


	//   ....[51]....
        /*0220*/ 	.word	0xffffffff


	//   ....[52]....
        /*0224*/ 	.word	0xffffffff


	//   ....[53]....
        /*0228*/ 	.word	0xffffffff


	//   ....[54]....
        /*022c*/ 	.word	0xffffffff


	//   ....[55]....
        /*0230*/ 	.word	0xffffffff


	//   ....[56]....
        /*0234*/ 	.word	0xffffffff


	//   ....[57]....
        /*0238*/ 	.word	0xffffffff


	//   ....[58]....
        /*023c*/ 	.word	0xffffffff


	//   ....[59]....
        /*0240*/ 	.word	0xffffffff


	//   ....[60]....
        /*0244*/ 	.word	0xffffffff


	//   ....[61]....
        /*0248*/ 	.word	0xffffffff


	//   ....[62]....
        /*024c*/ 	.word	0xffffffff


	//   ....[63]....
        /*0250*/ 	.word	0xffffffff


	//   ....[64]....
        /*0254*/ 	.word	0xffffffff


	//   ....[65]....
        /*0258*/ 	.word	0xffffffff


	//   ....[66]....
        /*025c*/ 	.word	0xffffffff


	//   ....[67]....
        /*0260*/ 	.word	0xffffffff


	//   ....[68]....
        /*0264*/ 	.word	0xffffffff


	//   ....[69]....
        /*0268*/ 	.word	0xffffffff


	//   ....[70]....
        /*026c*/ 	.word	0xffffffff


	//   ....[71]....
        /*0270*/ 	.word	0xffffffff


	//   ....[72]....
        /*0274*/ 	.word	0xffffffff


	//   ....[73]....
        /*0278*/ 	.word	0xffffffff


	//   ....[74]....
        /*027c*/ 	.word	0xffffffff


	//   ....[75]....
        /*0280*/ 	.word	0xffffffff


	//   ....[76]....
        /*0284*/ 	.word	0xffffffff


	//   ....[77]....
        /*0288*/ 	.word	0xffffffff


	//   ....[78]....
        /*028c*/ 	.word	0xffffffff


	//   ....[79]....
        /*0290*/ 	.word	0xffffffff


	//   ....[80]....
        /*0294*/ 	.word	0xffffffff


	//   ....[81]....
        /*0298*/ 	.word	0xffffffff


	//   ....[82]....
        /*029c*/ 	.word	0xffffffff


	//   ....[83]....
        /*02a0*/ 	.word	0xffffffff


	//   ....[84]....
        /*02a4*/ 	.word	0xffffffff


	//   ....[85]....
        /*02a8*/ 	.word	0xffffffff


	//   ....[86]....
        /*02ac*/ 	.word	0xffffffff


	//   ....[87]....
        /*02b0*/ 	.word	0xffffffff


	//   ....[88]....
        /*02b4*/ 	.word	0xffffffff


	//   ....[89]....
        /*02b8*/ 	.word	0xffffffff


	//   ....[90]....
        /*02bc*/ 	.word	0xffffffff


	//   ....[91]....
        /*02c0*/ 	.word	0xffffffff


	//   ....[92]....
        /*02c4*/ 	.word	0xffffffff


	//   ....[93]....
        /*02c8*/ 	.word	0xffffffff


	//   ....[94]....
        /*02cc*/ 	.word	0xffffffff


	//   ....[95]....
        /*02d0*/ 	.word	0xffffffff


	//   ....[96]....
        /*02d4*/ 	.word	0xffffffff


	//   ....[97]....
        /*02d8*/ 	.word	0xffffffff


	//   ....[98]....
        /*02dc*/ 	.word	0xffffffff


	//   ....[99]....
        /*02e0*/ 	.word	0xffffffff


	//   ....[100]....
        /*02e4*/ 	.word	0xffffffff


	//   ....[101]....
        /*02e8*/ 	.word	0xffffffff


	//   ....[102]....
        /*02ec*/ 	.word	0xffffffff


	//   ....[103]....
        /*02f0*/ 	.word	0xffffffff


	//   ....[104]....
        /*02f4*/ 	.word	0xffffffff


	//   ....[105]....
        /*02f8*/ 	.word	0xffffffff


	//   ....[106]....
        /*02fc*/ 	.word	0xffffffff


	//   ....[107]....
        /*0300*/ 	.word	0xffffffff


	//   ....[108]....
        /*0304*/ 	.word	0xffffffff


	//   ....[109]....
        /*0308*/ 	.word	0xffffffff


	//   ....[110]....
        /*030c*/ 	.word	0xffffffff


	//   ....[111]....
        /*0310*/ 	.word	0x0500000f


	//   ....[112]....
        /*0314*/ 	.word	0x0500000f


	//   ....[113]....
        /*0318*/ 	.word	0x0500000f


	//   ....[114]....
        /*031c*/ 	.word	0x0500000f


	//   ....[115]....
        /*0320*/ 	.word	0x0500000f


	//   ....[116]....
        /*0324*/ 	.word	0x0500000f


	//   ....[117]....
        /*0328*/ 	.word	0x0500000f


	//   ....[118]....
        /*032c*/ 	.word	0x0500000f


	//   ....[119]....
        /*0330*/ 	.word	0x0500000f


	//   ....[120]....
        /*0334*/ 	.word	0x0500000f


	//   ....[121]....
        /*0338*/ 	.word	0x0500000f


	//   ....[122]....
        /*033c*/ 	.word	0x0500000f


	//   ....[123]....
        /*0340*/ 	.word	0x0500000f


	//   ....[124]....
        /*0344*/ 	.word	0x0500000f


	//   ....[125]....
        /*0348*/ 	.word	0x0500000f


	//   ....[126]....
        /*034c*/ 	.word	0x0500000f


	//   ....[127]....
        /*0350*/ 	.word	0x0500000f


	//   ....[128]....
        /*0354*/ 	.word	0x0500000f


	//   ....[129]....
        /*0358*/ 	.word	0x0500000f


	//   ....[130]....
        /*035c*/ 	.word	0x0500000f


	//   ....[131]....
        /*0360*/ 	.word	0x0500000f


	//   ....[132]....
        /*0364*/ 	.word	0x0500000f


	//   ....[133]....
        /*0368*/ 	.word	0x0500000f


	//   ....[134]....
        /*036c*/ 	.word	0x0500000f


	//----- nvinfo : EIATTR_COOP_GROUP_INSTR_OFFSETS
	.align		4
.L_115:
        /*0370*/ 	.byte	0x04, 0x28
        /*0372*/ 	.short	(.L_117 - .L_116)


	//   ....[0]....
.L_116:
        /*0374*/ 	.word	0x00000070


	//   ....[1]....
        /*0378*/ 	.word	0x000000b0


	//   ....[2]....
        /*037c*/ 	.word	0x000002d0


	//   ....[3]....
        /*0380*/ 	.word	0x00000430


	//   ....[4]....
        /*0384*/ 	.word	0x00000550


	//   ....[5]....
        /*0388*/ 	.word	0x000006b0


	//   ....[6]....
        /*038c*/ 	.word	0x00001270


	//   ....[7]....
        /*0390*/ 	.word	0x00002d50


	//   ....[8]....
        /*0394*/ 	.word	0x00002db0


	//   ....[9]....
        /*0398*/ 	.word	0x00003380


	//   ....[10]....
        /*039c*/ 	.word	0x000033f0


	//   ....[11]....
        /*03a0*/ 	.word	0x00005160


	//   ....[12]....
        /*03a4*/ 	.word	0x00005190


	//   ....[13]....
        /*03a8*/ 	.word	0x000051b0


	//   ....[14]....
        /*03ac*/ 	.word	0x000051d0


	//   ....[15]....
        /*03b0*/ 	.word	0x000067c0


	//   ....[16]....
        /*03b4*/ 	.word	0x000067e0


	//   ....[17]....
        /*03b8*/ 	.word	0x00006850


	//   ....[18]....
        /*03bc*/ 	.word	0x00006860


	//   ....[19]....
        /*03c0*/ 	.word	0x00007530


	//   ....[20]....
        /*03c4*/ 	.word	0x00007540


	//   ....[21]....
        /*03c8*/ 	.word	0x00007550


	//   ....[22]....
        /*03cc*/ 	.word	0x00007560


	//   ....[23]....
        /*03d0*/ 	.word	0x00007570


	//   ....[24]....
        /*03d4*/ 	.word	0x00007580


	//   ....[25]....
        /*03d8*/ 	.word	0x00007590


	//   ....[26]....
        /*03dc*/ 	.word	0x000075a0


	//   ....[27]....
        /*03e0*/ 	.word	0x000075b0


	//   ....[28]....
        /*03e4*/ 	.word	0x000075e0


	//   ....[29]....
        /*03e8*/ 	.word	0x00007610


	//   ....[30]....
        /*03ec*/ 	.word	0x00007620


	//   ....[31]....
        /*03f0*/ 	.word	0x00007650


	//   ....[32]....
        /*03f4*/ 	.word	0x00007660


	//   ....[33]....
        /*03f8*/ 	.word	0x00007670


	//   ....[34]....
        /*03fc*/ 	.word	0x000076a0


	//   ....[35]....
        /*0400*/ 	.word	0x000076b0


	//   ....[36]....
        /*0404*/ 	.word	0x000076e0


	//   ....[37]....
        /*0408*/ 	.word	0x000076f0


	//   ....[38]....
        /*040c*/ 	.word	0x00007700


	//   ....[39]....
        /*0410*/ 	.word	0x00007710


	//   ....[40]....
        /*0414*/ 	.word	0x00007730


	//   ....[41]....
        /*0418*/ 	.word	0x00007760


	//   ....[42]....
        /*041c*/ 	.word	0x00007790


	//   ....[43]....
        /*0420*/ 	.word	0x00007d50


	//   ....[44]....
        /*0424*/ 	.word	0x00007d90


	//   ....[45]....
        /*0428*/ 	.word	0x00007dd0


	//   ....[46]....
        /*042c*/ 	.word	0x00007e10


	//   ....[47]....
        /*0430*/ 	.word	0x000082e0


	//   ....[48]....
        /*0434*/ 	.word	0x00008310


	//   ....[49]....
        /*0438*/ 	.word	0x00008410


	//   ....[50]....
        /*043c*/ 	.word	0x00008430


	//   ....[51]....
        /*0440*/ 	.word	0x00008d40


	//   ....[52]....
        /*0444*/ 	.word	0x00008d50


	//   ....[53]....
        /*0448*/ 	.word	0x00008e50


	//   ....[54]....
        /*044c*/ 	.word	0x00008e70


	//   ....[55]....
        /*0450*/ 	.word	0x00008fe0


	//   ....[56]....
        /*0454*/ 	.word	0x00009190


	//   ....[57]....
        /*0458*/ 	.word	0x000091c0


	//   ....[58]....
        /*045c*/ 	.word	0x000091f0


	//   ....[59]....
        /*0460*/ 	.word	0x00009220


	//   ....[60]....
        /*0464*/ 	.word	0x00009250


	//   ....[61]....
        /*0468*/ 	.word	0x00009290


	//   ....[62]....
        /*046c*/ 	.word	0x000093e0


	//   ....[63]....
        /*0470*/ 	.word	0x00009410


	//   ....[64]....
        /*0474*/ 	.word	0x00009440


	//   ....[65]....
        /*0478*/ 	.word	0x00009470


	//   ....[66]....
        /*047c*/ 	.word	0x000094a0


	//   ....[67]....
        /*0480*/ 	.word	0x000094e0


	//   ....[68]....
        /*0484*/ 	.word	0x00009560


	//   ....[69]....
        /*0488*/ 	.word	0x000095a0


	//   ....[70]....
        /*048c*/ 	.word	0x00009630


	//   ....[71]....
        /*0490*/ 	.word	0x0000ae90


	//   ....[72]....
        /*0494*/ 	.word	0x0000aec0


	//   ....[73]....
        /*0498*/ 	.word	0x0000aee0


	//   ....[74]....
        /*049c*/ 	.word	0x0000afc0


	//   ....[75]....
        /*04a0*/ 	.word	0x0000b360


	//   ....[76]....
        /*04a4*/ 	.word	0x0000b370


	//   ....[77]....
        /*04a8*/ 	.word	0x0000b380


	//   ....[78]....
        /*04ac*/ 	.word	0x0000b390


	//   ....[79]....
        /*04b0*/ 	.word	0x0000bc70


	//   ....[80]....
        /*04b4*/ 	.word	0x0000bca0


	//   ....[81]....
        /*04b8*/ 	.word	0x0000bcc0


	//   ....[82]....
        /*04bc*/ 	.word	0x0000bcd0


	//   ....[83]....
        /*04c0*/ 	.word	0x0000bce0


	//   ....[84]....
        /*04c4*/ 	.word	0x0000bdf0


	//   ....[85]....
        /*04c8*/ 	.word	0x0000c540


	//   ....[86]....
        /*04cc*/ 	.word	0x0000c560


	//   ....[87]....
        /*04d0*/ 	.word	0x0000c570


	//   ....[88]....
        /*04d4*/ 	.word	0x0000c5d0


	//   ....[89]....
        /*04d8*/ 	.word	0x0000c930


	//   ....[90]....
        /*04dc*/ 	.word	0x0000c940


	//   ....[91]....
        /*04e0*/ 	.word	0x0000c950


	//   ....[92]....
        /*04e4*/ 	.word	0x0000c9b0


	//   ....[93]....
        /*04e8*/ 	.word	0x0000d8d0


	//   ....[94]....
        /*04ec*/ 	.word	0x0000d8e0


	//   ....[95]....
        /*04f0*/ 	.word	0x0000d910


	//   ....[96]....
        /*04f4*/ 	.word	0x0000d940


	//   ....[97]....
        /*04f8*/ 	.word	0x0000d970


	//   ....[98]....
        /*04fc*/ 	.word	0x0000d980


	//   ....[99]....
        /*0500*/ 	.word	0x0000d9b0


	//   ....[100]....
        /*0504*/ 	.word	0x0000d9f0


	//   ....[101]....
        /*0508*/ 	.word	0x0000db30


	//   ....[102]....
        /*050c*/ 	.word	0x0000db60


	//   ....[103]....
        /*0510*/ 	.word	0x0000dba0


	//   ....[104]....
        /*0514*/ 	.word	0x0000dbd0


	//   ....[105]....
        /*0518*/ 	.word	0x0000dc00


	//   ....[106]....
        /*051c*/ 	.word	0x0000dc30


	//   ....[107]....
        /*0520*/ 	.word	0x0000dce0


	//   ....[108]....
        /*0524*/ 	.word	0x0000dd20


	//   ....[109]....
        /*0528*/ 	.word	0x0000dd70


	//   ....[110]....
        /*052c*/ 	.word	0x0000e1c0


	//   ....[111]....
        /*0530*/ 	.word	0x0000e710


	//   ....[112]....
        /*0534*/ 	.word	0x0000e800


	//   ....[113]....
        /*0538*/ 	.word	0x0000e890


	//   ....[114]....
        /*053c*/ 	.word	0x0000ea20


	//   ....[115]....
        /*0540*/ 	.word	0x0000eac0


	//   ....[116]....
        /*0544*/ 	.word	0x0000ebc0


	//   ....[117]....
        /*0548*/ 	.word	0x0000ec50


	//   ....[118]....
        /*054c*/ 	.word	0x0000ecb0


	//   ....[119]....
        /*0550*/ 	.word	0x0000ed50


	//   ....[120]....
        /*0554*/ 	.word	0x0000ee60


	//   ....[121]....
        /*0558*/ 	.word	0x0000eec0


	//   ....[122]....
        /*055c*/ 	.word	0x0000ef20


	//   ....[123]....
        /*0560*/ 	.word	0x0000f000


	//   ....[124]....
        /*0564*/ 	.word	0x0000f0d0


	//   ....[125]....
        /*0568*/ 	.word	0x0000f150


	//   ....[126]....
        /*056c*/ 	.word	0x0000f2f0


	//   ....[127]....
        /*0570*/ 	.word	0x0000f390


	//   ....[128]....
        /*0574*/ 	.word	0x0000f3f0


	//   ....[129]....
        /*0578*/ 	.word	0x0000f4c0


	//   ....[130]....
        /*057c*/ 	.word	0x0000f5b0


	//   ....[131]....
        /*0580*/ 	.word	0x0000f640


	//   ....[132]....
        /*0584*/ 	.word	0x0000f6a0


	//   ....[133]....
        /*0588*/ 	.word	0x0000f770


	//   ....[134]....
        /*058c*/ 	.word	0x0000f9d0


	//----- nvinfo : EIATTR_REG_RECONFIG
	.align		4
.L_117:
        /*0590*/ 	.byte	0x01, 0x54
	.zero		2


	//----- nvinfo : EIATTR_SYSCALL_OFFSETS
	.align		4
        /*0594*/ 	.byte	0x04, 0x46
        /*0596*/ 	.short	(.L_119 - .L_118)


	//   ....[0]....
.L_118:
        /*0598*/ 	.word	0x00001460


	//   ....[1]....
        /*059c*/ 	.word	0x0000a440


	//   ....[2]....
        /*05a0*/ 	.word	0x0000a5b0


	//   ....[3]....
        /*05a4*/ 	.word	0x0000a700


	//   ....[4]....
        /*05a8*/ 	.word	0x0000a840


	//   ....[5]....
        /*05ac*/ 	.word	0x0000b780


	//----- nvinfo : EIATTR_MBARRIER_INSTR_OFFSETS
	.align		4
.L_119:
        /*05b0*/ 	.byte	0x04, 0x39
        /*05b2*/ 	.short	(.L_121 - .L_120)


	//   ....[0]....
.L_120:
        /*05b4*/ 	.word	0x00000180
        /*05b8*/ 	.word	0x000000ff
        /*05bc*/ 	.word	0x00019c00
        /*05c0*/ 	.short	0x0100
        /*05c2*/ 	.byte	0x08
	.zero		1


	//   ....[1]....
        /*05c4*/ 	.word	0x00000190
        /*05c8*/ 	.word	0x000000ff
        /*05cc*/ 	.word	0x00019c20
        /*05d0*/ 	.short	0x0100
        /*05d2*/ 	.byte	0x08
	.zero		1


	//   ....[2]....
        /*05d4*/ 	.word	0x00000280
        /*05d8*/ 	.word	0x000000ff
        /*05dc*/ 	.word	0x00019c30
        /*05e0*/ 	.short	0x0100
        /*05e2*/ 	.byte	0x08
	.zero		1


	//   ....[3]....
        /*05e4*/ 	.word	0x00000290
        /*05e8*/ 	.word	0x000000ff
        /*05ec*/ 	.word	0x00019c40
        /*05f0*/ 	.short	0x0100
        /*05f2*/ 	.byte	0x08
	.zero		1


	//   ....[4]....
        /*05f4*/ 	.word	0x000002a0
        /*05f8*/ 	.word	0x000000ff
        /*05fc*/ 	.word	0x00019c38
        /*0600*/ 	.short	0x0100
        /*0602*/ 	.byte	0x08
	.zero		1


	//   ....[5]....
        /*0604*/ 	.word	0x000002b0
        /*0608*/ 	.word	0x000000ff
        /*060c*/ 	.word	0x00019c48
        /*0610*/ 	.short	0x0100
        /*0612*/ 	.byte	0x08
	.zero		1


	//   ....[6]....
        /*0614*/ 	.word	0x000003e0
        /*0618*/ 	.word	0x000000ff
        /*061c*/ 	.word	0x00019c50
        /*0620*/ 	.short	0x0100
        /*0622*/ 	.byte	0x08
	.zero		1


	//   ....[7]....
        /*0624*/ 	.word	0x000003f0
        /*0628*/ 	.word	0x000000ff
        /*062c*/ 	.word	0x00019c60
        /*0630*/ 	.short	0x0100
        /*0632*/ 	.byte	0x08
	.zero		1


	//   ....[8]....
        /*0634*/ 	.word	0x00000400
        /*0638*/ 	.word	0x000000ff
        /*063c*/ 	.word	0x00019c58
        /*0640*/ 	.short	0x0100
        /*0642*/ 	.byte	0x08
	.zero		1


	//   ....[9]....
        /*0644*/ 	.word	0x00000410
        /*0648*/ 	.word	0x000000ff
        /*064c*/ 	.word	0x00019c68
        /*0650*/ 	.short	0x0100
        /*0652*/ 	.byte	0x08
	.zero		1


	//   ....[10]....
        /*0654*/ 	.word	0x00000500
        /*0658*/ 	.word	0x000000ff
        /*065c*/ 	.word	0x00019c70
        /*0660*/ 	.short	0x0100
        /*0662*/ 	.byte	0x06
	.zero		1


	//   ....[11]....
        /*0664*/ 	.word	0x00000510
        /*0668*/ 	.word	0x000000ff
        /*066c*/ 	.word	0x00019c80
        /*0670*/ 	.short	0x0100
        /*0672*/ 	.byte	0x06
	.zero		1


	//   ....[12]....
        /*0674*/ 	.word	0x00000520
        /*0678*/ 	.word	0x000000ff
        /*067c*/ 	.word	0x00019c78
        /*0680*/ 	.short	0x0100
        /*0682*/ 	.byte	0x06
	.zero		1


	//   ....[13]....
        /*0684*/ 	.word	0x00000530
        /*0688*/ 	.word	0x000000ff
        /*068c*/ 	.word	0x00019c88
        /*0690*/ 	.short	0x0100
        /*0692*/ 	.byte	0x06
	.zero		1


	//   ....[14]....
        /*0694*/ 	.word	0x00000660
        /*0698*/ 	.word	0x000000ff
        /*069c*/ 	.word	0x00019c90
        /*06a0*/ 	.short	0x0100
        /*06a2*/ 	.byte	0x08
	.zero		1


	//   ....[15]....
        /*06a4*/ 	.word	0x00000670
        /*06a8*/ 	.word	0x000000ff
        /*06ac*/ 	.word	0x00019ca0
        /*06b0*/ 	.short	0x0100
        /*06b2*/ 	.byte	0x08
	.zero		1


	//   ....[16]....
        /*06b4*/ 	.word	0x00000680
        /*06b8*/ 	.word	0x000000ff
        /*06bc*/ 	.word	0x00019c98
        /*06c0*/ 	.short	0x0100
        /*06c2*/ 	.byte	0x08
	.zero		1


	//   ....[17]....
        /*06c4*/ 	.word	0x00000690
        /*06c8*/ 	.word	0x000000ff
        /*06cc*/ 	.word	0x00019ca8
        /*06d0*/ 	.short	0x0100
        /*06d2*/ 	.byte	0x08
	.zero		1


	//   ....[18]....
        /*06d4*/ 	.word	0x000007e0
        /*06d8*/ 	.word	0x000000ff
        /*06dc*/ 	.word	0x00019cb0
        /*06e0*/ 	.short	0x0100
        /*06e2*/ 	.byte	0x08
	.zero		1


	//   ....[19]....
        /*06e4*/ 	.word	0x000007f0
        /*06e8*/ 	.word	0x000000ff
        /*06ec*/ 	.word	0x00019cc0
        /*06f0*/ 	.short	0x0100
        /*06f2*/ 	.byte	0x08
	.zero		1


	//   ....[20]....
        /*06f4*/ 	.word	0x00000800
        /*06f8*/ 	.word	0x000000ff
        /*06fc*/ 	.word	0x00019cb8
        /*0700*/ 	.short	0x0100
        /*0702*/ 	.byte	0x08
	.zero		1


	//   ....[21]....
        /*0704*/ 	.word	0x00000810
        /*0708*/ 	.word	0x000000ff
        /*070c*/ 	.word	0x00019cc8
        /*0710*/ 	.short	0x0100
        /*0712*/ 	.byte	0x08
	.zero		1


	//   ....[22]....
        /*0714*/ 	.word	0x00001790
        /*0718*/ 	.word	0x000000ff
        /*071c*/ 	.word	0x00019c00
        /*0720*/ 	.short	0x010a
        /*0722*/ 	.byte	0x31
	.zero		1


	//   ....[23]....
        /*0724*/ 	.word	0x00001830
        /*0728*/ 	.word	0x00000003
        /*072c*/ 	.word	0x00019c30
        /*0730*/ 	.short	0x010a
        /*0732*/ 	.byte	0x3f
	.zero		1


	//   ....[24]....
        /*0734*/ 	.word	0x00001880
        /*0738*/ 	.word	0x00000003
        /*073c*/ 	.word	0x00019c30
        /*0740*/ 	.short	0x010a
        /*0742*/ 	.byte	0x3f
	.zero		1


	//   ....[25]....
        /*0744*/ 	.word	0x000022e0
        /*0748*/ 	.word	0x000000ff
        /*074c*/ 	.word	0x00000000
        /*0750*/ 	.short	0x0101
        /*0752*/ 	.byte	0x06
	.zero		1


	//   ....[26]....
        /*0754*/ 	.word	0x000041a0
        /*0758*/ 	.word	0x000000ff
        /*075c*/ 	.word	0x00019c30
        /*0760*/ 	.short	0x010a
        /*0762*/ 	.byte	0x13
	.zero		1


	//   ....[27]....
        /*0764*/ 	.word	0x000041e0
        /*0768*/ 	.word	0x000000ff
        /*076c*/ 	.word	0x00019c30
        /*0770*/ 	.short	0x010a
        /*0772*/ 	.byte	0x13
	.zero		1


	//   ....[28]....
        /*0774*/ 	.word	0x00004340
        /*0778*/ 	.word	0x000000ff
        /*077c*/ 	.word	0x00019c50
        /*0780*/ 	.short	0x010a
        /*0782*/ 	.byte	0x0b
	.zero		1


	//   ....[29]....
        /*0784*/ 	.word	0x00004380
        /*0788*/ 	.word	0x000000ff
        /*078c*/ 	.word	0x00019c50
        /*0790*/ 	.short	0x010a
        /*0792*/ 	.byte	0x0b
	.zero		1


	//   ....[30]....
        /*0794*/ 	.word	0x00004a50
        /*0798*/ 	.word	0x000000ff
        /*079c*/ 	.word	0x00000000
        /*07a0*/ 	.short	0x0101
        /*07a2*/ 	.byte	0x13
	.zero		1


	//   ....[31]....
        /*07a4*/ 	.word	0x00005fa0
        /*07a8*/ 	.word	0x000000ff
        /*07ac*/ 	.word	0x00000000
        /*07b0*/ 	.short	0x0101
        /*07b2*/ 	.byte	0x06
	.zero		1


	//   ....[32]....
        /*07b4*/ 	.word	0x00006500
        /*07b8*/ 	.word	0x000000ff
        /*07bc*/ 	.word	0x00019c50
        /*07c0*/ 	.short	0x010a
        /*07c2*/ 	.byte	0x0e
	.zero		1


	//   ....[33]....
        /*07c4*/ 	.word	0x00006540
        /*07c8*/ 	.word	0x000000ff
        /*07cc*/ 	.word	0x00019c50
        /*07d0*/ 	.short	0x010a
        /*07d2*/ 	.byte	0x0e
	.zero		1


	//   ....[34]....
        /*07d4*/ 	.word	0x00006b40
        /*07d8*/ 	.word	0x000000ff
        /*07dc*/ 	.word	0x00000000
        /*07e0*/ 	.short	0x0101
        /*07e2*/ 	.byte	0x04
	.zero		1


	//   ....[35]....
        /*07e4*/ 	.word	0x00008300
        /*07e8*/ 	.word	0x00000008
        /*07ec*/ 	.word	0x00000000
        /*07f0*/ 	.short	0x0101
        /*07f2*/ 	.byte	0x3f
	.zero		1


	//   ....[36]....
        /*07f4*/ 	.word	0x0000aca0
        /*07f8*/ 	.word	0x00000004
        /*07fc*/ 	.word	0x00019c80
        /*0800*/ 	.short	0x010a
        /*0802*/ 	.byte	0x3f
	.zero		1


	//   ....[37]....
        /*0804*/ 	.word	0x0000b090
        /*0808*/ 	.word	0x00000004
        /*080c*/ 	.word	0x00019c70
        /*0810*/ 	.short	0x0107
        /*0812*/ 	.byte	0x3f
	.zero		1


	//   ....[38]....
        /*0814*/ 	.word	0x0000b150
        /*0818*/ 	.word	0x00000004
        /*081c*/ 	.word	0x00019c70
        /*0820*/ 	.short	0x0101
        /*0822*/ 	.byte	0x3f
	.zero		1


	//   ....[39]....
        /*0824*/ 	.word	0x0000b1a0
        /*0828*/ 	.word	0x00000004
        /*082c*/ 	.word	0x00019c40
        /*0830*/ 	.short	0x010a
        /*0832*/ 	.byte	0x3f
	.zero		1


	//   ....[40]....
        /*0834*/ 	.word	0x0000b4b0
        /*0838*/ 	.word	0x00000004
        /*083c*/ 	.word	0x00019c30
        /*0840*/ 	.short	0x0107
        /*0842*/ 	.byte	0x3f
	.zero		1


	//   ....[41]....
        /*0844*/ 	.word	0x0000b570
        /*0848*/ 	.word	0x00000004
        /*084c*/ 	.word	0x00019c30
        /*0850*/ 	.short	0x0101
        /*0852*/ 	.byte	0x3f
	.zero		1


	//   ....[42]....
        /*0854*/ 	.word	0x0000bed0
        /*0858*/ 	.word	0x00000016
        /*085c*/ 	.word	0x00019c00
        /*0860*/ 	.short	0x0107
        /*0862*/ 	.byte	0x3f
	.zero		1


	//   ....[43]....
        /*0864*/ 	.word	0x0000bfd0
        /*0868*/ 	.word	0x00000016
        /*086c*/ 	.word	0x00019c00
        /*0870*/ 	.short	0x0101
        /*0872*/ 	.byte	0x3f
	.zero		1


	//   ....[44]....
        /*0874*/ 	.word	0x0000bff0
        /*0878*/ 	.word	0x00000016
        /*087c*/ 	.word	0x00019c20
        /*0880*/ 	.short	0x010a
        /*0882*/ 	.byte	0x3f
	.zero		1


	//   ....[45]....
        /*0884*/ 	.word	0x0000c360
        /*0888*/ 	.word	0x00000000
        /*088c*/ 	.word	0x00019c80
        /*0890*/ 	.short	0x010a
        /*0892*/ 	.byte	0x3f
	.zero		1


	//   ....[46]....
        /*0894*/ 	.word	0x0000c670
        /*0898*/ 	.word	0x00000000
        /*089c*/ 	.word	0x00019c70
        /*08a0*/ 	.short	0x0107
        /*08a2*/ 	.byte	0x3f
	.zero		1


	//   ....[47]....
        /*08a4*/ 	.word	0x0000c730
        /*08a8*/ 	.word	0x00000000
        /*08ac*/ 	.word	0x00019c70
        /*08b0*/ 	.short	0x0101
        /*08b2*/ 	.byte	0x3f
	.zero		1


	//   ....[48]....
        /*08b4*/ 	.word	0x0000c760
        /*08b8*/ 	.word	0x00000000
        /*08bc*/ 	.word	0x00019c40
        /*08c0*/ 	.short	0x010a
        /*08c2*/ 	.byte	0x3f
	.zero		1


	//   ....[49]....
        /*08c4*/ 	.word	0x0000ca50
        /*08c8*/ 	.word	0x00000000
        /*08cc*/ 	.word	0x00019c30
        /*08d0*/ 	.short	0x0107
        /*08d2*/ 	.byte	0x3f
	.zero		1


	//   ....[50]....
        /*08d4*/ 	.word	0x0000cb10
        /*08d8*/ 	.word	0x00000000
        /*08dc*/ 	.word	0x00019c30
        /*08e0*/ 	.short	0x0101
        /*08e2*/ 	.byte	0x3f
	.zero		1


	//   ....[51]....
        /*08e4*/ 	.word	0x0000cba0
        /*08e8*/ 	.word	0x00000002
        /*08ec*/ 	.word	0x00019c70
        /*08f0*/ 	.short	0x010a
        /*08f2*/ 	.byte	0x3f
	.zero		1


	//   ....[52]....
        /*08f4*/ 	.word	0x0000cc30
        /*08f8*/ 	.word	0x00000002
        /*08fc*/ 	.word	0x00019c60
        /*0900*/ 	.short	0x010a
        /*0902*/ 	.byte	0x3f
	.zero		1


	//   ....[53]....
        /*0904*/ 	.word	0x0000cfc0
        /*0908*/ 	.word	0x00000002
        /*090c*/ 	.word	0x00019c50
        /*0910*/ 	.short	0x0101
        /*0912*/ 	.byte	0x3f
	.zero		1


	//   ....[54]....
        /*0914*/ 	.word	0x0000d050
        /*0918*/ 	.word	0x00000002
        /*091c*/ 	.word	0x00000000
        /*0920*/ 	.short	0x0101
        /*0922*/ 	.byte	0x3f
	.zero		1


	//   ....[55]....
        /*0924*/ 	.word	0x0000d210
        /*0928*/ 	.word	0x00000003
        /*092c*/ 	.word	0x00019c70
        /*0930*/ 	.short	0x010a
        /*0932*/ 	.byte	0x3f
	.zero		1


	//   ....[56]....
        /*0934*/ 	.word	0x0000d290
        /*0938*/ 	.word	0x00000003
        /*093c*/ 	.word	0x00019c60
        /*0940*/ 	.short	0x010a
        /*0942*/ 	.byte	0x3f
	.zero		1


	//   ....[57]....
        /*0944*/ 	.word	0x0000d630
        /*0948*/ 	.word	0x00000003
        /*094c*/ 	.word	0x00019c50
        /*0950*/ 	.short	0x0101
        /*0952*/ 	.byte	0x3f
	.zero		1


	//   ....[58]....
        /*0954*/ 	.word	0x0000d6d0
        /*0958*/ 	.word	0x00000003
        /*095c*/ 	.word	0x00000000
        /*0960*/ 	.short	0x0101
        /*0962*/ 	.byte	0x3f
	.zero		1


	//   ....[59]....
        /*0964*/ 	.word	0x0000e140
        /*0968*/ 	.word	0x00000004
        /*096c*/ 	.word	0x00019c20
        /*0970*/ 	.short	0x010a
        /*0972*/ 	.byte	0x3f
	.zero		1


	//   ....[60]....
        /*0974*/ 	.word	0x0000e2c0
        /*0978*/ 	.word	0x00000005
        /*097c*/ 	.word	0x00019c40
        /*0980*/ 	.short	0x010a
        /*0982*/ 	.byte	0x3f
	.zero		1


	//   ....[61]....
        /*0984*/ 	.word	0x0000e360
        /*0988*/ 	.word	0x00000017
        /*098c*/ 	.word	0x00019c40
        /*0990*/ 	.short	0x010a
        /*0992*/ 	.byte	0x3f
	.zero		1


	//   ....[62]....
        /*0994*/ 	.word	0x0000e3a0
        /*0998*/ 	.word	0x00000005
        /*099c*/ 	.word	0x00019c60
        /*09a0*/ 	.short	0x010a
        /*09a2*/ 	.byte	0x3f
	.zero		1


	//   ....[63]....
        /*09a4*/ 	.word	0x0000e3e0
        /*09a8*/ 	.word	0x00000017
        /*09ac*/ 	.word	0x00019c60
        /*09b0*/ 	.short	0x010a
        /*09b2*/ 	.byte	0x3f
	.zero		1


	//   ....[64]....
        /*09b4*/ 	.word	0x0000e420
        /*09b8*/ 	.word	0x00000005
        /*09bc*/ 	.word	0x00019c80
        /*09c0*/ 	.short	0x010a
        /*09c2*/ 	.byte	0x3f
	.zero		1


	//   ....[65]....
        /*09c4*/ 	.word	0x0000e460
        /*09c8*/ 	.word	0x00000017
        /*09cc*/ 	.word	0x00019c80
        /*09d0*/ 	.short	0x010a
        /*09d2*/ 	.byte	0x3f
	.zero		1


	//   ....[66]....
        /*09d4*/ 	.word	0x0000e4d0
        /*09d8*/ 	.word	0x00000003
        /*09dc*/ 	.word	0x00019c00
        /*09e0*/ 	.short	0x010a
        /*09e2*/ 	.byte	0x3f
	.zero		1


	//   ....[67]....
        /*09e4*/ 	.word	0x0000e520
        /*09e8*/ 	.word	0x00000003
        /*09ec*/ 	.word	0x00019c30
        /*09f0*/ 	.short	0x010a
        /*09f2*/ 	.byte	0x3f
	.zero		1


	//   ....[68]....
        /*09f4*/ 	.word	0x0000e580
        /*09f8*/ 	.word	0x00000008
        /*09fc*/ 	.word	0x00019c30
        /*0a00*/ 	.short	0x010a
        /*0a02*/ 	.byte	0x3f
	.zero		1


	//   ....[69]....
        /*0a04*/ 	.word	0x0000e5e0
        /*0a08*/ 	.word	0x00000008
        /*0a0c*/ 	.word	0x00019c50
        /*0a10*/ 	.short	0x010a
        /*0a12*/ 	.byte	0x3f
	.zero		1


	//   ....[70]....
        /*0a14*/ 	.word	0x0000e640
        /*0a18*/ 	.word	0x00000003
        /*0a1c*/ 	.word	0x00019c50
        /*0a20*/ 	.short	0x010a
        /*0a22*/ 	.byte	0x3f
	.zero		1


	//   ....[71]....
        /*0a24*/ 	.word	0x0000e750
        /*0a28*/ 	.word	0x00000004
        /*0a2c*/ 	.word	0x00019c80
        /*0a30*/ 	.short	0x010a
        /*0a32*/ 	.byte	0x3f
	.zero		1


	//   ....[72]....
        /*0a34*/ 	.word	0x0000eb10
        /*0a38*/ 	.word	0x00000004
        /*0a3c*/ 	.word	0x00019c40
        /*0a40*/ 	.short	0x010a
        /*0a42*/ 	.byte	0x3f
	.zero		1


	//   ....[73]....
        /*0a44*/ 	.word	0x0000f1f0
        /*0a48*/ 	.word	0x00000016
        /*0a4c*/ 	.word	0x00019c20
        /*0a50*/ 	.short	0x010a
        /*0a52*/ 	.byte	0x3f
	.zero		1


	//   ....[74]....
        /*0a54*/ 	.word	0x0000f240
        /*0a58*/ 	.word	0x00000000
        /*0a5c*/ 	.word	0x00019c80
        /*0a60*/ 	.short	0x010a
        /*0a62*/ 	.byte	0x3f
	.zero		1


	//   ....[75]....
        /*0a64*/ 	.word	0x0000f500
        /*0a68*/ 	.word	0x00000000
        /*0a6c*/ 	.word	0x00019c40
        /*0a70*/ 	.short	0x010a
        /*0a72*/ 	.byte	0x3f
	.zero		1


	//   ....[76]....
        /*0a74*/ 	.word	0x0000f7b0
        /*0a78*/ 	.word	0x00000002
        /*0a7c*/ 	.word	0x00019c70
        /*0a80*/ 	.short	0x010a
        /*0a82*/ 	.byte	0x3f
	.zero		1


	//   ....[77]....
        /*0a84*/ 	.word	0x0000f800
        /*0a88*/ 	.word	0x00000002
        /*0a8c*/ 	.word	0x00019c60
        /*0a90*/ 	.short	0x010a
        /*0a92*/ 	.byte	0x3f
	.zero		1


	//   ....[78]....
        /*0a94*/ 	.word	0x0000f850
        /*0a98*/ 	.word	0x00000003
        /*0a9c*/ 	.word	0x00019c70
        /*0aa0*/ 	.short	0x010a
        /*0aa2*/ 	.byte	0x3f
	.zero		1


	//   ....[79]....
        /*0aa4*/ 	.word	0x0000f8a0
        /*0aa8*/ 	.word	0x00000003
        /*0aac*/ 	.word	0x00019c60
        /*0ab0*/ 	.short	0x010a
        /*0ab2*/ 	.byte	0x3f
	.zero		1


	//   ....[80]....
        /*0ab4*/ 	.word	0x0000f8f0
        /*0ab8*/ 	.word	0x00000004
        /*0abc*/ 	.word	0x00019c20
        /*0ac0*/ 	.short	0x010a
        /*0ac2*/ 	.byte	0x3f
	.zero		1


	//   ....[81]....
        /*0ac4*/ 	.word	0x0000fa90
        /*0ac8*/ 	.word	0x00000005
        /*0acc*/ 	.word	0x00019c40
        /*0ad0*/ 	.short	0x010a
        /*0ad2*/ 	.byte	0x3f
	.zero		1


	//   ....[82]....
        /*0ad4*/ 	.word	0x0000fae0
        /*0ad8*/ 	.word	0x00000017
        /*0adc*/ 	.word	0x00019c40
        /*0ae0*/ 	.short	0x010a
        /*0ae2*/ 	.byte	0x3f
	.zero		1


	//   ....[83]....
        /*0ae4*/ 	.word	0x0000fb30
        /*0ae8*/ 	.word	0x00000005
        /*0aec*/ 	.word	0x00019c60
        /*0af0*/ 	.short	0x010a
        /*0af2*/ 	.byte	0x3f
	.zero		1


	//   ....[84]....
        /*0af4*/ 	.word	0x0000fb80
        /*0af8*/ 	.word	0x00000017
        /*0afc*/ 	.word	0x00019c60
        /*0b00*/ 	.short	0x010a
        /*0b02*/ 	.byte	0x3f
	.zero		1


	//   ....[85]....
        /*0b04*/ 	.word	0x0000fbd0
        /*0b08*/ 	.word	0x00000005
        /*0b0c*/ 	.word	0x00019c80
        /*0b10*/ 	.short	0x010a
        /*0b12*/ 	.byte	0x3f
	.zero		1


	//----- nvinfo : EIATTR_NUM_MBARRIERS
	.align		4
.L_121:
        /*0b14*/ 	.byte	0x03, 0x38
        /*0b16*/ 	.short	0x0016


	//----- nvinfo : EIATTR_EXIT_INSTR_OFFSETS
	.align		4
        /*0b18*/ 	.byte	0x04, 0x1c
        /*0b1a*/ 	.short	(.L_123 - .L_122)


	//   ....[0]....
.L_122:
        /*0b1c*/ 	.word	0x00000980


	//   ....[1]....
        /*0b20*/ 	.word	0x00008f90


	//   ....[2]....
        /*0b24*/ 	.word	0x0000e4b0


	//----- nvinfo : EIATTR_MAX_THREADS
	.align		4
.L_123:
        /*0b28*/ 	.byte	0x04, 0x05
        /*0b2a*/ 	.short	(.L_125 - .L_124)
.L_124:
        /*0b2c*/ 	.word	0x00000200
        /*0b30*/ 	.word	0x00000001
        /*0b34*/ 	.word	0x00000001


	//----- nvinfo : EIATTR_CRS_STACK_SIZE
	.align		4
.L_125:
        /*0b38*/ 	.byte	0x04, 0x1e
        /*0b3a*/ 	.short	(.L_127 - .L_126)
.L_126:
        /*0b3c*/ 	.word	0x00000000


	//----- nvinfo : EIATTR_CBANK_PARAM_SIZE
	.align		4
.L_127:
        /*0b40*/ 	.byte	0x03, 0x19
        /*0b42*/ 	.short	0x0af0


	//----- nvinfo : EIATTR_PARAM_CBANK
	.align		4
        /*0b44*/ 	.byte	0x04, 0x0a
        /*0b46*/ 	.short	(.L_129 - .L_128)
	.align		4
.L_128:
        /*0b48*/ 	.word	index@(.nv.constant0._ZN7cutlass13device_kernelIN5flash11enable_sm90INS1_16FlashAttnFwdSm90INS1_25CollectiveMainloopFwdSm90ILi2EN4cute5tupleIJNS5_1CILi1EEES8_S8_EEENS6_IJNS7_ILi192EEENS7_ILi128EEENS7_ILi96EEEEEELi96ENS_12float_e4m3_tEfNS_4arch4Sm90ELb0ELb0ELb1ELb1ELb1ELb0ELb0ELb1ELb1ELb1ELb0ELb0EEENS1_21CollectiveEpilogueFwdINS6_IJSA_SC_SB_EEES9_NS_10bfloat16_tESG_Li384ELb1ELb1ELb0ELb1EEENS1_36VarlenDynamicPersistentTileSchedulerILi192ELi128ELi384ELi128ELb0ELb1ELb1ELb0ELb1ELb1EEEEEEEEEvNT_6ParamsE)
        /*0b4c*/ 	.short	0x0210
        /*0b4e*/ 	.short	0x0af0


	//----- nvinfo : EIATTR_SW_WAR
	.align		4
.L_129:
        /*0b50*/ 	.byte	0x04, 0x36
        /*0b52*/ 	.short	(.L_131 - .L_130)
.L_130:
        /*0b54*/ 	.word	0x00000008
.L_131:


//--------------------- .nv.info._ZN7cutlass13device_kernelIN5flash11enable_sm90INS1_16FlashAttnFwdSm90INS1_25CollectiveMainloopFwdSm90ILi2EN4cute5tupleIJNS5_1CILi1EEES8_S8_EEENS6_IJNS7_ILi192EEENS7_ILi128EEENS7_ILi96EEEEEELi96ENS_12float_e4m3_tEfNS_4arch4Sm90ELb0ELb0ELb1ELb1ELb1ELb1ELb0ELb1ELb1ELb1ELb0ELb0EEENS1_21CollectiveEpilogueFwdINS6_IJSA_SC_SB_EEES9_NS_10bfloat16_tESG_Li384ELb1ELb1ELb0ELb1EEENS1_36VarlenDynamicPersistentTileSchedulerILi192ELi128ELi384ELi128ELb0ELb1ELb1ELb0ELb1ELb1EEEEEEEEEvNT_6ParamsE --------------------------
	.section	.nv.info._ZN7cutlass13device_kernelIN5flash11enable_sm90INS1_16FlashAttnFwdSm90INS1_25CollectiveMainloopFwdSm90ILi2EN4cute5tupleIJNS5_1CILi1EEES8_S8_EEENS6_IJNS7_ILi192EEENS7_ILi128EEENS7_ILi96EEEEEELi96ENS_12float_e4m3_tEfNS_4arch4Sm90ELb0ELb0ELb1ELb1ELb1ELb1ELb0ELb1ELb1ELb1ELb0ELb0EEENS1_21CollectiveEpilogueFwdINS6_IJSA_SC_SB_EEES9_NS_10bfloat16_tESG_Li384ELb1ELb1ELb0ELb1EEENS1_36VarlenDynamicPersistentTileSchedulerILi192ELi128ELi384ELi128ELb0ELb1ELb1ELb0ELb1ELb1EEEEEEEEEvNT_6ParamsE,"",@"SHT_CUDA_INFO"
	.sectionflags	@""
	.align	4


	//----- nvinfo : EIATTR_CUDA_API_VERSION
	.align		4
        /*0000*/ 	.byte	0x04, 0x37
        /*0002*/ 	.short	(.L_133 - .L_132)
.L_132:
        /*0004*/ 	.word	0x00000082


	//----- nvinfo : EIATTR_KPARAM_INFO
	.align		4
.L_133:
        /*0008*/ 	.byte	0x04, 0x17
        /*000a*/ 	.short	(.L_135 - .L_134)
.L_134:
        /*000c*/ 	.word	0x00000000
        /*0010*/ 	.short	0x0000
        /*0012*/ 	.short	0x0070
        /*0014*/ 	.byte	0x00, 0xf0, 0x01, 0x2a


	//----- nvinfo : EIATTR_SPARSE_MMA_MASK
	.align		4
.L_135:
        /*0018*/ 	.byte	0x03, 0x50
        /*001a*/ 	.short	0x0000


	//----- nvinfo : EIATTR_MAXREG_COUNT
	.align		4
        /*001c*/ 	.byte	0x03, 0x1b
        /*001e*/ 	.short	0x0080


	//----- nvinfo : EIATTR_NUM_BARRIERS
	.align		4
        /*0020*/ 	.byte	0x02, 0x4c
        /*0022*/ 	.byte	0x10
	.zero		1


	//----- nvinfo : EIATTR_EXTERNS
	.align		4
        /*0024*/ 	.byte	0x04, 0x0f
        /*0026*/ 	.short	(.L_137 - .L_136)


	//   ....[0]....
	.align		4
.L_136:
        /*0028*/ 	.word	index@(__assertfail)


	//----- nvinfo : EIATTR_ANNOTATIONS
	.align		4
.L_137:
        /*002c*/ 	.byte	0x04, 0x55
        /*002e*/ 	.short	(.L_139 - .L_138)


	//   ....[0]....
.L_138:
        /* <DEDUP_REMOVED lines=92> */
        /*05e4*/ 	.byte	0xa0, 0xab, 0x01, 0x00, 0x01, 0x00, 0x00, 0x00, 0x90, 0xaf, 0x01, 0x00


	//----- nvinfo : EIATTR_MERCURY_ISA_VERSION
	.align		4
.L_139:
        /*05f0*/ 	.byte	0x03, 0x5f
        /*05f2*/ 	.short	0x0101


	//----- nvinfo : EIATTR_UNUSED_LOAD_BYTE_OFFSET
	.align		4
        /*05f4*/ 	.byte	0x04, 0x44
        /*05f6*/ 	.short	(.L_141 - .L_140)


	//   ....[0]....
.L_140:
        /*05f8*/ 	.word	0x00000a50
        /*05fc*/ 	.word	0x0000fff0


	//   ....[1]....
        /*0600*/ 	.word	0x00010de0
        /*0604*/ 	.word	0x0000fff0


	//----- nvinfo : EIATTR_INT_WARP_WIDE_INSTR_OFFSETS
	.align		4
.L_141:
        /*0608*/ 	.byte	0x04, 0x31
        /*060a*/ 	.short	(.L_143 - .L_142)


	//   ....[0]....
.L_142:
        /*060c*/ 	.word	0x00000130


	//   ....[1]....
        /*0610*/ 	.word	0x00000170


	//   ....[2]....
        /*0614*/ 	.word	0x000001e0


	//   ....[3]....
        /*0618*/ 	.word	0x00015800


	//   ....[4]....
        /*061c*/ 	.word	0x00015890


	//   ....[5]....
        /*0620*/ 	.word	0x00018990


	//   ....[6]....
        /*0624*/ 	.word	0x00018a20


	//----- nvinfo : EIATTR_COOP_GROUP_MASK_REGIDS
	.align		4
.L_143:
        /*0628*/ 	.byte	0x04, 0x29
        /*062a*/ 	.short	(.L_145 - .L_144)


	//   ....[0]....
.L_144:
        /*062c*/ 	.word	0xffffffff


	//   ....[1]....
        /*0630*/ 	.word	0xffffffff


	//   ....[2]....
        /*0634*/ 	.word	0xffffffff


	//   ....[3]....
        /*0638*/ 	.word	0xffffffff


	//   ....[4]....
        /*063c*/ 	.word	0xffffffff


	//   ....[5]....
        /*0640*/ 	.word	0xffffffff


	//   ....[6]....
        /*0644*/ 	.word	0xffffffff


	//   ....[7]....
        /*0648*/ 	.word	0xffffffff


	//   ....[8]....
        /*064c*/ 	.word	0xffffffff


	//   ....[9]....
        /*0650*/ 	.word	0xffffffff


	//   ....[10]....
        /*0654*/ 	.word	0xffffffff


	//   ....[11]....
        /*0658*/ 	.word	0xffffffff


	//   ....[12]....
        /*065c*/ 	.word	0xffffffff


	//   ....[13]....
        /*0660*/ 	.word	0xffffffff


	//   ....[14]....
        /*0664*/ 	.word	0xffffffff


	//   ....[15]....
        /*0668*/ 	.word	0xffffffff


	//   ....[16]....
        /*066c*/ 	.word	0xffffffff


	//   ....[17]....
        /*0670*/ 	.word	0xffffffff


	//   ....[18]....
        /*0674*/ 	.word	0xffffffff


	//   ....[19]....
        /*0678*/ 	.word	0xffffffff


	//   ....[20]....
        /*067c*/ 	.word	0xffffffff


	//   ....[21]....
        /*0680*/ 	.word	0xffffffff


	//   ....[22]....
        /*0684*/ 	.word	0xffffffff


	//   ....[23]....
        /*0688*/ 	.word	0xffffffff


	//   ....[24]....
        /*068c*/ 	.word	0xffffffff


	//   ....[25]....
        /*0690*/ 	.word	0xffffffff


	//   ....[26]....
        /*0694*/ 	.word	0xffffffff


	//   ....[27]....
        /*0698*/ 	.word	0xffffffff


	//   ....[28]....
        /*069c*/ 	.word	0xffffffff


	//   ....[29]....
        /*06a0*/ 	.word	0xffffffff


	//   ....[30]....
        /*06a4*/ 	.word	0xffffffff


	//   ....[31]....
        /*06a8*/ 	.word	0xffffffff


	//   ....[32]....
        /*06ac*/ 	.word	0xffffffff


	//   ....[33]....
        /*06b0*/ 	.word	0xffffffff


	//   ....[34]....
        /*06b4*/ 	.word	0xffffffff


	//   ....[35]....
        /*06b8*/ 	.word	0xffffffff


	//   ....[36]....
        /*06bc*/ 	.word	0xffffffff


	//   ....[37]....
        /*06c0*/ 	.word	0xffffffff


	//   ....[38]....
        /*06c4*/ 	.word	0xffffffff


	//   ....[39]....
        /*06c8*/ 	.word	0xffffffff


	//   ....[40]....
        /*06cc*/ 	.word	0xffffffff


	//   ....[41]....
        /*06d0*/ 	.word	0xffffffff


	//   ....[42]....
        /*06d4*/ 	.word	0xffffffff


	//   ....[43]....
        /*06d8*/ 	.word	0xffffffff


	//   ....[44]....
        /*06dc*/ 	.word	0xffffffff


	//   ....[45]....
        /*06e0*/ 	.word	0xffffffff


	//   ....[46]....
        /*06e4*/ 	.word	0xffffffff


	//   ....[47]....
        /*06e8*/ 	.word	0xffffffff


	//   ....[48]....
        /*06ec*/ 	.word	0xffffffff


	//   ....[49]....
        /*06f0*/ 	.word	0xffffffff


	//   ....[50]....
        /*06f4*/ 	.word	0xffffffff


	//   ....[51]....
        /*06f8*/ 	.word	0xffffffff


	//   ....[52]....
        /*06fc*/ 	.word	0xffffffff


	//   ....[53]....
        /*0700*/ 	.word	0xffffffff


	//   ....[54]....
        /*0704*/ 	.word	0xffffffff


	//   ....[55]....
        /*0708*/ 	.word	0xffffffff


	//   ....[56]....
        /*070c*/ 	.word	0xffffffff


	//   ....[57]....
        /*0710*/ 	.word	0xffffffff


	//   ....[58]....
        /*0714*/ 	.word	0xffffffff


	//   ....[59]....
        /*0718*/ 	.word	0xffffffff


	//   ....[60]....
        /*071c*/ 	.word	0xffffffff


	//   ....[61]....
        /*0720*/ 	.word	0xffffffff


	//   ....[62]....
        /*0724*/ 	.word	0xffffffff


	//   ....[63]....
        /*0728*/ 	.word	0xffffffff


	//   ....[64]....
        /*072c*/ 	.word	0xffffffff


	//   ....[65]....
        /*0730*/ 	.word	0xffffffff


	//   ....[66]....
        /*0734*/ 	.word	0xffffffff


	//   ....[67]....
        /*0738*/ 	.word	0xffffffff


	//   ....[68]....
        /*073c*/ 	.word	0xffffffff


	//   ....[69]....
        /*0740*/ 	.word	0xffffffff


	//   ....[70]....
        /*0744*/ 	.word	0xffffffff


	//   ....[71]....
        /*0748*/ 	.word	0xffffffff


	//   ....[72]....
        /*074c*/ 	.word	0xffffffff


	//   ....[73]....
        /*0750*/ 	.word	0xffffffff


	//   ....[74]....
        /*0754*/ 	.word	0xffffffff


	//   ....[75]....
        /*0758*/ 	.word	0xffffffff


	//   ....[76]....
        /*075c*/ 	.word	0xffffffff


	//   ....[77]....
        /*0760*/ 	.word	0xffffffff


	//   ....[78]....
        /*0764*/ 	.word	0xffffffff


	//   ....[79]....
        /*0768*/ 	.word	0xffffffff


	//   ....[80]....
        /*076c*/ 	.word	0xffffffff


	//   ....[81]....
        /*0770*/ 	.word	0xffffffff


	//   ....[82]....
        /*0774*/ 	.word	0xffffffff


	//   ....[83]....
        /*0778*/ 	.word	0xffffffff


	//   ....[84]....
        /*077c*/ 	.word	0xffffffff


	//   ....[85]....
        /*0780*/ 	.word	0xffffffff


	//   ....[86]....
        /*0784*/ 	.word	0xffffffff


	//   ....[87]....
        /*0788*/ 	.word	0xffffffff


	//   ....[88]....
        /*078c*/ 	.word	0xffffffff


	//   ....[89]....
        /*0790*/ 	.word	0xffffffff


	//   ....[90]....
        /*0794*/ 	.word	0xffffffff


	//   ....[91]....
        /*0798*/ 	.word	0xffffffff


	//   ....[92]....
        /*079c*/ 	.word	0xffffffff


	//   ....[93]....
        /*07a0*/ 	.word	0xffffffff


	//   ....[94]....
        /*07a4*/ 	.word	0xffffffff


	//   ....[95]....
        /*07a8*/ 	.word	0xffffffff


	//   ....[96]....
        /*07ac*/ 	.word	0xffffffff


	//   ....[97]....
        /*07b0*/ 	.word	0xffffffff


	//   ....[98]....
        /*07b4*/ 	.word	0xffffffff


	//   ....[99]....
        /*07b8*/ 	.word	0xffffffff


	//   ....[100]....
        /*07bc*/ 	.word	0xffffffff


	//   ....[101]....
        /*07c0*/ 	.word	0xffffffff


	//   ....[102]....
        /*07c4*/ 	.word	0xffffffff


	//   ....[103]....
        /*07c8*/ 	.word	0xffffffff


	//   ....[104]....
        /*07cc*/ 	.word	0xffffffff


	//   ....[105]....
        /*07d0*/ 	.word	0xffffffff


	//   ....[106]....
        /*07d4*/ 	.word	0xffffffff


	//   ....[107]....
        /*07d8*/ 	.word	0xffffffff


	//   ....[108]....
        /*07dc*/ 	.word	0xffffffff


	//   ....[109]....
        /*07e0*/ 	.word	0xffffffff


	//   ....[110]....
        /*07e4*/ 	.word	0xffffffff


	//   ....[111]....
        /*07e8*/ 	.word	0xffffffff


	//   ....[112]....
        /*07ec*/ 	.word	0xffffffff


	//   ....[113]....
        /*07f0*/ 	.word	0xffffffff


	//   ....[114]....
        /*07f4*/ 	.word	0xffffffff


	//   ....[115]....
        /*07f8*/ 	.word	0xffffffff


	//   ....[116]....
        /*07fc*/ 	.word	0xffffffff


	//   ....[117]....
        /*0800*/ 	.word	0xffffffff


	//   ....[118]....
        /*0804*/ 	.word	0xffffffff


	//   ....[119]....
        /*0808*/ 	.word	0xffffffff


	//   ....[120]....
        /*080c*/ 	.word	0xffffffff


	//   ....[121]....
        /*0810*/ 	.word	0xffffffff


	//   ....[122]....
        /*0814*/ 	.word	0xffffffff


	//   ....[123]....
        /*0818*/ 	.word	0xffffffff


	//   ....[124]....
        /*081c*/ 	.word	0xffffffff


	//   ....[125]....
        /*0820*/ 	.word	0xffffffff


	//   ....[126]....
        /*0824*/ 	.word	0xffffffff


	//   ....[127]....
        /*0828*/ 	.word	0xffffffff


	//   ....[128]....
        /*082c*/ 	.word	0xffffffff


	//   ....[129]....
        /*0830*/ 	.word	0x0500000f


	//   ....[130]....
        /*0834*/ 	.word	0x0500000f


	//   ....[131]....
        /*0838*/ 	.word	0x0500000f


	//   ....[132]....
        /*083c*/ 	.word	0x0500000f


	//   ....[133]....
        /*0840*/ 	.word	0x0500000f


	//   ....[134]....
        /*0844*/ 	.word	0x0500000f


	//   ....[135]....
        /*0848*/ 	.word	0x0500000f


	//   ....[136]....
        /*084c*/ 	.word	0x0500000f


	//   ....[137]....
        /*0850*/ 	.word	0x0500000f


	//   ....[138]....
        /*0854*/ 	.word	0x0500000f


	//   ....[139]....
        /*0858*/ 	.word	0x0500000f


	//   ....[140]....
        /*085c*/ 	.word	0x0500000f


	//   ....[141]....
        /*0860*/ 	.word	0x0500000f


	//   ....[142]....
        /*0864*/ 	.word	0x0500000f


	//   ....[143]....
        /*0868*/ 	.word	0x0500000f


	//   ....[144]....
        /*086c*/ 	.word	0x0500000f


	//   ....[145]....
        /*0870*/ 	.word	0x0500000f


	//   ....[146]....
        /*0874*/ 	.word	0x0500000f


	//   ....[147]....
        /*0878*/ 	.word	0x0500000f


	//   ....[148]....
        /*087c*/ 	.word	0x0500000f


	//   ....[149]....
        /*0880*/ 	.word	0x0500000f


	//   ....[150]....
        /*0884*/ 	.word	0x0500000f


	//   ....[151]....
        /*0888*/ 	.word	0x0500000f


	//   ....[152]....
        /*088c*/ 	.word	0x0500000f


	//   ....[153]....
        /*0890*/ 	.word	0x0500000f


	//   ....[154]....
        /*0894*/ 	.word	0x0500000f


	//   ....[155]....
        /*0898*/ 	.word	0x0500000f


	//   ....[156]....
        /*089c*/ 	.word	0x0500000f


	//   ....[157]....
        /*08a0*/ 	.word	0x0500000f


	//   ....[158]....
        /*08a4*/ 	.word	0x0500000f


	//   ....[159]....
        /*08a8*/ 	.word	0x0500000f


	//   ....[160]....
        /*08ac*/ 	.word	0x0500000f


	//   ....[161]....
        /*08b0*/ 	.word	0x0500000f


	//   ....[162]....
        /*08b4*/ 	.word	0x0500000f


	//   ....[163]....
        /*08b8*/ 	.word	0x0500000f


	//   ....[164]....
        /*08bc*/ 	.word	0x0500000f


	//   ....[165]....
        /*08c0*/ 	.word	0x0500000f


	//   ....[166]....
        /*08c4*/ 	.word	0x0500000f


	//   ....[167]....
        /*08c8*/ 	.word	0x0500000f


	//   ....[168]....
        /*08cc*/ 	.word	0x0500000f


	//   ....[169]....
        /*08d0*/ 	.word	0x0500000f


	//   ....[170]....
        /*08d4*/ 	.word	0x0500000f


	//   ....[171]....
        /*08d8*/ 	.word	0x0500000f


	//   ....[172]....
        /*08dc*/ 	.word	0x0500000f


	//   ....[173]....
        /*08e0*/ 	.word	0x0500000f


	//   ....[174]....
        /*08e4*/ 	.word	0x0500000f


	//   ....[175]....
        /*08e8*/ 	.word	0x0500000f


	//   ....[176]....
        /*08ec*/ 	.word	0x0500000f


	//   ....[177]....
        /*08f0*/ 	.word	0x0500000f


	//   ....[178]....
        /*08f4*/ 	.word	0x0500000f


	//   ....[179]....
        /*08f8*/ 	.word	0x0500000f


	//   ....[180]....
        /*08fc*/ 	.word	0x0500000f


	//   ....[181]....
        /*0900*/ 	.word	0x0500000f


	//   ....[182]....
        /*0904*/ 	.word	0x0500000f


	//   ....[183]....
        /*0908*/ 	.word	0x0500000f


	//   ....[184]....
        /*090c*/ 	.word	0x0500000f


	//----- nvinfo : EIATTR_COOP_GROUP_INSTR_OFFSETS
	.align		4
.L_145:
        /*0910*/ 	.byte	0x04, 0x28
        /*0912*/ 	.short	(.L_147 - .L_146)


	//   ....[0]....
.L_146:
        /*0914*/ 	.word	0x00000070


	//   ....[1]....
        /*0918*/ 	.word	0x00000140


	//   ....[2]....
        /*091c*/ 	.word	0x00000190


	//   ....[3]....
        /*0920*/ 	.word	0x000003c0


	//   ....[4]....
        /*0924*/ 	.word	0x00000520


	//   ....[5]....
        /*0928*/ 	.word	0x00000640


	//   ....[6]....
        /*092c*/ 	.word	0x000007a0


	//   ....[7]....
        /*0930*/ 	.word	0x00002820


	//   ....[8]....
        /*0934*/ 	.word	0x00002830


	//   ....[9]....
        /*0938*/ 	.word	0x00004150


	//   ....[10]....
        /*093c*/ 	.word	0x00004160


	//   ....[11]....
        /*0940*/ 	.word	0x00006280


	//   ....[12]....
        /*0944*/ 	.word	0x00006290


	//   ....[13]....
        /*0948*/ 	.word	0x00006680


	//   ....[14]....
        /*094c*/ 	.word	0x000066a0


	//   ....[15]....
        /*0950*/ 	.word	0x00006c00


	//   ....[16]....
        /*0954*/ 	.word	0x00007430


	//   ....[17]....
        /*0958*/ 	.word	0x00007440


	//   ....[18]....
        /*095c*/ 	.word	0x00007450


	//   ....[19]....
        /*0960*/ 	.word	0x00007460


	//   ....[20]....
        /*0964*/ 	.word	0x00008f70


	//   ....[21]....
        /*0968*/ 	.word	0x00008f80


	//   ....[22]....
        /*096c*/ 	.word	0x00008f90


	//   ....[23]....
        /*0970*/ 	.word	0x00008fa0


	//   ....[24]....
        /*0974*/ 	.word	0x0000c750


	//   ....[25]....
        /*0978*/ 	.word	0x0000c7e0


	//   ....[26]....
        /*097c*/ 	.word	0x0000cae0


	//   ....[27]....
        /*0980*/ 	.word	0x0000cb00


	//   ....[28]....
        /*0984*/ 	.word	0x0000ed60


	//   ....[29]....
        /*0988*/ 	.word	0x0000edb0


	//   ....[30]....
        /*098c*/ 	.word	0x0000f050


	//   ....[31]....
        /*0990*/ 	.word	0x0000f070


	//   ....[32]....
        /*0994*/ 	.word	0x000106d0


	//   ....[33]....
        /*0998*/ 	.word	0x000106f0


	//   ....[34]....
        /*099c*/ 	.word	0x00010770


	//   ....[35]....
        /*09a0*/ 	.word	0x00010780


	//   ....[36]....
        /*09a4*/ 	.word	0x00011380


	//   ....[37]....
        /*09a8*/ 	.word	0x000113b0


	//   ....[38]....
        /*09ac*/ 	.word	0x000113e0


	//   ....[39]....
        /*09b0*/ 	.word	0x00011400


	//   ....[40]....
        /*09b4*/ 	.word	0x00011420


	//   ....[41]....
        /*09b8*/ 	.word	0x00011440


	//   ....[42]....
        /*09bc*/ 	.word	0x00011470


	//   ....[43]....
        /*09c0*/ 	.word	0x00011490


	//   ....[44]....
        /*09c4*/ 	.word	0x000114a0


	//   ....[45]....
        /*09c8*/ 	.word	0x000114b0


	//   ....[46]....
        /*09cc*/ 	.word	0x000114c0


	//   ....[47]....
        /*09d0*/ 	.word	0x000114d0


	//   ....[48]....
        /*09d4*/ 	.word	0x00011500


	//   ....[49]....
        /*09d8*/ 	.word	0x00011510


	//   ....[50]....
        /*09dc*/ 	.word	0x00011520


	//   ....[51]....
        /*09e0*/ 	.word	0x00011530


	//   ....[52]....
        /*09e4*/ 	.word	0x00011540


	//   ....[53]....
        /*09e8*/ 	.word	0x00011550


	//   ....[54]....
        /*09ec*/ 	.word	0x00011560


	//   ....[55]....
        /*09f0*/ 	.word	0x00011570


	//   ....[56]....
        /*09f4*/ 	.word	0x00011580


	//   ....[57]....
        /*09f8*/ 	.word	0x00011590


	//   ....[58]....
        /*09fc*/ 	.word	0x000115a0


	//   ....[59]....
        /*0a00*/ 	.word	0x000115b0


	//   ....[60]....
        /*0a04*/ 	.word	0x00011d50


	//   ....[61]....
        /*0a08*/ 	.word	0x00011d90


	//   ....[62]....
        /*0a0c*/ 	.word	0x00011de0


	//   ....[63]....
        /*0a10*/ 	.word	0x00011df0


	//   ....[64]....
        /*0a14*/ 	.word	0x00012300


	//   ....[65]....
        /*0a18*/ 	.word	0x00012330


	//   ....[66]....
        /*0a1c*/ 	.word	0x00012430


	//   ....[67]....
        /*0a20*/ 	.word	0x00012450


	//   ....[68]....
        /*0a24*/ 	.word	0x00012d90


	//   ....[69]....
        /*0a28*/ 	.word	0x00012da0


	//   ....[70]....
        /*0a2c*/ 	.word	0x00012ea0


	//   ....[71]....
        /*0a30*/ 	.word	0x00012ec0


	//   ....[72]....
        /*0a34*/ 	.word	0x00013030


	//   ....[73]....
        /*0a38*/ 	.word	0x00013200


	//   ....[74]....
        /*0a3c*/ 	.word	0x00013230


	//   ....[75]....
        /*0a40*/ 	.word	0x00013260


	//   ....[76]....
        /*0a44*/ 	.word	0x00013290


	//   ....[77]....
        /*0a48*/ 	.word	0x000132c0


	//   ....[78]....
        /*0a4c*/ 	.word	0x000132f0


	//   ....[79]....
        /*0a50*/ 	.word	0x00013460


	//   ....[80]....
        /*0a54*/ 	.word	0x00013490


	//   ....[81]....
        /*0a58*/ 	.word	0x000134c0


	//   ....[82]....
        /*0a5c*/ 	.word	0x000134f0


	//   ....[83]....
        /*0a60*/ 	.word	0x00013520


	//   ....[84]....
        /*0a64*/ 	.word	0x00013550


	//   ....[85]....
        /*0a68*/ 	.word	0x000135e0


	//   ....[86]....
        /*0a6c*/ 	.word	0x00013610


	//   ....[87]....
        /*0a70*/ 	.word	0x00013690


	//   ....[88]....
        /*0a74*/ 	.word	0x000143b0


	//   ....[89]....
        /*0a78*/ 	.word	0x000164f0


	//   ....[90]....
        /*0a7c*/ 	.word	0x00016500


	//   ....[91]....
        /*0a80*/ 	.word	0x00016510


	//   ....[92]....
        /*0a84*/ 	.word	0x00016630


	//   ....[93]....
        /*0a88*/ 	.word	0x00016a60


	//   ....[94]....
        /*0a8c*/ 	.word	0x00016a70


	//   ....[95]....
        /*0a90*/ 	.word	0x00016a80


	//   ....[96]....
        /*0a94*/ 	.word	0x00016a90


	//   ....[97]....
        /*0a98*/ 	.word	0x00017410


	//   ....[98]....
        /*0a9c*/ 	.word	0x00017440


	//   ....[99]....
        /*0aa0*/ 	.word	0x00017460


	//   ....[100]....
        /*0aa4*/ 	.word	0x00017470


	//   ....[101]....
        /*0aa8*/ 	.word	0x00017570


	//   ....[102]....
        /*0aac*/ 	.word	0x00017580


	//   ....[103]....
        /*0ab0*/ 	.word	0x00017d50


	//   ....[104]....
        /*0ab4*/ 	.word	0x00017d70


	//   ....[105]....
        /*0ab8*/ 	.word	0x00017d90


	//   ....[106]....
        /*0abc*/ 	.word	0x00017df0


	//   ....[107]....
        /*0ac0*/ 	.word	0x000181d0


	//   ....[108]....
        /*0ac4*/ 	.word	0x000181e0


	//   ....[109]....
        /*0ac8*/ 	.word	0x000181f0


	//   ....[110]....
        /*0acc*/ 	.word	0x00018250


	//   ....[111]....
        /*0ad0*/ 	.word	0x00019140


	//   ....[112]....
        /*0ad4*/ 	.word	0x00019170


	//   ....[113]....
        /*0ad8*/ 	.word	0x000191b0


	//   ....[114]....
        /*0adc*/ 	.word	0x000191e0


	//   ....[115]....
        /*0ae0*/ 	.word	0x00019210


	//   ....[116]....
        /*0ae4*/ 	.word	0x00019240


	//   ....[117]....
        /*0ae8*/ 	.word	0x00019270


	//   ....[118]....
        /*0aec*/ 	.word	0x000192a0


	//   ....[119]....
        /*0af0*/ 	.word	0x00019420


	//   ....[120]....
        /*0af4*/ 	.word	0x00019450


	//   ....[121]....
        /*0af8*/ 	.word	0x00019480


	//   ....[122]....
        /*0afc*/ 	.word	0x000194b0


	//   ....[123]....
        /*0b00*/ 	.word	0x000194e0


	//   ....[124]....
        /*0b04*/ 	.word	0x00019510


	//   ....[125]....
        /*0b08*/ 	.word	0x000195d0


	//   ....[126]....
        /*0b0c*/ 	.word	0x000195f0


	//   ....[127]....
        /*0b10*/ 	.word	0x00019660


	//   ....[128]....
        /*0b14*/ 	.word	0x00019af0


	//   ....[129]....
        /*0b18*/ 	.word	0x00019e90


	//   ....[130]....
        /*0b1c*/ 	.word	0x00019f20


	//   ....[131]....
        /*0b20*/ 	.word	0x0001a000


	//   ....[132]....
        /*0b24*/ 	.word	0x0001a090


	//   ....[133]....
        /*0b28*/ 	.word	0x0001a170


	//   ....[134]....
        /*0b2c*/ 	.word	0x0001a200


	//   ....[135]....
        /*0b30*/ 	.word	0x0001a2e0


	//   ....[136]....
        /*0b34*/ 	.word	0x0001a370


	//   ....[137]....
        /*0b38*/ 	.word	0x0001a3c0


	//   ....[138]....
        /*0b3c*/ 	.word	0x0001a410


	//   ....[139]....
        /*0b40*/ 	.word	0x0001a4f0


	//   ....[140]....
        /*0b44*/ 	.word	0x0001a580


	//   ....[141]....
        /*0b48*/ 	.word	0x0001a5d0


	//   ....[142]....
        /*0b4c*/ 	.word	0x0001a620


	//   ....[143]....
        /*0b50*/ 	.word	0x0001a880


	//   ....[144]....
        /*0b54*/ 	.word	0x0001ab60


	//   ....[145]....
        /*0b58*/ 	.word	0x0001ac60


	//   ....[146]....
        /*0b5c*/ 	.word	0x0001ad00


	//   ....[147]....
        /*0b60*/ 	.word	0x0001aeb0


	//   ....[148]....
        /*0b64*/ 	.word	0x0001af50


	//   ....[149]....
        /*0b68*/ 	.word	0x0001b050


	//   ....[150]....
        /*0b6c*/ 	.word	0x0001b0e0


	//   ....[151]....
        /*0b70*/ 	.word	0x0001b140


	//   ....[152]....
        /*0b74*/ 	.word	0x0001b220


	//   ....[153]....
        /*0b78*/ 	.word	0x0001b320


	//   ....[154]....
        /*0b7c*/ 	.word	0x0001b380


	//   ....[155]....
        /*0b80*/ 	.word	0x0001b3e0


	//   ....[156]....
        /*0b84*/ 	.word	0x0001b480


	//   ....[157]....
        /*0b88*/ 	.word	0x0001b550


	//   ....[158]....
        /*0b8c*/ 	.word	0x0001b630


	//   ....[159]....
        /*0b90*/ 	.word	0x0001b770


	//   ....[160]....
        /*0b94*/ 	.word	0x0001b820


	//   ....[161]....
        /*0b98*/ 	.word	0x0001b8d0


	//   ....[162]....
        /*0b9c*/ 	.word	0x0001b980


	//   ....[163]....
        /*0ba0*/ 	.word	0x0001ba70


	//   ....[164]....
        /*0ba4*/ 	.word	0x0001bb00


	//   ....[165]....
        /*0ba8*/ 	.word	0x0001bb60


	//   ....[166]....
        /*0bac*/ 	.word	0x0001bc30


	//   ....[167]....
        /*0bb0*/ 	.word	0x0001be10


	//   ....[168]....
        /*0bb4*/ 	.word	0x0001beb0


	//   ....[169]....
        /*0bb8*/ 	.word	0x0001bfd0


	//   ....[170]....
        /*0bbc*/ 	.word	0x0001c040


	//   ....[171]....
        /*0bc0*/ 	.word	0x0001c0b0


	//   ....[172]....
        /*0bc4*/ 	.word	0x0001c120


	//   ....[173]....
        /*0bc8*/ 	.word	0x0001c190


	//   ....[174]....
        /*0bcc*/ 	.word	0x0001c210


	//   ....[175]....
        /*0bd0*/ 	.word	0x0001c2a0


	//   ....[176]....
        /*0bd4*/ 	.word	0x0001c340


	//   ....[177]....
        /*0bd8*/ 	.word	0x0001c3b0


	//   ....[178]....
        /*0bdc*/ 	.word	0x0001c420


	//   ....[179]....
        /*0be0*/ 	.word	0x0001c490


	//   ....[180]....
        /*0be4*/ 	.word	0x0001c510


	//   ....[181]....
        /*0be8*/ 	.word	0x0001c580


	//   ....[182]....
        /*0bec*/ 	.word	0x0001c620


	//   ....[183]....
        /*0bf0*/ 	.word	0x0001c6b0


	//   ....[184]....
        /*0bf4*/ 	.word	0x0001c7e0


	//----- nvinfo : EIATTR_REG_RECONFIG
	.align		4
.L_147:
        /*0bf8*/ 	.byte	0x01, 0x54
	.zero		2


	//----- nvinfo : EIATTR_SYSCALL_OFFSETS
	.align		4
        /*0bfc*/ 	.byte	0x04, 0x46
        /*0bfe*/ 	.short	(.L_149 - .L_148)


	//   ....[0]....
.L_148:
        /*0c00*/ 	.word	0x00001920


	//   ....[1]....
        /*0c04*/ 	.word	0x00001a70


	//   ....[2]....
        /*0c08*/ 	.word	0x00006d70


	//   ....[3]....
        /*0c0c*/ 	.word	0x00007340


	//   ....[4]....
        /*0c10*/ 	.word	0x000159f0


	//   ....[5]....
        /*0c14*/ 	.word	0x00015b80


	//   ....[6]....
        /*0c18*/ 	.word	0x00015cd0


	//   ....[7]....
        /*0c1c*/ 	.word	0x00015e20


	//   ....[8]....
        /*0c20*/ 	.word	0x00016ed0


	//----- nvinfo : EIATTR_MBARRIER_INSTR_OFFSETS
	.align		4
.L_149:
        /*0c24*/ 	.byte	0x04, 0x39
        /*0c26*/ 	.short	(.L_151 - .L_150)


	//   ....[0]....
.L_150:
        /*0c28*/ 	.word	0x00000270
        /*0c2c*/ 	.word	0x000000ff
        /*0c30*/ 	.word	0x00019c00
        /*0c34*/ 	.short	0x0100
        /*0c36*/ 	.byte	0x08
	.zero		1


	//   ....[1]....
        /*0c38*/ 	.word	0x00000280
        /*0c3c*/ 	.word	0x000000ff
        /*0c40*/ 	.word	0x00019c20
        /*0c44*/ 	.short	0x0100
        /*0c46*/ 	.byte	0x08
	.zero		1


	//   ....[2]....
        /*0c48*/ 	.word	0x00000370
        /*0c4c*/ 	.word	0x000000ff
        /*0c50*/ 	.word	0x00019c30
        /*0c54*/ 	.short	0x0100
        /*0c56*/ 	.byte	0x08
	.zero		1


	//   ....[3]....
        /*0c58*/ 	.word	0x00000380
        /*0c5c*/ 	.word	0x000000ff
        /*0c60*/ 	.word	0x00019c40
        /*0c64*/ 	.short	0x0100
        /*0c66*/ 	.byte	0x08
	.zero		1


	//   ....[4]....
        /*0c68*/ 	.word	0x00000390
        /*0c6c*/ 	.word	0x000000ff
        /*0c70*/ 	.word	0x00019c38
        /*0c74*/ 	.short	0x0100
        /*0c76*/ 	.byte	0x08
	.zero		1


	//   ....[5]....
        /*0c78*/ 	.word	0x000003a0
        /*0c7c*/ 	.word	0x000000ff
        /*0c80*/ 	.word	0x00019c48
        /*0c84*/ 	.short	0x0100
        /*0c86*/ 	.byte	0x08
	.zero		1


	//   ....[6]....
        /*0c88*/ 	.word	0x000004d0
        /*0c8c*/ 	.word	0x000000ff
        /*0c90*/ 	.word	0x00019c50
        /*0c94*/ 	.short	0x0100
        /*0c96*/ 	.byte	0x08
	.zero		1


	//   ....[7]....
        /*0c98*/ 	.word	0x000004e0
        /*0c9c*/ 	.word	0x000000ff
        /*0ca0*/ 	.word	0x00019c60
        /*0ca4*/ 	.short	0x0100
        /*0ca6*/ 	.byte	0x08
	.zero		1


	//   ....[8]....
        /*0ca8*/ 	.word	0x000004f0
        /*0cac*/ 	.word	0x000000ff
        /*0cb0*/ 	.word	0x00019c58
        /*0cb4*/ 	.short	0x0100
        /*0cb6*/ 	.byte	0x08
	.zero		1


	//   ....[9]....
        /*0cb8*/ 	.word	0x00000500
        /*0cbc*/ 	.word	0x000000ff
        /*0cc0*/ 	.word	0x00019c68
        /*0cc4*/ 	.short	0x0100
        /*0cc6*/ 	.byte	0x08
	.zero		1


	//   ....[10]....
        /*0cc8*/ 	.word	0x000005f0
        /*0ccc*/ 	.word	0x000000ff
        /*0cd0*/ 	.word	0x00019c70
        /*0cd4*/ 	.short	0x0100
        /*0cd6*/ 	.byte	0x06
	.zero		1


	//   ....[11]....
        /*0cd8*/ 	.word	0x00000600
        /*0cdc*/ 	.word	0x000000ff
        /*0ce0*/ 	.word	0x00019c80
        /*0ce4*/ 	.short	0x0100
        /*0ce6*/ 	.byte	0x06
	.zero		1


	//   ....[12]....
        /*0ce8*/ 	.word	0x00000610
        /*0cec*/ 	.word	0x000000ff
        /*0cf0*/ 	.word	0x00019c78
        /*0cf4*/ 	.short	0x0100
        /*0cf6*/ 	.byte	0x06
	.zero		1


	//   ....[13]....
        /*0cf8*/ 	.word	0x00000620
        /*0cfc*/ 	.word	0x000000ff
        /*0d00*/ 	.word	0x00019c88
        /*0d04*/ 	.short	0x0100
        /*0d06*/ 	.byte	0x06
	.zero		1


	//   ....[14]....
        /*0d08*/ 	.word	0x00000750
        /*0d0c*/ 	.word	0x000000ff
        /*0d10*/ 	.word	0x00019c90
        /*0d14*/ 	.short	0x0100
        /*0d16*/ 	.byte	0x08
	.zero		1


	//   ....[15]....
        /*0d18*/ 	.word	0x00000760
        /*0d1c*/ 	.word	0x000000ff
        /*0d20*/ 	.word	0x00019ca0
        /*0d24*/ 	.short	0x0100
        /*0d26*/ 	.byte	0x08
	.zero		1


	//   ....[16]....
        /*0d28*/ 	.word	0x00000770
        /*0d2c*/ 	.word	0x000000ff
        /*0d30*/ 	.word	0x00019c98
        /*0d34*/ 	.short	0x0100
        /*0d36*/ 	.byte	0x08
	.zero		1


	//   ....[17]....
        /*0d38*/ 	.word	0x00000780
        /*0d3c*/ 	.word	0x000000ff
        /*0d40*/ 	.word	0x00019ca8
        /*0d44*/ 	.short	0x0100
        /*0d46*/ 	.byte	0x08
	.zero		1


	//   ....[18]....
        /*0d48*/ 	.word	0x000008c0
        /*0d4c*/ 	.word	0x000000ff
        /*0d50*/ 	.word	0x00019cb0
        /*0d54*/ 	.short	0x0100
        /*0d56*/ 	.byte	0x08
	.zero		1


	//   ....[19]....
        /*0d58*/ 	.word	0x000008d0
        /*0d5c*/ 	.word	0x000000ff
        /*0d60*/ 	.word	0x00019cc0
        /*0d64*/ 	.short	0x0100
        /*0d66*/ 	.byte	0x08
	.zero		1


	//   ....[20]....
        /*0d68*/ 	.word	0x000008e0
        /*0d6c*/ 	.word	0x000000ff
        /*0d70*/ 	.word	0x00019cb8
        /*0d74*/ 	.short	0x0100
        /*0d76*/ 	.byte	0x08
	.zero		1


	//   ....[21]....
        /*0d78*/ 	.word	0x000008f0
        /*0d7c*/ 	.word	0x000000ff
        /*0d80*/ 	.word	0x00019cc8
        /*0d84*/ 	.short	0x0100
        /*0d86*/ 	.byte	0x08
	.zero		1


	//   ....[22]....
        /*0d88*/ 	.word	0x000027d0
        /*0d8c*/ 	.word	0x00000044
        /*0d90*/ 	.word	0x00019c90
        /*0d94*/ 	.short	0x010a
        /*0d96*/ 	.byte	0x3f
	.zero		1


	//   ....[23]....
        /*0d98*/ 	.word	0x00004100
        /*0d9c*/ 	.word	0x00000044
        /*0da0*/ 	.word	0x00019c90
        /*0da4*/ 	.short	0x010a
        /*0da6*/ 	.byte	0x3f
	.zero		1


	//   ....[24]....
        /*0da8*/ 	.word	0x000060a0
        /*0dac*/ 	.word	0x00000044
        /*0db0*/ 	.word	0x00019c90
        /*0db4*/ 	.short	0x010a
        /*0db6*/ 	.byte	0x3f
	.zero		1


	//   ....[25]....
        /*0db8*/ 	.word	0x000064c0
        /*0dbc*/ 	.word	0x00000004
        /*0dc0*/ 	.word	0x00000000
        /*0dc4*/ 	.short	0x0101
        /*0dc6*/ 	.byte	0x3f
	.zero		1


	//   ....[26]....
        /*0dc8*/ 	.word	0x00006500
        /*0dcc*/ 	.word	0x00000044
        /*0dd0*/ 	.word	0x00019cb0
        /*0dd4*/ 	.short	0x010a
        /*0dd6*/ 	.byte	0x3f
	.zero		1


	//   ....[27]....
        /*0dd8*/ 	.word	0x000068d0
        /*0ddc*/ 	.word	0x00000044
        /*0de0*/ 	.word	0x00000000
        /*0de4*/ 	.short	0x0101
        /*0de6*/ 	.byte	0x3f
	.zero		1


	//   ....[28]....
        /*0de8*/ 	.word	0x000070a0
        /*0dec*/ 	.word	0x00000012
        /*0df0*/ 	.word	0x00019c00
        /*0df4*/ 	.short	0x010a
        /*0df6*/ 	.byte	0x3f
	.zero		1


	//   ....[29]....
        /*0df8*/ 	.word	0x000070f0
        /*0dfc*/ 	.word	0x00000012
        /*0e00*/ 	.word	0x00019c00
        /*0e04*/ 	.short	0x010a
        /*0e06*/ 	.byte	0x3f
	.zero		1


	//   ....[30]....
        /*0e08*/ 	.word	0x00007790
        /*0e0c*/ 	.word	0x00000012
        /*0e10*/ 	.word	0x00019c00
        /*0e14*/ 	.short	0x010a
        /*0e16*/ 	.byte	0x3f
	.zero		1


	//   ....[31]....
        /*0e18*/ 	.word	0x000092b0
        /*0e1c*/ 	.word	0x00000012
        /*0e20*/ 	.word	0x00019c00
        /*0e24*/ 	.short	0x010a
        /*0e26*/ 	.byte	0x3f
	.zero		1


	//   ....[32]....
        /*0e28*/ 	.word	0x0000b490
        /*0e2c*/ 	.word	0x00000000
        /*0e30*/ 	.word	0x00019c30
        /*0e34*/ 	.short	0x010a
        /*0e36*/ 	.byte	0x3f
	.zero		1


	//   ....[33]....
        /*0e38*/ 	.word	0x0000b530
        /*0e3c*/ 	.word	0x00000000
        /*0e40*/ 	.word	0x00019c30
        /*0e44*/ 	.short	0x010a
        /*0e46*/ 	.byte	0x3f
	.zero		1


	//   ....[34]....
        /*0e48*/ 	.word	0x0000d040
        /*0e4c*/ 	.word	0x00000029
        /*0e50*/ 	.word	0x00000000
        /*0e54*/ 	.short	0x0101
        /*0e56*/ 	.byte	0x3f
	.zero		1


	//   ....[35]....
        /*0e58*/ 	.word	0x0000deb0
        /*0e5c*/ 	.word	0x0000000b
        /*0e60*/ 	.word	0x00019c30
        /*0e64*/ 	.short	0x010a
        /*0e66*/ 	.byte	0x3f
	.zero		1


	//   ....[36]....
        /*0e68*/ 	.word	0x0000df20
        /*0e6c*/ 	.word	0x0000000b
        /*0e70*/ 	.word	0x00019c30
        /*0e74*/ 	.short	0x010a
        /*0e76*/ 	.byte	0x3f
	.zero		1


	//   ....[37]....
        /*0e78*/ 	.word	0x0000e120
        /*0e7c*/ 	.word	0x0000000c
        /*0e80*/ 	.word	0x00019c50
        /*0e84*/ 	.short	0x010a
        /*0e86*/ 	.byte	0x3f
	.zero		1


	//   ....[38]....
        /*0e88*/ 	.word	0x0000e170
        /*0e8c*/ 	.word	0x0000000c
        /*0e90*/ 	.word	0x00019c50
        /*0e94*/ 	.short	0x010a
        /*0e96*/ 	.byte	0x3f
	.zero		1


	//   ....[39]....
        /*0e98*/ 	.word	0x0000ea80
        /*0e9c*/ 	.word	0x00000031
        /*0ea0*/ 	.word	0x00000000
        /*0ea4*/ 	.short	0x0101
        /*0ea6*/ 	.byte	0x3f
	.zero		1


	//   ....[40]....
        /*0ea8*/ 	.word	0x0000fe70
        /*0eac*/ 	.word	0x0000000c
        /*0eb0*/ 	.word	0x00000000
        /*0eb4*/ 	.short	0x0101
        /*0eb6*/ 	.byte	0x3f
	.zero		1


	//   ....[41]....
        /*0eb8*/ 	.word	0x000103a0
        /*0ebc*/ 	.word	0x0000000a
        /*0ec0*/ 	.word	0x00019c50
        /*0ec4*/ 	.short	0x010a
        /*0ec6*/ 	.byte	0x3f
	.zero		1


	//   ....[42]....
        /*0ec8*/ 	.word	0x000103f0
        /*0ecc*/ 	.word	0x0000000a
        /*0ed0*/ 	.word	0x00019c50
        /*0ed4*/ 	.short	0x010a
        /*0ed6*/ 	.byte	0x3f
	.zero		1


	//   ....[43]....
        /*0ed8*/ 	.word	0x00010ca0
        /*0edc*/ 	.word	0x00000004
        /*0ee0*/ 	.word	0x00000000
        /*0ee4*/ 	.short	0x0101
        /*0ee6*/ 	.byte	0x3f
	.zero		1


	//   ....[44]....
        /*0ee8*/ 	.word	0x00012320
        /*0eec*/ 	.word	0x00000000
        /*0ef0*/ 	.word	0x00000000
        /*0ef4*/ 	.short	0x0101
        /*0ef6*/ 	.byte	0x3f
	.zero		1


	//   ....[45]....
        /*0ef8*/ 	.word	0x00014490
        /*0efc*/ 	.word	0x00000016
        /*0f00*/ 	.word	0x00019c20
        /*0f04*/ 	.short	0x010a
        /*0f06*/ 	.byte	0x3f
	.zero		1


	//   ....[46]....
        /*0f08*/ 	.word	0x00014520
        /*0f0c*/ 	.word	0x00000008
        /*0f10*/ 	.word	0x00019ca0
        /*0f14*/ 	.short	0x010a
        /*0f16*/ 	.byte	0x3f
	.zero		1


	//   ....[47]....
        /*0f18*/ 	.word	0x00014970
        /*0f1c*/ 	.word	0x00000008
        /*0f20*/ 	.word	0x00019cc0
        /*0f24*/ 	.short	0x010a
        /*0f26*/ 	.byte	0x3f
	.zero		1


	//   ....[48]....
        /*0f28*/ 	.word	0x00014e80
        /*0f2c*/ 	.word	0x00000008
        /*0f30*/ 	.word	0x00019ca0
        /*0f34*/ 	.short	0x010a
        /*0f36*/ 	.byte	0x3f
	.zero		1


	//   ....[49]....
        /*0f38*/ 	.word	0x000152c0
        /*0f3c*/ 	.word	0x00000008
        /*0f40*/ 	.word	0x00019cc0
        /*0f44*/ 	.short	0x010a
        /*0f46*/ 	.byte	0x3f
	.zero		1


	//   ....[50]....
        /*0f48*/ 	.word	0x000162d0
        /*0f4c*/ 	.word	0x00000004
        /*0f50*/ 	.word	0x00019c80
        /*0f54*/ 	.short	0x010a
        /*0f56*/ 	.byte	0x3f
	.zero		1


	//   ....[51]....
        /*0f58*/ 	.word	0x00016730
        /*0f5c*/ 	.word	0x00000004
        /*0f60*/ 	.word	0x00019c70
        /*0f64*/ 	.short	0x0107
        /*0f66*/ 	.byte	0x3f
	.zero		1


	//   ....[52]....
        /*0f68*/ 	.word	0x000167f0
        /*0f6c*/ 	.word	0x00000004
        /*0f70*/ 	.word	0x00019c70
        /*0f74*/ 	.short	0x0101
        /*0f76*/ 	.byte	0x3f
	.zero		1


	//   ....[53]....
        /*0f78*/ 	.word	0x00016840
        /*0f7c*/ 	.word	0x00000004
        /*0f80*/ 	.word	0x00019c40
        /*0f84*/ 	.short	0x010a
        /*0f86*/ 	.byte	0x3f
	.zero		1


	//   ....[54]....
        /*0f88*/ 	.word	0x00016bb0
        /*0f8c*/ 	.word	0x00000004
        /*0f90*/ 	.word	0x00019c30
        /*0f94*/ 	.short	0x0107
        /*0f96*/ 	.byte	0x3f
	.zero		1


	//   ....[55]....
        /*0f98*/ 	.word	0x00016c80
        /*0f9c*/ 	.word	0x00000004
        /*0fa0*/ 	.word	0x00019c30
        /*0fa4*/ 	.short	0x0101
        /*0fa6*/ 	.byte	0x3f
	.zero		1


	//   ....[56]....
        /*0fa8*/ 	.word	0x00017660
        /*0fac*/ 	.word	0x00000016
        /*0fb0*/ 	.word	0x00019c00
        /*0fb4*/ 	.short	0x0107
        /*0fb6*/ 	.byte	0x3f
	.zero		1


	//   ....[57]....
        /*0fb8*/ 	.word	0x00017760
        /*0fbc*/ 	.word	0x00000016
        /*0fc0*/ 	.word	0x00019c00
        /*0fc4*/ 	.short	0x0101
        /*0fc6*/ 	.byte	0x3f
	.zero		1


	//   ....[58]....
        /*0fc8*/ 	.word	0x00017780
        /*0fcc*/ 	.word	0x00000016
        /*0fd0*/ 	.word	0x00019c20
        /*0fd4*/ 	.short	0x010a
        /*0fd6*/ 	.byte	0x3f
	.zero		1


	//   ....[59]....
        /*0fd8*/ 	.word	0x00017b00
        /*0fdc*/ 	.word	0x00000000
        /*0fe0*/ 	.word	0x00019c80
        /*0fe4*/ 	.short	0x010a
        /*0fe6*/ 	.byte	0x3f
	.zero		1


	//   ....[60]....
        /*0fe8*/ 	.word	0x00017ec0
        /*0fec*/ 	.word	0x00000000
        /*0ff0*/ 	.word	0x00019c70
        /*0ff4*/ 	.short	0x0107
        /*0ff6*/ 	.byte	0x3f
	.zero		1


	//   ....[61]....
        /*0ff8*/ 	.word	0x00017f80
        /*0ffc*/ 	.word	0x00000000
        /*1000*/ 	.word	0x00019c70
        /*1004*/ 	.short	0x0101
        /*1006*/ 	.byte	0x3f
	.zero		1


	//   ....[62]....
        /*1008*/ 	.word	0x00017fb0
        /*100c*/ 	.word	0x00000000
        /*1010*/ 	.word	0x00019c40
        /*1014*/ 	.short	0x010a
        /*1016*/ 	.byte	0x3f
	.zero		1


	//   ....[63]....
        /*1018*/ 	.word	0x000182f0
        /*101c*/ 	.word	0x00000000
        /*1020*/ 	.word	0x00019c30
        /*1024*/ 	.short	0x0107
        /*1026*/ 	.byte	0x3f
	.zero		1


	//   ....[64]....
        /*1028*/ 	.word	0x000183b0
        /*102c*/ 	.word	0x00000000
        /*1030*/ 	.word	0x00019c30
        /*1034*/ 	.short	0x0101
        /*1036*/ 	.byte	0x3f
	.zero		1


	//   ....[65]....
        /*1038*/ 	.word	0x00018440
        /*103c*/ 	.word	0x00000002
        /*1040*/ 	.word	0x00019c70
        /*1044*/ 	.short	0x010a
        /*1046*/ 	.byte	0x3f
	.zero		1


	//   ....[66]....
        /*1048*/ 	.word	0x000184d0
        /*104c*/ 	.word	0x00000002
        /*1050*/ 	.word	0x00019c60
        /*1054*/ 	.short	0x010a
        /*1056*/ 	.byte	0x3f
	.zero		1


	//   ....[67]....
        /*1058*/ 	.word	0x00018860
        /*105c*/ 	.word	0x00000002
        /*1060*/ 	.word	0x00019c50
        /*1064*/ 	.short	0x0101
        /*1066*/ 	.byte	0x3f
	.zero		1


	//   ....[68]....
        /*1068*/ 	.word	0x000188f0
        /*106c*/ 	.word	0x00000002
        /*1070*/ 	.word	0x00000000
        /*1074*/ 	.short	0x0101
        /*1076*/ 	.byte	0x3f
	.zero		1


	//   ....[69]....
        /*1078*/ 	.word	0x00018ab0
        /*107c*/ 	.word	0x00000003
        /*1080*/ 	.word	0x00019c70
        /*1084*/ 	.short	0x010a
        /*1086*/ 	.byte	0x3f
	.zero		1


	//   ....[70]....
        /*1088*/ 	.word	0x00018b30
        /*108c*/ 	.word	0x00000003
        /*1090*/ 	.word	0x00019c60
        /*1094*/ 	.short	0x010a
        /*1096*/ 	.byte	0x3f
	.zero		1


	//   ....[71]....
        /*1098*/ 	.word	0x00018ed0
        /*109c*/ 	.word	0x00000003
        /*10a0*/ 	.word	0x00019c50
        /*10a4*/ 	.short	0x0101
        /*10a6*/ 	.byte	0x3f
	.zero		1


	//   ....[72]....
        /*10a8*/ 	.word	0x00018f80
        /*10ac*/ 	.word	0x00000003
        /*10b0*/ 	.word	0x00000000
        /*10b4*/ 	.short	0x0101
        /*10b6*/ 	.byte	0x3f
	.zero		1


	//   ....[73]....
        /*10b8*/ 	.word	0x00019a70
        /*10bc*/ 	.word	0x00000005
        /*10c0*/ 	.word	0x00019c20
        /*10c4*/ 	.short	0x010a
        /*10c6*/ 	.byte	0x3f
	.zero		1


	//   ....[74]....
        /*10c8*/ 	.word	0x00019be0
        /*10cc*/ 	.word	0x00000003
        /*10d0*/ 	.word	0x00019c40
        /*10d4*/ 	.short	0x010a
        /*10d6*/ 	.byte	0x3f
	.zero		1


	//   ....[75]....
        /*10d8*/ 	.word	0x00019c80
        /*10dc*/ 	.word	0x00000017
        /*10e0*/ 	.word	0x00019c40
        /*10e4*/ 	.short	0x010a
        /*10e6*/ 	.byte	0x3f
	.zero		1


	//   ....[76]....
        /*10e8*/ 	.word	0x00019cc0
        /*10ec*/ 	.word	0x00000003
        /*10f0*/ 	.word	0x00019c60
        /*10f4*/ 	.short	0x010a
        /*10f6*/ 	.byte	0x3f
	.zero		1


	//   ....[77]....
        /*10f8*/ 	.word	0x00019d00
        /*10fc*/ 	.word	0x00000017
        /*1100*/ 	.word	0x00019c60
        /*1104*/ 	.short	0x010a
        /*1106*/ 	.byte	0x3f
	.zero		1


	//   ....[78]....
        /*1108*/ 	.word	0x00019d40
        /*110c*/ 	.word	0x00000003
        /*1110*/ 	.word	0x00019c80
        /*1114*/ 	.short	0x010a
        /*1116*/ 	.byte	0x3f
	.zero		1


	//   ....[79]....
        /*1118*/ 	.word	0x00019d80
        /*111c*/ 	.word	0x00000017
        /*1120*/ 	.word	0x00019c80
        /*1124*/ 	.short	0x010a
        /*1126*/ 	.byte	0x3f
	.zero		1


	//   ....[80]....
        /*1128*/ 	.word	0x00019de0
        /*112c*/ 	.word	0x00000044
        /*1130*/ 	.word	0x00019c90
        /*1134*/ 	.short	0x010a
        /*1136*/ 	.byte	0x3f
	.zero		1


	//   ....[81]....
        /*1138*/ 	.word	0x00019f50
        /*113c*/ 	.word	0x00000044
        /*1140*/ 	.word	0x00019c90
        /*1144*/ 	.short	0x010a
        /*1146*/ 	.byte	0x3f
	.zero		1


	//   ....[82]....
        /*1148*/ 	.word	0x0001a0d0
        /*114c*/ 	.word	0x00000044
        /*1150*/ 	.word	0x00019c90
        /*1154*/ 	.short	0x010a
        /*1156*/ 	.byte	0x3f
	.zero		1


	//   ....[83]....
        /*1158*/ 	.word	0x0001a230
        /*115c*/ 	.word	0x00000044
        /*1160*/ 	.word	0x00019cb0
        /*1164*/ 	.short	0x010a
        /*1166*/ 	.byte	0x3f
	.zero		1


	//   ....[84]....
        /*1168*/ 	.word	0x0001a440
        /*116c*/ 	.word	0x00000012
        /*1170*/ 	.word	0x00019c00
        /*1174*/ 	.short	0x010a
        /*1176*/ 	.byte	0x3f
	.zero		1


	//   ....[85]....
        /*1178*/ 	.word	0x0001a660
        /*117c*/ 	.word	0x00000012
        /*1180*/ 	.word	0x00019c00
        /*1184*/ 	.short	0x010a
        /*1186*/ 	.byte	0x3f
	.zero		1


	//   ....[86]....
        /*1188*/ 	.word	0x0001a6b0
        /*118c*/ 	.word	0x00000000
        /*1190*/ 	.word	0x00019c30
        /*1194*/ 	.short	0x010a
        /*1196*/ 	.byte	0x3f
	.zero		1


	//   ....[87]....
        /*1198*/ 	.word	0x0001a700
        /*119c*/ 	.word	0x0000000b
        /*11a0*/ 	.word	0x00019c30
        /*11a4*/ 	.short	0x010a
        /*11a6*/ 	.byte	0x3f
	.zero		1


	//   ....[88]....
        /*11a8*/ 	.word	0x0001a750
        /*11ac*/ 	.word	0x0000000c
        /*11b0*/ 	.word	0x00019c50
        /*11b4*/ 	.short	0x010a
        /*11b6*/ 	.byte	0x3f
	.zero		1


	//   ....[89]....
        /*11b8*/ 	.word	0x0001a7a0
        /*11bc*/ 	.word	0x0000000a
        /*11c0*/ 	.word	0x00019c50
        /*11c4*/ 	.short	0x010a
        /*11c6*/ 	.byte	0x3f
	.zero		1


	//   ....[90]....
        /*11c8*/ 	.word	0x0001a940
        /*11cc*/ 	.word	0x00000016
        /*11d0*/ 	.word	0x00019c20
        /*11d4*/ 	.short	0x010a
        /*11d6*/ 	.byte	0x3f
	.zero		1


	//   ....[91]....
        /*11d8*/ 	.word	0x0001a990
        /*11dc*/ 	.word	0x00000008
        /*11e0*/ 	.word	0x00019ca0
        /*11e4*/ 	.short	0x010a
        /*11e6*/ 	.byte	0x3f
	.zero		1


	//   ....[92]....
        /*11e8*/ 	.word	0x0001a9e0
        /*11ec*/ 	.word	0x00000008
        /*11f0*/ 	.word	0x00019cc0
        /*11f4*/ 	.short	0x010a
        /*11f6*/ 	.byte	0x3f
	.zero		1


	//   ....[93]....
        /*11f8*/ 	.word	0x0001aa30
        /*11fc*/ 	.word	0x00000008
        /*1200*/ 	.word	0x00019ca0
        /*1204*/ 	.short	0x010a
        /*1206*/ 	.byte	0x3f
	.zero		1


	//   ....[94]....
        /*1208*/ 	.word	0x0001aa80
        /*120c*/ 	.word	0x00000008
        /*1210*/ 	.word	0x00019cc0
        /*1214*/ 	.short	0x010a
        /*1216*/ 	.byte	0x3f
	.zero		1


	//   ....[95]....
        /*1218*/ 	.word	0x0001abb0
        /*121c*/ 	.word	0x00000004
        /*1220*/ 	.word	0x00019c80
        /*1224*/ 	.short	0x010a
        /*1226*/ 	.byte	0x3f
	.zero		1


	//   ....[96]....
        /*1228*/ 	.word	0x0001afa0
        /*122c*/ 	.word	0x00000004
        /*1230*/ 	.word	0x00019c40
        /*1234*/ 	.short	0x010a
        /*1236*/ 	.byte	0x3f
	.zero		1


	//   ....[97]....
        /*1238*/ 	.word	0x0001b670
        /*123c*/ 	.word	0x00000016
        /*1240*/ 	.word	0x00019c20
        /*1244*/ 	.short	0x010a
        /*1246*/ 	.byte	0x3f
	.zero		1


	//   ....[98]....
        /*1248*/ 	.word	0x0001b6c0
        /*124c*/ 	.word	0x00000000
        /*1250*/ 	.word	0x00019c80
        /*1254*/ 	.short	0x010a
        /*1256*/ 	.byte	0x3f
	.zero		1


	//   ....[99]....
        /*1258*/ 	.word	0x0001b9c0
        /*125c*/ 	.word	0x00000000
        /*1260*/ 	.word	0x00019c40
        /*1264*/ 	.short	0x010a
        /*1266*/ 	.byte	0x3f
	.zero		1


	//   ....[100]....
        /*1268*/ 	.word	0x0001bc70
        /*126c*/ 	.word	0x00000002
        /*1270*/ 	.word	0x00019c70
        /*1274*/ 	.short	0x010a
        /*1276*/ 	.byte	0x3f
	.zero		1


	//   ....[101]....
        /*1278*/ 	.word	0x0001bcc0
        /*127c*/ 	.word	0x00000002
        /*1280*/ 	.word	0x00019c60
        /*1284*/ 	.short	0x010a
        /*1286*/ 	.byte	0x3f
	.zero		1


	//   ....[102]....
        /*1288*/ 	.word	0x0001bd10
        /*128c*/ 	.word	0x00000003
        /*1290*/ 	.word	0x00019c70
        /*1294*/ 	.short	0x010a
        /*1296*/ 	.byte	0x3f
	.zero		1


	//   ....[103]....
        /*1298*/ 	.word	0x0001bd60
        /*129c*/ 	.word	0x00000003
        /*12a0*/ 	.word	0x00019c60
        /*12a4*/ 	.short	0x010a
        /*12a6*/ 	.byte	0x3f
	.zero		1


	//   ....[104]....
        /*12a8*/ 	.word	0x0001c700
        /*12ac*/ 	.word	0x00000005
        /*12b0*/ 	.word	0x00019c20
        /*12b4*/ 	.short	0x010a
        /*12b6*/ 	.byte	0x3f
	.zero		1


	//   ....[105]....
        /*12b8*/ 	.word	0x0001c8a0
        /*12bc*/ 	.word	0x00000003
        /*12c0*/ 	.word	0x00019c40
        /*12c4*/ 	.short	0x010a
        /*12c6*/ 	.byte	0x3f
	.zero		1


	//   ....[106]....
        /*12c8*/ 	.word	0x0001c8f0
        /*12cc*/ 	.word	0x00000017
        /*12d0*/ 	.word	0x00019c40
        /*12d4*/ 	.short	0x010a
        /*12d6*/ 	.byte	0x3f
	.zero		1


	//   ....[107]....
        /*12d8*/ 	.word	0x0001c940
        /*12dc*/ 	.word	0x00000003
        /*12e0*/ 	.word	0x00019c60
        /*12e4*/ 	.short	0x010a
        /*12e6*/ 	.byte	0x3f
	.zero		1


	//   ....[108]....
        /*12e8*/ 	.word	0x0001c990
        /*12ec*/ 	.word	0x00000017
        /*12f0*/ 	.word	0x00019c60
        /*12f4*/ 	.short	0x010a
        /*12f6*/ 	.byte	0x3f
	.zero		1


	//   ....[109]....
        /*12f8*/ 	.word	0x0001c9e0
        /*12fc*/ 	.word	0x00000003
        /*1300*/ 	.word	0x00019c80
        /*1304*/ 	.short	0x010a
        /*1306*/ 	.byte	0x3f
	.zero		1


	//----- nvinfo : EIATTR_NUM_MBARRIERS
	.align		4
.L_151:
        /*1308*/ 	.byte	0x03, 0x38
        /*130a*/ 	.short	0x0016


	//----- nvinfo : EIATTR_EXIT_INSTR_OFFSETS
	.align		4
        /*130c*/ 	.byte	0x04, 0x1c
        /*130e*/ 	.short	(.L_153 - .L_152)


	//   ....[0]....
.L_152:
        /*1310*/ 	.word	0x00019dd0


	//----- nvinfo : EIATTR_MAX_THREADS
	.align		4
.L_153:
        /*1314*/ 	.byte	0x04, 0x05
        /*1316*/ 	.short	(.L_155 - .L_154)
.L_154:
        /*1318*/ 	.word	0x00000200
        /*131c*/ 	.word	0x00000001
        /*1320*/ 	.word	0x00000001


	//----- nvinfo : EIATTR_CRS_STACK_SIZE
	.align		4
.L_155:
        /*1324*/ 	.byte	0x04, 0x1e
        /*1326*/ 	.short	(.L_157 - .L_156)
.L_156:
        /*1328*/ 	.word	0x00000000


	//----- nvinfo : EIATTR_CBANK_PARAM_SIZE
	.align		4
.L_157:
        /*132c*/ 	.byte	0x03, 0x19
        /*132e*/ 	.short	0x0af0


	//----- nvinfo : EIATTR_PARAM_CBANK
	.align		4
        /*1330*/ 	.byte	0x04, 0x0a
        /*1332*/ 	.short	(.L_159 - .L_158)
	.align		4
.L_158:
        /*1334*/ 	.word	index@(.nv.constant0._ZN7cutlass13device_kernelIN5flash11enable_sm90INS1_16FlashAttnFwdSm90INS1_25CollectiveMainloopFwdSm90ILi2EN4cute5tupleIJNS5_1CILi1EEES8_S8_EEENS6_IJNS7_ILi192EEENS7_ILi128EEENS7_ILi96EEEEEELi96ENS_12float_e4m3_tEfNS_4arch4Sm90ELb0ELb0ELb1ELb1ELb1ELb1ELb0ELb1ELb1ELb1ELb0ELb0EEENS1_21CollectiveEpilogueFwdINS6_IJSA_SC_SB_EEES9_NS_10bfloat16_tESG_Li384ELb1ELb1ELb0ELb1EEENS1_36VarlenDynamicPersistentTileSchedulerILi192ELi128ELi384ELi128ELb0ELb1ELb1ELb0ELb1ELb1EEEEEEEEEvNT_6ParamsE)
        /*1338*/ 	.short	0x0210
        /*133a*/ 	.short	0x0af0


	//----- nvinfo : EIATTR_SW_WAR
	.align		4
.L_159:
        /*133c*/ 	.byte	0x04, 0x36
        /*133e*/ 	.short	(.L_161 - .L_160)
.L_160:
        /*1340*/ 	.word	0x00000008
.L_161:


//--------------------- .nv.info._ZN7cutlass13device_kernelIN5flash11enable_sm90INS1_16FlashAttnFwdSm90INS1_25CollectiveMainloopFwdSm90ILi2EN4cute5tupleIJNS5_1CILi1EEES8_S8_EEENS6_IJNS7_ILi192EEENS7_ILi128EEENS7_ILi96EEEEEELi96ENS_12float_e4m3_tEfNS_4arch4Sm90ELb0ELb1ELb1ELb0ELb1ELb0ELb0ELb1ELb1ELb1ELb0ELb0EEENS1_21CollectiveEpilogueFwdINS6_IJSA_SC_SB_EEES9_NS_10bfloat16_tESG_Li384ELb0ELb1ELb0ELb1EEENS1_30DynamicPersistentTileSchedulerILi384ELi128ELb0ELb1ELb1EEEEEEEEEvNT_6ParamsE --------------------------
	.section	.nv.info._ZN7cutlass13device_kernelIN5flash11enable_sm90INS1_16FlashAttnFwdSm90INS1_25CollectiveMainloopFwdSm90ILi2EN4cute5tupleIJNS5_1CILi1EEES8_S8_EEENS6_IJNS7_ILi192EEENS7_ILi128EEENS7_ILi96EEEEEELi96ENS_12float_e4m3_tEfNS_4arch4Sm90ELb0ELb1ELb1ELb0ELb1ELb0ELb0ELb1ELb1ELb1ELb0ELb0EEENS1_21CollectiveEpilogueFwdINS6_IJSA_SC_SB_EEES9_NS_10bfloat16_tESG_Li384ELb0ELb1ELb0ELb1EEENS1_30DynamicPersistentTileSchedulerILi384ELi128ELb0ELb1ELb1EEEEEEEEEvNT_6ParamsE,"",@"SHT_CUDA_INFO"
	.sectionflags	@""
	.align	4


	//----- nvinfo : EIATTR_CUDA_API_VERSION
	.align		4
        /*0000*/ 	.byte	0x04, 0x37
        /*0002*/ 	.short	(.L_163 - .L_162)
.L_162:
        /*0004*/ 	.word	0x00000082


	//----- nvinfo : EIATTR_KPARAM_INFO
	.align		4
.L_163:
        /*0008*/ 	.byte	0x04, 0x17
        /*000a*/ 	.short	(.L_165 - .L_164)
.L_164:
        /*000c*/ 	.word	0x00000000
        /*0010*/ 	.short	0x0000
        /*0012*/ 	.short	0x0070
        /*0014*/ 	.byte	0x00, 0xf0, 0x01, 0x2a


	//----- nvinfo : EIATTR_SPARSE_MMA_MASK
	.align		4
.L_165:
        /*0018*/ 	.byte	0x03, 0x50
        /*001a*/ 	.short	0x0000


	//----- nvinfo : EIATTR_MAXREG_COUNT
	.align		4
        /*001c*/ 	.byte	0x03, 0x1b
        /*001e*/ 	.short	0x0080


	//----- nvinfo : EIATTR_NUM_BARRIERS
	.align		4
        /*0020*/ 	.byte	0x02, 0x4c
        /*0022*/ 	.byte	0x09
	.zero		1


	//----- nvinfo : EIATTR_EXTERNS
	.align		4
        /*0024*/ 	.byte	0x04, 0x0f
        /*0026*/ 	.short	(.L_167 - .L_166)


	//   ....[0]....
	.align		4
.L_166:
        /*0028*/ 	.word	index@(__assertfail)


	//----- nvinfo : EIATTR_ANNOTATIONS
	.align		4
.L_167:
        /*002c*/ 	.byte	0x04, 0x55
        /*002e*/ 	.short	(.L_169 - .L_168)


	//   ....[0]....
.L_168:
        /* <DEDUP_REMOVED lines=13> */


	//----- nvinfo : EIATTR_MERCURY_ISA_VERSION
	.align		4
.L_169:
        /*00f0*/ 	.byte	0x03, 0x5f
        /*00f2*/ 	.short	0x0101


	//----- nvinfo : EIATTR_INT_WARP_WIDE_INSTR_OFFSETS
	.align		4
        /*00f4*/ 	.byte	0x04, 0x31
        /*00f6*/ 	.short	(.L_171 - .L_170)


	//   ....[0]....
.L_170:
        /*00f8*/ 	.word	0x000000c0


	//   ....[1]....
        /*00fc*/ 	.word	0x000000d0


	//   ....[2]....
        /*0100*/ 	.word	0x00000170


	//   ....[3]....
        /*0104*/ 	.word	0x00011c20


	//   ....[4]....
        /*0108*/ 	.word	0x00011cb0


	//   ....[5]....
        /*010c*/ 	.word	0x000149d0


	//   ....[6]....
        /*0110*/ 	.word	0x00014a60


	//----- nvinfo : EIATTR_COOP_GROUP_MASK_REGIDS
	.align		4
.L_171:
        /*0114*/ 	.byte	0x04, 0x29
        /*0116*/ 	.short	(.L_173 - .L_172)


	//   ....[0]....
.L_172:
        /*0118*/ 	.word	0xffffffff


	//   ....[1]....
        /*011c*/ 	.word	0xffffffff


	//   ....[2]....
        /*0120*/ 	.word	0xffffffff


	//   ....[3]....
        /*0124*/ 	.word	0xffffffff


	//   ....[4]....
        /*0128*/ 	.word	0xffffffff


	//   ....[5]....
        /*012c*/ 	.word	0xffffffff


	//   ....[6]....
        /*0130*/ 	.word	0xffffffff


	//   ....[7]....
        /*0134*/ 	.word	0xffffffff


	//   ....[8]....
        /*0138*/ 	.word	0xffffffff


	//   ....[9]....
        /*013c*/ 	.word	0xffffffff


	//   ....[10]....
        /*0140*/ 	.word	0xffffffff


	//   ....[11]....
        /*0144*/ 	.word	0xffffffff


	//   ....[12]....
        /*0148*/ 	.word	0xffffffff


	//   ....[13]....
        /*014c*/ 	.word	0xffffffff


	//   ....[14]....
        /*0150*/ 	.word	0xffffffff


	//   ....[15]....
        /*0154*/ 	.word	0xffffffff


	//   ....[16]....
        /*0158*/ 	.word	0xffffffff


	//   ....[17]....
        /*015c*/ 	.word	0xffffffff


	//   ....[18]....
        /*0160*/ 	.word	0xffffffff


	//   ....[19]....
        /*0164*/ 	.word	0xffffffff


	//   ....[20]....
        /*0168*/ 	.word	0xffffffff


	//   ....[21]....
        /*016c*/ 	.word	0xffffffff


	//   ....[22]....
        /*0170*/ 	.word	0xffffffff


	//   ....[23]....
        /*0174*/ 	.word	0xffffffff


	//   ....[24]....
        /*0178*/ 	.word	0xffffffff


	//   ....[25]....
        /*017c*/ 	.word	0xffffffff


	//   ....[26]....
        /*0180*/ 	.word	0xffffffff


	//   ....[27]....
        /*0184*/ 	.word	0xffffffff


	//   ....[28]....
        /*0188*/ 	.word	0xffffffff


	//   ....[29]....
        /*018c*/ 	.word	0xffffffff


	//   ....[30]....
        /*0190*/ 	.word	0xffffffff


	//   ....[31]....
        /*0194*/ 	.word	0xffffffff


	//   ....[32]....
        /*0198*/ 	.word	0xffffffff


	//   ....[33]....
        /*019c*/ 	.word	0xffffffff


	//   ....[34]....
        /*01a0*/ 	.word	0xffffffff


	//   ....[35]....
        /*01a4*/ 	.word	0xffffffff


	//   ....[36]....
        /*01a8*/ 	.word	0xffffffff


	//   ....[37]....
        /*01ac*/ 	.word	0xffffffff


	//   ....[38]....
        /*01b0*/ 	.word	0xffffffff


	//   ....[39]....
        /*01b4*/ 	.word	0xffffffff


	//   ....[40]....
        /*01b8*/ 	.word	0xffffffff


	//   ....[41]....
        /*01bc*/ 	.word	0xffffffff


	//   ....[42]....
        /*01c0*/ 	.word	0xffffffff


	//   ....[43]....
        /*01c4*/ 	.word	0xffffffff


	//   ....[44]....
        /*01c8*/ 	.word	0xffffffff


	//   ....[45]....
        /*01cc*/ 	.word	0xffffffff


	//   ....[46]....
        /*01d0*/ 	.word	0xffffffff


	//   ....[47]....
        /*01d4*/ 	.word	0xffffffff


	//   ....[48]....
        /*01d8*/ 	.word	0xffffffff


	//   ....[49]....
        /*01dc*/ 	.word	0xffffffff


	//   ....[50]....
        /*01e0*/ 	.word	0xffffffff


	//   ....[51]....
        /*01e4*/ 	.word	0xffffffff


	//   ....[52]....
        /*01e8*/ 	.word	0xffffffff


	//   ....[53]....
        /*01ec*/ 	.word	0xffffffff


	//   ....[54]....
        /*01f0*/ 	.word	0xffffffff


	//   ....[55]....
        /*01f4*/ 	.word	0xffffffff


	//   ....[56]....
        /*01f8*/ 	.word	0xffffffff


	//   ....[57]....
        /*01fc*/ 	.word	0xffffffff


	//   ....[58]....
        /*0200*/ 	.word	0xffffffff


	//   ....[59]....
        /*0204*/ 	.word	0xffffffff


	//   ....[60]....
        /*0208*/ 	.word	0xffffffff


	//   ....[61]....
        /*020c*/ 	.word	0xffffffff


	//   ....[62]....
        /*0210*/ 	.word	0xffffffff


	//   ....[63]....
        /*0214*/ 	.word	0xffffffff


	//   ....[64]....
        /*0218*/ 	.word	0xffffffff


	//   ....[65]....
        /*021c*/ 	.word	0xffffffff


	//   ....[66]....
        /*0220*/ 	.word	0xffffffff


	//   ....[67]....
        /*0224*/ 	.word	0xffffffff


	//   ....[68]....
        /*0228*/ 	.word	0xffffffff


	//   ....[69]....
        /*022c*/ 	.word	0xffffffff


	//   ....[70]....
        /*0230*/ 	.word	0xffffffff


	//   ....[71]....
        /*0234*/ 	.word	0xffffffff


	//   ....[72]....
        /*0238*/ 	.word	0xffffffff


	//   ....[73]....
        /*023c*/ 	.word	0xffffffff


	//   ....[74]....
        /*0240*/ 	.word	0xffffffff


	//   ....[75]....
        /*0244*/ 	.word	0xffffffff


	//   ....[76]....
        /*0248*/ 	.word	0xffffffff


	//   ....[77]....
        /*024c*/ 	.word	0xffffffff


	//   ....[78]....
        /*0250*/ 	.word	0xffffffff


	//   ....[79]....
        /*0254*/ 	.word	0xffffffff


	//   ....[80]....
        /*0258*/ 	.word	0xffffffff


	//   ....[81]....
        /*025c*/ 	.word	0xffffffff


	//   ....[82]....
        /*0260*/ 	.word	0xffffffff


	//   ....[83]....
        /*0264*/ 	.word	0xffffffff


	//   ....[84]....
        /*0268*/ 	.word	0xffffffff


	//   ....[85]....
        /*026c*/ 	.word	0xffffffff


	//   ....[86]....
        /*0270*/ 	.word	0xffffffff


	//   ....[87]....
        /*0274*/ 	.word	0xffffffff


	//   ....[88]....
        /*0278*/ 	.word	0xffffffff


	//   ....[89]....
        /*027c*/ 	.word	0xffffffff


	//   ....[90]....
        /*0280*/ 	.word	0xffffffff


	//   ....[91]....
        /*0284*/ 	.word	0xffffffff


	//   ....[92]....
        /*0288*/ 	.word	0xffffffff


	//   ....[93]....
        /*028c*/ 	.word	0xffffffff


	//   ....[94]....
        /*0290*/ 	.word	0x0500000f


	//   ....[95]....
        /*0294*/ 	.word	0x0500000f


	//   ....[96]....
        /*0298*/ 	.word	0x0500000f


	//   ....[97]....
        /*029c*/ 	.word	0x0500000f


	//   ....[98]....
        /*02a0*/ 	.word	0x0500000f


	//   ....[99]....
        /*02a4*/ 	.word	0x0500000f


	//   ....[100]....
        /*02a8*/ 	.word	0x0500000f


	//   ....[101]....
        /*02ac*/ 	.word	0x0500000f


	//   ....[102]....
        /*02b0*/ 	.word	0x0500000f


	//   ....[103]....
        /*02b4*/ 	.word	0x0500000f


	//   ....[104]....
        /*02b8*/ 	.word	0x0500000f


	//   ....[105]....
        /*02bc*/ 	.word	0x0500000f


	//   ....[106]....
        /*02c0*/ 	.word	0x0500000f


	//   ....[107]....
        /*02c4*/ 	.word	0x0500000f


	//   ....[108]....
        /*02c8*/ 	.word	0x0500000f


	//   ....[109]....
        /*02cc*/ 	.word	0x0500000f


	//   ....[110]....
        /*02d0*/ 	.word	0x0500000f


	//   ....[111]....
        /*02d4*/ 	.word	0x0500000f


	//   ....[112]....
        /*02d8*/ 	.word	0x0500000f


	//   ....[113]....
        /*02dc*/ 	.word	0x0500000f


	//   ....[114]....
        /*02e0*/ 	.word	0x0500000f


	//   ....[115]....
        /*02e4*/ 	.word	0x0500000f


	//   ....[116]....
        /*02e8*/ 	.word	0x0500000f


	//   ....[117]....
        /*02ec*/ 	.word	0x0500000f


	//----- nvinfo : EIATTR_COOP_GROUP_INSTR_OFFSETS
	.align		4
.L_173:
        /*02f0*/ 	.byte	0x04, 0x28
        /*02f2*/ 	.short	(.L_175 - .L_174)


	//   ....[0]....
.L_174:
        /*02f4*/ 	.word	0x00000070


	//   ....[1]....
        /*02f8*/ 	.word	0x000000b0


	//   ....[2]....
        /*02fc*/ 	.word	0x000002d0


	//   ....[3]....
        /*0300*/ 	.word	0x00000430


	//   ....[4]....
        /*0304*/ 	.word	0x00000550


	//   ....[5]....
        /*0308*/ 	.word	0x000006b0


	//   ....[6]....
        /*030c*/ 	.word	0x00001680


	//   ....[7]....
        /*0310*/ 	.word	0x00002040


	//   ....[8]....
        /*0314*/ 	.word	0x00002a30


	//   ....[9]....
        /*0318*/ 	.word	0x00003ff0


	//   ....[10]....
        /*031c*/ 	.word	0x000040a0


	//   ....[11]....
        /*0320*/ 	.word	0x00004780


	//   ....[12]....
        /*0324*/ 	.word	0x000047d0


	//   ....[13]....
        /*0328*/ 	.word	0x00005d80


	//   ....[14]....
        /*032c*/ 	.word	0x000065f0


	//   ....[15]....
        /*0330*/ 	.word	0x000071f0


	//   ....[16]....
        /*0334*/ 	.word	0x000072f0


	//   ....[17]....
        /*0338*/ 	.word	0x00007b30


	//   ....[18]....
        /*033c*/ 	.word	0x00007bc0


	//   ....[19]....
        /*0340*/ 	.word	0x00009e30


	//   ....[20]....
        /*0344*/ 	.word	0x00009e60


	//   ....[21]....
        /*0348*/ 	.word	0x00009e80


	//   ....[22]....
        /*034c*/ 	.word	0x00009ea0


	//   ....[23]....
        /*0350*/ 	.word	0x0000b8a0


	//   ....[24]....
        /*0354*/ 	.word	0x0000c160


	//   ....[25]....
        /*0358*/ 	.word	0x0000cd60


	//   ....[26]....
        /*035c*/ 	.word	0x0000ce60


	//   ....[27]....
        /*0360*/ 	.word	0x0000d6c0


	//   ....[28]....
        /*0364*/ 	.word	0x0000d740


	//   ....[29]....
        /*0368*/ 	.word	0x0000e9c0


	//   ....[30]....
        /*036c*/ 	.word	0x0000e9e0


	//   ....[31]....
        /*0370*/ 	.word	0x0000ea50


	//   ....[32]....
        /*0374*/ 	.word	0x0000ea60


	//   ....[33]....
        /*0378*/ 	.word	0x0000fa90


	//   ....[34]....
        /*037c*/ 	.word	0x0000faa0


	//   ....[35]....
        /*0380*/ 	.word	0x0000fab0


	//   ....[36]....
        /*0384*/ 	.word	0x0000fac0


	//   ....[37]....
        /*0388*/ 	.word	0x0000fad0


	//   ....[38]....
        /*038c*/ 	.word	0x0000fae0


	//   ....[39]....
        /*0390*/ 	.word	0x0000faf0


	//   ....[40]....
        /*0394*/ 	.word	0x0000fb00


	//   ....[41]....
        /*0398*/ 	.word	0x0000fb10


	//   ....[42]....
        /*039c*/ 	.word	0x0000fb30


	//   ....[43]....
        /*03a0*/ 	.word	0x0000fb40


	//   ....[44]....
        /*03a4*/ 	.word	0x0000fb50


	//   ....[45]....
        /*03a8*/ 	.word	0x0000fb70


	//   ....[46]....
        /*03ac*/ 	.word	0x0000fb80


	//   ....[47]....
        /*03b0*/ 	.word	0x0000fbb0


	//   ....[48]....
        /*03b4*/ 	.word	0x0000fbc0


	//   ....[49]....
        /*03b8*/ 	.word	0x0000fbd0


	//   ....[50]....
        /*03bc*/ 	.word	0x0000fbe0


	//   ....[51]....
        /*03c0*/ 	.word	0x0000fbf0


	//   ....[52]....
        /*03c4*/ 	.word	0x0000fc00


	//   ....[53]....
        /*03c8*/ 	.word	0x0000fc10


	//   ....[54]....
        /*03cc*/ 	.word	0x0000fc20


	//   ....[55]....
        /*03d0*/ 	.word	0x0000fc30


	//   ....[56]....
        /*03d4*/ 	.word	0x0000fc40


	//   ....[57]....
        /*03d8*/ 	.word	0x0000fd40


	//   ....[58]....
        /*03dc*/ 	.word	0x0000fd70


	//   ....[59]....
        /*03e0*/ 	.word	0x0000fec0


	//   ....[60]....
        /*03e4*/ 	.word	0x0000ff00


	//   ....[61]....
        /*03e8*/ 	.word	0x00010240


	//   ....[62]....
        /*03ec*/ 	.word	0x00010270


	//   ....[63]....
        /*03f0*/ 	.word	0x00010390


	//   ....[64]....
        /*03f4*/ 	.word	0x000103b0


	//   ....[65]....
        /*03f8*/ 	.word	0x00010a90


	//   ....[66]....
        /*03fc*/ 	.word	0x00010aa0


	//   ....[67]....
        /*0400*/ 	.word	0x00010ba0


	//   ....[68]....
        /*0404*/ 	.word	0x00010bc0


	//   ....[69]....
        /*0408*/ 	.word	0x00010d80


	//   ....[70]....
        /*040c*/ 	.word	0x00012850


	//   ....[71]....
        /*0410*/ 	.word	0x00012870


	//   ....[72]....
        /*0414*/ 	.word	0x00012880


	//   ....[73]....
        /*0418*/ 	.word	0x00012920


	//   ....[74]....
        /*041c*/ 	.word	0x00012cb0


	//   ....[75]....
        /*0420*/ 	.word	0x00012cc0


	//   ....[76]....
        /*0424*/ 	.word	0x00012cd0


	//   ....[77]....
        /*0428*/ 	.word	0x00012ce0


	//   ....[78]....
        /*042c*/ 	.word	0x00013530


	//   ....[79]....
        /*0430*/ 	.word	0x00013550


	//   ....[80]....
        /*0434*/ 	.word	0x00013570


	//   ....[81]....
        /*0438*/ 	.word	0x00013580


	//   ....[82]....
        /*043c*/ 	.word	0x00013590


	//   ....[83]....
        /*0440*/ 	.word	0x000135a0


	//   ....[84]....
        /*0444*/ 	.word	0x00013dd0


	//   ....[85]....
        /*0448*/ 	.word	0x00013df0


	//   ....[86]....
        /*044c*/ 	.word	0x00013e10


	//   ....[87]....
        /*0450*/ 	.word	0x00013e70


	//   ....[88]....
        /*0454*/ 	.word	0x00014200


	//   ....[89]....
        /*0458*/ 	.word	0x00014210


	//   ....[90]....
        /*045c*/ 	.word	0x00014220


	//   ....[91]....
        /*0460*/ 	.word	0x00014280


	//   ....[92]....
        /*0464*/ 	.word	0x00015130


	//   ....[93]....
        /*0468*/ 	.word	0x000152d0


	//   ....[94]....
        /*046c*/ 	.word	0x000159a0


	//   ....[95]....
        /*0470*/ 	.word	0x00015a80


	//   ....[96]....
        /*0474*/ 	.word	0x00015b20


	//   ....[97]....
        /*0478*/ 	.word	0x00015b80


	//   ....[98]....
        /*047c*/ 	.word	0x00015c60


	//   ....[99]....
        /*0480*/ 	.word	0x00015db0


	//   ....[100]....
        /*0484*/ 	.word	0x00015e40


	//   ....[101]....
        /*0488*/ 	.word	0x00015ea0


	//   ....[102]....
        /*048c*/ 	.word	0x00015f40


	//   ....[103]....
        /*0490*/ 	.word	0x00016040


	//   ....[104]....
        /*0494*/ 	.word	0x000160a0


	//   ....[105]....
        /*0498*/ 	.word	0x00016100


	//   ....[106]....
        /*049c*/ 	.word	0x000161a0


	//   ....[107]....
        /*04a0*/ 	.word	0x00016270


	//   ....[108]....
        /*04a4*/ 	.word	0x00016300


	//   ....[109]....
        /*04a8*/ 	.word	0x00016490


	//   ....[110]....
        /*04ac*/ 	.word	0x00016540


	//   ....[111]....
        /*04b0*/ 	.word	0x000165f0


	//   ....[112]....
        /*04b4*/ 	.word	0x000166a0


	//   ....[113]....
        /*04b8*/ 	.word	0x00016790


	//   ....[114]....
        /*04bc*/ 	.word	0x00016820


	//   ....[115]....
        /*04c0*/ 	.word	0x00016880


	//   ....[116]....
        /*04c4*/ 	.word	0x00016950


	//   ....[117]....
        /*04c8*/ 	.word	0x00016bb0


	//----- nvinfo : EIATTR_REG_RECONFIG
	.align		4
.L_175:
        /*04cc*/ 	.byte	0x01, 0x54
	.zero		2


	//----- nvinfo : EIATTR_SYSCALL_OFFSETS
	.align		4
        /*04d0*/ 	.byte	0x04, 0x46
        /*04d2*/ 	.short	(.L_177 - .L_176)


	//   ....[0]....
.L_176:
        /*04d4*/ 	.word	0x00001860


	//   ....[1]....
        /*04d8*/ 	.word	0x00011e20


	//   ....[2]....
        /*04dc*/ 	.word	0x00011f90


	//   ....[3]....
        /*04e0*/ 	.word	0x000120e0


	//   ....[4]....
        /*04e4*/ 	.word	0x00012220


	//   ....[5]....
        /*04e8*/ 	.word	0x00013020


	//----- nvinfo : EIATTR_MBARRIER_INSTR_OFFSETS
	.align		4
.L_177:
        /*04ec*/ 	.byte	0x04, 0x39
        /*04ee*/ 	.short	(.L_179 - .L_178)


	//   ....[0]....
.L_178:
        /*04f0*/ 	.word	0x00000180
        /*04f4*/ 	.word	0x000000ff
        /*04f8*/ 	.word	0x00019c00
        /*04fc*/ 	.short	0x0100
        /*04fe*/ 	.byte	0x08
	.zero		1


	//   ....[1]....
        /*0500*/ 	.word	0x00000190
        /*0504*/ 	.word	0x000000ff
        /*0508*/ 	.word	0x00019c20
        /*050c*/ 	.short	0x0100
        /*050e*/ 	.byte	0x08
	.zero		1


	//   ....[2]....
        /*0510*/ 	.word	0x00000280
        /*0514*/ 	.word	0x000000ff
        /*0518*/ 	.word	0x00019c30
        /*051c*/ 	.short	0x0100
        /*051e*/ 	.byte	0x08
	.zero		1


	//   ....[3]....
        /*0520*/ 	.word	0x00000290
        /*0524*/ 	.word	0x000000ff
        /*0528*/ 	.word	0x00019c40
        /*052c*/ 	.short	0x0100
        /*052e*/ 	.byte	0x08
	.zero		1


	//   ....[4]....
        /*0530*/ 	.word	0x000002a0
        /*0534*/ 	.word	0x000000ff
        /*0538*/ 	.word	0x00019c38
        /*053c*/ 	.short	0x0100
        /*053e*/ 	.byte	0x08
	.zero		1


	//   ....[5]....
        /*0540*/ 	.word	0x000002b0
        /*0544*/ 	.word	0x000000ff
        /*0548*/ 	.word	0x00019c48
        /*054c*/ 	.short	0x0100
        /*054e*/ 	.byte	0x08
	.zero		1


	//   ....[6]....
        /*0550*/ 	.word	0x000003e0
        /*0554*/ 	.word	0x000000ff
        /*0558*/ 	.word	0x00019c50
        /*055c*/ 	.short	0x0100
        /*055e*/ 	.byte	0x08
	.zero		1


	//   ....[7]....
        /*0560*/ 	.word	0x000003f0
        /*0564*/ 	.word	0x000000ff
        /*0568*/ 	.word	0x00019c60
        /*056c*/ 	.short	0x0100
        /*056e*/ 	.byte	0x08
	.zero		1


	//   ....[8]....
        /*0570*/ 	.word	0x00000400
        /*0574*/ 	.word	0x000000ff
        /*0578*/ 	.word	0x00019c58
        /*057c*/ 	.short	0x0100
        /*057e*/ 	.byte	0x08
	.zero		1


	//   ....[9]....
        /*0580*/ 	.word	0x00000410
        /*0584*/ 	.word	0x000000ff
        /*0588*/ 	.word	0x00019c68
        /*058c*/ 	.short	0x0100
        /*058e*/ 	.byte	0x08
	.zero		1


	//   ....[10]....
        /*0590*/ 	.word	0x00000500
        /*0594*/ 	.word	0x000000ff
        /*0598*/ 	.word	0x00019c70
        /*059c*/ 	.short	0x0100
        /*059e*/ 	.byte	0x06
	.zero		1


	//   ....[11]....
        /*05a0*/ 	.word	0x00000510
        /*05a4*/ 	.word	0x000000ff
        /*05a8*/ 	.word	0x00019c80
        /*05ac*/ 	.short	0x0100
        /*05ae*/ 	.byte	0x06
	.zero		1


	//   ....[12]....
        /*05b0*/ 	.word	0x00000520
        /*05b4*/ 	.word	0x000000ff
        /*05b8*/ 	.word	0x00019c78
        /*05bc*/ 	.short	0x0100
        /*05be*/ 	.byte	0x06
	.zero		1


	//   ....[13]....
        /*05c0*/ 	.word	0x00000530
        /*05c4*/ 	.word	0x000000ff
        /*05c8*/ 	.word	0x00019c88
        /*05cc*/ 	.short	0x0100
        /*05ce*/ 	.byte	0x06
	.zero		1


	//   ....[14]....
        /*05d0*/ 	.word	0x00000660
        /*05d4*/ 	.word	0x000000ff
        /*05d8*/ 	.word	0x00019c90
        /*05dc*/ 	.short	0x0100
        /*05de*/ 	.byte	0x08
	.zero		1


	//   ....[15]....
        /*05e0*/ 	.word	0x00000670
        /*05e4*/ 	.word	0x000000ff
        /*05e8*/ 	.word	0x00019ca0
        /*05ec*/ 	.short	0x0100
        /*05ee*/ 	.byte	0x08
	.zero		1


	//   ....[16]....
        /*05f0*/ 	.word	0x00000680
        /*05f4*/ 	.word	0x000000ff
        /*05f8*/ 	.word	0x00019c98
        /*05fc*/ 	.short	0x0100
        /*05fe*/ 	.byte	0x08
	.zero		1


	//   ....[17]....
        /*0600*/ 	.word	0x00000690
        /*0604*/ 	.word	0x000000ff
        /*0608*/ 	.word	0x00019ca8
        /*060c*/ 	.short	0x0100
        /*060e*/ 	.byte	0x08
	.zero		1


	//   ....[18]....
        /*0610*/ 	.word	0x000007e0
        /*0614*/ 	.word	0x000000ff
        /*0618*/ 	.word	0x00019cb0
        /*061c*/ 	.short	0x0100
        /*061e*/ 	.byte	0x08
	.zero		1


	//   ....[19]....
        /*0620*/ 	.word	0x000007f0
        /*0624*/ 	.word	0x000000ff
        /*0628*/ 	.word	0x00019cc0
        /*062c*/ 	.short	0x0100
        /*062e*/ 	.byte	0x08
	.zero		1


	//   ....[20]....
        /*0630*/ 	.word	0x00000800
        /*0634*/ 	.word	0x000000ff
        /*0638*/ 	.word	0x00019cb8
        /*063c*/ 	.short	0x0100
        /*063e*/ 	.byte	0x08
	.zero		1


	//   ....[21]....
        /*0640*/ 	.word	0x00000810
        /*0644*/ 	.word	0x000000ff
        /*0648*/ 	.word	0x00019cc8
        /*064c*/ 	.short	0x0100
        /*064e*/ 	.byte	0x08
	.zero		1


	//   ....[22]....
        /*0650*/ 	.word	0x00001bb0
        /*0654*/ 	.word	0x000000ff
        /*0658*/ 	.word	0x00019c00
        /*065c*/ 	.short	0x010a
        /*065e*/ 	.byte	0x2e
	.zero		1


	//   ....[23]....
        /*0660*/ 	.word	0x00001c50
        /*0664*/ 	.word	0x0000000c
        /*0668*/ 	.word	0x00019c30
        /*066c*/ 	.short	0x010a
        /*066e*/ 	.byte	0x3f
	.zero		1


	//   ....[24]....
        /*0670*/ 	.word	0x00001c90
        /*0674*/ 	.word	0x0000000c
        /*0678*/ 	.word	0x00019c30
        /*067c*/ 	.short	0x010a
        /*067e*/ 	.byte	0x3f
	.zero		1


	//   ....[25]....
        /*0680*/ 	.word	0x000023e0
        /*0684*/ 	.word	0x000000ff
        /*0688*/ 	.word	0x00000000
        /*068c*/ 	.short	0x0101
        /*068e*/ 	.byte	0x06
	.zero		1


	//   ....[26]....
        /*0690*/ 	.word	0x00005710
        /*0694*/ 	.word	0x000000ff
        /*0698*/ 	.word	0x00019c30
        /*069c*/ 	.short	0x010a
        /*069e*/ 	.byte	0x14
	.zero		1


	//   ....[27]....
        /*06a0*/ 	.word	0x00005750
        /*06a4*/ 	.word	0x000000ff
        /*06a8*/ 	.word	0x00019c30
        /*06ac*/ 	.short	0x010a
        /*06ae*/ 	.byte	0x14
	.zero		1


	//   ....[28]....
        /*06b0*/ 	.word	0x000058b0
        /*06b4*/ 	.word	0x000000ff
        /*06b8*/ 	.word	0x00019c50
        /*06bc*/ 	.short	0x010a
        /*06be*/ 	.byte	0x0b
	.zero		1


	//   ....[29]....
        /*06c0*/ 	.word	0x000058f0
        /*06c4*/ 	.word	0x000000ff
        /*06c8*/ 	.word	0x00019c50
        /*06cc*/ 	.short	0x010a
        /*06ce*/ 	.byte	0x0b
	.zero		1


	//   ....[30]....
        /*06d0*/ 	.word	0x00006040
        /*06d4*/ 	.word	0x000000ff
        /*06d8*/ 	.word	0x00000000
        /*06dc*/ 	.short	0x0101
        /*06de*/ 	.byte	0x14
	.zero		1


	//   ....[31]....
        /*06e0*/ 	.word	0x00008650
        /*06e4*/ 	.word	0x000000ff
        /*06e8*/ 	.word	0x00000000
        /*06ec*/ 	.short	0x0101
        /*06ee*/ 	.byte	0x07
	.zero		1


	//   ....[32]....
        /*06f0*/ 	.word	0x00008e50
        /*06f4*/ 	.word	0x000000ff
        /*06f8*/ 	.word	0x00019c30
        /*06fc*/ 	.short	0x010a
        /*06fe*/ 	.byte	0x06
	.zero		1


	//   ....[33]....
        /*0700*/ 	.word	0x00008e90
        /*0704*/ 	.word	0x000000ff
        /*0708*/ 	.word	0x00019c30
        /*070c*/ 	.short	0x010a
        /*070e*/ 	.byte	0x06
	.zero		1


	//   ....[34]....
        /*0710*/ 	.word	0x00008ff0
        /*0714*/ 	.word	0x000000ff
        /*0718*/ 	.word	0x00019c50
        /*071c*/ 	.short	0x010a
        /*071e*/ 	.byte	0x0b
	.zero		1


	//   ....[35]....
        /*0720*/ 	.word	0x00009030
        /*0724*/ 	.word	0x000000ff
        /*0728*/ 	.word	0x00019c50
        /*072c*/ 	.short	0x010a
        /*072e*/ 	.byte	0x0b
	.zero		1


	//   ....[36]....
        /*0730*/ 	.word	0x00009720
        /*0734*/ 	.word	0x000000ff
        /*0738*/ 	.word	0x00000000
        /*073c*/ 	.short	0x0101
        /*073e*/ 	.byte	0x07
	.zero		1


	//   ....[37]....
        /*0740*/ 	.word	0x0000ac70
        /*0744*/ 	.word	0x000000ff
        /*0748*/ 	.word	0x00000000
        /*074c*/ 	.short	0x0101
        /*074e*/ 	.byte	0x07
	.zero		1


	//   ....[38]....
        /*0750*/ 	.word	0x0000b280
        /*0754*/ 	.word	0x000000ff
        /*0758*/ 	.word	0x00019c30
        /*075c*/ 	.short	0x010a
        /*075e*/ 	.byte	0x06
	.zero		1


	//   ....[39]....
        /*0760*/ 	.word	0x0000b2c0
        /*0764*/ 	.word	0x000000ff
        /*0768*/ 	.word	0x00019c30
        /*076c*/ 	.short	0x010a
        /*076e*/ 	.byte	0x06
	.zero		1


	//   ....[40]....
        /*0770*/ 	.word	0x0000b420
        /*0774*/ 	.word	0x000000ff
        /*0778*/ 	.word	0x00019c50
        /*077c*/ 	.short	0x010a
        /*077e*/ 	.byte	0x0b
	.zero		1


	//   ....[41]....
        /*0780*/ 	.word	0x0000b460
        /*0784*/ 	.word	0x000000ff
        /*0788*/ 	.word	0x00019c50
        /*078c*/ 	.short	0x010a
        /*078e*/ 	.byte	0x0b
	.zero		1


	//   ....[42]....
        /*0790*/ 	.word	0x0000bb60
        /*0794*/ 	.word	0x000000ff
        /*0798*/ 	.word	0x00000000
        /*079c*/ 	.short	0x0101
        /*079e*/ 	.byte	0x06
	.zero		1


	//   ....[43]....
        /*07a0*/ 	.word	0x0000e1c0
        /*07a4*/ 	.word	0x000000ff
        /*07a8*/ 	.word	0x00000000
        /*07ac*/ 	.short	0x0101
        /*07ae*/ 	.byte	0x07
	.zero		1


	//   ....[44]....
        /*07b0*/ 	.word	0x0000e6f0
        /*07b4*/ 	.word	0x000000ff
        /*07b8*/ 	.word	0x00019c50
        /*07bc*/ 	.short	0x010a
        /*07be*/ 	.byte	0x0e
	.zero		1


	//   ....[45]....
        /*07c0*/ 	.word	0x0000e730
        /*07c4*/ 	.word	0x000000ff
        /*07c8*/ 	.word	0x00019c50
        /*07cc*/ 	.short	0x010a
        /*07ce*/ 	.byte	0x0e
	.zero		1


	//   ....[46]....
        /*07d0*/ 	.word	0x0000ed40
        /*07d4*/ 	.word	0x000000ff
        /*07d8*/ 	.word	0x00000000
        /*07dc*/ 	.short	0x0101
        /*07de*/ 	.byte	0x04
	.zero		1


	//   ....[47]....
        /*07e0*/ 	.word	0x00010260
        /*07e4*/ 	.word	0x00000003
        /*07e8*/ 	.word	0x00000000
        /*07ec*/ 	.short	0x0101
        /*07ee*/ 	.byte	0x3f
	.zero		1


	//   ....[48]....
        /*07f0*/ 	.word	0x00012610
        /*07f4*/ 	.word	0x00000004
        /*07f8*/ 	.word	0x00019c80
        /*07fc*/ 	.short	0x010a
        /*07fe*/ 	.byte	0x3f
	.zero		1


	//   ....[49]....
        /*0800*/ 	.word	0x000129f0
        /*0804*/ 	.word	0x00000004
        /*0808*/ 	.word	0x00019c70
        /*080c*/ 	.short	0x0107
        /*080e*/ 	.byte	0x3f
	.zero		1


	//   ....[50]....
        /*0810*/ 	.word	0x00012ab0
        /*0814*/ 	.word	0x00000004
        /*0818*/ 	.word	0x00019c70
        /*081c*/ 	.short	0x0101
        /*081e*/ 	.byte	0x3f
	.zero		1


	//   ....[51]....
        /*0820*/ 	.word	0x00012ae0
        /*0824*/ 	.word	0x00000004
        /*0828*/ 	.word	0x00019c40
        /*082c*/ 	.short	0x010a
        /*082e*/ 	.byte	0x3f
	.zero		1


	//   ....[52]....
        /*0830*/ 	.word	0x00012e00
        /*0834*/ 	.word	0x00000004
        /*0838*/ 	.word	0x00019c30
        /*083c*/ 	.short	0x0107
        /*083e*/ 	.byte	0x3f
	.zero		1


	//   ....[53]....
        /*0840*/ 	.word	0x00012ed0
        /*0844*/ 	.word	0x00000004
        /*0848*/ 	.word	0x00019c30
        /*084c*/ 	.short	0x0101
        /*084e*/ 	.byte	0x3f
	.zero		1


	//   ....[54]....
        /*0850*/ 	.word	0x00013780
        /*0854*/ 	.word	0x00000010
        /*0858*/ 	.word	0x00019c00
        /*085c*/ 	.short	0x0107
        /*085e*/ 	.byte	0x3f
	.zero		1


	//   ....[55]....
        /*0860*/ 	.word	0x00013880
        /*0864*/ 	.word	0x00000010
        /*0868*/ 	.word	0x00019c00
        /*086c*/ 	.short	0x0101
        /*086e*/ 	.byte	0x3f
	.zero		1


	//   ....[56]....
        /*0870*/ 	.word	0x000138a0
        /*0874*/ 	.word	0x00000010
        /*0878*/ 	.word	0x00019c20
        /*087c*/ 	.short	0x010a
        /*087e*/ 	.byte	0x3f
	.zero		1


	//   ....[57]....
        /*0880*/ 	.word	0x00013c00
        /*0884*/ 	.word	0x00000004
        /*0888*/ 	.word	0x00019c80
        /*088c*/ 	.short	0x010a
        /*088e*/ 	.byte	0x3f
	.zero		1


	//   ....[58]....
        /*0890*/ 	.word	0x00013f40
        /*0894*/ 	.word	0x00000004
        /*0898*/ 	.word	0x00019c70
        /*089c*/ 	.short	0x0107
        /*089e*/ 	.byte	0x3f
	.zero		1


	//   ....[59]....
        /*08a0*/ 	.word	0x00014000
        /*08a4*/ 	.word	0x00000004
        /*08a8*/ 	.word	0x00019c70
        /*08ac*/ 	.short	0x0101
        /*08ae*/ 	.byte	0x3f
	.zero		1


	//   ....[60]....
        /*08b0*/ 	.word	0x00014030
        /*08b4*/ 	.word	0x00000004
        /*08b8*/ 	.word	0x00019c40
        /*08bc*/ 	.short	0x010a
        /*08be*/ 	.byte	0x3f
	.zero		1


	//   ....[61]....
        /*08c0*/ 	.word	0x00014320
        /*08c4*/ 	.word	0x00000004
        /*08c8*/ 	.word	0x00019c30
        /*08cc*/ 	.short	0x0107
        /*08ce*/ 	.byte	0x3f
	.zero		1


	//   ....[62]....
        /*08d0*/ 	.word	0x000143f0
        /*08d4*/ 	.word	0x00000004
        /*08d8*/ 	.word	0x00019c30
        /*08dc*/ 	.short	0x0101
        /*08de*/ 	.byte	0x3f
	.zero		1


	//   ....[63]....
        /*08e0*/ 	.word	0x00014470
        /*08e4*/ 	.word	0x00000002
        /*08e8*/ 	.word	0x00019c70
        /*08ec*/ 	.short	0x010a
        /*08ee*/ 	.byte	0x3f
	.zero		1


	//   ....[64]....
        /*08f0*/ 	.word	0x00014500
        /*08f4*/ 	.word	0x00000002
        /*08f8*/ 	.word	0x00019c60
        /*08fc*/ 	.short	0x010a
        /*08fe*/ 	.byte	0x3f
	.zero		1


	//   ....[65]....
        /*0900*/ 	.word	0x000148c0
        /*0904*/ 	.word	0x00000002
        /*0908*/ 	.word	0x00019c50
        /*090c*/ 	.short	0x0101
        /*090e*/ 	.byte	0x3f
	.zero		1


	//   ....[66]....
        /*0910*/ 	.word	0x00014940
        /*0914*/ 	.word	0x00000002
        /*0918*/ 	.word	0x00000000
        /*091c*/ 	.short	0x0101
        /*091e*/ 	.byte	0x3f
	.zero		1


	//   ....[67]....
        /*0920*/ 	.word	0x00014b10
        /*0924*/ 	.word	0x00000003
        /*0928*/ 	.word	0x00019c70
        /*092c*/ 	.short	0x010a
        /*092e*/ 	.byte	0x3f
	.zero		1


	//   ....[68]....
        /*0930*/ 	.word	0x00014b90
        /*0934*/ 	.word	0x00000003
        /*0938*/ 	.word	0x00019c60
        /*093c*/ 	.short	0x010a
        /*093e*/ 	.byte	0x3f
	.zero		1


	//   ....[69]....
        /*0940*/ 	.word	0x00014f60
        /*0944*/ 	.word	0x00000003
        /*0948*/ 	.word	0x00019c50
        /*094c*/ 	.short	0x0101
        /*094e*/ 	.byte	0x3f
	.zero		1


	//   ....[70]....
        /*0950*/ 	.word	0x00014fe0
        /*0954*/ 	.word	0x00000000
        /*0958*/ 	.word	0x00000000
        /*095c*/ 	.short	0x0101
        /*095e*/ 	.byte	0x3f
	.zero		1


	//   ....[71]....
        /*0960*/ 	.word	0x00015250
        /*0964*/ 	.word	0x00000005
        /*0968*/ 	.word	0x00019c20
        /*096c*/ 	.short	0x010a
        /*096e*/ 	.byte	0x3f
	.zero		1


	//   ....[72]....
        /*0970*/ 	.word	0x000153d0
        /*0974*/ 	.word	0x00000003
        /*0978*/ 	.word	0x00019c40
        /*097c*/ 	.short	0x010a
        /*097e*/ 	.byte	0x3f
	.zero		1


	//   ....[73]....
        /*0980*/ 	.word	0x00015470
        /*0984*/ 	.word	0x00000005
        /*0988*/ 	.word	0x00019c40
        /*098c*/ 	.short	0x010a
        /*098e*/ 	.byte	0x3f
	.zero		1


	//   ....[74]....
        /*0990*/ 	.word	0x000154b0
        /*0994*/ 	.word	0x00000003
        /*0998*/ 	.word	0x00019c60
        /*099c*/ 	.short	0x010a
        /*099e*/ 	.byte	0x3f
	.zero		1


	//   ....[75]....
        /*09a0*/ 	.word	0x000154f0
        /*09a4*/ 	.word	0x00000005
        /*09a8*/ 	.word	0x00019c60
        /*09ac*/ 	.short	0x010a
        /*09ae*/ 	.byte	0x3f
	.zero		1


	//   ....[76]....
        /*09b0*/ 	.word	0x00015530
        /*09b4*/ 	.word	0x00000003
        /*09b8*/ 	.word	0x00019c80
        /*09bc*/ 	.short	0x010a
        /*09be*/ 	.byte	0x3f
	.zero		1


	//   ....[77]....
        /*09c0*/ 	.word	0x00015570
        /*09c4*/ 	.word	0x00000005
        /*09c8*/ 	.word	0x00019c80
        /*09cc*/ 	.short	0x010a
        /*09ce*/ 	.byte	0x3f
	.zero		1


	//   ....[78]....
        /*09d0*/ 	.word	0x000155e0
        /*09d4*/ 	.word	0x00000003
        /*09d8*/ 	.word	0x00019c00
        /*09dc*/ 	.short	0x010a
        /*09de*/ 	.byte	0x3f
	.zero		1


	//   ....[79]....
        /*09e0*/ 	.word	0x00015630
        /*09e4*/ 	.word	0x0000000c
        /*09e8*/ 	.word	0x00019c30
        /*09ec*/ 	.short	0x010a
        /*09ee*/ 	.byte	0x3f
	.zero		1


	//   ....[80]....
        /*09f0*/ 	.word	0x00015690
        /*09f4*/ 	.word	0x00000008
        /*09f8*/ 	.word	0x00019c30
        /*09fc*/ 	.short	0x010a
        /*09fe*/ 	.byte	0x3f
	.zero		1


	//   ....[81]....
        /*0a00*/ 	.word	0x000156f0
        /*0a04*/ 	.word	0x00000008
        /*0a08*/ 	.word	0x00019c50
        /*0a0c*/ 	.short	0x010a
        /*0a0e*/ 	.byte	0x3f
	.zero		1


	//   ....[82]....
        /*0a10*/ 	.word	0x00015750
        /*0a14*/ 	.word	0x0000000a
        /*0a18*/ 	.word	0x00019c30
        /*0a1c*/ 	.short	0x010a
        /*0a1e*/ 	.byte	0x3f
	.zero		1


	//   ....[83]....
        /*0a20*/ 	.word	0x000157b0
        /*0a24*/ 	.word	0x0000000a
        /*0a28*/ 	.word	0x00019c50
        /*0a2c*/ 	.short	0x010a
        /*0a2e*/ 	.byte	0x3f
	.zero		1


	//   ....[84]....
        /*0a30*/ 	.word	0x00015810
        /*0a34*/ 	.word	0x00000008
        /*0a38*/ 	.word	0x00019c30
        /*0a3c*/ 	.short	0x010a
        /*0a3e*/ 	.byte	0x3f
	.zero		1


	//   ....[85]....
        /*0a40*/ 	.word	0x00015870
        /*0a44*/ 	.word	0x00000008
        /*0a48*/ 	.word	0x00019c50
        /*0a4c*/ 	.short	0x010a
        /*0a4e*/ 	.byte	0x3f
	.zero		1


	//   ....[86]....
        /*0a50*/ 	.word	0x000158d0
        /*0a54*/ 	.word	0x00000005
        /*0a58*/ 	.word	0x00019c50
        /*0a5c*/ 	.short	0x010a
        /*0a5e*/ 	.byte	0x3f
	.zero		1


	//   ....[87]....
        /*0a60*/ 	.word	0x000159d0
        /*0a64*/ 	.word	0x00000004
        /*0a68*/ 	.word	0x00019c80
        /*0a6c*/ 	.short	0x010a
        /*0a6e*/ 	.byte	0x3f
	.zero		1


	//   ....[88]....
        /*0a70*/ 	.word	0x00015d00
        /*0a74*/ 	.word	0x00000004
        /*0a78*/ 	.word	0x00019c40
        /*0a7c*/ 	.short	0x010a
        /*0a7e*/ 	.byte	0x3f
	.zero		1


	//   ....[89]....
        /*0a80*/ 	.word	0x00016390
        /*0a84*/ 	.word	0x00000010
        /*0a88*/ 	.word	0x00019c20
        /*0a8c*/ 	.short	0x010a
        /*0a8e*/ 	.byte	0x3f
	.zero		1


	//   ....[90]....
        /*0a90*/ 	.word	0x000163e0
        /*0a94*/ 	.word	0x00000004
        /*0a98*/ 	.word	0x00019c80
        /*0a9c*/ 	.short	0x010a
        /*0a9e*/ 	.byte	0x3f
	.zero		1


	//   ....[91]....
        /*0aa0*/ 	.word	0x000166e0
        /*0aa4*/ 	.word	0x00000004
        /*0aa8*/ 	.word	0x00019c40
        /*0aac*/ 	.short	0x010a
        /*0aae*/ 	.byte	0x3f
	.zero		1


	//   ....[92]....
        /*0ab0*/ 	.word	0x00016990
        /*0ab4*/ 	.word	0x00000002
        /*0ab8*/ 	.word	0x00019c70
        /*0abc*/ 	.short	0x010a
        /*0abe*/ 	.byte	0x3f
	.zero		1


	//   ....[93]....
        /*0ac0*/ 	.word	0x000169e0
        /*0ac4*/ 	.word	0x00000002
        /*0ac8*/ 	.word	0x00019c60
        /*0acc*/ 	.short	0x010a
        /*0ace*/ 	.byte	0x3f
	.zero		1


	//   ....[94]....
        /*0ad0*/ 	.word	0x00016a30
        /*0ad4*/ 	.word	0x00000003
        /*0ad8*/ 	.word	0x00019c70
        /*0adc*/ 	.short	0x010a
        /*0ade*/ 	.byte	0x3f
	.zero		1


	//   ....[95]....
        /*0ae0*/ 	.word	0x00016a80
        /*0ae4*/ 	.word	0x00000003
        /*0ae8*/ 	.word	0x00019c60
        /*0aec*/ 	.short	0x010a
        /*0aee*/ 	.byte	0x3f
	.zero		1


	//   ....[96]....
        /*0af0*/ 	.word	0x00016ad0
        /*0af4*/ 	.word	0x00000005
        /*0af8*/ 	.word	0x00019c20
        /*0afc*/ 	.short	0x010a
        /*0afe*/ 	.byte	0x3f
	.zero		1


	//   ....[97]....
        /*0b00*/ 	.word	0x00016c70
        /*0b04*/ 	.word	0x00000003
        /*0b08*/ 	.word	0x00019c40
        /*0b0c*/ 	.short	0x010a
        /*0b0e*/ 	.byte	0x3f
	.zero		1


	//   ....[98]....
        /*0b10*/ 	.word	0x00016cc0
        /*0b14*/ 	.word	0x00000005
        /*0b18*/ 	.word	0x00019c40
        /*0b1c*/ 	.short	0x010a
        /*0b1e*/ 	.byte	0x3f
	.zero		1


	//   ....[99]....
        /*0b20*/ 	.word	0x00016d10
        /*0b24*/ 	.word	0x00000003
        /*0b28*/ 	.word	0x00019c60
        /*0b2c*/ 	.short	0x010a
        /*0b2e*/ 	.byte	0x3f
	.zero		1


	//   ....[100]....
        /*0b30*/ 	.word	0x00016d60
        /*0b34*/ 	.word	0x00000005
        /*0b38*/ 	.word	0x00019c60
        /*0b3c*/ 	.short	0x010a
        /*0b3e*/ 	.byte	0x3f
	.zero		1


	//   ....[101]....
        /*0b40*/ 	.word	0x00016db0
        /*0b44*/ 	.word	0x00000003
        /*0b48*/ 	.word	0x00019c80
        /*0b4c*/ 	.short	0x010a
        /*0b4e*/ 	.byte	0x3f
	.zero		1


	//----- nvinfo : EIATTR_NUM_MBARRIERS
	.align		4
.L_179:
        /*0b50*/ 	.byte	0x03, 0x38
        /*0b52*/ 	.short	0x0016


	//----- nvinfo : EIATTR_EXIT_INSTR_OFFSETS
	.align		4
        /*0b54*/ 	.byte	0x04, 0x1c
        /*0b56*/ 	.short	(.L_181 - .L_180)


	//   ....[0]....
.L_180:
        /*0b58*/ 	.word	0x00000950


	//   ....[1]....
        /*0b5c*/ 	.word	0x00010cf0


	//   ....[2]....
        /*0b60*/ 	.word	0x000155c0


	//----- nvinfo : EIATTR_MAX_THREADS
	.align		4
.L_181:
        /*0b64*/ 	.byte	0x04, 0x05
        /*0b66*/ 	.short	(.L_183 - .L_182)
.L_182:
        /*0b68*/ 	.word	0x00000200
        /*0b6c*/ 	.word	0x00000001
        /*0b70*/ 	.word	0x00000001


	//----- nvinfo : EIATTR_CRS_STACK_SIZE
	.align		4
.L_183:
        /*0b74*/ 	.byte	0x04, 0x1e
        /*0b76*/ 	.short	(.L_185 - .L_184)
.L_184:
        /*0b78*/ 	.word	0x00000000


	//----- nvinfo : EIATTR_CBANK_PARAM_SIZE
	.align		4
.L_185:
        /*0b7c*/ 	.byte	0x03, 0x19
        /*0b7e*/ 	.short	0x0af0


	//----- nvinfo : EIATTR_PARAM_CBANK
	.align		4
        /*0b80*/ 	.byte	0x04, 0x0a
        /*0b82*/ 	.short	(.L_187 - .L_186)
	.align		4
.L_186:
        /*0b84*/ 	.word	index@(.nv.constant0._ZN7cutlass13device_kernelIN5flash11enable_sm90INS1_16FlashAttnFwdSm90INS1_25CollectiveMainloopFwdSm90ILi2EN4cute5tupleIJNS5_1CILi1EEES8_S8_EEENS6_IJNS7_ILi192EEENS7_ILi128EEENS7_ILi96EEEEEELi96ENS_12float_e4m3_tEfNS_4arch4Sm90ELb0ELb1ELb1ELb0ELb1ELb0ELb0ELb1ELb1ELb1ELb0ELb0EEENS1_21CollectiveEpilogueFwdINS6_IJSA_SC_SB_EEES9_NS_10bfloat16_tESG_Li384ELb0ELb1ELb0ELb1EEENS1_30DynamicPersistentTileSchedulerILi384ELi128ELb0ELb1ELb1EEEEEEEEEvNT_6ParamsE)
        /*0b88*/ 	.short	0x0210
        /*0b8a*/ 	.short	0x0af0


	//----- nvinfo : EIATTR_SW_WAR
	.align		4
.L_187:
        /*0b8c*/ 	.byte	0x04, 0x36
        /*0b8e*/ 	.short	(.L_189 - .L_188)
.L_188:
        /*0b90*/ 	.word	0x00000008
.L_189:


//--------------------- .nv.info._ZN7cutlass13device_kernelIN5flash11enable_sm90INS1_16FlashAttnFwdSm90INS1_25CollectiveMainloopFwdSm90ILi2EN4cute5tupleIJNS5_1CILi1EEES8_S8_EEENS6_IJNS7_ILi192EEENS7_ILi128EEENS7_ILi96EEEEEELi96ENS_12float_e4m3_tEfNS_4arch4Sm90ELb0ELb1ELb1ELb1ELb1ELb0ELb0ELb1ELb1ELb1ELb0ELb0EEENS1_21CollectiveEpilogueFwdINS6_IJSA_SC_SB_EEES9_NS_10bfloat16_tESG_Li384ELb1ELb1ELb0ELb1EEENS1_36VarlenDynamicPersistentTileSchedulerILi192ELi128ELi384ELi128ELb0ELb1ELb1ELb1ELb0ELb1EEEEEEEEEvNT_6ParamsE --------------------------
	.section	.nv.info._ZN7cutlass13device_kernelIN5flash11enable_sm90INS1_16FlashAttnFwdSm90INS1_25CollectiveMainloopFwdSm90ILi2EN4cute5tupleIJNS5_1CILi1EEES8_S8_EEENS6_IJNS7_ILi192EEENS7_ILi128EEENS7_ILi96EEEEEELi96ENS_12float_e4m3_tEfNS_4arch4Sm90ELb0ELb1ELb1ELb1ELb1ELb0ELb0ELb1ELb1ELb1ELb0ELb0EEENS1_21CollectiveEpilogueFwdINS6_IJSA_SC_SB_EEES9_NS_10bfloat16_tESG_Li384ELb1ELb1ELb0ELb1EEENS1_36VarlenDynamicPersistentTileSchedulerILi192ELi128ELi384ELi128ELb0ELb1ELb1ELb1ELb0ELb1EEEEEEEEEvNT_6ParamsE,"",@"SHT_CUDA_INFO"
	.sectionflags	@""
	.align	4


	//----- nvinfo : EIATTR_CUDA_API_VERSION
	.align		4
        /*0000*/ 	.byte	0x04, 0x37
        /*0002*/ 	.short	(.L_191 - .L_190)
.L_190:
        /*0004*/ 	.word	0x00000082


	//----- nvinfo : EIATTR_KPARAM_INFO
	.align		4
.L_191:
        /*0008*/ 	.byte	0x04, 0x17
        /*000a*/ 	.short	(.L_193 - .L_192)
.L_192:
        /*000c*/ 	.word	0x00000000
        /*0010*/ 	.short	0x0000
        /*0012*/ 	.short	0x0070
        /*0014*/ 	.byte	0x00, 0xf0, 0x01, 0x2a


	//----- nvinfo : EIATTR_SPARSE_MMA_MASK
	.align		4
.L_193:
        /*0018*/ 	.byte	0x03, 0x50
        /*001a*/ 	.short	0x0000


	//----- nvinfo : EIATTR_MAXREG_COUNT
	.align		4
        /*001c*/ 	.byte	0x03, 0x1b
        /*001e*/ 	.short	0x0080


	//----- nvinfo : EIATTR_NUM_BARRIERS
	.align		4
        /*0020*/ 	.byte	0x02, 0x4c
        /*0022*/ 	.byte	0x09
	.zero		1


	//----- nvinfo : EIATTR_EXTERNS
	.align		4
        /*0024*/ 	.byte	0x04, 0x0f
        /*0026*/ 	.short	(.L_195 - .L_194)


	//   ....[0]....
	.align		4
.L_194:
        /*0028*/ 	.word	index@(__assertfail)


	//----- nvinfo : EIATTR_ANNOTATIONS
	.align		4
.L_195:
        /*002c*/ 	.byte	0x04, 0x55
        /*002e*/ 	.short	(.L_197 - .L_196)


	//   ....[0]....
.L_196:
        /* <DEDUP_REMOVED lines=14> */


	//----- nvinfo : EIATTR_MERCURY_ISA_VERSION
	.align		4
.L_197:
        /*0100*/ 	.byte	0x03, 0x5f
        /*0102*/ 	.short	0x0101


	//----- nvinfo : EIATTR_UNUSED_LOAD_BYTE_OFFSET
	.align		4
        /*0104*/ 	.byte	0x04, 0x44
        /*0106*/ 	.short	(.L_199 - .L_198)


	//   ....[0]....
.L_198:
        /*0108*/ 	.word	0x00000940
        /*010c*/ 	.word	0x0000fff0


	//   ....[1]....
        /*0110*/ 	.word	0x0000f1d0
        /*0114*/ 	.word	0x0000fff0


	//----- nvinfo : EIATTR_INT_WARP_WIDE_INSTR_OFFSETS
	.align		4
.L_199:
        /*0118*/ 	.byte	0x04, 0x31
        /*011a*/ 	.short	(.L_201 - .L_200)


	//   ....[0]....
.L_200:
        /*011c*/ 	.word	0x000000c0


	//   ....[1]....
        /*0120*/ 	.word	0x000000d0


	//   ....[2]....
        /*0124*/ 	.word	0x00000170


	//   ....[3]....
        /*0128*/ 	.word	0x00012b80


	//   ....[4]....
        /*012c*/ 	.word	0x00012c10


	//   ....[5]....
        /*0130*/ 	.word	0x00015a40


	//   ....[6]....
        /*0134*/ 	.word	0x00015ad0


	//----- nvinfo : EIATTR_COOP_GROUP_MASK_REGIDS
	.align		4
.L_201:
        /*0138*/ 	.byte	0x04, 0x29
        /*013a*/ 	.short	(.L_203 - .L_202)


	//   ....[0]....
.L_202:
        /*013c*/ 	.word	0xffffffff


	//   ....[1]....
        /*0140*/ 	.word	0xffffffff


	//   ....[2]....
        /*0144*/ 	.word	0xffffffff


	//   ....[3]....
        /*0148*/ 	.word	0xffffffff


	//   ....[4]....
        /*014c*/ 	.word	0xffffffff


	//   ....[5]....
        /*0150*/ 	.word	0xffffffff


	//   ....[6]....
        /*0154*/ 	.word	0xffffffff


	//   ....[7]....
        /*0158*/ 	.word	0xffffffff


	//   ....[8]....
        /*015c*/ 	.word	0xffffffff


	//   ....[9]....
        /*0160*/ 	.word	0xffffffff


	//   ....[10]....
        /*0164*/ 	.word	0xffffffff


	//   ....[11]....
        /*0168*/ 	.word	0xffffffff


	//   ....[12]....
        /*016c*/ 	.word	0xffffffff


	//   ....[13]....
        /*0170*/ 	.word	0xffffffff


	//   ....[14]....
        /*0174*/ 	.word	0xffffffff


	//   ....[15]....
        /*0178*/ 	.word	0xffffffff


	//   ....[16]....
        /*017c*/ 	.word	0xffffffff


	//   ....[17]....
        /*0180*/ 	.word	0xffffffff


	//   ....[18]....
        /*0184*/ 	.word	0xffffffff


	//   ....[19]....
        /*0188*/ 	.word	0xffffffff


	//   ....[20]....
        /*018c*/ 	.word	0xffffffff


	//   ....[21]....
        /*0190*/ 	.word	0xffffffff


	//   ....[22]....
        /*0194*/ 	.word	0xffffffff


	//   ....[23]....
        /*0198*/ 	.word	0xffffffff


	//   ....[24]....
        /*019c*/ 	.word	0xffffffff


	//   ....[25]....
        /*01a0*/ 	.word	0xffffffff


	//   ....[26]....
        /*01a4*/ 	.word	0xffffffff


	//   ....[27]....
        /*01a8*/ 	.word	0xffffffff


	//   ....[28]....
        /*01ac*/ 	.word	0xffffffff


	//   ....[29]....
        /*01b0*/ 	.word	0xffffffff


	//   ....[30]....
        /*01b4*/ 	.word	0xffffffff


	//   ....[31]....
        /*01b8*/ 	.word	0xffffffff


	//   ....[32]....
        /*01bc*/ 	.word	0xffffffff


	//   ....[33]....
        /*01c0*/ 	.word	0xffffffff


	//   ....[34]....
        /*01c4*/ 	.word	0xffffffff


	//   ....[35]....
        /*01c8*/ 	.word	0xffffffff


	//   ....[36]....
        /*01cc*/ 	.word	0xffffffff


	//   ....[37]....
        /*01d0*/ 	.word	0xffffffff


	//   ....[38]....
        /*01d4*/ 	.word	0xffffffff


	//   ....[39]....
        /*01d8*/ 	.word	0xffffffff


	//   ....[40]....
        /*01dc*/ 	.word	0xffffffff


	//   ....[41]....
        /*01e0*/ 	.word	0xffffffff


	//   ....[42]....
        /*01e4*/ 	.word	0xffffffff


	//   ....[43]....
        /*01e8*/ 	.word	0xffffffff


	//   ....[44]....
        /*01ec*/ 	.word	0xffffffff


	//   ....[45]....
        /*01f0*/ 	.word	0xffffffff


	//   ....[46]....
        /*01f4*/ 	.word	0xffffffff


	//   ....[47]....
        /*01f8*/ 	.word	0xffffffff


	//   ....[48]....
        /*01fc*/ 	.word	0xffffffff


	//   ....[49]....
        /*0200*/ 	.word	0xffffffff


	//   ....[50]....
        /*0204*/ 	.word	0xffffffff


	//   ....[51]....
        /*0208*/ 	.word	0xffffffff


	//   ....[52]....
        /*020c*/ 	.word	0xffffffff


	//   ....[53]....
        /*0210*/ 	.word	0xffffffff


	//   ....[54]....
        /*0214*/ 	.word	0xffffffff


	//   ....[55]....
        /*0218*/ 	.word	0xffffffff


	//   ....[56]....
        /*021c*/ 	.word	0xffffffff


	//   ....[57]....
        /*0220*/ 	.word	0xffffffff


	//   ....[58]....
        /*0224*/ 	.word	0xffffffff


	//   ....[59]....
        /*0228*/ 	.word	0xffffffff


	//   ....[60]....
        /*022c*/ 	.word	0xffffffff


	//   ....[61]....
        /*0230*/ 	.word	0xffffffff


	//   ....[62]....
        /*0234*/ 	.word	0xffffffff


	//   ....[63]....
        /*0238*/ 	.word	0xffffffff


	//   ....[64]....
        /*023c*/ 	.word	0xffffffff


	//   ....[65]....
        /*0240*/ 	.word	0xffffffff


	//   ....[66]....
        /*0244*/ 	.word	0xffffffff


	//   ....[67]....
        /*0248*/ 	.word	0xffffffff


	//   ....[68]....
        /*024c*/ 	.word	0xffffffff


	//   ....[69]....
        /*0250*/ 	.word	0xffffffff


	//   ....[70]....
        /*0254*/ 	.word	0xffffffff


	//   ....[71]....
        /*0258*/ 	.word	0xffffffff


	//   ....[72]....
        /*025c*/ 	.word	0xffffffff


	//   ....[73]....
        /*0260*/ 	.word	0xffffffff


	//   ....[74]....
        /*0264*/ 	.word	0xffffffff


	//   ....[75]....
        /*0268*/ 	.word	0xffffffff


	//   ....[76]....
        /*026c*/ 	.word	0xffffffff


	//   ....[77]....
        /*0270*/ 	.word	0xffffffff


	//   ....[78]....
        /*0274*/ 	.word	0xffffffff


	//   ....[79]....
        /*0278*/ 	.word	0xffffffff


	//   ....[80]....
        /*027c*/ 	.word	0xffffffff


	//   ....[81]....
        /*0280*/ 	.word	0xffffffff


	//   ....[82]....
        /*0284*/ 	.word	0xffffffff


	//   ....[83]....
        /*0288*/ 	.word	0xffffffff


	//   ....[84]....
        /*028c*/ 	.word	0xffffffff


	//   ....[85]....
        /*0290*/ 	.word	0xffffffff


	//   ....[86]....
        /*0294*/ 	.word	0xffffffff


	//   ....[87]....
        /*0298*/ 	.word	0xffffffff


	//   ....[88]....
        /*029c*/ 	.word	0xffffffff


	//   ....[89]....
        /*02a0*/ 	.word	0xffffffff


	//   ....[90]....
        /*02a4*/ 	.word	0xffffffff


	//   ....[91]....
        /*02a8*/ 	.word	0xffffffff


	//   ....[92]....
        /*02ac*/ 	.word	0xffffffff


	//   ....[93]....
        /*02b0*/ 	.word	0xffffffff


	//   ....[94]....
        /*02b4*/ 	.word	0xffffffff


	//   ....[95]....
        /*02b8*/ 	.word	0xffffffff


	//   ....[96]....
        /*02bc*/ 	.word	0xffffffff


	//   ....[97]....
        /*02c0*/ 	.word	0xffffffff


	//   ....[98]....
        /*02c4*/ 	.word	0xffffffff


	//   ....[99]....
        /*02c8*/ 	.word	0xffffffff


	//   ....[100]....
        /*02cc*/ 	.word	0xffffffff


	//   ....[101]....
        /*02d0*/ 	.word	0xffffffff


	//   ....[102]....
        /*02d4*/ 	.word	0xffffffff


	//   ....[103]....
        /*02d8*/ 	.word	0xffffffff


	//   ....[104]....
        /*02dc*/ 	.word	0xffffffff


	//   ....[105]....
        /*02e0*/ 	.word	0xffffffff


	//   ....[106]....
        /*02e4*/ 	.word	0xffffffff


	//   ....[107]....
        /*02e8*/ 	.word	0xffffffff


	//   ....[108]....
        /*02ec*/ 	.word	0xffffffff


	//   ....[109]....
        /*02f0*/ 	.word	0xffffffff


	//   ....[110]....
        /*02f4*/ 	.word	0xffffffff


	//   ....[111]....
        /*02f8*/ 	.word	0xffffffff


	//   ....[112]....
        /*02fc*/ 	.word	0xffffffff


	//   ....[113]....
        /*0300*/ 	.word	0xffffffff


	//   ....[114]....
        /*0304*/ 	.word	0xffffffff


	//   ....[115]....
        /*0308*/ 	.word	0xffffffff


	//   ....[116]....
        /*030c*/ 	.word	0xffffffff


	//   ....[117]....
        /*0310*/ 	.word	0xffffffff


	//   ....[118]....
        /*0314*/ 	.word	0xffffffff


	//   ....[119]....
        /*0318*/ 	.word	0xffffffff


	//   ....[120]....
        /*031c*/ 	.word	0xffffffff


	//   ....[121]....
        /*0320*/ 	.word	0xffffffff


	//   ....[122]....
        /*0324*/ 	.word	0xffffffff


	//   ....[123]....
        /*0328*/ 	.word	0xffffffff


	//   ....[124]....
        /*032c*/ 	.word	0xffffffff


	//   ....[125]....
        /*0330*/ 	.word	0x0500000f


	//   ....[126]....
        /*0334*/ 	.word	0x0500000f


	//   ....[127]....
        /*0338*/ 	.word	0x0500000f


	//   ....[128]....
        /*033c*/ 	.word	0x0500000f


	//   ....[129]....
        /*0340*/ 	.word	0x0500000f


	//   ....[130]....
        /*0344*/ 	.word	0x0500000f


	//   ....[131]....
        /*0348*/ 	.word	0x0500000f


	//   ....[132]....
        /*034c*/ 	.word	0x0500000f


	//   ....[133]....
        /*0350*/ 	.word	0x0500000f


	//   ....[134]....
        /*0354*/ 	.word	0x0500000f


	//   ....[135]....
        /*0358*/ 	.word	0x0500000f


	//   ....[136]....
        /*035c*/ 	.word	0x0500000f


	//   ....[137]....
        /*0360*/ 	.word	0x0500000f


	//   ....[138]....
        /*0364*/ 	.word	0x0500000f


	//   ....[139]....
        /*0368*/ 	.word	0x0500000f


	//   ....[140]....
        /*036c*/ 	.word	0x0500000f


	//   ....[141]....
        /*0370*/ 	.word	0x0500000f


	//   ....[142]....
        /*0374*/ 	.word	0x0500000f


	//   ....[143]....
        /*0378*/ 	.word	0x0500000f


	//   ....[144]....
        /*037c*/ 	.word	0x0500000f


	//   ....[145]....
        /*0380*/ 	.word	0x0500000f


	//   ....[146]....
        /*0384*/ 	.word	0x0500000f


	//   ....[147]....
        /*0388*/ 	.word	0x0500000f


	//   ....[148]....
        /*038c*/ 	.word	0x0500000f


	//----- nvinfo : EIATTR_COOP_GROUP_INSTR_OFFSETS
	.align		4
.L_203:
        /*0390*/ 	.byte	0x04, 0x28
        /*0392*/ 	.short	(.L_205 - .L_204)


	//   ....[0]....
.L_204:
        /*0394*/ 	.word	0x00000070


	//   ....[1]....
        /*0398*/ 	.word	0x000000b0


	//   ....[2]....
        /*039c*/ 	.word	0x000002d0


	//   ....[3]....
        /*03a0*/ 	.word	0x00000430


	//   ....[4]....
        /*03a4*/ 	.word	0x00000550


	//   ....[5]....
        /*03a8*/ 	.word	0x000006b0


	//   ....[6]....
        /*03ac*/ 	.word	0x00001820


	//   ....[7]....
        /*03b0*/ 	.word	0x000021e0


	//   ....[8]....
        /*03b4*/ 	.word	0x000034f0


	//   ....[9]....
        /*03b8*/ 	.word	0x00004280


	//   ....[10]....
        /*03bc*/ 	.word	0x000042a0


	//   ....[11]....
        /*03c0*/ 	.word	0x000048e0


	//   ....[12]....
        /*03c4*/ 	.word	0x00004940


	//   ....[13]....
        /*03c8*/ 	.word	0x00005e10


	//   ....[14]....
        /*03cc*/ 	.word	0x00006750


	//   ....[15]....
        /*03d0*/ 	.word	0x00007350


	//   ....[16]....
        /*03d4*/ 	.word	0x00007450


	//   ....[17]....
        /*03d8*/ 	.word	0x00007cb0


	//   ....[18]....
        /*03dc*/ 	.word	0x00007d10


	//   ....[19]....
        /*03e0*/ 	.word	0x00009ff0


	//   ....[20]....
        /*03e4*/ 	.word	0x0000a010


	//   ....[21]....
        /*03e8*/ 	.word	0x0000a040


	//   ....[22]....
        /*03ec*/ 	.word	0x0000a050


	//   ....[23]....
        /*03f0*/ 	.word	0x0000b9b0


	//   ....[24]....
        /*03f4*/ 	.word	0x0000c2e0


	//   ....[25]....
        /*03f8*/ 	.word	0x0000cee0


	//   ....[26]....
        /*03fc*/ 	.word	0x0000cfe0


	//   ....[27]....
        /*0400*/ 	.word	0x0000d800


	//   ....[28]....
        /*0404*/ 	.word	0x0000d880


	//   ....[29]....
        /*0408*/ 	.word	0x0000eb30


	//   ....[30]....
        /*040c*/ 	.word	0x0000eb50


	//   ....[31]....
        /*0410*/ 	.word	0x0000ebc0


	//   ....[32]....
        /*0414*/ 	.word	0x0000ebd0


	//   ....[33]....
        /*0418*/ 	.word	0x0000f880


	//   ....[34]....
        /*041c*/ 	.word	0x0000f890


	//   ....[35]....
        /*0420*/ 	.word	0x0000f8a0


	//   ....[36]....
        /*0424*/ 	.word	0x0000f8b0


	//   ....[37]....
        /*0428*/ 	.word	0x0000f8c0


	//   ....[38]....
        /*042c*/ 	.word	0x0000f8d0


	//   ....[39]....
        /*0430*/ 	.word	0x0000f8e0


	//   ....[40]....
        /*0434*/ 	.word	0x0000f8f0


	//   ....[41]....
        /*0438*/ 	.word	0x0000f920


	//   ....[42]....
        /*043c*/ 	.word	0x0000f950


	//   ....[43]....
        /*0440*/ 	.word	0x0000f990


	//   ....[44]....
        /*0444*/ 	.word	0x0000f9a0


	//   ....[45]....
        /*0448*/ 	.word	0x0000f9c0


	//   ....[46]....
        /*044c*/ 	.word	0x0000f9d0


	//   ....[47]....
        /*0450*/ 	.word	0x0000fa00


	//   ....[48]....
        /*0454*/ 	.word	0x0000fa10


	//   ....[49]....
        /*0458*/ 	.word	0x0000fa30


	//   ....[50]....
        /*045c*/ 	.word	0x0000fa40


	//   ....[51]....
        /*0460*/ 	.word	0x0000fa50


	//   ....[52]....
        /*0464*/ 	.word	0x0000fa70


	//   ....[53]....
        /*0468*/ 	.word	0x0000faa0


	//   ....[54]....
        /*046c*/ 	.word	0x0000fab0


	//   ....[55]....
        /*0470*/ 	.word	0x0000fad0


	//   ....[56]....
        /*0474*/ 	.word	0x0000fae0


	//   ....[57]....
        /*0478*/ 	.word	0x000100b0


	//   ....[58]....
        /*047c*/ 	.word	0x000100f0


	//   ....[59]....
        /*0480*/ 	.word	0x00010120


	//   ....[60]....
        /*0484*/ 	.word	0x00010150


	//   ....[61]....
        /*0488*/ 	.word	0x00010610


	//   ....[62]....
        /*048c*/ 	.word	0x00010640


	//   ....[63]....
        /*0490*/ 	.word	0x00010760


	//   ....[64]....
        /*0494*/ 	.word	0x00010780


	//   ....[65]....
        /*0498*/ 	.word	0x00011090


	//   ....[66]....
        /*049c*/ 	.word	0x000110a0


	//   ....[67]....
        /*04a0*/ 	.word	0x000111a0


	//   ....[68]....
        /*04a4*/ 	.word	0x000111c0


	//   ....[69]....
        /*04a8*/ 	.word	0x00011340


	//   ....[70]....
        /*04ac*/ 	.word	0x000114e0


	//   ....[71]....
        /*04b0*/ 	.word	0x00011510


	//   ....[72]....
        /*04b4*/ 	.word	0x00011540


	//   ....[73]....
        /*04b8*/ 	.word	0x00011580


	//   ....[74]....
        /*04bc*/ 	.word	0x000115b0


	//   ....[75]....
        /*04c0*/ 	.word	0x000115f0


	//   ....[76]....
        /*04c4*/ 	.word	0x00011730


	//   ....[77]....
        /*04c8*/ 	.word	0x00011760


	//   ....[78]....
        /*04cc*/ 	.word	0x00011790


	//   ....[79]....
        /*04d0*/ 	.word	0x000117c0


	//   ....[80]....
        /*04d4*/ 	.word	0x000117f0


	//   ....[81]....
        /*04d8*/ 	.word	0x00011830


	//   ....[82]....
        /*04dc*/ 	.word	0x000118d0


	//   ....[83]....
        /*04e0*/ 	.word	0x00011930


	//   ....[84]....
        /*04e4*/ 	.word	0x000119e0


	//   ....[85]....
        /*04e8*/ 	.word	0x000137a0


	//   ....[86]....
        /*04ec*/ 	.word	0x000137d0


	//   ....[87]....
        /*04f0*/ 	.word	0x000137f0


	//   ....[88]....
        /*04f4*/ 	.word	0x000138d0


	//   ....[89]....
        /*04f8*/ 	.word	0x00013c60


	//   ....[90]....
        /*04fc*/ 	.word	0x00013c70


	//   ....[91]....
        /*0500*/ 	.word	0x00013c80


	//   ....[92]....
        /*0504*/ 	.word	0x00013c90


	//   ....[93]....
        /*0508*/ 	.word	0x00014590


	//   ....[94]....
        /*050c*/ 	.word	0x000145c0


	//   ....[95]....
        /*0510*/ 	.word	0x000145e0


	//   ....[96]....
        /*0514*/ 	.word	0x000145f0


	//   ....[97]....
        /*0518*/ 	.word	0x00014600


	//   ....[98]....
        /*051c*/ 	.word	0x00014700


	//   ....[99]....
        /*0520*/ 	.word	0x00014e60


	//   ....[100]....
        /*0524*/ 	.word	0x00014e80


	//   ....[101]....
        /*0528*/ 	.word	0x00014e90


	//   ....[102]....
        /*052c*/ 	.word	0x00014ef0


	//   ....[103]....
        /*0530*/ 	.word	0x00015250


	//   ....[104]....
        /*0534*/ 	.word	0x00015260


	//   ....[105]....
        /*0538*/ 	.word	0x00015270


	//   ....[106]....
        /*053c*/ 	.word	0x000152d0


	//   ....[107]....
        /*0540*/ 	.word	0x000161c0


	//   ....[108]....
        /*0544*/ 	.word	0x00016260


	//   ....[109]....
        /*0548*/ 	.word	0x00016290


	//   ....[110]....
        /*054c*/ 	.word	0x000162c0


	//   ....[111]....
        /*0550*/ 	.word	0x000162f0


	//   ....[112]....
        /*0554*/ 	.word	0x00016300


	//   ....[113]....
        /*0558*/ 	.word	0x00016330


	//   ....[114]....
        /*055c*/ 	.word	0x00016370


	//   ....[115]....
        /*0560*/ 	.word	0x000164a0


	//   ....[116]....
        /*0564*/ 	.word	0x000164d0


	//   ....[117]....
        /*0568*/ 	.word	0x00016500


	//   ....[118]....
        /*056c*/ 	.word	0x00016530


	//   ....[119]....
        /*0570*/ 	.word	0x00016560


	//   ....[120]....
        /*0574*/ 	.word	0x000165a0


	//   ....[121]....
        /*0578*/ 	.word	0x00016630


	//   ....[122]....
        /*057c*/ 	.word	0x00016660


	//   ....[123]....
        /*0580*/ 	.word	0x000166e0


	//   ....[124]....
        /*0584*/ 	.word	0x00016dc0


	//   ....[125]....
        /*0588*/ 	.word	0x00017490


	//   ....[126]....
        /*058c*/ 	.word	0x00017570


	//   ....[127]....
        /*0590*/ 	.word	0x00017600


	//   ....[128]....
        /*0594*/ 	.word	0x00017790


	//   ....[129]....
        /*0598*/ 	.word	0x00017830


	//   ....[130]....
        /*059c*/ 	.word	0x00017920


	//   ....[131]....
        /*05a0*/ 	.word	0x000179b0


	//   ....[132]....
        /*05a4*/ 	.word	0x00017a10


	//   ....[133]....
        /*05a8*/ 	.word	0x00017ab0


	//   ....[134]....
        /*05ac*/ 	.word	0x00017bc0


	//   ....[135]....
        /*05b0*/ 	.word	0x00017c20


	//   ....[136]....
        /*05b4*/ 	.word	0x00017c80


	//   ....[137]....
        /*05b8*/ 	.word	0x00017d20


	//   ....[138]....
        /*05bc*/ 	.word	0x00017de0


	//   ....[139]....
        /*05c0*/ 	.word	0x00017e60


	//   ....[140]....
        /*05c4*/ 	.word	0x00018010


	//   ....[141]....
        /*05c8*/ 	.word	0x000180b0


	//   ....[142]....
        /*05cc*/ 	.word	0x00018110


	//   ....[143]....
        /*05d0*/ 	.word	0x000181e0


	//   ....[144]....
        /*05d4*/ 	.word	0x000182d0


	//   ....[145]....
        /*05d8*/ 	.word	0x00018360


	//   ....[146]....
        /*05dc*/ 	.word	0x000183c0


	//   ....[147]....
        /*05e0*/ 	.word	0x00018490


	//   ....[148]....
        /*05e4*/ 	.word	0x000186f0


	//----- nvinfo : EIATTR_REG_RECONFIG
	.align		4
.L_205:
        /*05e8*/ 	.byte	0x01, 0x54
	.zero		2


	//----- nvinfo : EIATTR_SYSCALL_OFFSETS
	.align		4
        /*05ec*/ 	.byte	0x04, 0x46
        /*05ee*/ 	.short	(.L_207 - .L_206)


	//   ....[0]....
.L_206:
        /*05f0*/ 	.word	0x00001a00


	//   ....[1]....
        /*05f4*/ 	.word	0x00012d70


	//   ....[2]....
        /*05f8*/ 	.word	0x00012ee0


	//   ....[3]....
        /*05fc*/ 	.word	0x00013030


	//   ....[4]....
        /*0600*/ 	.word	0x00013170


	//   ....[5]....
        /*0604*/ 	.word	0x00014040


	//----- nvinfo : EIATTR_MBARRIER_INSTR_OFFSETS
	.align		4
.L_207:
        /*0608*/ 	.byte	0x04, 0x39
        /*060a*/ 	.short	(.L_209 - .L_208)


	//   ....[0]....
.L_208:
        /*060c*/ 	.word	0x00000180
        /*0610*/ 	.word	0x000000ff
        /*0614*/ 	.word	0x00019c00
        /*0618*/ 	.short	0x0100
        /*061a*/ 	.byte	0x08
	.zero		1


	//   ....[1]....
        /*061c*/ 	.word	0x00000190
        /*0620*/ 	.word	0x000000ff
        /*0624*/ 	.word	0x00019c20
        /*0628*/ 	.short	0x0100
        /*062a*/ 	.byte	0x08
	.zero		1


	//   ....[2]....
        /*062c*/ 	.word	0x00000280
        /*0630*/ 	.word	0x000000ff
        /*0634*/ 	.word	0x00019c30
        /*0638*/ 	.short	0x0100
        /*063a*/ 	.byte	0x08
	.zero		1


	//   ....[3]....
        /*063c*/ 	.word	0x00000290
        /*0640*/ 	.word	0x000000ff
        /*0644*/ 	.word	0x00019c40
        /*0648*/ 	.short	0x0100
        /*064a*/ 	.byte	0x08
	.zero		1


	//   ....[4]....
        /*064c*/ 	.word	0x000002a0
        /*0650*/ 	.word	0x000000ff
        /*0654*/ 	.word	0x00019c38
        /*0658*/ 	.short	0x0100
        /*065a*/ 	.byte	0x08
	.zero		1


	//   ....[5]....
        /*065c*/ 	.word	0x000002b0
        /*0660*/ 	.word	0x000000ff
        /*0664*/ 	.word	0x00019c48
        /*0668*/ 	.short	0x0100
        /*066a*/ 	.byte	0x08
	.zero		1


	//   ....[6]....
        /*066c*/ 	.word	0x000003e0
        /*0670*/ 	.word	0x000000ff
        /*0674*/ 	.word	0x00019c50
        /*0678*/ 	.short	0x0100
        /*067a*/ 	.byte	0x08
	.zero		1


	//   ....[7]....
        /*067c*/ 	.word	0x000003f0
        /*0680*/ 	.word	0x000000ff
        /*0684*/ 	.word	0x00019c60
        /*0688*/ 	.short	0x0100
        /*068a*/ 	.byte	0x08
	.zero		1


	//   ....[8]....
        /*068c*/ 	.word	0x00000400
        /*0690*/ 	.word	0x000000ff
        /*0694*/ 	.word	0x00019c58
        /*0698*/ 	.short	0x0100
        /*069a*/ 	.byte	0x08
	.zero		1


	//   ....[9]....
        /*069c*/ 	.word	0x00000410
        /*06a0*/ 	.word	0x000000ff
        /*06a4*/ 	.word	0x00019c68
        /*06a8*/ 	.short	0x0100
        /*06aa*/ 	.byte	0x08
	.zero		1


	//   ....[10]....
        /*06ac*/ 	.word	0x00000500
        /*06b0*/ 	.word	0x000000ff
        /*06b4*/ 	.word	0x00019c70
        /*06b8*/ 	.short	0x0100
        /*06ba*/ 	.byte	0x06
	.zero		1


	//   ....[11]....
        /*06bc*/ 	.word	0x00000510
        /*06c0*/ 	.word	0x000000ff
        /*06c4*/ 	.word	0x00019c80
        /*06c8*/ 	.short	0x0100
        /*06ca*/ 	.byte	0x06
	.zero		1


	//   ....[12]....
        /*06cc*/ 	.word	0x00000520
        /*06d0*/ 	.word	0x000000ff
        /*06d4*/ 	.word	0x00019c78
        /*06d8*/ 	.short	0x0100
        /*06da*/ 	.byte	0x06
	.zero		1


	//   ....[13]....
        /*06dc*/ 	.word	0x00000530
        /*06e0*/ 	.word	0x000000ff
        /*06e4*/ 	.word	0x00019c88
        /*06e8*/ 	.short	0x0100
        /*06ea*/ 	.byte	0x06
	.zero		1


	//   ....[14]....
        /*06ec*/ 	.word	0x00000660
        /*06f0*/ 	.word	0x000000ff
        /*06f4*/ 	.word	0x00019c90
        /*06f8*/ 	.short	0x0100
        /*06fa*/ 	.byte	0x08
	.zero		1


	//   ....[15]....
        /*06fc*/ 	.word	0x00000670
        /*0700*/ 	.word	0x000000ff
        /*0704*/ 	.word	0x00019ca0
        /*0708*/ 	.short	0x0100
        /*070a*/ 	.byte	0x08
	.zero		1


	//   ....[16]....
        /*070c*/ 	.word	0x00000680
        /*0710*/ 	.word	0x000000ff
        /*0714*/ 	.word	0x00019c98
        /*0718*/ 	.short	0x0100
        /*071a*/ 	.byte	0x08
	.zero		1


	//   ....[17]....
        /*071c*/ 	.word	0x00000690
        /*0720*/ 	.word	0x000000ff
        /*0724*/ 	.word	0x00019ca8
        /*0728*/ 	.short	0x0100
        /*072a*/ 	.byte	0x08
	.zero		1


	//   ....[18]....
        /*072c*/ 	.word	0x000007e0
        /*0730*/ 	.word	0x000000ff
        /*0734*/ 	.word	0x00019cb0
        /*0738*/ 	.short	0x0100
        /*073a*/ 	.byte	0x08
	.zero		1


	//   ....[19]....
        /*073c*/ 	.word	0x000007f0
        /*0740*/ 	.word	0x000000ff
        /*0744*/ 	.word	0x00019cc0
        /*0748*/ 	.short	0x0100
        /*074a*/ 	.byte	0x08
	.zero		1


	//   ....[20]....
        /*074c*/ 	.word	0x00000800
        /*0750*/ 	.word	0x000000ff
        /*0754*/ 	.word	0x00019cb8
        /*0758*/ 	.short	0x0100
        /*075a*/ 	.byte	0x08
	.zero		1


	//   ....[21]....
        /*075c*/ 	.word	0x00000810
        /*0760*/ 	.word	0x000000ff
        /*0764*/ 	.word	0x00019cc8
        /*0768*/ 	.short	0x0100
        /*076a*/ 	.byte	0x08
	.zero		1


	//   ....[22]....
        /*076c*/ 	.word	0x00001d50
        /*0770*/ 	.word	0x000000ff
        /*0774*/ 	.word	0x00019c00
        /*0778*/ 	.short	0x010a
        /*077a*/ 	.byte	0x2e
	.zero		1


	//   ....[23]....
        /*077c*/ 	.word	0x00001df0
        /*0780*/ 	.word	0x00000015
        /*0784*/ 	.word	0x00019c30
        /*0788*/ 	.short	0x010a
        /*078a*/ 	.byte	0x3f
	.zero		1


	//   ....[24]....
        /*078c*/ 	.word	0x00001e30
        /*0790*/ 	.word	0x00000015
        /*0794*/ 	.word	0x00019c30
        /*0798*/ 	.short	0x010a
        /*079a*/ 	.byte	0x3f
	.zero		1


	//   ....[25]....
        /*079c*/ 	.word	0x00002560
        /*07a0*/ 	.word	0x000000ff
        /*07a4*/ 	.word	0x00000000
        /*07a8*/ 	.short	0x0101
        /*07aa*/ 	.byte	0x06
	.zero		1


	//   ....[26]....
        /*07ac*/ 	.word	0x00005890
        /*07b0*/ 	.word	0x000000ff
        /*07b4*/ 	.word	0x00019c30
        /*07b8*/ 	.short	0x010a
        /*07ba*/ 	.byte	0x14
	.zero		1


	//   ....[27]....
        /*07bc*/ 	.word	0x000058d0
        /*07c0*/ 	.word	0x000000ff
        /*07c4*/ 	.word	0x00019c30
        /*07c8*/ 	.short	0x010a
        /*07ca*/ 	.byte	0x14
	.zero		1


	//   ....[28]....
        /*07cc*/ 	.word	0x00005a30
        /*07d0*/ 	.word	0x000000ff
        /*07d4*/ 	.word	0x00019c50
        /*07d8*/ 	.short	0x010a
        /*07da*/ 	.byte	0x0b
	.zero		1


	//   ....[29]....
        /*07dc*/ 	.word	0x00005a70
        /*07e0*/ 	.word	0x000000ff
        /*07e4*/ 	.word	0x00019c50
        /*07e8*/ 	.short	0x010a
        /*07ea*/ 	.byte	0x0b
	.zero		1


	//   ....[30]....
        /*07ec*/ 	.word	0x000061a0
        /*07f0*/ 	.word	0x000000ff
        /*07f4*/ 	.word	0x00000000
        /*07f8*/ 	.short	0x0101
        /*07fa*/ 	.byte	0x14
	.zero		1


	//   ....[31]....
        /*07fc*/ 	.word	0x000087b0
        /*0800*/ 	.word	0x000000ff
        /*0804*/ 	.word	0x00000000
        /*0808*/ 	.short	0x0101
        /*080a*/ 	.byte	0x07
	.zero		1


	//   ....[32]....
        /*080c*/ 	.word	0x00008ff0
        /*0810*/ 	.word	0x000000ff
        /*0814*/ 	.word	0x00019c30
        /*0818*/ 	.short	0x010a
        /*081a*/ 	.byte	0x06
	.zero		1


	//   ....[33]....
        /*081c*/ 	.word	0x00009030
        /*0820*/ 	.word	0x000000ff
        /*0824*/ 	.word	0x00019c30
        /*0828*/ 	.short	0x010a
        /*082a*/ 	.byte	0x06
	.zero		1


	//   ....[34]....
        /*082c*/ 	.word	0x00009190
        /*0830*/ 	.word	0x000000ff
        /*0834*/ 	.word	0x00019c50
        /*0838*/ 	.short	0x010a
        /*083a*/ 	.byte	0x0b
	.zero		1


	//   ....[35]....
        /*083c*/ 	.word	0x000091d0
        /*0840*/ 	.word	0x000000ff
        /*0844*/ 	.word	0x00019c50
        /*0848*/ 	.short	0x010a
        /*084a*/ 	.byte	0x0b
	.zero		1


	//   ....[36]....
        /*084c*/ 	.word	0x00009850
        /*0850*/ 	.word	0x000000ff
        /*0854*/ 	.word	0x00000000
        /*0858*/ 	.short	0x0101
        /*085a*/ 	.byte	0x07
	.zero		1


	//   ....[37]....
        /*085c*/ 	.word	0x0000ae10
        /*0860*/ 	.word	0x000000ff
        /*0864*/ 	.word	0x00000000
        /*0868*/ 	.short	0x0101
        /*086a*/ 	.byte	0x07
	.zero		1


	//   ....[38]....
        /*086c*/ 	.word	0x0000b410
        /*0870*/ 	.word	0x000000ff
        /*0874*/ 	.word	0x00019c30
        /*0878*/ 	.short	0x010a
        /*087a*/ 	.byte	0x06
	.zero		1


	//   ....[39]....
        /*087c*/ 	.word	0x0000b450
        /*0880*/ 	.word	0x000000ff
        /*0884*/ 	.word	0x00019c30
        /*0888*/ 	.short	0x010a
        /*088a*/ 	.byte	0x06
	.zero		1


	//   ....[40]....
        /*088c*/ 	.word	0x0000b5b0
        /*0890*/ 	.word	0x000000ff
        /*0894*/ 	.word	0x00019c50
        /*0898*/ 	.short	0x010a
        /*089a*/ 	.byte	0x0b
	.zero		1


	//   ....[41]....
        /*089c*/ 	.word	0x0000b5f0
        /*08a0*/ 	.word	0x000000ff
        /*08a4*/ 	.word	0x00019c50
        /*08a8*/ 	.short	0x010a
        /*08aa*/ 	.byte	0x0b
	.zero		1


	//   ....[42]....
        /*08ac*/ 	.word	0x0000bcf0
        /*08b0*/ 	.word	0x000000ff
        /*08b4*/ 	.word	0x00000000
        /*08b8*/ 	.short	0x0101
        /*08ba*/ 	.byte	0x06
	.zero		1


	//   ....[43]....
        /*08bc*/ 	.word	0x0000e340
        /*08c0*/ 	.word	0x000000ff
        /*08c4*/ 	.word	0x00000000
        /*08c8*/ 	.short	0x0101
        /*08ca*/ 	.byte	0x07
	.zero		1


	//   ....[44]....
        /*08cc*/ 	.word	0x0000e860
        /*08d0*/ 	.word	0x000000ff
        /*08d4*/ 	.word	0x00019c50
        /*08d8*/ 	.short	0x010a
        /*08da*/ 	.byte	0x0e
	.zero		1


	//   ....[45]....
        /*08dc*/ 	.word	0x0000e8a0
        /*08e0*/ 	.word	0x000000ff
        /*08e4*/ 	.word	0x00019c50
        /*08e8*/ 	.short	0x010a
        /*08ea*/ 	.byte	0x0e
	.zero		1


	//   ....[46]....
        /*08ec*/ 	.word	0x0000eeb0
        /*08f0*/ 	.word	0x000000ff
        /*08f4*/ 	.word	0x00000000
        /*08f8*/ 	.short	0x0101
        /*08fa*/ 	.byte	0x04
	.zero		1


	//   ....[47]....
        /*08fc*/ 	.word	0x00010630
        /*0900*/ 	.word	0x00000003
        /*0904*/ 	.word	0x00000000
        /*0908*/ 	.short	0x0101
        /*090a*/ 	.byte	0x3f
	.zero		1


	//   ....[48]....
        /*090c*/ 	.word	0x000135c0
        /*0910*/ 	.word	0x00000004
        /*0914*/ 	.word	0x00019c80
        /*0918*/ 	.short	0x010a
        /*091a*/ 	.byte	0x3f
	.zero		1


	//   ....[49]....
        /*091c*/ 	.word	0x000139a0
        /*0920*/ 	.word	0x00000004
        /*0924*/ 	.word	0x00019c70
        /*0928*/ 	.short	0x0107
        /*092a*/ 	.byte	0x3f
	.zero		1


	//   ....[50]....
        /*092c*/ 	.word	0x00013a60
        /*0930*/ 	.word	0x00000004
        /*0934*/ 	.word	0x00019c70
        /*0938*/ 	.short	0x0101
        /*093a*/ 	.byte	0x3f
	.zero		1


	//   ....[51]....
        /*093c*/ 	.word	0x00013a90
        /*0940*/ 	.word	0x00000004
        /*0944*/ 	.word	0x00019c40
        /*0948*/ 	.short	0x010a
        /*094a*/ 	.byte	0x3f
	.zero		1


	//   ....[52]....
        /*094c*/ 	.word	0x00013db0
        /*0950*/ 	.word	0x00000004
        /*0954*/ 	.word	0x00019c30
        /*0958*/ 	.short	0x0107
        /*095a*/ 	.byte	0x3f
	.zero		1


	//   ....[53]....
        /*095c*/ 	.word	0x00013e70
        /*0960*/ 	.word	0x00000004
        /*0964*/ 	.word	0x00019c30
        /*0968*/ 	.short	0x0101
        /*096a*/ 	.byte	0x3f
	.zero		1


	//   ....[54]....
        /*096c*/ 	.word	0x000147e0
        /*0970*/ 	.word	0x00000016
        /*0974*/ 	.word	0x00019c00
        /*0978*/ 	.short	0x0107
        /*097a*/ 	.byte	0x3f
	.zero		1


	//   ....[55]....
        /*097c*/ 	.word	0x000148e0
        /*0980*/ 	.word	0x00000016
        /*0984*/ 	.word	0x00019c00
        /*0988*/ 	.short	0x0101
        /*098a*/ 	.byte	0x3f
	.zero		1


	//   ....[56]....
        /*098c*/ 	.word	0x00014900
        /*0990*/ 	.word	0x00000016
        /*0994*/ 	.word	0x00019c20
        /*0998*/ 	.short	0x010a
        /*099a*/ 	.byte	0x3f
	.zero		1


	//   ....[57]....
        /*099c*/ 	.word	0x00014c80
        /*09a0*/ 	.word	0x00000000
        /*09a4*/ 	.word	0x00019c80
        /*09a8*/ 	.short	0x010a
        /*09aa*/ 	.byte	0x3f
	.zero		1


	//   ....[58]....
        /*09ac*/ 	.word	0x00014f90
        /*09b0*/ 	.word	0x00000000
        /*09b4*/ 	.word	0x00019c70
        /*09b8*/ 	.short	0x0107
        /*09ba*/ 	.byte	0x3f
	.zero		1


	//   ....[59]....
        /*09bc*/ 	.word	0x00015050
        /*09c0*/ 	.word	0x00000000
        /*09c4*/ 	.word	0x00019c70
        /*09c8*/ 	.short	0x0101
        /*09ca*/ 	.byte	0x3f
	.zero		1


	//   ....[60]....
        /*09cc*/ 	.word	0x00015080
        /*09d0*/ 	.word	0x00000000
        /*09d4*/ 	.word	0x00019c40
        /*09d8*/ 	.short	0x010a
        /*09da*/ 	.byte	0x3f
	.zero		1


	//   ....[61]....
        /*09dc*/ 	.word	0x00015370
        /*09e0*/ 	.word	0x00000000
        /*09e4*/ 	.word	0x00019c30
        /*09e8*/ 	.short	0x0107
        /*09ea*/ 	.byte	0x3f
	.zero		1


	//   ....[62]....
        /*09ec*/ 	.word	0x00015430
        /*09f0*/ 	.word	0x00000000
        /*09f4*/ 	.word	0x00019c30
        /*09f8*/ 	.short	0x0101
        /*09fa*/ 	.byte	0x3f
	.zero		1


	//   ....[63]....
        /*09fc*/ 	.word	0x000154c0
        /*0a00*/ 	.word	0x00000002
        /*0a04*/ 	.word	0x00019c70
        /*0a08*/ 	.short	0x010a
        /*0a0a*/ 	.byte	0x3f
	.zero		1


	//   ....[64]....
        /*0a0c*/ 	.word	0x00015550
        /*0a10*/ 	.word	0x00000002
        /*0a14*/ 	.word	0x00019c60
        /*0a18*/ 	.short	0x010a
        /*0a1a*/ 	.byte	0x3f
	.zero		1


	//   ....[65]....
        /*0a1c*/ 	.word	0x00015910
        /*0a20*/ 	.word	0x00000002
        /*0a24*/ 	.word	0x00019c50
        /*0a28*/ 	.short	0x0101
        /*0a2a*/ 	.byte	0x3f
	.zero		1


	//   ....[66]....
        /*0a2c*/ 	.word	0x000159a0
        /*0a30*/ 	.word	0x00000002
        /*0a34*/ 	.word	0x00000000
        /*0a38*/ 	.short	0x0101
        /*0a3a*/ 	.byte	0x3f
	.zero		1


	//   ....[67]....
        /*0a3c*/ 	.word	0x00015b60
        /*0a40*/ 	.word	0x00000003
        /*0a44*/ 	.word	0x00019c70
        /*0a48*/ 	.short	0x010a
        /*0a4a*/ 	.byte	0x3f
	.zero		1


	//   ....[68]....
        /*0a4c*/ 	.word	0x00015be0
        /*0a50*/ 	.word	0x00000003
        /*0a54*/ 	.word	0x00019c60
        /*0a58*/ 	.short	0x010a
        /*0a5a*/ 	.byte	0x3f
	.zero		1


	//   ....[69]....
        /*0a5c*/ 	.word	0x00015fb0
        /*0a60*/ 	.word	0x00000003
        /*0a64*/ 	.word	0x00019c50
        /*0a68*/ 	.short	0x0101
        /*0a6a*/ 	.byte	0x3f
	.zero		1


	//   ....[70]....
        /*0a6c*/ 	.word	0x00016060
        /*0a70*/ 	.word	0x00000003
        /*0a74*/ 	.word	0x00000000
        /*0a78*/ 	.short	0x0101
        /*0a7a*/ 	.byte	0x3f
	.zero		1


	//   ....[71]....
        /*0a7c*/ 	.word	0x00016d40
        /*0a80*/ 	.word	0x00000005
        /*0a84*/ 	.word	0x00019c20
        /*0a88*/ 	.short	0x010a
        /*0a8a*/ 	.byte	0x3f
	.zero		1


	//   ....[72]....
        /*0a8c*/ 	.word	0x00016ec0
        /*0a90*/ 	.word	0x00000003
        /*0a94*/ 	.word	0x00019c40
        /*0a98*/ 	.short	0x010a
        /*0a9a*/ 	.byte	0x3f
	.zero		1


	//   ....[73]....
        /*0a9c*/ 	.word	0x00016f60
        /*0aa0*/ 	.word	0x00000005
        /*0aa4*/ 	.word	0x00019c40
        /*0aa8*/ 	.short	0x010a
        /*0aaa*/ 	.byte	0x3f
	.zero		1


	//   ....[74]....
        /*0aac*/ 	.word	0x00016fa0
        /*0ab0*/ 	.word	0x00000003
        /*0ab4*/ 	.word	0x00019c60
        /*0ab8*/ 	.short	0x010a
        /*0aba*/ 	.byte	0x3f
	.zero		1


	//   ....[75]....
        /*0abc*/ 	.word	0x00016fe0
        /*0ac0*/ 	.word	0x00000005
        /*0ac4*/ 	.word	0x00019c60
        /*0ac8*/ 	.short	0x010a
        /*0aca*/ 	.byte	0x3f
	.zero		1


	//   ....[76]....
        /*0acc*/ 	.word	0x00017020
        /*0ad0*/ 	.word	0x00000003
        /*0ad4*/ 	.word	0x00019c80
        /*0ad8*/ 	.short	0x010a
        /*0ada*/ 	.byte	0x3f
	.zero		1


	//   ....[77]....
        /*0adc*/ 	.word	0x00017060
        /*0ae0*/ 	.word	0x00000005
        /*0ae4*/ 	.word	0x00019c80
        /*0ae8*/ 	.short	0x010a
        /*0aea*/ 	.byte	0x3f
	.zero		1


	//   ....[78]....
        /*0aec*/ 	.word	0x000170d0
        /*0af0*/ 	.word	0x00000003
        /*0af4*/ 	.word	0x00019c00
        /*0af8*/ 	.short	0x010a
        /*0afa*/ 	.byte	0x3f
	.zero		1


	//   ....[79]....
        /*0afc*/ 	.word	0x00017120
        /*0b00*/ 	.word	0x00000015
        /*0b04*/ 	.word	0x00019c30
        /*0b08*/ 	.short	0x010a
        /*0b0a*/ 	.byte	0x3f
	.zero		1


	//   ....[80]....
        /*0b0c*/ 	.word	0x00017180
        /*0b10*/ 	.word	0x00000008
        /*0b14*/ 	.word	0x00019c30
        /*0b18*/ 	.short	0x010a
        /*0b1a*/ 	.byte	0x3f
	.zero		1


	//   ....[81]....
        /*0b1c*/ 	.word	0x000171e0
        /*0b20*/ 	.word	0x00000008
        /*0b24*/ 	.word	0x00019c50
        /*0b28*/ 	.short	0x010a
        /*0b2a*/ 	.byte	0x3f
	.zero		1


	//   ....[82]....
        /*0b2c*/ 	.word	0x00017240
        /*0b30*/ 	.word	0x00000008
        /*0b34*/ 	.word	0x00019c30
        /*0b38*/ 	.short	0x010a
        /*0b3a*/ 	.byte	0x3f
	.zero		1


	//   ....[83]....
        /*0b3c*/ 	.word	0x000172a0
        /*0b40*/ 	.word	0x00000008
        /*0b44*/ 	.word	0x00019c50
        /*0b48*/ 	.short	0x010a
        /*0b4a*/ 	.byte	0x3f
	.zero		1


	//   ....[84]....
        /*0b4c*/ 	.word	0x00017300
        /*0b50*/ 	.word	0x00000008
        /*0b54*/ 	.word	0x00019c30
        /*0b58*/ 	.short	0x010a
        /*0b5a*/ 	.byte	0x3f
	.zero		1


	//   ....[85]....
        /*0b5c*/ 	.word	0x00017360
        /*0b60*/ 	.word	0x00000008
        /*0b64*/ 	.word	0x00019c50
        /*0b68*/ 	.short	0x010a
        /*0b6a*/ 	.byte	0x3f
	.zero		1


	//   ....[86]....
        /*0b6c*/ 	.word	0x000173c0
        /*0b70*/ 	.word	0x00000005
        /*0b74*/ 	.word	0x00019c50
        /*0b78*/ 	.short	0x010a
        /*0b7a*/ 	.byte	0x3f
	.zero		1


	//   ....[87]....
        /*0b7c*/ 	.word	0x000174c0
        /*0b80*/ 	.word	0x00000004
        /*0b84*/ 	.word	0x00019c80
        /*0b88*/ 	.short	0x010a
        /*0b8a*/ 	.byte	0x3f
	.zero		1


	//   ....[88]....
        /*0b8c*/ 	.word	0x00017870
        /*0b90*/ 	.word	0x00000004
        /*0b94*/ 	.word	0x00019c40
        /*0b98*/ 	.short	0x010a
        /*0b9a*/ 	.byte	0x3f
	.zero		1


	//   ....[89]....
        /*0b9c*/ 	.word	0x00017f10
        /*0ba0*/ 	.word	0x00000016
        /*0ba4*/ 	.word	0x00019c20
        /*0ba8*/ 	.short	0x010a
        /*0baa*/ 	.byte	0x3f
	.zero		1


	//   ....[90]....
        /*0bac*/ 	.word	0x00017f60
        /*0bb0*/ 	.word	0x00000000
        /*0bb4*/ 	.word	0x00019c80
        /*0bb8*/ 	.short	0x010a
        /*0bba*/ 	.byte	0x3f
	.zero		1


	//   ....[91]....
        /*0bbc*/ 	.word	0x00018220
        /*0bc0*/ 	.word	0x00000000
        /*0bc4*/ 	.word	0x00019c40
        /*0bc8*/ 	.short	0x010a
        /*0bca*/ 	.byte	0x3f
	.zero		1


	//   ....[92]....
        /*0bcc*/ 	.word	0x000184d0
        /*0bd0*/ 	.word	0x00000002
        /*0bd4*/ 	.word	0x00019c70
        /*0bd8*/ 	.short	0x010a
        /*0bda*/ 	.byte	0x3f
	.zero		1


	//   ....[93]....
        /*0bdc*/ 	.word	0x00018520
        /*0be0*/ 	.word	0x00000002
        /*0be4*/ 	.word	0x00019c60
        /*0be8*/ 	.short	0x010a
        /*0bea*/ 	.byte	0x3f
	.zero		1


	//   ....[94]....
        /*0bec*/ 	.word	0x00018570
        /*0bf0*/ 	.word	0x00000003
        /*0bf4*/ 	.word	0x00019c70
        /*0bf8*/ 	.short	0x010a
        /*0bfa*/ 	.byte	0x3f
	.zero		1


	//   ....[95]....
        /*0bfc*/ 	.word	0x000185c0
        /*0c00*/ 	.word	0x00000003
        /*0c04*/ 	.word	0x00019c60
        /*0c08*/ 	.short	0x010a
        /*0c0a*/ 	.byte	0x3f
	.zero		1


	//   ....[96]....
        /*0c0c*/ 	.word	0x00018610
        /*0c10*/ 	.word	0x00000005
        /*0c14*/ 	.word	0x00019c20
        /*0c18*/ 	.short	0x010a
        /*0c1a*/ 	.byte	0x3f
	.zero		1


	//   ....[97]....
        /*0c1c*/ 	.word	0x000187b0
        /*0c20*/ 	.word	0x00000003
        /*0c24*/ 	.word	0x00019c40
        /*0c28*/ 	.short	0x010a
        /*0c2a*/ 	.byte	0x3f
	.zero		1


	//   ....[98]....
        /*0c2c*/ 	.word	0x00018800
        /*0c30*/ 	.word	0x00000005
        /*0c34*/ 	.word	0x00019c40
        /*0c38*/ 	.short	0x010a
        /*0c3a*/ 	.byte	0x3f
	.zero		1


	//   ....[99]....
        /*0c3c*/ 	.word	0x00018850
        /*0c40*/ 	.word	0x00000003
        /*0c44*/ 	.word	0x00019c60
        /*0c48*/ 	.short	0x010a
        /*0c4a*/ 	.byte	0x3f
	.zero		1


	//   ....[100]....
        /*0c4c*/ 	.word	0x000188a0
        /*0c50*/ 	.word	0x00000005
        /*0c54*/ 	.word	0x00019c60
        /*0c58*/ 	.short	0x010a
        /*0c5a*/ 	.byte	0x3f
	.zero		1


	//   ....[101]....
        /*0c5c*/ 	.word	0x000188f0
        /*0c60*/ 	.word	0x00000003
        /*0c64*/ 	.word	0x00019c80
        /*0c68*/ 	.short	0x010a
        /*0c6a*/ 	.byte	0x3f
	.zero		1


	//----- nvinfo : EIATTR_NUM_MBARRIERS
	.align		4
.L_209:
        /*0c6c*/ 	.byte	0x03, 0x38
        /*0c6e*/ 	.short	0x0016


	//----- nvinfo : EIATTR_EXIT_INSTR_OFFSETS
	.align		4
        /*0c70*/ 	.byte	0x04, 0x1c
        /*0c72*/ 	.short	(.L_211 - .L_210)


	//   ....[0]....
.L_210:
        /*0c74*/ 	.word	0x00000980


	//   ....[1]....
        /*0c78*/ 	.word	0x000112f0


	//   ....[2]....
        /*0c7c*/ 	.word	0x000170b0


	//----- nvinfo : EIATTR_MAX_THREADS
	.align		4
.L_211:
        /*0c80*/ 	.byte	0x04, 0x05
        /*0c82*/ 	.short	(.L_213 - .L_212)
.L_212:
        /*0c84*/ 	.word	0x00000200
        /*0c88*/ 	.word	0x00000001
        /*0c8c*/ 	.word	0x00000001


	//----- nvinfo : EIATTR_CRS_STACK_SIZE
	.align		4
.L_213:
        /*0c90*/ 	.byte	0x04, 0x1e
        /*0c92*/ 	.short	(.L_215 - .L_214)
.L_214:
        /*0c94*/ 	.word	0x00000000


	//----- nvinfo : EIATTR_CBANK_PARAM_SIZE
	.align		4
.L_215:
        /*0c98*/ 	.byte	0x03, 0x19
        /*0c9a*/ 	.short	0x0af0


	//----- nvinfo : EIATTR_PARAM_CBANK
	.align		4
        /*0c9c*/ 	.byte	0x04, 0x0a
        /*0c9e*/ 	.short	(.L_217 - .L_216)
	.align		4
.L_216:
        /*0ca0*/ 	.word	index@(.nv.constant0._ZN7cutlass13device_kernelIN5flash11enable_sm90INS1_16FlashAttnFwdSm90INS1_25CollectiveMainloopFwdSm90ILi2EN4cute5tupleIJNS5_1CILi1EEES8_S8_EEENS6_IJNS7_ILi192EEENS7_ILi128EEENS7_ILi96EEEEEELi96ENS_12float_e4m3_tEfNS_4arch4Sm90ELb0ELb1ELb1ELb1ELb1ELb0ELb0ELb1ELb1ELb1ELb0ELb0EEENS1_21CollectiveEpilogueFwdINS6_IJSA_SC_SB_EEES9_NS_10bfloat16_tESG_Li384ELb1ELb1ELb0ELb1EEENS1_36VarlenDynamicPersistentTileSchedulerILi192ELi128ELi384ELi128ELb0ELb1ELb1ELb1ELb0ELb1EEEEEEEEEvNT_6ParamsE)
        /*0ca4*/ 	.short	0x0210
        /*0ca6*/ 	.short	0x0af0


	//----- nvinfo : EIATTR_SW_WAR
	.align		4
.L_217:
        /*0ca8*/ 	.byte	0x04, 0x36
        /*0caa*/ 	.short	(.L_219 - .L_218)
.L_218:
        /*0cac*/ 	.word	0x00000008
.L_219:


//--------------------- .nv.info._ZN7cutlass13device_kernelIN5flash11enable_sm90INS1_16FlashAttnFwdSm90INS1_25CollectiveMainloopFwdSm90ILi2EN4cute5tupleIJNS5_1CILi1EEES8_S8_EEENS6_IJNS7_ILi192EEENS7_ILi128EEENS7_ILi96EEEEEELi96ENS_12float_e4m3_tEfNS_4arch4Sm90ELb0ELb1ELb1ELb1ELb1ELb1ELb0ELb1ELb1ELb1ELb0ELb0EEENS1_21CollectiveEpilogueFwdINS6_IJSA_SC_SB_EEES9_NS_10bfloat16_tESG_Li384ELb1ELb1ELb0ELb1EEENS1_36VarlenDynamicPersistentTileSchedulerILi192ELi128ELi384ELi128ELb0ELb1ELb1ELb1ELb0ELb1EEEEEEEEEvNT_6ParamsE --------------------------
	.section	.nv.info._ZN7cutlass13device_kernelIN5flash11enable_sm90INS1_16FlashAttnFwdSm90INS1_25CollectiveMainloopFwdSm90ILi2EN4cute5tupleIJNS5_1CILi1EEES8_S8_EEENS6_IJNS7_ILi192EEENS7_ILi128EEENS7_ILi96EEEEEELi96ENS_12float_e4m3_tEfNS_4arch4Sm90ELb0ELb1ELb1ELb1ELb1ELb1ELb0ELb1ELb1ELb1ELb0ELb0EEENS1_21CollectiveEpilogueFwdINS6_IJSA_SC_SB_EEES9_NS_10bfloat16_tESG_Li384ELb1ELb1ELb0ELb1EEENS1_36VarlenDynamicPersistentTileSchedulerILi192ELi128ELi384ELi128ELb0ELb1ELb1ELb1ELb0ELb1EEEEEEEEEvNT_6ParamsE,"",@"SHT_CUDA_INFO"
	.sectionflags	@""
	.align	4


	//----- nvinfo : EIATTR_CUDA_API_VERSION
	.align		4
        /*0000*/ 	.byte	0x04, 0x37
        /*0002*/ 	.short	(.L_221 - .L_220)
.L_220:
        /*0004*/ 	.word	0x00000082


	//----- nvinfo : EIATTR_KPARAM_INFO
	.align		4
.L_221:
        /*0008*/ 	.byte	0x04, 0x17
        /*000a*/ 	.short	(.L_223 - .L_222)
.L_222:
        /*000c*/ 	.word	0x00000000
        /*0010*/ 	.short	0x0000
        /*0012*/ 	.short	0x0070
        /*0014*/ 	.byte	0x00, 0xf0, 0x01, 0x2a


	//----- nvinfo : EIATTR_SPARSE_MMA_MASK
	.align		4
.L_223:
        /*0018*/ 	.byte	0x03, 0x50
        /*001a*/ 	.short	0x0000


	//----- nvinfo : EIATTR_MAXREG_COUNT
	.align		4
        /*001c*/ 	.byte	0x03, 0x1b
        /*001e*/ 	.short	0x0080


	//----- nvinfo : EIATTR_NUM_BARRIERS
	.align		4
        /*0020*/ 	.byte	0x02, 0x4c
        /*0022*/ 	.byte	0x10
	.zero		1


	//----- nvinfo : EIATTR_EXTERNS
	.align		4
        /*0024*/ 	.byte	0x04, 0x0f
        /*0026*/ 	.short	(.L_225 - .L_224)


	//   ....[0]....
	.align		4
.L_224:
        /*0028*/ 	.word	index@(__assertfail)


	//----- nvinfo : EIATTR_ANNOTATIONS
	.align		4
.L_225:
        /*002c*/ 	.byte	0x04, 0x55
        /*002e*/ 	.short	(.L_227 - .L_226)


	//   ....[0]....
.L_226:
        /* <DEDUP_REMOVED lines=98> */


	//----- nvinfo : EIATTR_MERCURY_ISA_VERSION
	.align		4
.L_227:
        /*0640*/ 	.byte	0x03, 0x5f
        /*0642*/ 	.short	0x0101


	//----- nvinfo : EIATTR_UNUSED_LOAD_BYTE_OFFSET
	.align		4
        /*0644*/ 	.byte	0x04, 0x44
        /*0646*/ 	.short	(.L_229 - .L_228)


	//   ....[0]....
.L_228:
        /*0648*/ 	.word	0x00000a50
        /*064c*/ 	.word	0x0000fff0


	//   ....[1]....
        /*0650*/ 	.word	0x00019e30
        /*0654*/ 	.word	0x0000fff0


	//----- nvinfo : EIATTR_INT_WARP_WIDE_INSTR_OFFSETS
	.align		4
.L_229:
        /*0658*/ 	.byte	0x04, 0x31
        /*065a*/ 	.short	(.L_231 - .L_230)


	//   ....[0]....
.L_230:
        /*065c*/ 	.word	0x00000130


	//   ....[1]....
        /*0660*/ 	.word	0x00000170


	//   ....[2]....
        /*0664*/ 	.word	0x000001e0


	//   ....[3]....
        /*0668*/ 	.word	0x0001f190


	//   ....[4]....
        /*066c*/ 	.word	0x0001f220


	//   ....[5]....
        /*0670*/ 	.word	0x000222e0


	//   ....[6]....
        /*0674*/ 	.word	0x00022370


	//----- nvinfo : EIATTR_COOP_GROUP_MASK_REGIDS
	.align		4
.L_231:
        /*0678*/ 	.byte	0x04, 0x29
        /*067a*/ 	.short	(.L_233 - .L_232)


	//   ....[0]....
.L_232:
        /*067c*/ 	.word	0xffffffff


	//   ....[1]....
        /*0680*/ 	.word	0xffffffff


	//   ....[2]....
        /*0684*/ 	.word	0xffffffff


	//   ....[3]....
        /*0688*/ 	.word	0xffffffff


	//   ....[4]....
        /*068c*/ 	.word	0xffffffff


	//   ....[5]....
        /*0690*/ 	.word	0xffffffff


	//   ....[6]....
        /*0694*/ 	.word	0xffffffff


	//   ....[7]....
        /*0698*/ 	.word	0xffffffff


	//   ....[8]....
        /*069c*/ 	.word	0xffffffff


	//   ....[9]....
        /*06a0*/ 	.word	0xffffffff


	//   ....[10]....
        /*06a4*/ 	.word	0xffffffff


	//   ....[11]....
        /*06a8*/ 	.word	0xffffffff


	//   ....[12]....
        /*06ac*/ 	.word	0xffffffff


	//   ....[13]....
        /*06b0*/ 	.word	0xffffffff


	//   ....[14]....
        /*06b4*/ 	.word	0xffffffff


	//   ....[15]....
        /*06b8*/ 	.word	0xffffffff


	//   ....[16]....
        /*06bc*/ 	.word	0xffffffff


	//   ....[17]....
        /*06c0*/ 	.word	0xffffffff


	//   ....[18]....
        /*06c4*/ 	.word	0xffffffff


	//   ....[19]....
        /*06c8*/ 	.word	0xffffffff


	//   ....[20]....
        /*06cc*/ 	.word	0xffffffff


	//   ....[21]....
        /*06d0*/ 	.word	0xffffffff


	//   ....[22]....
        /*06d4*/ 	.word	0xffffffff


	//   ....[23]....
        /*06d8*/ 	.word	0xffffffff


	//   ....[24]....
        /*06dc*/ 	.word	0xffffffff


	//   ....[25]....
        /*06e0*/ 	.word	0xffffffff


	//   ....[26]....
        /*06e4*/ 	.word	0xffffffff


	//   ....[27]....
        /*06e8*/ 	.word	0xffffffff


	//   ....[28]....
        /*06ec*/ 	.word	0xffffffff


	//   ....[29]....
        /*06f0*/ 	.word	0xffffffff


	//   ....[30]....
        /*06f4*/ 	.word	0xffffffff


	//   ....[31]....
        /*06f8*/ 	.word	0xffffffff


	//   ....[32]....
        /*06fc*/ 	.word	0xffffffff


	//   ....[33]....
        /*0700*/ 	.word	0xffffffff


	//   ....[34]....
        /*0704*/ 	.word	0xffffffff


	//   ....[35]....
        /*0708*/ 	.word	0xffffffff


	//   ....[36]....
        /*070c*/ 	.word	0xffffffff


	//   ....[37]....
        /*0710*/ 	.word	0xffffffff


	//   ....[38]....
        /*0714*/ 	.word	0xffffffff


	//   ....[39]....
        /*0718*/ 	.word	0xffffffff


	//   ....[40]....
        /*071c*/ 	.word	0xffffffff


	//   ....[41]....
        /*0720*/ 	.word	0xffffffff


	//   ....[42]....
        /*0724*/ 	.word	0xffffffff


	//   ....[43]....
        /*0728*/ 	.word	0xffffffff


	//   ....[44]....
        /*072c*/ 	.word	0xffffffff


	//   ....[45]....
        /*0730*/ 	.word	0xffffffff


	//   ....[46]....
        /*0734*/ 	.word	0xffffffff


	//   ....[47]....
        /*0738*/ 	.word	0xffffffff


	//   ....[48]....
        /*073c*/ 	.word	0xffffffff


	//   ....[49]....
        /*0740*/ 	.word	0xffffffff


	//   ....[50]....
        /*0744*/ 	.word	0xffffffff


	//   ....[51]....
        /*0748*/ 	.word	0xffffffff


	//   ....[52]....
        /*074c*/ 	.word	0xffffffff


	//   ....[53]....
        /*0750*/ 	.word	0xffffffff


	//   ....[54]....
        /*0754*/ 	.word	0xffffffff


	//   ....[55]....
        /*0758*/ 	.word	0xffffffff


	//   ....[56]....
        /*075c*/ 	.word	0xffffffff


	//   ....[57]....
        /*0760*/ 	.word	0xffffffff


	//   ....[58]....
        /*0764*/ 	.word	0xffffffff


	//   ....[59]....
        /*0768*/ 	.word	0xffffffff


	//   ....[60]....
        /*076c*/ 	.word	0xffffffff


	//   ....[61]....
        /*0770*/ 	.word	0xffffffff


	//   ....[62]....
        /*0774*/ 	.word	0xffffffff


	//   ....[63]....
        /*0778*/ 	.word	0xffffffff


	//   ....[64]....
        /*077c*/ 	.word	0xffffffff


	//   ....[65]....
        /*0780*/ 	.word	0xffffffff


	//   ....[66]....
        /*0784*/ 	.word	0xffffffff


	//   ....[67]....
        /*0788*/ 	.word	0xffffffff


	//   ....[68]....
        /*078c*/ 	.word	0xffffffff


	//   ....[69]....
        /*0790*/ 	.word	0xffffffff


	//   ....[70]....
        /*0794*/ 	.word	0xffffffff


	//   ....[71]....
        /*0798*/ 	.word	0xffffffff


	//   ....[72]....
        /*079c*/ 	.word	0xffffffff


	//   ....[73]....
        /*07a0*/ 	.word	0xffffffff


	//   ....[74]....
        /*07a4*/ 	.word	0xffffffff


	//   ....[75]....
        /*07a8*/ 	.word	0xffffffff


	//   ....[76]....
        /*07ac*/ 	.word	0xffffffff


	//   ....[77]....
        /*07b0*/ 	.word	0xffffffff


	//   ....[78]....
        /*07b4*/ 	.word	0xffffffff


	//   ....[79]....
        /*07b8*/ 	.word	0xffffffff


	//   ....[80]....
        /*07bc*/ 	.word	0xffffffff


	//   ....[81]....
        /*07c0*/ 	.word	0xffffffff


	//   ....[82]....
        /*07c4*/ 	.word	0xffffffff


	//   ....[83]....
        /*07c8*/ 	.word	0xffffffff


	//   ....[84]....
        /*07cc*/ 	.word	0xffffffff


	//   ....[85]....
        /*07d0*/ 	.word	0xffffffff


	//   ....[86]....
        /*07d4*/ 	.word	0xffffffff


	//   ....[87]....
        /*07d8*/ 	.word	0xffffffff


	//   ....[88]....
        /*07dc*/ 	.word	0xffffffff


	//   ....[89]....
        /*07e0*/ 	.word	0xffffffff


	//   ....[90]....
        /*07e4*/ 	.word	0xffffffff


	//   ....[91]....
        /*07e8*/ 	.word	0xffffffff


	//   ....[92]....
        /*07ec*/ 	.word	0xffffffff


	//   ....[93]....
        /*07f0*/ 	.word	0xffffffff


	//   ....[94]....
        /*07f4*/ 	.word	0xffffffff


	//   ....[95]....
        /*07f8*/ 	.word	0xffffffff


	//   ....[96]....
        /*07fc*/ 	.word	0xffffffff


	//   ....[97]....
        /*0800*/ 	.word	0xffffffff


	//   ....[98]....
        /*0804*/ 	.word	0xffffffff


	//   ....[99]....
        /*0808*/ 	.word	0xffffffff


	//   ....[100]....
        /*080c*/ 	.word	0xffffffff


	//   ....[101]....
        /*0810*/ 	.word	0xffffffff


	//   ....[102]....
        /*0814*/ 	.word	0xffffffff


	//   ....[103]....
        /*0818*/ 	.word	0xffffffff


	//   ....[104]....
        /*081c*/ 	.word	0xffffffff


	//   ....[105]....
        /*0820*/ 	.word	0xffffffff


	//   ....[106]....
        /*0824*/ 	.word	0xffffffff


	//   ....[107]....
        /*0828*/ 	.word	0xffffffff


	//   ....[108]....
        /*082c*/ 	.word	0xffffffff


	//   ....[109]....
        /*0830*/ 	.word	0xffffffff


	//   ....[110]....
        /*0834*/ 	.word	0xffffffff


	//   ....[111]....
        /*0838*/ 	.word	0xffffffff


	//   ....[112]....
        /*083c*/ 	.word	0xffffffff


	//   ....[113]....
        /*0840*/ 	.word	0xffffffff


	//   ....[114]....
        /*0844*/ 	.word	0xffffffff


	//   ....[115]....
        /*0848*/ 	.word	0xffffffff


	//   ....[116]....
        /*084c*/ 	.word	0xffffffff


	//   ....[117]....
        /*0850*/ 	.word	0xffffffff


	//   ....[118]....
        /*0854*/ 	.word	0xffffffff


	//   ....[119]....
        /*0858*/ 	.word	0xffffffff


	//   ....[120]....
        /*085c*/ 	.word	0xffffffff


	//   ....[121]....
        /*0860*/ 	.word	0xffffffff


	//   ....[122]....
        /*0864*/ 	.word	0xffffffff


	//   ....[123]....
        /*0868*/ 	.word	0xffffffff


	//   ....[124]....
        /*086c*/ 	.word	0xffffffff


	//   ....[125]....
        /*0870*/ 	.word	0xffffffff


	//   ....[126]....
        /*0874*/ 	.word	0xffffffff


	//   ....[127]....
        /*0878*/ 	.word	0xffffffff


	//   ....[128]....
        /*087c*/ 	.word	0xffffffff


	//   ....[129]....
        /*0880*/ 	.word	0xffffffff


	//   ....[130]....
        /*0884*/ 	.word	0xffffffff


	//   ....[131]....
        /*0888*/ 	.word	0xffffffff


	//   ....[132]....
        /*088c*/ 	.word	0xffffffff


	//   ....[133]....
        /*0890*/ 	.word	0xffffffff


	//   ....[134]....
        /*0894*/ 	.word	0xffffffff


	//   ....[135]....
        /*0898*/ 	.word	0xffffffff


	//   ....[136]....
        /*089c*/ 	.word	0xffffffff


	//   ....[137]....
        /*08a0*/ 	.word	0xffffffff


	//   ....[138]....
        /*08a4*/ 	.word	0xffffffff


	//   ....[139]....
        /*08a8*/ 	.word	0xffffffff


	//   ....[140]....
        /*08ac*/ 	.word	0xffffffff


	//   ....[141]....
        /*08b0*/ 	.word	0xffffffff


	//   ....[142]....
        /*08b4*/ 	.word	0xffffffff


	//   ....[143]....
        /*08b8*/ 	.word	0x0500000f


	//   ....[144]....
        /*08bc*/ 	.word	0x0500000f


	//   ....[145]....
        /*08c0*/ 	.word	0x0500000f


	//   ....[146]....
        /*08c4*/ 	.word	0x0500000f


	//   ....[147]....
        /*08c8*/ 	.word	0x0500000f


	//   ....[148]....
        /*08cc*/ 	.word	0x0500000f


	//   ....[149]....
        /*08d0*/ 	.word	0x0500000f


	//   ....[150]....
        /*08d4*/ 	.word	0x0500000f


	//   ....[151]....
        /*08d8*/ 	.word	0x0500000f


	//   ....[152]....
        /*08dc*/ 	.word	0x0500000f


	//   ....[153]....
        /*08e0*/ 	.word	0x0500000f


	//   ....[154]....
        /*08e4*/ 	.word	0x0500000f


	//   ....[155]....
        /*08e8*/ 	.word	0x0500000f


	//   ....[156]....
        /*08ec*/ 	.word	0x0500000f


	//   ....[157]....
        /*08f0*/ 	.word	0x0500000f


	//   ....[158]....
        /*08f4*/ 	.word	0x0500000f


	//   ....[159]....
        /*08f8*/ 	.word	0x0500000f


	//   ....[160]....
        /*08fc*/ 	.word	0x0500000f


	//   ....[161]....
        /*0900*/ 	.word	0x0500000f


	//   ....[162]....
        /*0904*/ 	.word	0x0500000f


	//   ....[163]....
        /*0908*/ 	.word	0x0500000f


	//   ....[164]....
        /*090c*/ 	.word	0x0500000f


	//   ....[165]....
        /*0910*/ 	.word	0x0500000f


	//   ....[166]....
        /*0914*/ 	.word	0x0500000f


	//   ....[167]....
        /*0918*/ 	.word	0x0500000f


	//   ....[168]....
        /*091c*/ 	.word	0x0500000f


	//   ....[169]....
        /*0920*/ 	.word	0x0500000f


	//   ....[170]....
        /*0924*/ 	.word	0x0500000f


	//   ....[171]....
        /*0928*/ 	.word	0x0500000f


	//   ....[172]....
        /*092c*/ 	.word	0x0500000f


	//   ....[173]....
        /*0930*/ 	.word	0x0500000f


	//   ....[174]....
        /*0934*/ 	.word	0x0500000f


	//   ....[175]....
        /*0938*/ 	.word	0x0500000f


	//   ....[176]....
        /*093c*/ 	.word	0x0500000f


	//   ....[177]....
        /*0940*/ 	.word	0x0500000f


	//   ....[178]....
        /*0944*/ 	.word	0x0500000f


	//   ....[179]....
        /*0948*/ 	.word	0x0500000f


	//   ....[180]....
        /*094c*/ 	.word	0x0500000f


	//   ....[181]....
        /*0950*/ 	.word	0x0500000f


	//   ....[182]....
        /*0954*/ 	.word	0x0500000f


	//   ....[183]....
        /*0958*/ 	.word	0x0500000f


	//   ....[184]....
        /*095c*/ 	.word	0x0500000f


	//   ....[185]....
        /*0960*/ 	.word	0x0500000f


	//   ....[186]....
        /*0964*/ 	.word	0x0500000f


	//   ....[187]....
        /*0968*/ 	.word	0x0500000f


	//   ....[188]....
        /*096c*/ 	.word	0x0500000f


	//   ....[189]....
        /*0970*/ 	.word	0x0500000f


	//   ....[190]....
        /*0974*/ 	.word	0x0500000f


	//   ....[191]....
        /*0978*/ 	.word	0x0500000f


	//   ....[192]....
        /*097c*/ 	.word	0x0500000f


	//   ....[193]....
        /*0980*/ 	.word	0x0500000f


	//   ....[194]....
        /*0984*/ 	.word	0x0500000f


	//   ....[195]....
        /*0988*/ 	.word	0x0500000f


	//   ....[196]....
        /*098c*/ 	.word	0x0500000f


	//   ....[197]....
        /*0990*/ 	.word	0x0500000f


	//   ....[198]....
        /*0994*/ 	.word	0x0500000f


	//----- nvinfo : EIATTR_COOP_GROUP_INSTR_OFFSETS
	.align		4
.L_233:
        /*0998*/ 	.byte	0x04, 0x28
        /*099a*/ 	.short	(.L_235 - .L_234)


	//   ....[0]....
.L_234:
        /*099c*/ 	.word	0x00000070


	//   ....[1]....
        /*09a0*/ 	.word	0x00000140


	//   ....[2]....
        /*09a4*/ 	.word	0x00000190


	//   ....[3]....
        /*09a8*/ 	.word	0x000003c0


	//   ....[4]....
        /*09ac*/ 	.word	0x00000520


	//   ....[5]....
        /*09b0*/ 	.word	0x00000640


	//   ....[6]....
        /*09b4*/ 	.word	0x000007a0


	//   ....[7]....
        /*09b8*/ 	.word	0x00002c60


	//   ....[8]....
        /*09bc*/ 	.word	0x00002c70


	//   ....[9]....
        /*09c0*/ 	.word	0x000045c0


	//   ....[10]....
        /*09c4*/ 	.word	0x000045d0


	//   ....[11]....
        /*09c8*/ 	.word	0x00006720


	//   ....[12]....
        /*09cc*/ 	.word	0x00006730


	//   ....[13]....
        /*09d0*/ 	.word	0x00006b30


	//   ....[14]....
        /*09d4*/ 	.word	0x00006b50


	//   ....[15]....
        /*09d8*/ 	.word	0x00007510


	//   ....[16]....
        /*09dc*/ 	.word	0x00007ed0


	//   ....[17]....
        /*09e0*/ 	.word	0x00007ee0


	//   ....[18]....
        /*09e4*/ 	.word	0x00007ef0


	//   ....[19]....
        /*09e8*/ 	.word	0x00007f00


	//   ....[20]....
        /*09ec*/ 	.word	0x00009bc0


	//   ....[21]....
        /*09f0*/ 	.word	0x00009bd0


	//   ....[22]....
        /*09f4*/ 	.word	0x00009be0


	//   ....[23]....
        /*09f8*/ 	.word	0x00009bf0


	//   ....[24]....
        /*09fc*/ 	.word	0x0000ca20


	//   ....[25]....
        /*0a00*/ 	.word	0x0000cf40


	//   ....[26]....
        /*0a04*/ 	.word	0x0000e1f0


	//   ....[27]....
        /*0a08*/ 	.word	0x0000e2f0


	//   ....[28]....
        /*0a0c*/ 	.word	0x0000e9a0


	//   ....[29]....
        /*0a10*/ 	.word	0x0000ea80


	//   ....[30]....
        /*0a14*/ 	.word	0x000105a0


	//   ....[31]....
        /*0a18*/ 	.word	0x00010bc0


	//   ....[32]....
        /*0a1c*/ 	.word	0x00011b80


	//   ....[33]....
        /*0a20*/ 	.word	0x00011c80


	//   ....[34]....
        /*0a24*/ 	.word	0x00012170


	//   ....[35]....
        /*0a28*/ 	.word	0x000121e0


	//   ....[36]....
        /*0a2c*/ 	.word	0x00014590


	//   ....[37]....
        /*0a30*/ 	.word	0x000145e0


	//   ....[38]....
        /*0a34*/ 	.word	0x00014870


	//   ....[39]....
        /*0a38*/ 	.word	0x00014890


	//   ....[40]....
        /*0a3c*/ 	.word	0x000166b0


	//   ....[41]....
        /*0a40*/ 	.word	0x00016d20


	//   ....[42]....
        /*0a44*/ 	.word	0x00017a50


	//   ....[43]....
        /*0a48*/ 	.word	0x00017c70


	//   ....[44]....
        /*0a4c*/ 	.word	0x00018370


	//   ....[45]....
        /*0a50*/ 	.word	0x000183d0


	//   ....[46]....
        /*0a54*/ 	.word	0x00019750


	//   ....[47]....
        /*0a58*/ 	.word	0x00019770


	//   ....[48]....
        /*0a5c*/ 	.word	0x000197f0


	//   ....[49]....
        /*0a60*/ 	.word	0x00019800


	//   ....[50]....
        /*0a64*/ 	.word	0x0001a430


	//   ....[51]....
        /*0a68*/ 	.word	0x0001a460


	//   ....[52]....
        /*0a6c*/ 	.word	0x0001a480


	//   ....[53]....
        /*0a70*/ 	.word	0x0001a4a0


	//   ....[54]....
        /*0a74*/ 	.word	0x0001a4c0


	//   ....[55]....
        /*0a78*/ 	.word	0x0001a4d0


	//   ....[56]....
        /*0a7c*/ 	.word	0x0001a4e0


	//   ....[57]....
        /*0a80*/ 	.word	0x0001a4f0


	//   ....[58]....
        /*0a84*/ 	.word	0x0001a500


	//   ....[59]....
        /*0a88*/ 	.word	0x0001a510


	//   ....[60]....
        /*0a8c*/ 	.word	0x0001a520


	//   ....[61]....
        /*0a90*/ 	.word	0x0001a530


	//   ....[62]....
        /*0a94*/ 	.word	0x0001a570


	//   ....[63]....
        /*0a98*/ 	.word	0x0001a580


	//   ....[64]....
        /*0a9c*/ 	.word	0x0001a590


	//   ....[65]....
        /*0aa0*/ 	.word	0x0001a5a0


	//   ....[66]....
        /*0aa4*/ 	.word	0x0001a5b0


	//   ....[67]....
        /*0aa8*/ 	.word	0x0001a5c0


	//   ....[68]....
        /*0aac*/ 	.word	0x0001a5d0


	//   ....[69]....
        /*0ab0*/ 	.word	0x0001a5e0


	//   ....[70]....
        /*0ab4*/ 	.word	0x0001a5f0


	//   ....[71]....
        /*0ab8*/ 	.word	0x0001a600


	//   ....[72]....
        /*0abc*/ 	.word	0x0001a610


	//   ....[73]....
        /*0ac0*/ 	.word	0x0001a620


	//   ....[74]....
        /*0ac4*/ 	.word	0x0001ad40


	//   ....[75]....
        /*0ac8*/ 	.word	0x0001ad80


	//   ....[76]....
        /*0acc*/ 	.word	0x0001ade0


	//   ....[77]....
        /*0ad0*/ 	.word	0x0001adf0


	//   ....[78]....
        /*0ad4*/ 	.word	0x0001b330


	//   ....[79]....
        /*0ad8*/ 	.word	0x0001b360


	//   ....[80]....
        /*0adc*/ 	.word	0x0001b460


	//   ....[81]....
        /*0ae0*/ 	.word	0x0001b480


	//   ....[82]....
        /*0ae4*/ 	.word	0x0001bd90


	//   ....[83]....
        /*0ae8*/ 	.word	0x0001bda0


	//   ....[84]....
        /*0aec*/ 	.word	0x0001bea0


	//   ....[85]....
        /*0af0*/ 	.word	0x0001bec0


	//   ....[86]....
        /*0af4*/ 	.word	0x0001c030


	//   ....[87]....
        /*0af8*/ 	.word	0x0001c1e0


	//   ....[88]....
        /*0afc*/ 	.word	0x0001c210


	//   ....[89]....
        /*0b00*/ 	.word	0x0001c240


	//   ....[90]....
        /*0b04*/ 	.word	0x0001c270


	//   ....[91]....
        /*0b08*/ 	.word	0x0001c2a0


	//   ....[92]....
        /*0b0c*/ 	.word	0x0001c2d0


	//   ....[93]....
        /*0b10*/ 	.word	0x0001c440


	//   ....[94]....
        /*0b14*/ 	.word	0x0001c470


	//   ....[95]....
        /*0b18*/ 	.word	0x0001c4a0


	//   ....[96]....
        /*0b1c*/ 	.word	0x0001c4d0


	//   ....[97]....
        /*0b20*/ 	.word	0x0001c500


	//   ....[98]....
        /*0b24*/ 	.word	0x0001c530


	//   ....[99]....
        /*0b28*/ 	.word	0x0001c5d0


	//   ....[100]....
        /*0b2c*/ 	.word	0x0001c630


	//   ....[101]....
        /*0b30*/ 	.word	0x0001c6d0


	//   ....[102]....
        /*0b34*/ 	.word	0x0001d920


	//   ....[103]....
        /*0b38*/ 	.word	0x0001fe20


	//   ....[104]....
        /*0b3c*/ 	.word	0x0001fe30


	//   ....[105]....
        /*0b40*/ 	.word	0x0001fe40


	//   ....[106]....
        /*0b44*/ 	.word	0x0001ff60


	//   ....[107]....
        /*0b48*/ 	.word	0x00020370


	//   ....[108]....
        /*0b4c*/ 	.word	0x00020380


	//   ....[109]....
        /*0b50*/ 	.word	0x00020390


	//   ....[110]....
        /*0b54*/ 	.word	0x000203a0


	//   ....[111]....
        /*0b58*/ 	.word	0x00020d30


	//   ....[112]....
        /*0b5c*/ 	.word	0x00020d60


	//   ....[113]....
        /*0b60*/ 	.word	0x00020d80


	//   ....[114]....
        /*0b64*/ 	.word	0x00020d90


	//   ....[115]....
        /*0b68*/ 	.word	0x00020e90


	//   ....[116]....
        /*0b6c*/ 	.word	0x00020ea0


	//   ....[117]....
        /*0b70*/ 	.word	0x00021690


	//   ....[118]....
        /*0b74*/ 	.word	0x000216b0


	//   ....[119]....
        /*0b78*/ 	.word	0x000216d0


	//   ....[120]....
        /*0b7c*/ 	.word	0x00021730


	//   ....[121]....
        /*0b80*/ 	.word	0x00021b20


	//   ....[122]....
        /*0b84*/ 	.word	0x00021b30


	//   ....[123]....
        /*0b88*/ 	.word	0x00021b40


	//   ....[124]....
        /*0b8c*/ 	.word	0x00021ba0


	//   ....[125]....
        /*0b90*/ 	.word	0x00022a80


	//   ....[126]....
        /*0b94*/ 	.word	0x00022ab0


	//   ....[127]....
        /*0b98*/ 	.word	0x00022af0


	//   ....[128]....
        /*0b9c*/ 	.word	0x00022b20


	//   ....[129]....
        /*0ba0*/ 	.word	0x00022b50


	//   ....[130]....
        /*0ba4*/ 	.word	0x00022b80


	//   ....[131]....
        /*0ba8*/ 	.word	0x00022bb0


	//   ....[132]....
        /*0bac*/ 	.word	0x00022be0


	//   ....[133]....
        /*0bb0*/ 	.word	0x00022d60


	//   ....[134]....
        /*0bb4*/ 	.word	0x00022d90


	//   ....[135]....
        /*0bb8*/ 	.word	0x00022dc0


	//   ....[136]....
        /*0bbc*/ 	.word	0x00022df0


	//   ....[137]....
        /*0bc0*/ 	.word	0x00022e20


	//   ....[138]....
        /*0bc4*/ 	.word	0x00022e50


	//   ....[139]....
        /*0bc8*/ 	.word	0x00022f10


	//   ....[140]....
        /*0bcc*/ 	.word	0x00022f30


	//   ....[141]....
        /*0bd0*/ 	.word	0x00022fa0


	//   ....[142]....
        /*0bd4*/ 	.word	0x00023660


	//   ....[143]....
        /*0bd8*/ 	.word	0x00023a00


	//   ....[144]....
        /*0bdc*/ 	.word	0x00023a90


	//   ....[145]....
        /*0be0*/ 	.word	0x00023b70


	//   ....[146]....
        /*0be4*/ 	.word	0x00023c00


	//   ....[147]....
        /*0be8*/ 	.word	0x00023ce0


	//   ....[148]....
        /*0bec*/ 	.word	0x00023d70


	//   ....[149]....
        /*0bf0*/ 	.word	0x00023e40


	//   ....[150]....
        /*0bf4*/ 	.word	0x00023ed0


	//   ....[151]....
        /*0bf8*/ 	.word	0x00023f20


	//   ....[152]....
        /*0bfc*/ 	.word	0x00023f70


	//   ....[153]....
        /*0c00*/ 	.word	0x00024040


	//   ....[154]....
        /*0c04*/ 	.word	0x000240d0


	//   ....[155]....
        /*0c08*/ 	.word	0x00024120


	//   ....[156]....
        /*0c0c*/ 	.word	0x00024170


	//   ....[157]....
        /*0c10*/ 	.word	0x00024510


	//   ....[158]....
        /*0c14*/ 	.word	0x000247f0


	//   ....[159]....
        /*0c18*/ 	.word	0x000248f0


	//   ....[160]....
        /*0c1c*/ 	.word	0x00024980


	//   ....[161]....
        /*0c20*/ 	.word	0x00024b40


	//   ....[162]....
        /*0c24*/ 	.word	0x00024be0


	//   ....[163]....
        /*0c28*/ 	.word	0x00024ce0


	//   ....[164]....
        /*0c2c*/ 	.word	0x00024d70


	//   ....[165]....
        /*0c30*/ 	.word	0x00024dd0


	//   ....[166]....
        /*0c34*/ 	.word	0x00024e70


	//   ....[167]....
        /*0c38*/ 	.word	0x00024f80


	//   ....[168]....
        /*0c3c*/ 	.word	0x00024fe0


	//   ....[169]....
        /*0c40*/ 	.word	0x00025040


	//   ....[170]....
        /*0c44*/ 	.word	0x000250e0


	//   ....[171]....
        /*0c48*/ 	.word	0x000251b0


	//   ....[172]....
        /*0c4c*/ 	.word	0x00025290


	//   ....[173]....
        /*0c50*/ 	.word	0x000253d0


	//   ....[174]....
        /*0c54*/ 	.word	0x00025480


	//   ....[175]....
        /*0c58*/ 	.word	0x00025530


	//   ....[176]....
        /*0c5c*/ 	.word	0x000255e0


	//   ....[177]....
        /*0c60*/ 	.word	0x000256d0


	//   ....[178]....
        /*0c64*/ 	.word	0x00025760


	//   ....[179]....
        /*0c68*/ 	.word	0x000257c0


	//   ....[180]....
        /*0c6c*/ 	.word	0x00025890


	//   ....[181]....
        /*0c70*/ 	.word	0x00025a70


	//   ....[182]....
        /*0c74*/ 	.word	0x00025b10


	//   ....[183]....
        /*0c78*/ 	.word	0x00025c30


	//   ....[184]....
        /*0c7c*/ 	.word	0x00025ca0


	//   ....[185]....
        /*0c80*/ 	.word	0x00025d10


	//   ....[186]....
        /*0c84*/ 	.word	0x00025d80


	//   ....[187]....
        /*0c88*/ 	.word	0x00025df0


	//   ....[188]....
        /*0c8c*/ 	.word	0x00025e70


	//   ....[189]....
        /*0c90*/ 	.word	0x00025f00


	//   ....[190]....
        /*0c94*/ 	.word	0x00025fa0


	//   ....[191]....
        /*0c98*/ 	.word	0x00026010


	//   ....[192]....
        /*0c9c*/ 	.word	0x00026080


	//   ....[193]....
        /*0ca0*/ 	.word	0x000260f0


	//   ....[194]....
        /*0ca4*/ 	.word	0x00026170


	//   ....[195]....
        /*0ca8*/ 	.word	0x000261e0


	//   ....[196]....
        /*0cac*/ 	.word	0x00026280


	//   ....[197]....
        /*0cb0*/ 	.word	0x00026310


	//   ....[198]....
        /*0cb4*/ 	.word	0x00026440


	//----- nvinfo : EIATTR_REG_RECONFIG
	.align		4
.L_235:
        /*0cb8*/ 	.byte	0x01, 0x54
	.zero		2


	//----- nvinfo : EIATTR_SYSCALL_OFFSETS
	.align		4
        /*0cbc*/ 	.byte	0x04, 0x46
        /*0cbe*/ 	.short	(.L_237 - .L_236)


	//   ....[0]....
.L_236:
        /*0cc0*/ 	.word	0x00001ce0


	//   ....[1]....
        /*0cc4*/ 	.word	0x00001e30


	//   ....[2]....
        /*0cc8*/ 	.word	0x00007680


	//   ....[3]....
        /*0ccc*/ 	.word	0x00007c30


	//   ....[4]....
        /*0cd0*/ 	.word	0x0001f380


	//   ....[5]....
        /*0cd4*/ 	.word	0x0001f4f0


	//   ....[6]....
        /*0cd8*/ 	.word	0x0001f640


	//   ....[7]....
        /*0cdc*/ 	.word	0x0001f780


	//   ....[8]....
        /*0ce0*/ 	.word	0x000207e0


	//----- nvinfo : EIATTR_MBARRIER_INSTR_OFFSETS
	.align		4
.L_237:
        /*0ce4*/ 	.byte	0x04, 0x39
        /*0ce6*/ 	.short	(.L_239 - .L_238)


	//   ....[0]....
.L_238:
        /*0ce8*/ 	.word	0x00000270
        /*0cec*/ 	.word	0x000000ff
        /*0cf0*/ 	.word	0x00019c00
        /*0cf4*/ 	.short	0x0100
        /*0cf6*/ 	.byte	0x08
	.zero		1


	//   ....[1]....
        /*0cf8*/ 	.word	0x00000280
        /*0cfc*/ 	.word	0x000000ff
        /*0d00*/ 	.word	0x00019c20
        /*0d04*/ 	.short	0x0100
        /*0d06*/ 	.byte	0x08
	.zero		1


	//   ....[2]....
        /*0d08*/ 	.word	0x00000370
        /*0d0c*/ 	.word	0x000000ff
        /*0d10*/ 	.word	0x00019c30
        /*0d14*/ 	.short	0x0100
        /*0d16*/ 	.byte	0x08
	.zero		1


	//   ....[3]....
        /*0d18*/ 	.word	0x00000380
        /*0d1c*/ 	.word	0x000000ff
        /*0d20*/ 	.word	0x00019c40
        /*0d24*/ 	.short	0x0100
        /*0d26*/ 	.byte	0x08
	.zero		1


	//   ....[4]....
        /*0d28*/ 	.word	0x00000390
        /*0d2c*/ 	.word	0x000000ff
        /*0d30*/ 	.word	0x00019c38
        /*0d34*/ 	.short	0x0100
        /*0d36*/ 	.byte	0x08
	.zero		1


	//   ....[5]....
        /*0d38*/ 	.word	0x000003a0
        /*0d3c*/ 	.word	0x000000ff
        /*0d40*/ 	.word	0x00019c48
        /*0d44*/ 	.short	0x0100
        /*0d46*/ 	.byte	0x08
	.zero		1


	//   ....[6]....
        /*0d48*/ 	.word	0x000004d0
        /*0d4c*/ 	.word	0x000000ff
        /*0d50*/ 	.word	0x00019c50
        /*0d54*/ 	.short	0x0100
        /*0d56*/ 	.byte	0x08
	.zero		1


	//   ....[7]....
        /*0d58*/ 	.word	0x000004e0
        /*0d5c*/ 	.word	0x000000ff
        /*0d60*/ 	.word	0x00019c60
        /*0d64*/ 	.short	0x0100
        /*0d66*/ 	.byte	0x08
	.zero		1


	//   ....[8]....
        /*0d68*/ 	.word	0x000004f0
        /*0d6c*/ 	.word	0x000000ff
        /*0d70*/ 	.word	0x00019c58
        /*0d74*/ 	.short	0x0100
        /*0d76*/ 	.byte	0x08
	.zero		1


	//   ....[9]....
        /*0d78*/ 	.word	0x00000500
        /*0d7c*/ 	.word	0x000000ff
        /*0d80*/ 	.word	0x00019c68
        /*0d84*/ 	.short	0x0100
        /*0d86*/ 	.byte	0x08
	.zero		1


	//   ....[10]....
        /*0d88*/ 	.word	0x000005f0
        /*0d8c*/ 	.word	0x000000ff
        /*0d90*/ 	.word	0x00019c70
        /*0d94*/ 	.short	0x0100
        /*0d96*/ 	.byte	0x06
	.zero		1


	//   ....[11]....
        /*0d98*/ 	.word	0x00000600
        /*0d9c*/ 	.word	0x000000ff
        /*0da0*/ 	.word	0x00019c80
        /*0da4*/ 	.short	0x0100
        /*0da6*/ 	.byte	0x06
	.zero		1


	//   ....[12]....
        /*0da8*/ 	.word	0x00000610
        /*0dac*/ 	.word	0x000000ff
        /*0db0*/ 	.word	0x00019c78
        /*0db4*/ 	.short	0x0100
        /*0db6*/ 	.byte	0x06
	.zero		1


	//   ....[13]....
        /*0db8*/ 	.word	0x00000620
        /*0dbc*/ 	.word	0x000000ff
        /*0dc0*/ 	.word	0x00019c88
        /*0dc4*/ 	.short	0x0100
        /*0dc6*/ 	.byte	0x06
	.zero		1


	//   ....[14]....
        /*0dc8*/ 	.word	0x00000750
        /*0dcc*/ 	.word	0x000000ff
        /*0dd0*/ 	.word	0x00019c90
        /*0dd4*/ 	.short	0x0100
        /*0dd6*/ 	.byte	0x08
	.zero		1


	//   ....[15]....
        /*0dd8*/ 	.word	0x00000760
        /*0ddc*/ 	.word	0x000000ff
        /*0de0*/ 	.word	0x00019ca0
        /*0de4*/ 	.short	0x0100
        /*0de6*/ 	.byte	0x08
	.zero		1


	//   ....[16]....
        /*0de8*/ 	.word	0x00000770
        /*0dec*/ 	.word	0x000000ff
        /*0df0*/ 	.word	0x00019c98
        /*0df4*/ 	.short	0x0100
        /*0df6*/ 	.byte	0x08
	.zero		1


	//   ....[17]....
        /*0df8*/ 	.word	0x00000780
        /*0dfc*/ 	.word	0x000000ff
        /*0e00*/ 	.word	0x00019ca8
        /*0e04*/ 	.short	0x0100
        /*0e06*/ 	.byte	0x08
	.zero		1


	//   ....[18]....
        /*0e08*/ 	.word	0x000008c0
        /*0e0c*/ 	.word	0x000000ff
        /*0e10*/ 	.word	0x00019cb0
        /*0e14*/ 	.short	0x0100
        /*0e16*/ 	.byte	0x08
	.zero		1


	//   ....[19]....
        /*0e18*/ 	.word	0x000008d0
        /*0e1c*/ 	.word	0x000000ff
        /*0e20*/ 	.word	0x00019cc0
        /*0e24*/ 	.short	0x0100
        /*0e26*/ 	.byte	0x08
	.zero		1


	//   ....[20]....
        /*0e28*/ 	.word	0x000008e0
        /*0e2c*/ 	.word	0x000000ff
        /*0e30*/ 	.word	0x00019cb8
        /*0e34*/ 	.short	0x0100
        /*0e36*/ 	.byte	0x08
	.zero		1


	//   ....[21]....
        /*0e38*/ 	.word	0x000008f0
        /*0e3c*/ 	.word	0x000000ff
        /*0e40*/ 	.word	0x00019cc8
        /*0e44*/ 	.short	0x0100
        /*0e46*/ 	.byte	0x08
	.zero		1


	//   ....[22]....
        /*0e48*/ 	.word	0x00002c10
        /*0e4c*/ 	.word	0x00000044
        /*0e50*/ 	.word	0x00019c90
        /*0e54*/ 	.short	0x010a
        /*0e56*/ 	.byte	0x3f
	.zero		1


	//   ....[23]....
        /*0e58*/ 	.word	0x00004570
        /*0e5c*/ 	.word	0x00000044
        /*0e60*/ 	.word	0x00019c90
        /*0e64*/ 	.short	0x010a
        /*0e66*/ 	.byte	0x3f
	.zero		1


	//   ....[24]....
        /*0e68*/ 	.word	0x00006540
        /*0e6c*/ 	.word	0x00000044
        /*0e70*/ 	.word	0x00019c90
        /*0e74*/ 	.short	0x010a
        /*0e76*/ 	.byte	0x3f
	.zero		1


	//   ....[25]....
        /*0e78*/ 	.word	0x00006970
        /*0e7c*/ 	.word	0x00000004
        /*0e80*/ 	.word	0x00000000
        /*0e84*/ 	.short	0x0101
        /*0e86*/ 	.byte	0x3f
	.zero		1


	//   ....[26]....
        /*0e88*/ 	.word	0x000069b0
        /*0e8c*/ 	.word	0x00000044
        /*0e90*/ 	.word	0x00019cb0
        /*0e94*/ 	.short	0x010a
        /*0e96*/ 	.byte	0x3f
	.zero		1


	//   ....[27]....
        /*0e98*/ 	.word	0x00006da0
        /*0e9c*/ 	.word	0x00000044
        /*0ea0*/ 	.word	0x00000000
        /*0ea4*/ 	.short	0x0101
        /*0ea6*/ 	.byte	0x3f
	.zero		1


	//   ....[28]....
        /*0ea8*/ 	.word	0x000079b0
        /*0eac*/ 	.word	0x00000012
        /*0eb0*/ 	.word	0x00019c00
        /*0eb4*/ 	.short	0x010a
        /*0eb6*/ 	.byte	0x3f
	.zero		1


	//   ....[29]....
        /*0eb8*/ 	.word	0x00007a00
        /*0ebc*/ 	.word	0x00000012
        /*0ec0*/ 	.word	0x00019c00
        /*0ec4*/ 	.short	0x010a
        /*0ec6*/ 	.byte	0x3f
	.zero		1


	//   ....[30]....
        /*0ec8*/ 	.word	0x00008230
        /*0ecc*/ 	.word	0x00000012
        /*0ed0*/ 	.word	0x00019c00
        /*0ed4*/ 	.short	0x010a
        /*0ed6*/ 	.byte	0x3f
	.zero		1


	//   ....[31]....
        /*0ed8*/ 	.word	0x00009ef0
        /*0edc*/ 	.word	0x00000012
        /*0ee0*/ 	.word	0x00019c00
        /*0ee4*/ 	.short	0x010a
        /*0ee6*/ 	.byte	0x3f
	.zero		1


	//   ....[32]....
        /*0ee8*/ 	.word	0x0000c0b0
        /*0eec*/ 	.word	0x00000003
        /*0ef0*/ 	.word	0x00019c30
        /*0ef4*/ 	.short	0x010a
        /*0ef6*/ 	.byte	0x3f
	.zero		1


	//   ....[33]....
        /*0ef8*/ 	.word	0x0000c150
        /*0efc*/ 	.word	0x00000003
        /*0f00*/ 	.word	0x00019c30
        /*0f04*/ 	.short	0x010a
        /*0f06*/ 	.byte	0x3f
	.zero		1


	//   ....[34]....
        /*0f08*/ 	.word	0x0000ca60
        /*0f0c*/ 	.word	0x00000004
        /*0f10*/ 	.word	0x00000000
        /*0f14*/ 	.short	0x0101
        /*0f16*/ 	.byte	0x3f
	.zero		1


	//   ....[35]....
        /*0f18*/ 	.word	0x0000fb90
        /*0f1c*/ 	.word	0x00000015
        /*0f20*/ 	.word	0x00019c30
        /*0f24*/ 	.short	0x010a
        /*0f26*/ 	.byte	0x3f
	.zero		1


	//   ....[36]....
        /*0f28*/ 	.word	0x0000fc00
        /*0f2c*/ 	.word	0x00000015
        /*0f30*/ 	.word	0x00019c30
        /*0f34*/ 	.short	0x010a
        /*0f36*/ 	.byte	0x3f
	.zero		1


	//   ....[37]....
        /*0f38*/ 	.word	0x0000fe10
        /*0f3c*/ 	.word	0x00000098
        /*0f40*/ 	.word	0x00019c50
        /*0f44*/ 	.short	0x010a
        /*0f46*/ 	.byte	0x3f
	.zero		1


	//   ....[38]....
        /*0f48*/ 	.word	0x0000fe60
        /*0f4c*/ 	.word	0x00000098
        /*0f50*/ 	.word	0x00019c50
        /*0f54*/ 	.short	0x010a
        /*0f56*/ 	.byte	0x3f
	.zero		1


	//   ....[39]....
        /*0f58*/ 	.word	0x00010660
        /*0f5c*/ 	.word	0x00000015
        /*0f60*/ 	.word	0x00000000
        /*0f64*/ 	.short	0x0101
        /*0f66*/ 	.byte	0x3f
	.zero		1


	//   ....[40]....
        /*0f68*/ 	.word	0x00012d20
        /*0f6c*/ 	.word	0x00000098
        /*0f70*/ 	.word	0x00000000
        /*0f74*/ 	.short	0x0101
        /*0f76*/ 	.byte	0x3f
	.zero		1


	//   ....[41]....
        /*0f78*/ 	.word	0x000136b0
        /*0f7c*/ 	.word	0x0000000a
        /*0f80*/ 	.word	0x00019c30
        /*0f84*/ 	.short	0x010a
        /*0f86*/ 	.byte	0x3f
	.zero		1


	//   ....[42]....
        /*0f88*/ 	.word	0x00013720
        /*0f8c*/ 	.word	0x0000000a
        /*0f90*/ 	.word	0x00019c30
        /*0f94*/ 	.short	0x010a
        /*0f96*/ 	.byte	0x3f
	.zero		1


	//   ....[43]....
        /*0f98*/ 	.word	0x00013930
        /*0f9c*/ 	.word	0x0000000f
        /*0fa0*/ 	.word	0x00019c50
        /*0fa4*/ 	.short	0x010a
        /*0fa6*/ 	.byte	0x3f
	.zero		1


	//   ....[44]....
        /*0fa8*/ 	.word	0x00013980
        /*0fac*/ 	.word	0x0000000f
        /*0fb0*/ 	.word	0x00019c50
        /*0fb4*/ 	.short	0x010a
        /*0fb6*/ 	.byte	0x3f
	.zero		1


	//   ....[45]....
        /*0fb8*/ 	.word	0x00014270
        /*0fbc*/ 	.word	0x00000005
        /*0fc0*/ 	.word	0x00000000
        /*0fc4*/ 	.short	0x0101
        /*0fc6*/ 	.byte	0x3f
	.zero		1


	//   ....[46]....
        /*0fc8*/ 	.word	0x00015700
        /*0fcc*/ 	.word	0x0000000f
        /*0fd0*/ 	.word	0x00000000
        /*0fd4*/ 	.short	0x0101
        /*0fd6*/ 	.byte	0x3f
	.zero		1


	//   ....[47]....
        /*0fd8*/ 	.word	0x00015cd0
        /*0fdc*/ 	.word	0x0000000a
        /*0fe0*/ 	.word	0x00019c30
        /*0fe4*/ 	.short	0x010a
        /*0fe6*/ 	.byte	0x3f
	.zero		1


	//   ....[48]....
        /*0fe8*/ 	.word	0x00015d40
        /*0fec*/ 	.word	0x0000000a
        /*0ff0*/ 	.word	0x00019c30
        /*0ff4*/ 	.short	0x010a
        /*0ff6*/ 	.byte	0x3f
	.zero		1


	//   ....[49]....
        /*0ff8*/ 	.word	0x00015f50
        /*0ffc*/ 	.word	0x00000014
        /*1000*/ 	.word	0x00019c50
        /*1004*/ 	.short	0x010a
        /*1006*/ 	.byte	0x3f
	.zero		1


	//   ....[50]....
        /*1008*/ 	.word	0x00015fa0
        /*100c*/ 	.word	0x00000014
        /*1010*/ 	.word	0x00019c50
        /*1014*/ 	.short	0x010a
        /*1016*/ 	.byte	0x3f
	.zero		1


	//   ....[51]....
        /*1018*/ 	.word	0x00016670
        /*101c*/ 	.word	0x00000005
        /*1020*/ 	.word	0x00000000
        /*1024*/ 	.short	0x0101
        /*1026*/ 	.byte	0x3f
	.zero		1


	//   ....[52]....
        /*1028*/ 	.word	0x00018e80
        /*102c*/ 	.word	0x00000014
        /*1030*/ 	.word	0x00000000
        /*1034*/ 	.short	0x0101
        /*1036*/ 	.byte	0x3f
	.zero		1


	//   ....[53]....
        /*1038*/ 	.word	0x00019440
        /*103c*/ 	.word	0x0000000b
        /*1040*/ 	.word	0x00019c50
        /*1044*/ 	.short	0x010a
        /*1046*/ 	.byte	0x3f
	.zero		1


	//   ....[54]....
        /*1048*/ 	.word	0x00019490
        /*104c*/ 	.word	0x0000000b
        /*1050*/ 	.word	0x00019c50
        /*1054*/ 	.short	0x010a
        /*1056*/ 	.byte	0x3f
	.zero		1


	//   ....[55]....
        /*1058*/ 	.word	0x00019d80
        /*105c*/ 	.word	0x00000004
        /*1060*/ 	.word	0x00000000
        /*1064*/ 	.short	0x0101
        /*1066*/ 	.byte	0x3f
	.zero		1


	//   ....[56]....
        /*1068*/ 	.word	0x0001b350
        /*106c*/ 	.word	0x00000000
        /*1070*/ 	.word	0x00000000
        /*1074*/ 	.short	0x0101
        /*1076*/ 	.byte	0x3f
	.zero		1


	//   ....[57]....
        /*1078*/ 	.word	0x0001da00
        /*107c*/ 	.word	0x00000017
        /*1080*/ 	.word	0x00019c20
        /*1084*/ 	.short	0x010a
        /*1086*/ 	.byte	0x3f
	.zero		1


	//   ....[58]....
        /*1088*/ 	.word	0x0001da90
        /*108c*/ 	.word	0x00000009
        /*1090*/ 	.word	0x00019ca0
        /*1094*/ 	.short	0x010a
        /*1096*/ 	.byte	0x3f
	.zero		1


	//   ....[59]....
        /*1098*/ 	.word	0x0001dee0
        /*109c*/ 	.word	0x00000009
        /*10a0*/ 	.word	0x00019cc0
        /*10a4*/ 	.short	0x010a
        /*10a6*/ 	.byte	0x3f
	.zero		1


	//   ....[60]....
        /*10a8*/ 	.word	0x0001e3f0
        /*10ac*/ 	.word	0x00000008
        /*10b0*/ 	.word	0x00019ca0
        /*10b4*/ 	.short	0x010a
        /*10b6*/ 	.byte	0x3f
	.zero		1


	//   ....[61]....
        /*10b8*/ 	.word	0x0001e830
        /*10bc*/ 	.word	0x00000008
        /*10c0*/ 	.word	0x00019cc0
        /*10c4*/ 	.short	0x010a
        /*10c6*/ 	.byte	0x3f
	.zero		1


	//   ....[62]....
        /*10c8*/ 	.word	0x0001fbf0
        /*10cc*/ 	.word	0x00000004
        /*10d0*/ 	.word	0x00019c80
        /*10d4*/ 	.short	0x010a
        /*10d6*/ 	.byte	0x3f
	.zero		1


	//   ....[63]....
        /*10d8*/ 	.word	0x00020030
        /*10dc*/ 	.word	0x00000004
        /*10e0*/ 	.word	0x00019c70
        /*10e4*/ 	.short	0x0107
        /*10e6*/ 	.byte	0x3f
	.zero		1


	//   ....[64]....
        /*10e8*/ 	.word	0x000200f0
        /*10ec*/ 	.word	0x00000004
        /*10f0*/ 	.word	0x00019c70
        /*10f4*/ 	.short	0x0101
        /*10f6*/ 	.byte	0x3f
	.zero		1


	//   ....[65]....
        /*10f8*/ 	.word	0x00020140
        /*10fc*/ 	.word	0x00000004
        /*1100*/ 	.word	0x00019c40
        /*1104*/ 	.short	0x010a
        /*1106*/ 	.byte	0x3f
	.zero		1


	//   ....[66]....
        /*1108*/ 	.word	0x000204c0
        /*110c*/ 	.word	0x00000004
        /*1110*/ 	.word	0x00019c30
        /*1114*/ 	.short	0x0107
        /*1116*/ 	.byte	0x3f
	.zero		1


	//   ....[67]....
        /*1118*/ 	.word	0x00020590
        /*111c*/ 	.word	0x00000004
        /*1120*/ 	.word	0x00019c30
        /*1124*/ 	.short	0x0101
        /*1126*/ 	.byte	0x3f
	.zero		1


	//   ....[68]....
        /*1128*/ 	.word	0x00020f80
        /*112c*/ 	.word	0x00000017
        /*1130*/ 	.word	0x00019c00
        /*1134*/ 	.short	0x0107
        /*1136*/ 	.byte	0x3f
	.zero		1


	//   ....[69]....
        /*1138*/ 	.word	0x00021080
        /*113c*/ 	.word	0x00000017
        /*1140*/ 	.word	0x00019c00
        /*1144*/ 	.short	0x0101
        /*1146*/ 	.byte	0x3f
	.zero		1


	//   ....[70]....
        /*1148*/ 	.word	0x000210a0
        /*114c*/ 	.word	0x00000017
        /*1150*/ 	.word	0x00019c20
        /*1154*/ 	.short	0x010a
        /*1156*/ 	.byte	0x3f
	.zero		1


	//   ....[71]....
        /*1158*/ 	.word	0x00021430
        /*115c*/ 	.word	0x00000000
        /*1160*/ 	.word	0x00019c80
        /*1164*/ 	.short	0x010a
        /*1166*/ 	.byte	0x3f
	.zero		1


	//   ....[72]....
        /*1168*/ 	.word	0x00021800
        /*116c*/ 	.word	0x00000000
        /*1170*/ 	.word	0x00019c70
        /*1174*/ 	.short	0x0107
        /*1176*/ 	.byte	0x3f
	.zero		1


	//   ....[73]....
        /*1178*/ 	.word	0x000218c0
        /*117c*/ 	.word	0x00000000
        /*1180*/ 	.word	0x00019c70
        /*1184*/ 	.short	0x0101
        /*1186*/ 	.byte	0x3f
	.zero		1


	//   ....[74]....
        /*1188*/ 	.word	0x000218f0
        /*118c*/ 	.word	0x00000000
        /*1190*/ 	.word	0x00019c40
        /*1194*/ 	.short	0x010a
        /*1196*/ 	.byte	0x3f
	.zero		1


	//   ....[75]....
        /*1198*/ 	.word	0x00021c40
        /*119c*/ 	.word	0x00000000
        /*11a0*/ 	.word	0x00019c30
        /*11a4*/ 	.short	0x0107
        /*11a6*/ 	.byte	0x3f
	.zero		1


	//   ....[76]....
        /*11a8*/ 	.word	0x00021d00
        /*11ac*/ 	.word	0x00000000
        /*11b0*/ 	.word	0x00019c30
        /*11b4*/ 	.short	0x0101
        /*11b6*/ 	.byte	0x3f
	.zero		1


	//   ....[77]....
        /*11b8*/ 	.word	0x00021d90
        /*11bc*/ 	.word	0x00000002
        /*11c0*/ 	.word	0x00019c70
        /*11c4*/ 	.short	0x010a
        /*11c6*/ 	.byte	0x3f
	.zero		1


	//   ....[78]....
        /*11c8*/ 	.word	0x00021e20
        /*11cc*/ 	.word	0x00000002
        /*11d0*/ 	.word	0x00019c60
        /*11d4*/ 	.short	0x010a
        /*11d6*/ 	.byte	0x3f
	.zero		1


	//   ....[79]....
        /*11d8*/ 	.word	0x000221b0
        /*11dc*/ 	.word	0x00000002
        /*11e0*/ 	.word	0x00019c50
        /*11e4*/ 	.short	0x0101
        /*11e6*/ 	.byte	0x3f
	.zero		1


	//   ....[80]....
        /*11e8*/ 	.word	0x00022240
        /*11ec*/ 	.word	0x00000002
        /*11f0*/ 	.word	0x00000000
        /*11f4*/ 	.short	0x0101
        /*11f6*/ 	.byte	0x3f
	.zero		1


	//   ....[81]....
        /*11f8*/ 	.word	0x00022400
        /*11fc*/ 	.word	0x00000003
        /*1200*/ 	.word	0x00019c70
        /*1204*/ 	.short	0x010a
        /*1206*/ 	.byte	0x3f
	.zero		1


	//   ....[82]....
        /*1208*/ 	.word	0x00022480
        /*120c*/ 	.word	0x00000003
        /*1210*/ 	.word	0x00019c60
        /*1214*/ 	.short	0x010a
        /*1216*/ 	.byte	0x3f
	.zero		1


	//   ....[83]....
        /*1218*/ 	.word	0x00022820
        /*121c*/ 	.word	0x00000003
        /*1220*/ 	.word	0x00019c50
        /*1224*/ 	.short	0x0101
        /*1226*/ 	.byte	0x3f
	.zero		1


	//   ....[84]....
        /*1228*/ 	.word	0x000228d0
        /*122c*/ 	.word	0x00000003
        /*1230*/ 	.word	0x00000000
        /*1234*/ 	.short	0x0101
        /*1236*/ 	.byte	0x3f
	.zero		1


	//   ....[85]....
        /*1238*/ 	.word	0x000235e0
        /*123c*/ 	.word	0x00000005
        /*1240*/ 	.word	0x00019c20
        /*1244*/ 	.short	0x010a
        /*1246*/ 	.byte	0x3f
	.zero		1


	//   ....[86]....
        /*1248*/ 	.word	0x00023750
        /*124c*/ 	.word	0x00000003
        /*1250*/ 	.word	0x00019c40
        /*1254*/ 	.short	0x010a
        /*1256*/ 	.byte	0x3f
	.zero		1


	//   ....[87]....
        /*1258*/ 	.word	0x000237f0
        /*125c*/ 	.word	0x00000005
        /*1260*/ 	.word	0x00019c40
        /*1264*/ 	.short	0x010a
        /*1266*/ 	.byte	0x3f
	.zero		1


	//   ....[88]....
        /*1268*/ 	.word	0x00023830
        /*126c*/ 	.word	0x00000003
        /*1270*/ 	.word	0x00019c60
        /*1274*/ 	.short	0x010a
        /*1276*/ 	.byte	0x3f
	.zero		1


	//   ....[89]....
        /*1278*/ 	.word	0x00023870
        /*127c*/ 	.word	0x00000005
        /*1280*/ 	.word	0x00019c60
        /*1284*/ 	.short	0x010a
        /*1286*/ 	.byte	0x3f
	.zero		1


	//   ....[90]....
        /*1288*/ 	.word	0x000238b0
        /*128c*/ 	.word	0x00000003
        /*1290*/ 	.word	0x00019c80
        /*1294*/ 	.short	0x010a
        /*1296*/ 	.byte	0x3f
	.zero		1


	//   ....[91]....
        /*1298*/ 	.word	0x000238f0
        /*129c*/ 	.word	0x00000005
        /*12a0*/ 	.word	0x00019c80
        /*12a4*/ 	.short	0x010a
        /*12a6*/ 	.byte	0x3f
	.zero		1


	//   ....[92]....
        /*12a8*/ 	.word	0x00023950
        /*12ac*/ 	.word	0x00000044
        /*12b0*/ 	.word	0x00019c90
        /*12b4*/ 	.short	0x010a
        /*12b6*/ 	.byte	0x3f
	.zero		1


	//   ....[93]....
        /*12b8*/ 	.word	0x00023ac0
        /*12bc*/ 	.word	0x00000044
        /*12c0*/ 	.word	0x00019c90
        /*12c4*/ 	.short	0x010a
        /*12c6*/ 	.byte	0x3f
	.zero		1


	//   ....[94]....
        /*12c8*/ 	.word	0x00023c40
        /*12cc*/ 	.word	0x00000044
        /*12d0*/ 	.word	0x00019c90
        /*12d4*/ 	.short	0x010a
        /*12d6*/ 	.byte	0x3f
	.zero		1


	//   ....[95]....
        /*12d8*/ 	.word	0x00023da0
        /*12dc*/ 	.word	0x00000044
        /*12e0*/ 	.word	0x00019cb0
        /*12e4*/ 	.short	0x010a
        /*12e6*/ 	.byte	0x3f
	.zero		1


	//   ....[96]....
        /*12e8*/ 	.word	0x00023fa0
        /*12ec*/ 	.word	0x00000012
        /*12f0*/ 	.word	0x00019c00
        /*12f4*/ 	.short	0x010a
        /*12f6*/ 	.byte	0x3f
	.zero		1


	//   ....[97]....
        /*12f8*/ 	.word	0x000241b0
        /*12fc*/ 	.word	0x00000012
        /*1300*/ 	.word	0x00019c00
        /*1304*/ 	.short	0x010a
        /*1306*/ 	.byte	0x3f
	.zero		1


	//   ....[98]....
        /*1308*/ 	.word	0x00024200
        /*130c*/ 	.word	0x00000003
        /*1310*/ 	.word	0x00019c30
        /*1314*/ 	.short	0x010a
        /*1316*/ 	.byte	0x3f
	.zero		1


	//   ....[99]....
        /*1318*/ 	.word	0x00024250
        /*131c*/ 	.word	0x00000015
        /*1320*/ 	.word	0x00019c30
        /*1324*/ 	.short	0x010a
        /*1326*/ 	.byte	0x3f
	.zero		1


	//   ....[100]....
        /*1328*/ 	.word	0x000242a0
        /*132c*/ 	.word	0x00000098
        /*1330*/ 	.word	0x00019c50
        /*1334*/ 	.short	0x010a
        /*1336*/ 	.byte	0x3f
	.zero		1


	//   ....[101]....
        /*1338*/ 	.word	0x000242f0
        /*133c*/ 	.word	0x0000000a
        /*1340*/ 	.word	0x00019c30
        /*1344*/ 	.short	0x010a
        /*1346*/ 	.byte	0x3f
	.zero		1


	//   ....[102]....
        /*1348*/ 	.word	0x00024340
        /*134c*/ 	.word	0x0000000f
        /*1350*/ 	.word	0x00019c50
        /*1354*/ 	.short	0x010a
        /*1356*/ 	.byte	0x3f
	.zero		1


	//   ....[103]....
        /*1358*/ 	.word	0x00024390
        /*135c*/ 	.word	0x0000000a
        /*1360*/ 	.word	0x00019c30
        /*1364*/ 	.short	0x010a
        /*1366*/ 	.byte	0x3f
	.zero		1


	//   ....[104]....
        /*1368*/ 	.word	0x000243e0
        /*136c*/ 	.word	0x00000014
        /*1370*/ 	.word	0x00019c50
        /*1374*/ 	.short	0x010a
        /*1376*/ 	.byte	0x3f
	.zero		1


	//   ....[105]....
        /*1378*/ 	.word	0x00024430
        /*137c*/ 	.word	0x0000000b
        /*1380*/ 	.word	0x00019c50
        /*1384*/ 	.short	0x010a
        /*1386*/ 	.byte	0x3f
	.zero		1


	//   ....[106]....
        /*1388*/ 	.word	0x000245d0
        /*138c*/ 	.word	0x00000017
        /*1390*/ 	.word	0x00019c20
        /*1394*/ 	.short	0x010a
        /*1396*/ 	.byte	0x3f
	.zero		1


	//   ....[107]....
        /*1398*/ 	.word	0x00024620
        /*139c*/ 	.word	0x00000009
        /*13a0*/ 	.word	0x00019ca0
        /*13a4*/ 	.short	0x010a
        /*13a6*/ 	.byte	0x3f
	.zero		1


	//   ....[108]....
        /*13a8*/ 	.word	0x00024670
        /*13ac*/ 	.word	0x00000009
        /*13b0*/ 	.word	0x00019cc0
        /*13b4*/ 	.short	0x010a
        /*13b6*/ 	.byte	0x3f
	.zero		1


	//   ....[109]....
        /*13b8*/ 	.word	0x000246c0
        /*13bc*/ 	.word	0x00000008
        /*13c0*/ 	.word	0x00019ca0
        /*13c4*/ 	.short	0x010a
        /*13c6*/ 	.byte	0x3f
	.zero		1


	//   ....[110]....
        /*13c8*/ 	.word	0x00024710
        /*13cc*/ 	.word	0x00000008
        /*13d0*/ 	.word	0x00019cc0
        /*13d4*/ 	.short	0x010a
        /*13d6*/ 	.byte	0x3f
	.zero		1


	//   ....[111]....
        /*13d8*/ 	.word	0x00024840
        /*13dc*/ 	.word	0x00000004
        /*13e0*/ 	.word	0x00019c80
        /*13e4*/ 	.short	0x010a
        /*13e6*/ 	.byte	0x3f
	.zero		1


	//   ....[112]....
        /*13e8*/ 	.word	0x00024c30
        /*13ec*/ 	.word	0x00000004
        /*13f0*/ 	.word	0x00019c40
        /*13f4*/ 	.short	0x010a
        /*13f6*/ 	.byte	0x3f
	.zero		1


	//   ....[113]....
        /*13f8*/ 	.word	0x000252d0
        /*13fc*/ 	.word	0x00000017
        /*1400*/ 	.word	0x00019c20
        /*1404*/ 	.short	0x010a
        /*1406*/ 	.byte	0x3f
	.zero		1


	//   ....[114]....
        /*1408*/ 	.word	0x00025320
        /*140c*/ 	.word	0x00000000
        /*1410*/ 	.word	0x00019c80
        /*1414*/ 	.short	0x010a
        /*1416*/ 	.byte	0x3f
	.zero		1


	//   ....[115]....
        /*1418*/ 	.word	0x00025620
        /*141c*/ 	.word	0x00000000
        /*1420*/ 	.word	0x00019c40
        /*1424*/ 	.short	0x010a
        /*1426*/ 	.byte	0x3f
	.zero		1


	//   ....[116]....
        /*1428*/ 	.word	0x000258d0
        /*142c*/ 	.word	0x00000002
        /*1430*/ 	.word	0x00019c70
        /*1434*/ 	.short	0x010a
        /*1436*/ 	.byte	0x3f
	.zero		1


	//   ....[117]....
        /*1438*/ 	.word	0x00025920
        /*143c*/ 	.word	0x00000002
        /*1440*/ 	.word	0x00019c60
        /*1444*/ 	.short	0x010a
        /*1446*/ 	.byte	0x3f
	.zero		1


	//   ....[118]....
        /*1448*/ 	.word	0x00025970
        /*144c*/ 	.word	0x00000003
        /*1450*/ 	.word	0x00019c70
        /*1454*/ 	.short	0x010a
        /*1456*/ 	.byte	0x3f
	.zero		1


	//   ....[119]....
        /*1458*/ 	.word	0x000259c0
        /*145c*/ 	.word	0x00000003
        /*1460*/ 	.word	0x00019c60
        /*1464*/ 	.short	0x010a
        /*1466*/ 	.byte	0x3f
	.zero		1


	//   ....[120]....
        /*1468*/ 	.word	0x00026360
        /*146c*/ 	.word	0x00000005
        /*1470*/ 	.word	0x00019c20
        /*1474*/ 	.short	0x010a
        /*1476*/ 	.byte	0x3f
	.zero		1


	//   ....[121]....
        /*1478*/ 	.word	0x00026500
        /*147c*/ 	.word	0x00000003
        /*1480*/ 	.word	0x00019c40
        /*1484*/ 	.short	0x010a
        /*1486*/ 	.byte	0x3f
	.zero		1


	//   ....[122]....
        /*1488*/ 	.word	0x00026550
        /*148c*/ 	.word	0x00000005
        /*1490*/ 	.word	0x00019c40
        /*1494*/ 	.short	0x010a
        /*1496*/ 	.byte	0x3f
	.zero		1


	//   ....[123]....
        /*1498*/ 	.word	0x000265a0
        /*149c*/ 	.word	0x00000003
        /*14a0*/ 	.word	0x00019c60
        /*14a4*/ 	.short	0x010a
        /*14a6*/ 	.byte	0x3f
	.zero		1


	//   ....[124]....
        /*14a8*/ 	.word	0x000265f0
        /*14ac*/ 	.word	0x00000005
        /*14b0*/ 	.word	0x00019c60
        /*14b4*/ 	.short	0x010a
        /*14b6*/ 	.byte	0x3f
	.zero		1


	//   ....[125]....
        /*14b8*/ 	.word	0x00026640
        /*14bc*/ 	.word	0x00000003
        /*14c0*/ 	.word	0x00019c80
        /*14c4*/ 	.short	0x010a
        /*14c6*/ 	.byte	0x3f
	.zero		1


	//----- nvinfo : EIATTR_NUM_MBARRIERS
	.align		4
.L_239:
        /*14c8*/ 	.byte	0x03, 0x38
        /*14ca*/ 	.short	0x0016


	//----- nvinfo : EIATTR_EXIT_INSTR_OFFSETS
	.align		4
        /*14cc*/ 	.byte	0x04, 0x1c
        /*14ce*/ 	.short	(.L_241 - .L_240)


	//   ....[0]....
.L_240:
        /*14d0*/ 	.word	0x00023940


	//----- nvinfo : EIATTR_MAX_THREADS
	.align		4
.L_241:
        /*14d4*/ 	.byte	0x04, 0x05
        /*14d6*/ 	.short	(.L_243 - .L_242)
.L_242:
        /*14d8*/ 	.word	0x00000200
        /*14dc*/ 	.word	0x00000001
        /*14e0*/ 	.word	0x00000001


	//----- nvinfo : EIATTR_CRS_STACK_SIZE
	.align		4
.L_243:
        /*14e4*/ 	.byte	0x04, 0x1e
        /*14e6*/ 	.short	(.L_245 - .L_244)
.L_244:
        /*14e8*/ 	.word	0x00000000


	//----- nvinfo : EIATTR_CBANK_PARAM_SIZE
	.align		4
.L_245:
        /*14ec*/ 	.byte	0x03, 0x19
        /*14ee*/ 	.short	0x0af0


	//----- nvinfo : EIATTR_PARAM_CBANK
	.align		4
        /*14f0*/ 	.byte	0x04, 0x0a
        /*14f2*/ 	.short	(.L_247 - .L_246)
	.align		4
.L_246:
        /*14f4*/ 	.word	index@(.nv.constant0._ZN7cutlass13device_kernelIN5flash11enable_sm90INS1_16FlashAttnFwdSm90INS1_25CollectiveMainloopFwdSm90ILi2EN4cute5tupleIJNS5_1CILi1EEES8_S8_EEENS6_IJNS7_ILi192EEENS7_ILi128EEENS7_ILi96EEEEEELi96ENS_12float_e4m3_tEfNS_4arch4Sm90ELb0ELb1ELb1ELb1ELb1ELb1ELb0ELb1ELb1ELb1ELb0ELb0EEENS1_21CollectiveEpilogueFwdINS6_IJSA_SC_SB_EEES9_NS_10bfloat16_tESG_Li384ELb1ELb1ELb0ELb1EEENS1_36VarlenDynamicPersistentTileSchedulerILi192ELi128ELi384ELi128ELb0ELb1ELb1ELb1ELb0ELb1EEEEEEEEEvNT_6ParamsE)
        /*14f8*/ 	.short	0x0210
        /*14fa*/ 	.short	0x0af0


	//----- nvinfo : EIATTR_SW_WAR
	.align		4
.L_247:
        /*14fc*/ 	.byte	0x04, 0x36
        /*14fe*/ 	.short	(.L_249 - .L_248)
.L_248:
        /*1500*/ 	.word	0x00000008
.L_249:


//--------------------- .nv.info._ZN7cutlass13device_kernelIN5flash11enable_sm90INS1_16FlashAttnFwdSm90INS1_25CollectiveMainloopFwdSm90ILi2EN4cute5tupleIJNS5_1CILi1EEES8_S8_EEENS6_IJNS7_ILi192EEENS7_ILi128EEENS7_ILi96EEEEEELi96ENS_12float_e4m3_tEfNS_4arch4Sm90ELb1ELb0ELb1ELb0ELb1ELb0ELb0ELb1ELb1ELb1ELb0ELb0EEENS1_21CollectiveEpilogueFwdINS6_IJSA_SC_SB_EEES9_NS_10bfloat16_tESG_Li384ELb0ELb1ELb0ELb1EEENS1_30DynamicPersistentTileSchedulerILi384ELi128ELb0ELb1ELb1EEEEEEEEEvNT_6ParamsE --------------------------
	.section	.nv.info._ZN7cutlass13device_kernelIN5flash11enable_sm90INS1_16FlashAttnFwdSm90INS1_25CollectiveMainloopFwdSm90ILi2EN4cute5tupleIJNS5_1CILi1EEES8_S8_EEENS6_IJNS7_ILi192EEENS7_ILi128EEENS7_ILi96EEEEEELi96ENS_12float_e4m3_tEfNS_4arch4Sm90ELb1ELb0ELb1ELb0ELb1ELb0ELb0ELb1ELb1ELb1ELb0ELb0EEENS1_21CollectiveEpilogueFwdINS6_IJSA_SC_SB_EEES9_NS_10bfloat16_tESG_Li384ELb0ELb1ELb0ELb1EEENS1_30DynamicPersistentTileSchedulerILi384ELi128ELb0ELb1ELb1EEEEEEEEEvNT_6ParamsE,"",@"SHT_CUDA_INFO"
	.sectionflags	@""
	.align	4


	//----- nvinfo : EIATTR_CUDA_API_VERSION
	.align		4
        /*0000*/ 	.byte	0x04, 0x37
        /*0002*/ 	.short	(.L_251 - .L_250)
.L_250:
        /*0004*/ 	.word	0x00000082


	//----- nvinfo : EIATTR_KPARAM_INFO
	.align		4
.L_251:
        /*0008*/ 	.byte	0x04, 0x17
        /*000a*/ 	.short	(.L_253 - .L_252)
.L_252:
        /*000c*/ 	.word	0x00000000
        /*0010*/ 	.short	0x0000
        /*0012*/ 	.short	0x0070
        /*0014*/ 	.byte	0x00, 0xf0, 0x01, 0x2a


	//----- nvinfo : EIATTR_SPARSE_MMA_MASK
	.align		4
.L_253:
        /*0018*/ 	.byte	0x03, 0x50
        /*001a*/ 	.short	0x0000


	//----- nvinfo : EIATTR_MAXREG_COUNT
	.align		4
        /*001c*/ 	.byte	0x03, 0x1b
        /*001e*/ 	.short	0x0080


	//----- nvinfo : EIATTR_NUM_BARRIERS
	.align		4
        /*0020*/ 	.byte	0x02, 0x4c
        /*0022*/ 	.byte	0x09
	.zero		1


	//----- nvinfo : EIATTR_EXTERNS
	.align		4
        /*0024*/ 	.byte	0x04, 0x0f
        /*0026*/ 	.short	(.L_255 - .L_254)


	//   ....[0]....
	.align		4
.L_254:
        /*0028*/ 	.word	index@(__assertfail)


	//----- nvinfo : EIATTR_ANNOTATIONS
	.align		4
.L_255:
        /*002c*/ 	.byte	0x04, 0x55
        /*002e*/ 	.short	(.L_257 - .L_256)


	//   ....[0]....
.L_256:
        /* <DEDUP_REMOVED lines=13> */


	//----- nvinfo : EIATTR_MERCURY_ISA_VERSION
	.align		4
.L_257:
        /*00f0*/ 	.byte	0x03, 0x5f
        /*00f2*/ 	.short	0x0101


	//----- nvinfo : EIATTR_INT_WARP_WIDE_INSTR_OFFSETS
	.align		4
        /*00f4*/ 	.byte	0x04, 0x31
        /*00f6*/ 	.short	(.L_259 - .L_258)


	//   ....[0]....
.L_258:
        /*00f8*/ 	.word	0x000000c0


	//   ....[1]....
        /*00fc*/ 	.word	0x000000d0


	//   ....[2]....
        /*0100*/ 	.word	0x00000170


	//   ....[3]....
        /*0104*/ 	.word	0x0000c540


	//   ....[4]....
        /*0108*/ 	.word	0x0000c5d0


	//   ....[5]....
        /*010c*/ 	.word	0x0000f320


	//   ....[6]....
        /*0110*/ 	.word	0x0000f3b0


	//----- nvinfo : EIATTR_COOP_GROUP_MASK_REGIDS
	.align		4
.L_259:
        /*0114*/ 	.byte	0x04, 0x29
        /*0116*/ 	.short	(.L_261 - .L_260)


	//   ....[0]....
.L_260:
        /*0118*/ 	.word	0xffffffff


	//   ....[1]....
        /*011c*/ 	.word	0xffffffff


	//   ....[2]....
        /*0120*/ 	.word	0xffffffff


	//   ....[3]....
        /*0124*/ 	.word	0xffffffff


	//   ....[4]....
        /*0128*/ 	.word	0xffffffff


	//   ....[5]....
        /*012c*/ 	.word	0xffffffff


	//   ....[6]....
        /*0130*/ 	.word	0xffffffff


	//   ....[7]....
        /*0134*/ 	.word	0xffffffff


	//   ....[8]....
        /*0138*/ 	.word	0xffffffff


	//   ....[9]....
        /*013c*/ 	.word	0xffffffff


	//   ....[10]....
        /*0140*/ 	.word	0xffffffff


	//   ....[11]....
        /*0144*/ 	.word	0xffffffff


	//   ....[12]....
        /*0148*/ 	.word	0xffffffff


	//   ....[13]....
        /*014c*/ 	.word	0xffffffff


	//   ....[14]....
        /*0150*/ 	.word	0xffffffff


	//   ....[15]....
        /*0154*/ 	.word	0xffffffff


	//   ....[16]....
        /*0158*/ 	.word	0xffffffff


	//   ....[17]....
        /*015c*/ 	.word	0xffffffff


	//   ....[18]....
        /*0160*/ 	.word	0xffffffff


	//   ....[19]....
        /*0164*/ 	.word	0xffffffff


	//   ....[20]....
        /*0168*/ 	.word	0xffffffff


	//   ....[21]....
        /*016c*/ 	.word	0xffffffff


	//   ....[22]....
        /*0170*/ 	.word	0xffffffff


	//   ....[23]....
        /*0174*/ 	.word	0xffffffff


	//   ....[24]....
        /*0178*/ 	.word	0xffffffff


	//   ....[25]....
        /*017c*/ 	.word	0xffffffff


	//   ....[26]....
        /*0180*/ 	.word	0xffffffff


	//   ....[27]....
        /*0184*/ 	.word	0xffffffff


	//   ....[28]....
        /*0188*/ 	.word	0xffffffff


	//   ....[29]....
        /*018c*/ 	.word	0xffffffff


	//   ....[30]....
        /*0190*/ 	.word	0xffffffff


	//   ....[31]....
        /*0194*/ 	.word	0xffffffff


	//   ....[32]....
        /*0198*/ 	.word	0xffffffff


	//   ....[33]....
        /*019c*/ 	.word	0xffffffff


	//   ....[34]....
        /*01a0*/ 	.word	0xffffffff


	//   ....[35]....
        /*01a4*/ 	.word	0xffffffff


	//   ....[36]....
        /*01a8*/ 	.word	0xffffffff


	//   ....[37]....
        /*01ac*/ 	.word	0xffffffff


	//   ....[38]....
        /*01b0*/ 	.word	0xffffffff


	//   ....[39]....
        /*01b4*/ 	.word	0xffffffff


	//   ....[40]....
        /*01b8*/ 	.word	0xffffffff


	//   ....[41]....
        /*01bc*/ 	.word	0xffffffff


	//   ....[42]....
        /*01c0*/ 	.word	0xffffffff


	//   ....[43]....
        /*01c4*/ 	.word	0xffffffff


	//   ....[44]....
        /*01c8*/ 	.word	0xffffffff


	//   ....[45]....
        /*01cc*/ 	.word	0xffffffff


	//   ....[46]....
        /*01d0*/ 	.word	0xffffffff


	//   ....[47]....
        /*01d4*/ 	.word	0xffffffff


	//   ....[48]....
        /*01d8*/ 	.word	0xffffffff


	//   ....[49]....
        /*01dc*/ 	.word	0xffffffff


	//   ....[50]....
        /*01e0*/ 	.word	0xffffffff


	//   ....[51]....
        /*01e4*/ 	.word	0xffffffff


	//   ....[52]....
        /*01e8*/ 	.word	0xffffffff


	//   ....[53]....
        /*01ec*/ 	.word	0xffffffff


	//   ....[54]....
        /*01f0*/ 	.word	0xffffffff


	//   ....[55]....
        /*01f4*/ 	.word	0xffffffff


	//   ....[56]....
        /*01f8*/ 	.word	0xffffffff


	//   ....[57]....
        /*01fc*/ 	.word	0xffffffff


	//   ....[58]....
        /*0200*/ 	.word	0xffffffff


	//   ....[59]....
        /*0204*/ 	.word	0xffffffff


	//   ....[60]....
        /*0208*/ 	.word	0xffffffff


	//   ....[61]....
        /*020c*/ 	.word	0xffffffff


	//   ....[62]....
        /*0210*/ 	.word	0xffffffff


	//   ....[63]....
        /*0214*/ 	.word	0xffffffff


	//   ....[64]....
        /*0218*/ 	.word	0xffffffff


	//   ....[65]....
        /*021c*/ 	.word	0xffffffff


	//   ....[66]....
        /*0220*/ 	.word	0xffffffff


	//   ....[67]....
        /*0224*/ 	.word	0xffffffff


	//   ....[68]....
        /*0228*/ 	.word	0xffffffff


	//   ....[69]....
        /*022c*/ 	.word	0xffffffff


	//   ....[70]....
        /*0230*/ 	.word	0xffffffff


	//   ....[71]....
        /*0234*/ 	.word	0xffffffff


	//   ....[72]....
        /*0238*/ 	.word	0xffffffff


	//   ....[73]....
        /*023c*/ 	.word	0xffffffff


	//   ....[74]....
        /*0240*/ 	.word	0xffffffff


	//   ....[75]....
        /*0244*/ 	.word	0xffffffff


	//   ....[76]....
        /*0248*/ 	.word	0xffffffff


	//   ....[77]....
        /*024c*/ 	.word	0xffffffff


	//   ....[78]....
        /*0250*/ 	.word	0xffffffff


	//   ....[79]....
        /*0254*/ 	.word	0xffffffff


	//   ....[80]....
        /*0258*/ 	.word	0xffffffff


	//   ....[81]....
        /*025c*/ 	.word	0xffffffff


	//   ....[82]....
        /*0260*/ 	.word	0xffffffff


	//   ....[83]....
        /*0264*/ 	.word	0xffffffff


	//   ....[84]....
        /*0268*/ 	.word	0xffffffff


	//   ....[85]....
        /*026c*/ 	.word	0xffffffff


	//   ....[86]....
        /*0270*/ 	.word	0xffffffff


	//   ....[87]....
        /*0274*/ 	.word	0xffffffff


	//   ....[88]....
        /*0278*/ 	.word	0x0500000f


	//   ....[89]....
        /*027c*/ 	.word	0x0500000f


	//   ....[90]....
        /*0280*/ 	.word	0x0500000f


	//   ....[91]....
        /*0284*/ 	.word	0x0500000f


	//   ....[92]....
        /*0288*/ 	.word	0x0500000f


	//   ....[93]....
        /*028c*/ 	.word	0x0500000f


	//   ....[94]....
        /*0290*/ 	.word	0x0500000f


	//   ....[95]....
        /*0294*/ 	.word	0x0500000f


	//   ....[96]....
        /*0298*/ 	.word	0x0500000f


	//   ....[97]....
        /*029c*/ 	.word	0x0500000f


	//   ....[98]....
        /*02a0*/ 	.word	0x0500000f


	//   ....[99]....
        /*02a4*/ 	.word	0x0500000f


	//   ....[100]....
        /*02a8*/ 	.word	0x0500000f


	//   ....[101]....
        /*02ac*/ 	.word	0x0500000f


	//   ....[102]....
        /*02b0*/ 	.word	0x0500000f


	//   ....[103]....
        /*02b4*/ 	.word	0x0500000f


	//   ....[104]....
        /*02b8*/ 	.word	0x0500000f


	//   ....[105]....
        /*02bc*/ 	.word	0x0500000f


	//   ....[106]....
        /*02c0*/ 	.word	0x0500000f


	//   ....[107]....
        /*02c4*/ 	.word	0x0500000f


	//   ....[108]....
        /*02c8*/ 	.word	0x0500000f


	//   ....[109]....
        /*02cc*/ 	.word	0x0500000f


	//   ....[110]....
        /*02d0*/ 	.word	0x0500000f


	//   ....[111]....
        /*02d4*/ 	.word	0x0500000f


	//----- nvinfo : EIATTR_COOP_GROUP_INSTR_OFFSETS
	.align		4
.L_261:
        /*02d8*/ 	.byte	0x04, 0x28
        /*02da*/ 	.short	(.L_263 - .L_262)


	//   ....[0]....
.L_262:
        /*02dc*/ 	.word	0x00000070


	//   ....[1]....
        /*02e0*/ 	.word	0x000000b0


	//   ....[2]....
        /*02e4*/ 	.word	0x000002d0


	//   ....[3]....
        /*02e8*/ 	.word	0x00000430


	//   ....[4]....
        /*02ec*/ 	.word	0x00000550


	//   ....[5]....
        /*02f0*/ 	.word	0x000006b0


	//   ....[6]....
        /*02f4*/ 	.word	0x000012f0


	//   ....[7]....
        /*02f8*/ 	.word	0x00001cb0


	//   ....[8]....
        /*02fc*/ 	.word	0x00002450


	//   ....[9]....
        /*0300*/ 	.word	0x00002b00


	//   ....[10]....
        /*0304*/ 	.word	0x00002b60


	//   ....[11]....
        /*0308*/ 	.word	0x00003550


	//   ....[12]....
        /*030c*/ 	.word	0x00003610


	//   ....[13]....
        /*0310*/ 	.word	0x000048b0


	//   ....[14]....
        /*0314*/ 	.word	0x000053f0


	//   ....[15]....
        /*0318*/ 	.word	0x00005420


	//   ....[16]....
        /*031c*/ 	.word	0x00005490


	//   ....[17]....
        /*0320*/ 	.word	0x00005f00


	//   ....[18]....
        /*0324*/ 	.word	0x00005f50


	//   ....[19]....
        /*0328*/ 	.word	0x00008080


	//   ....[20]....
        /*032c*/ 	.word	0x000080a0


	//   ....[21]....
        /*0330*/ 	.word	0x000080e0


	//   ....[22]....
        /*0334*/ 	.word	0x000080f0


	//   ....[23]....
        /*0338*/ 	.word	0x000096a0


	//   ....[24]....
        /*033c*/ 	.word	0x000096c0


	//   ....[25]....
        /*0340*/ 	.word	0x00009730


	//   ....[26]....
        /*0344*/ 	.word	0x00009740


	//   ....[27]....
        /*0348*/ 	.word	0x0000a770


	//   ....[28]....
        /*034c*/ 	.word	0x0000a780


	//   ....[29]....
        /*0350*/ 	.word	0x0000a790


	//   ....[30]....
        /*0354*/ 	.word	0x0000a7a0


	//   ....[31]....
        /*0358*/ 	.word	0x0000a7b0


	//   ....[32]....
        /*035c*/ 	.word	0x0000a7c0


	//   ....[33]....
        /*0360*/ 	.word	0x0000a7d0


	//   ....[34]....
        /*0364*/ 	.word	0x0000a7e0


	//   ....[35]....
        /*0368*/ 	.word	0x0000a800


	//   ....[36]....
        /*036c*/ 	.word	0x0000a810


	//   ....[37]....
        /*0370*/ 	.word	0x0000a820


	//   ....[38]....
        /*0374*/ 	.word	0x0000a830


	//   ....[39]....
        /*0378*/ 	.word	0x0000a840


	//   ....[40]....
        /*037c*/ 	.word	0x0000a850


	//   ....[41]....
        /*0380*/ 	.word	0x0000a860


	//   ....[42]....
        /*0384*/ 	.word	0x0000a870


	//   ....[43]....
        /*0388*/ 	.word	0x0000a880


	//   ....[44]....
        /*038c*/ 	.word	0x0000a890


	//   ....[45]....
        /*0390*/ 	.word	0x0000a8c0


	//   ....[46]....
        /*0394*/ 	.word	0x0000a8e0


	//   ....[47]....
        /*0398*/ 	.word	0x0000a900


	//   ....[48]....
        /*039c*/ 	.word	0x0000a910


	//   ....[49]....
        /*03a0*/ 	.word	0x0000a920


	//   ....[50]....
        /*03a4*/ 	.word	0x0000a930


	//   ....[51]....
        /*03a8*/ 	.word	0x0000a9e0


	//   ....[52]....
        /*03ac*/ 	.word	0x0000aa40


	//   ....[53]....
        /*03b0*/ 	.word	0x0000aa70


	//   ....[54]....
        /*03b4*/ 	.word	0x0000aaa0


	//   ....[55]....
        /*03b8*/ 	.word	0x0000af20


	//   ....[56]....
        /*03bc*/ 	.word	0x0000af50


	//   ....[57]....
        /*03c0*/ 	.word	0x0000b060


	//   ....[58]....
        /*03c4*/ 	.word	0x0000b080


	//   ....[59]....
        /*03c8*/ 	.word	0x0000b750


	//   ....[60]....
        /*03cc*/ 	.word	0x0000b760


	//   ....[61]....
        /*03d0*/ 	.word	0x0000b860


	//   ....[62]....
        /*03d4*/ 	.word	0x0000b880


	//   ....[63]....
        /*03d8*/ 	.word	0x0000ba40


	//   ....[64]....
        /*03dc*/ 	.word	0x0000d170


	//   ....[65]....
        /*03e0*/ 	.word	0x0000d190


	//   ....[66]....
        /*03e4*/ 	.word	0x0000d1a0


	//   ....[67]....
        /*03e8*/ 	.word	0x0000d240


	//   ....[68]....
        /*03ec*/ 	.word	0x0000d5d0


	//   ....[69]....
        /*03f0*/ 	.word	0x0000d5e0


	//   ....[70]....
        /*03f4*/ 	.word	0x0000d5f0


	//   ....[71]....
        /*03f8*/ 	.word	0x0000d600


	//   ....[72]....
        /*03fc*/ 	.word	0x0000de70


	//   ....[73]....
        /*0400*/ 	.word	0x0000de90


	//   ....[74]....
        /*0404*/ 	.word	0x0000deb0


	//   ....[75]....
        /*0408*/ 	.word	0x0000ded0


	//   ....[76]....
        /*040c*/ 	.word	0x0000dee0


	//   ....[77]....
        /*0410*/ 	.word	0x0000def0


	//   ....[78]....
        /*0414*/ 	.word	0x0000e720


	//   ....[79]....
        /*0418*/ 	.word	0x0000e740


	//   ....[80]....
        /*041c*/ 	.word	0x0000e760


	//   ....[81]....
        /*0420*/ 	.word	0x0000e7c0


	//   ....[82]....
        /*0424*/ 	.word	0x0000eb50


	//   ....[83]....
        /*0428*/ 	.word	0x0000eb60


	//   ....[84]....
        /*042c*/ 	.word	0x0000eb70


	//   ....[85]....
        /*0430*/ 	.word	0x0000ebd0


	//   ....[86]....
        /*0434*/ 	.word	0x0000fa80


	//   ....[87]....
        /*0438*/ 	.word	0x0000fc20


	//   ....[88]....
        /*043c*/ 	.word	0x00010230


	//   ....[89]....
        /*0440*/ 	.word	0x00010310


	//   ....[90]....
        /*0444*/ 	.word	0x000103b0


	//   ....[91]....
        /*0448*/ 	.word	0x00010410


	//   ....[92]....
        /*044c*/ 	.word	0x000104f0


	//   ....[93]....
        /*0450*/ 	.word	0x00010640


	//   ....[94]....
        /*0454*/ 	.word	0x000106d0


	//   ....[95]....
        /*0458*/ 	.word	0x00010730


	//   ....[96]....
        /*045c*/ 	.word	0x000107d0


	//   ....[97]....
        /*0460*/ 	.word	0x000108d0


	//   ....[98]....
        /*0464*/ 	.word	0x00010940


	//   ....[99]....
        /*0468*/ 	.word	0x000109a0


	//   ....[100]....
        /*046c*/ 	.word	0x00010a40


	//   ....[101]....
        /*0470*/ 	.word	0x00010b10


	//   ....[102]....
        /*0474*/ 	.word	0x00010ba0


	//   ....[103]....
        /*0478*/ 	.word	0x00010d30


	//   ....[104]....
        /*047c*/ 	.word	0x00010de0


	//   ....[105]....
        /*0480*/ 	.word	0x00010e90


	//   ....[106]....
        /*0484*/ 	.word	0x00010f40


	//   ....[107]....
        /*0488*/ 	.word	0x00011030


	//   ....[108]....
        /*048c*/ 	.word	0x000110c0


	//   ....[109]....
        /*0490*/ 	.word	0x00011120


	//   ....[110]....
        /*0494*/ 	.word	0x000111f0


	//   ....[111]....
        /*0498*/ 	.word	0x00011450


	//----- nvinfo : EIATTR_REG_RECONFIG
	.align		4
.L_263:
        /*049c*/ 	.byte	0x01, 0x54
	.zero		2


	//----- nvinfo : EIATTR_SYSCALL_OFFSETS
	.align		4
        /*04a0*/ 	.byte	0x04, 0x46
        /*04a2*/ 	.short	(.L_265 - .L_264)


	//   ....[0]....
.L_264:
        /*04a4*/ 	.word	0x000014d0


	//   ....[1]....
        /*04a8*/ 	.word	0x0000c740


	//   ....[2]....
        /*04ac*/ 	.word	0x0000c8b0


	//   ....[3]....
        /*04b0*/ 	.word	0x0000ca00


	//   ....[4]....
        /*04b4*/ 	.word	0x0000cb40


	//   ....[5]....
        /*04b8*/ 	.word	0x0000d940


	//----- nvinfo : EIATTR_MBARRIER_INSTR_OFFSETS
	.align		4
.L_265:
        /*04bc*/ 	.byte	0x04, 0x39
        /*04be*/ 	.short	(.L_267 - .L_266)


	//   ....[0]....
.L_266:
        /*04c0*/ 	.word	0x00000180
        /*04c4*/ 	.word	0x000000ff
        /*04c8*/ 	.word	0x00019c00
        /*04cc*/ 	.short	0x0100
        /*04ce*/ 	.byte	0x08
	.zero		1


	//   ....[1]....
        /*04d0*/ 	.word	0x00000190
        /*04d4*/ 	.word	0x000000ff
        /*04d8*/ 	.word	0x00019c20
        /*04dc*/ 	.short	0x0100
        /*04de*/ 	.byte	0x08
	.zero		1


	//   ....[2]....
        /*04e0*/ 	.word	0x00000280
        /*04e4*/ 	.word	0x000000ff
        /*04e8*/ 	.word	0x00019c30
        /*04ec*/ 	.short	0x0100
        /*04ee*/ 	.byte	0x08
	.zero		1


	//   ....[3]....
        /*04f0*/ 	.word	0x00000290
        /*04f4*/ 	.word	0x000000ff
        /*04f8*/ 	.word	0x00019c40
        /*04fc*/ 	.short	0x0100
        /*04fe*/ 	.byte	0x08
	.zero		1


	//   ....[4]....
        /*0500*/ 	.word	0x000002a0
        /*0504*/ 	.word	0x000000ff
        /*0508*/ 	.word	0x00019c38
        /*050c*/ 	.short	0x0100
        /*050e*/ 	.byte	0x08
	.zero		1


	//   ....[5]....
        /*0510*/ 	.word	0x000002b0
        /*0514*/ 	.word	0x000000ff
        /*0518*/ 	.word	0x00019c48
        /*051c*/ 	.short	0x0100
        /*051e*/ 	.byte	0x08
	.zero		1


	//   ....[6]....
        /*0520*/ 	.word	0x000003e0
        /*0524*/ 	.word	0x000000ff
        /*0528*/ 	.word	0x00019c50
        /*052c*/ 	.short	0x0100
        /*052e*/ 	.byte	0x08
	.zero		1


	//   ....[7]....
        /*0530*/ 	.word	0x000003f0
        /*0534*/ 	.word	0x000000ff
        /*0538*/ 	.word	0x00019c60
        /*053c*/ 	.short	0x0100
        /*053e*/ 	.byte	0x08
	.zero		1


	//   ....[8]....
        /*0540*/ 	.word	0x00000400
        /*0544*/ 	.word	0x000000ff
        /*0548*/ 	.word	0x00019c58
        /*054c*/ 	.short	0x0100
        /*054e*/ 	.byte	0x08
	.zero		1


	//   ....[9]....
        /*0550*/ 	.word	0x00000410
        /*0554*/ 	.word	0x000000ff
        /*0558*/ 	.word	0x00019c68
        /*055c*/ 	.short	0x0100
        /*055e*/ 	.byte	0x08
	.zero		1


	//   ....[10]....
        /*0560*/ 	.word	0x00000500
        /*0564*/ 	.word	0x000000ff
        /*0568*/ 	.word	0x00019c70
        /*056c*/ 	.short	0x0100
        /*056e*/ 	.byte	0x06
	.zero		1


	//   ....[11]....
        /*0570*/ 	.word	0x00000510
        /*0574*/ 	.word	0x000000ff
        /*0578*/ 	.word	0x00019c80
        /*057c*/ 	.short	0x0100
        /*057e*/ 	.byte	0x06
	.zero		1


	//   ....[12]....
        /*0580*/ 	.word	0x00000520
        /*0584*/ 	.word	0x000000ff
        /*0588*/ 	.word	0x00019c78
        /*058c*/ 	.short	0x0100
        /*058e*/ 	.byte	0x06
	.zero		1


	//   ....[13]....
        /*0590*/ 	.word	0x00000530
        /*0594*/ 	.word	0x000000ff
        /*0598*/ 	.word	0x00019c88
        /*059c*/ 	.short	0x0100
        /*059e*/ 	.byte	0x06
	.zero		1


	//   ....[14]....
        /*05a0*/ 	.word	0x00000660
        /*05a4*/ 	.word	0x000000ff
        /*05a8*/ 	.word	0x00019c90
        /*05ac*/ 	.short	0x0100
        /*05ae*/ 	.byte	0x08
	.zero		1


	//   ....[15]....
        /*05b0*/ 	.word	0x00000670
        /*05b4*/ 	.word	0x000000ff
        /*05b8*/ 	.word	0x00019ca0
        /*05bc*/ 	.short	0x0100
        /*05be*/ 	.byte	0x08
	.zero		1


	//   ....[16]....
        /*05c0*/ 	.word	0x00000680
        /*05c4*/ 	.word	0x000000ff
        /*05c8*/ 	.word	0x00019c98
        /*05cc*/ 	.short	0x0100
        /*05ce*/ 	.byte	0x08
	.zero		1


	//   ....[17]....
        /*05d0*/ 	.word	0x00000690
        /*05d4*/ 	.word	0x000000ff
        /*05d8*/ 	.word	0x00019ca8
        /*05dc*/ 	.short	0x0100
        /*05de*/ 	.byte	0x08
	.zero		1


	//   ....[18]....
        /*05e0*/ 	.word	0x000007e0
        /*05e4*/ 	.word	0x000000ff
        /*05e8*/ 	.word	0x00019cb0
        /*05ec*/ 	.short	0x0100
        /*05ee*/ 	.byte	0x08
	.zero		1


	//   ....[19]....
        /*05f0*/ 	.word	0x000007f0
        /*05f4*/ 	.word	0x000000ff
        /*05f8*/ 	.word	0x00019cc0
        /*05fc*/ 	.short	0x0100
        /*05fe*/ 	.byte	0x08
	.zero		1


	//   ....[20]....
        /*0600*/ 	.word	0x00000800
        /*0604*/ 	.word	0x000000ff
        /*0608*/ 	.word	0x00019cb8
        /*060c*/ 	.short	0x0100
        /*060e*/ 	.byte	0x08
	.zero		1


	//   ....[21]....
        /*0610*/ 	.word	0x00000810
        /*0614*/ 	.word	0x000000ff
        /*0618*/ 	.word	0x00019cc8
        /*061c*/ 	.short	0x0100
        /*061e*/ 	.byte	0x08
	.zero		1


	//   ....[22]....
        /*0620*/ 	.word	0x00001820
        /*0624*/ 	.word	0x000000ff
        /*0628*/ 	.word	0x00019c00
        /*062c*/ 	.short	0x010a
        /*062e*/ 	.byte	0x2e
	.zero		1


	//   ....[23]....
        /*0630*/ 	.word	0x000018c0
        /*0634*/ 	.word	0x00000002
        /*0638*/ 	.word	0x00019c30
        /*063c*/ 	.short	0x010a
        /*063e*/ 	.byte	0x3f
	.zero		1


	//   ....[24]....
        /*0640*/ 	.word	0x00001900
        /*0644*/ 	.word	0x00000002
        /*0648*/ 	.word	0x00019c30
        /*064c*/ 	.short	0x010a
        /*064e*/ 	.byte	0x3f
	.zero		1


	//   ....[25]....
        /*0650*/ 	.word	0x00002680
        /*0654*/ 	.word	0x000000ff
        /*0658*/ 	.word	0x00000000
        /*065c*/ 	.short	0x0101
        /*065e*/ 	.byte	0x06
	.zero		1


	//   ....[26]....
        /*0660*/ 	.word	0x00004330
        /*0664*/ 	.word	0x000000ff
        /*0668*/ 	.word	0x00019c30
        /*066c*/ 	.short	0x010a
        /*066e*/ 	.byte	0x14
	.zero		1


	//   ....[27]....
        /*0670*/ 	.word	0x00004370
        /*0674*/ 	.word	0x000000ff
        /*0678*/ 	.word	0x00019c30
        /*067c*/ 	.short	0x010a
        /*067e*/ 	.byte	0x14
	.zero		1


	//   ....[28]....
        /*0680*/ 	.word	0x000044d0
        /*0684*/ 	.word	0x000000ff
        /*0688*/ 	.word	0x00019c50
        /*068c*/ 	.short	0x010a
        /*068e*/ 	.byte	0x0b
	.zero		1


	//   ....[29]....
        /*0690*/ 	.word	0x00004510
        /*0694*/ 	.word	0x000000ff
        /*0698*/ 	.word	0x00019c50
        /*069c*/ 	.short	0x010a
        /*069e*/ 	.byte	0x0b
	.zero		1


	//   ....[30]....
        /*06a0*/ 	.word	0x00004d50
        /*06a4*/ 	.word	0x000000ff
        /*06a8*/ 	.word	0x00000000
        /*06ac*/ 	.short	0x0101
        /*06ae*/ 	.byte	0x14
	.zero		1


	//   ....[31]....
        /*06b0*/ 	.word	0x00006ad0
        /*06b4*/ 	.word	0x000000ff
        /*06b8*/ 	.word	0x00000000
        /*06bc*/ 	.short	0x0101
        /*06be*/ 	.byte	0x06
	.zero		1


	//   ....[32]....
        /*06c0*/ 	.word	0x00007090
        /*06c4*/ 	.word	0x000000ff
        /*06c8*/ 	.word	0x00019c30
        /*06cc*/ 	.short	0x010a
        /*06ce*/ 	.byte	0x06
	.zero		1


	//   ....[33]....
        /*06d0*/ 	.word	0x000070d0
        /*06d4*/ 	.word	0x000000ff
        /*06d8*/ 	.word	0x00019c30
        /*06dc*/ 	.short	0x010a
        /*06de*/ 	.byte	0x06
	.zero		1


	//   ....[34]....
        /*06e0*/ 	.word	0x00007230
        /*06e4*/ 	.word	0x000000ff
        /*06e8*/ 	.word	0x00019c50
        /*06ec*/ 	.short	0x010a
        /*06ee*/ 	.byte	0x0b
	.zero		1


	//   ....[35]....
        /*06f0*/ 	.word	0x00007270
        /*06f4*/ 	.word	0x000000ff
        /*06f8*/ 	.word	0x00019c50
        /*06fc*/ 	.short	0x010a
        /*06fe*/ 	.byte	0x0b
	.zero		1


	//   ....[36]....
        /*0700*/ 	.word	0x000078e0
        /*0704*/ 	.word	0x000000ff
        /*0708*/ 	.word	0x00000000
        /*070c*/ 	.short	0x0101
        /*070e*/ 	.byte	0x06
	.zero		1


	//   ....[37]....
        /*0710*/ 	.word	0x00008ea0
        /*0714*/ 	.word	0x000000ff
        /*0718*/ 	.word	0x00000000
        /*071c*/ 	.short	0x0101
        /*071e*/ 	.byte	0x06
	.zero		1


	//   ....[38]....
        /*0720*/ 	.word	0x000093d0
        /*0724*/ 	.word	0x000000ff
        /*0728*/ 	.word	0x00019c50
        /*072c*/ 	.short	0x010a
        /*072e*/ 	.byte	0x0e
	.zero		1


	//   ....[39]....
        /*0730*/ 	.word	0x00009410
        /*0734*/ 	.word	0x000000ff
        /*0738*/ 	.word	0x00019c50
        /*073c*/ 	.short	0x010a
        /*073e*/ 	.byte	0x0e
	.zero		1


	//   ....[40]....
        /*0740*/ 	.word	0x00009a20
        /*0744*/ 	.word	0x000000ff
        /*0748*/ 	.word	0x00000000
        /*074c*/ 	.short	0x0101
        /*074e*/ 	.byte	0x04
	.zero		1


	//   ....[41]....
        /*0750*/ 	.word	0x0000af40
        /*0754*/ 	.word	0x00000003
        /*0758*/ 	.word	0x00000000
        /*075c*/ 	.short	0x0101
        /*075e*/ 	.byte	0x3f
	.zero		1


	//   ....[42]....
        /*0760*/ 	.word	0x0000cf30
        /*0764*/ 	.word	0x00000004
        /*0768*/ 	.word	0x00019c80
        /*076c*/ 	.short	0x010a
        /*076e*/ 	.byte	0x3f
	.zero		1


	//   ....[43]....
        /*0770*/ 	.word	0x0000d310
        /*0774*/ 	.word	0x00000004
        /*0778*/ 	.word	0x00019c70
        /*077c*/ 	.short	0x0107
        /*077e*/ 	.byte	0x3f
	.zero		1


	//   ....[44]....
        /*0780*/ 	.word	0x0000d3d0
        /*0784*/ 	.word	0x00000004
        /*0788*/ 	.word	0x00019c70
        /*078c*/ 	.short	0x0101
        /*078e*/ 	.byte	0x3f
	.zero		1


	//   ....[45]....
        /*0790*/ 	.word	0x0000d400
        /*0794*/ 	.word	0x00000004
        /*0798*/ 	.word	0x00019c40
        /*079c*/ 	.short	0x010a
        /*079e*/ 	.byte	0x3f
	.zero		1


	//   ....[46]....
        /*07a0*/ 	.word	0x0000d720
        /*07a4*/ 	.word	0x00000004
        /*07a8*/ 	.word	0x00019c30
        /*07ac*/ 	.short	0x0107
        /*07ae*/ 	.byte	0x3f
	.zero		1


	//   ....[47]....
        /*07b0*/ 	.word	0x0000d7f0
        /*07b4*/ 	.word	0x00000004
        /*07b8*/ 	.word	0x00019c30
        /*07bc*/ 	.short	0x0101
        /*07be*/ 	.byte	0x3f
	.zero		1


	//   ....[48]....
        /*07c0*/ 	.word	0x0000e0d0
        /*07c4*/ 	.word	0x00000010
        /*07c8*/ 	.word	0x00019c00
        /*07cc*/ 	.short	0x0107
        /*07ce*/ 	.byte	0x3f
	.zero		1


	//   ....[49]....
        /*07d0*/ 	.word	0x0000e1d0
        /*07d4*/ 	.word	0x00000010
        /*07d8*/ 	.word	0x00019c00
        /*07dc*/ 	.short	0x0101
        /*07de*/ 	.byte	0x3f
	.zero		1


	//   ....[50]....
        /*07e0*/ 	.word	0x0000e1f0
        /*07e4*/ 	.word	0x00000010
        /*07e8*/ 	.word	0x00019c20
        /*07ec*/ 	.short	0x010a
        /*07ee*/ 	.byte	0x3f
	.zero		1


	//   ....[51]....
        /*07f0*/ 	.word	0x0000e550
        /*07f4*/ 	.word	0x00000004
        /*07f8*/ 	.word	0x00019c80
        /*07fc*/ 	.short	0x010a
        /*07fe*/ 	.byte	0x3f
	.zero		1


	//   ....[52]....
        /*0800*/ 	.word	0x0000e890
        /*0804*/ 	.word	0x00000004
        /*0808*/ 	.word	0x00019c70
        /*080c*/ 	.short	0x0107
        /*080e*/ 	.byte	0x3f
	.zero		1


	//   ....[53]....
        /*0810*/ 	.word	0x0000e950
        /*0814*/ 	.word	0x00000004
        /*0818*/ 	.word	0x00019c70
        /*081c*/ 	.short	0x0101
        /*081e*/ 	.byte	0x3f
	.zero		1


	//   ....[54]....
        /*0820*/ 	.word	0x0000e980
        /*0824*/ 	.word	0x00000004
        /*0828*/ 	.word	0x00019c40
        /*082c*/ 	.short	0x010a
        /*082e*/ 	.byte	0x3f
	.zero		1


	//   ....[55]....
        /*0830*/ 	.word	0x0000ec70
        /*0834*/ 	.word	0x00000004
        /*0838*/ 	.word	0x00019c30
        /*083c*/ 	.short	0x0107
        /*083e*/ 	.byte	0x3f
	.zero		1


	//   ....[56]....
        /*0840*/ 	.word	0x0000ed40
        /*0844*/ 	.word	0x00000004
        /*0848*/ 	.word	0x00019c30
        /*084c*/ 	.short	0x0101
        /*084e*/ 	.byte	0x3f
	.zero		1


	//   ....[57]....
        /*0850*/ 	.word	0x0000edc0
        /*0854*/ 	.word	0x00000002
        /*0858*/ 	.word	0x00019c70
        /*085c*/ 	.short	0x010a
        /*085e*/ 	.byte	0x3f
	.zero		1


	//   ....[58]....
        /*0860*/ 	.word	0x0000ee50
        /*0864*/ 	.word	0x00000002
        /*0868*/ 	.word	0x00019c60
        /*086c*/ 	.short	0x010a
        /*086e*/ 	.byte	0x3f
	.zero		1


	//   ....[59]....
        /*0870*/ 	.word	0x0000f210
        /*0874*/ 	.word	0x00000002
        /*0878*/ 	.word	0x00019c50
        /*087c*/ 	.short	0x0101
        /*087e*/ 	.byte	0x3f
	.zero		1


	//   ....[60]....
        /*0880*/ 	.word	0x0000f290
        /*0884*/ 	.word	0x00000002
        /*0888*/ 	.word	0x00000000
        /*088c*/ 	.short	0x0101
        /*088e*/ 	.byte	0x3f
	.zero		1


	//   ....[61]....
        /*0890*/ 	.word	0x0000f460
        /*0894*/ 	.word	0x00000003
        /*0898*/ 	.word	0x00019c70
        /*089c*/ 	.short	0x010a
        /*089e*/ 	.byte	0x3f
	.zero		1


	//   ....[62]....
        /*08a0*/ 	.word	0x0000f4e0
        /*08a4*/ 	.word	0x00000003
        /*08a8*/ 	.word	0x00019c60
        /*08ac*/ 	.short	0x010a
        /*08ae*/ 	.byte	0x3f
	.zero		1


	//   ....[63]....
        /*08b0*/ 	.word	0x0000f8b0
        /*08b4*/ 	.word	0x00000003
        /*08b8*/ 	.word	0x00019c50
        /*08bc*/ 	.short	0x0101
        /*08be*/ 	.byte	0x3f
	.zero		1


	//   ....[64]....
        /*08c0*/ 	.word	0x0000f930
        /*08c4*/ 	.word	0x00000000
        /*08c8*/ 	.word	0x00000000
        /*08cc*/ 	.short	0x0101
        /*08ce*/ 	.byte	0x3f
	.zero		1


	//   ....[65]....
        /*08d0*/ 	.word	0x0000fba0
        /*08d4*/ 	.word	0x00000005
        /*08d8*/ 	.word	0x00019c20
        /*08dc*/ 	.short	0x010a
        /*08de*/ 	.byte	0x3f
	.zero		1


	//   ....[66]....
        /*08e0*/ 	.word	0x0000fd20
        /*08e4*/ 	.word	0x00000003
        /*08e8*/ 	.word	0x00019c40
        /*08ec*/ 	.short	0x010a
        /*08ee*/ 	.byte	0x3f
	.zero		1


	//   ....[67]....
        /*08f0*/ 	.word	0x0000fdc0
        /*08f4*/ 	.word	0x00000005
        /*08f8*/ 	.word	0x00019c40
        /*08fc*/ 	.short	0x010a
        /*08fe*/ 	.byte	0x3f
	.zero		1


	//   ....[68]....
        /*0900*/ 	.word	0x0000fe00
        /*0904*/ 	.word	0x00000003
        /*0908*/ 	.word	0x00019c60
        /*090c*/ 	.short	0x010a
        /*090e*/ 	.byte	0x3f
	.zero		1


	//   ....[69]....
        /*0910*/ 	.word	0x0000fe40
        /*0914*/ 	.word	0x00000005
        /*0918*/ 	.word	0x00019c60
        /*091c*/ 	.short	0x010a
        /*091e*/ 	.byte	0x3f
	.zero		1


	//   ....[70]....
        /*0920*/ 	.word	0x0000fe80
        /*0924*/ 	.word	0x00000003
        /*0928*/ 	.word	0x00019c80
        /*092c*/ 	.short	0x010a
        /*092e*/ 	.byte	0x3f
	.zero		1


	//   ....[71]....
        /*0930*/ 	.word	0x0000fec0
        /*0934*/ 	.word	0x00000005
        /*0938*/ 	.word	0x00019c80
        /*093c*/ 	.short	0x010a
        /*093e*/ 	.byte	0x3f
	.zero		1


	//   ....[72]....
        /*0940*/ 	.word	0x0000ff30
        /*0944*/ 	.word	0x00000003
        /*0948*/ 	.word	0x00019c00
        /*094c*/ 	.short	0x010a
        /*094e*/ 	.byte	0x3f
	.zero		1


	//   ....[73]....
        /*0950*/ 	.word	0x0000ff80
        /*0954*/ 	.word	0x00000002
        /*0958*/ 	.word	0x00019c30
        /*095c*/ 	.short	0x010a
        /*095e*/ 	.byte	0x3f
	.zero		1


	//   ....[74]....
        /*0960*/ 	.word	0x0000ffe0
        /*0964*/ 	.word	0x00000007
        /*0968*/ 	.word	0x00019c30
        /*096c*/ 	.short	0x010a
        /*096e*/ 	.byte	0x3f
	.zero		1


	//   ....[75]....
        /*0970*/ 	.word	0x00010040
        /*0974*/ 	.word	0x00000007
        /*0978*/ 	.word	0x00019c50
        /*097c*/ 	.short	0x010a
        /*097e*/ 	.byte	0x3f
	.zero		1


	//   ....[76]....
        /*0980*/ 	.word	0x000100a0
        /*0984*/ 	.word	0x00000007
        /*0988*/ 	.word	0x00019c30
        /*098c*/ 	.short	0x010a
        /*098e*/ 	.byte	0x3f
	.zero		1


	//   ....[77]....
        /*0990*/ 	.word	0x00010100
        /*0994*/ 	.word	0x00000007
        /*0998*/ 	.word	0x00019c50
        /*099c*/ 	.short	0x010a
        /*099e*/ 	.byte	0x3f
	.zero		1


	//   ....[78]....
        /*09a0*/ 	.word	0x00010160
        /*09a4*/ 	.word	0x00000005
        /*09a8*/ 	.word	0x00019c50
        /*09ac*/ 	.short	0x010a
        /*09ae*/ 	.byte	0x3f
	.zero		1


	//   ....[79]....
        /*09b0*/ 	.word	0x00010260
        /*09b4*/ 	.word	0x00000004
        /*09b8*/ 	.word	0x00019c80
        /*09bc*/ 	.short	0x010a
        /*09be*/ 	.byte	0x3f
	.zero		1


	//   ....[80]....
        /*09c0*/ 	.word	0x00010590
        /*09c4*/ 	.word	0x00000004
        /*09c8*/ 	.word	0x00019c40
        /*09cc*/ 	.short	0x010a
        /*09ce*/ 	.byte	0x3f
	.zero		1


	//   ....[81]....
        /*09d0*/ 	.word	0x00010c30
        /*09d4*/ 	.word	0x00000010
        /*09d8*/ 	.word	0x00019c20
        /*09dc*/ 	.short	0x010a
        /*09de*/ 	.byte	0x3f
	.zero		1


	//   ....[82]....
        /*09e0*/ 	.word	0x00010c80
        /*09e4*/ 	.word	0x00000004
        /*09e8*/ 	.word	0x00019c80
        /*09ec*/ 	.short	0x010a
        /*09ee*/ 	.byte	0x3f
	.zero		1


	//   ....[83]....
        /*09f0*/ 	.word	0x00010f80
        /*09f4*/ 	.word	0x00000004
        /*09f8*/ 	.word	0x00019c40
        /*09fc*/ 	.short	0x010a
        /*09fe*/ 	.byte	0x3f
	.zero		1


	//   ....[84]....
        /*0a00*/ 	.word	0x00011230
        /*0a04*/ 	.word	0x00000002
        /*0a08*/ 	.word	0x00019c70
        /*0a0c*/ 	.short	0x010a
        /*0a0e*/ 	.byte	0x3f
	.zero		1


	//   ....[85]....
        /*0a10*/ 	.word	0x00011280
        /*0a14*/ 	.word	0x00000002
        /*0a18*/ 	.word	0x00019c60
        /*0a1c*/ 	.short	0x010a
        /*0a1e*/ 	.byte	0x3f
	.zero		1


	//   ....[86]....
        /*0a20*/ 	.word	0x000112d0
        /*0a24*/ 	.word	0x00000003
        /*0a28*/ 	.word	0x00019c70
        /*0a2c*/ 	.short	0x010a
        /*0a2e*/ 	.byte	0x3f
	.zero		1


	//   ....[87]....
        /*0a30*/ 	.word	0x00011320
        /*0a34*/ 	.word	0x00000003
        /*0a38*/ 	.word	0x00019c60
        /*0a3c*/ 	.short	0x010a
        /*0a3e*/ 	.byte	0x3f
	.zero		1


	//   ....[88]....
        /*0a40*/ 	.word	0x00011370
        /*0a44*/ 	.word	0x00000005
        /*0a48*/ 	.word	0x00019c20
        /*0a4c*/ 	.short	0x010a
        /*0a4e*/ 	.byte	0x3f
	.zero		1


	//   ....[89]....
        /*0a50*/ 	.word	0x00011510
        /*0a54*/ 	.word	0x00000003
        /*0a58*/ 	.word	0x00019c40
        /*0a5c*/ 	.short	0x010a
        /*0a5e*/ 	.byte	0x3f
	.zero		1


	//   ....[90]....
        /*0a60*/ 	.word	0x00011560
        /*0a64*/ 	.word	0x00000005
        /*0a68*/ 	.word	0x00019c40
        /*0a6c*/ 	.short	0x010a
        /*0a6e*/ 	.byte	0x3f
	.zero		1


	//   ....[91]....
        /*0a70*/ 	.word	0x000115b0
        /*0a74*/ 	.word	0x00000003
        /*0a78*/ 	.word	0x00019c60
        /*0a7c*/ 	.short	0x010a
        /*0a7e*/ 	.byte	0x3f
	.zero		1


	//   ....[92]....
        /*0a80*/ 	.word	0x00011600
        /*0a84*/ 	.word	0x00000005
        /*0a88*/ 	.word	0x00019c60
        /*0a8c*/ 	.short	0x010a
        /*0a8e*/ 	.byte	0x3f
	.zero		1


	//   ....[93]....
        /*0a90*/ 	.word	0x00011650
        /*0a94*/ 	.word	0x00000003
        /*0a98*/ 	.word	0x00019c80
        /*0a9c*/ 	.short	0x010a
        /*0a9e*/ 	.byte	0x3f
	.zero		1


	//----- nvinfo : EIATTR_NUM_MBARRIERS
	.align		4
.L_267:
        /*0aa0*/ 	.byte	0x03, 0x38
        /*0aa2*/ 	.short	0x0016


	//----- nvinfo : EIATTR_EXIT_INSTR_OFFSETS
	.align		4
        /*0aa4*/ 	.byte	0x04, 0x1c
        /*0aa6*/ 	.short	(.L_269 - .L_268)


	//   ....[0]....
.L_268:
        /*0aa8*/ 	.word	0x00000950


	//   ....[1]....
        /*0aac*/ 	.word	0x0000b9b0


	//   ....[2]....
        /*0ab0*/ 	.word	0x0000ff10


	//----- nvinfo : EIATTR_MAX_THREADS
	.align		4
.L_269:
        /*0ab4*/ 	.byte	0x04, 0x05
        /*0ab6*/ 	.short	(.L_271 - .L_270)
.L_270:
        /*0ab8*/ 	.word	0x00000200
        /*0abc*/ 	.word	0x00000001
        /*0ac0*/ 	.word	0x00000001


	//----- nvinfo : EIATTR_CRS_STACK_SIZE
	.align		4
.L_271:
        /*0ac4*/ 	.byte	0x04, 0x1e
        /*0ac6*/ 	.short	(.L_273 - .L_272)
.L_272:
        /*0ac8*/ 	.word	0x00000000


	//----- nvinfo : EIATTR_CBANK_PARAM_SIZE
	.align		4
.L_273:
        /*0acc*/ 	.byte	0x03, 0x19
        /*0ace*/ 	.short	0x0af0


	//----- nvinfo : EIATTR_PARAM_CBANK
	.align		4
        /*0ad0*/ 	.byte	0x04, 0x0a
        /*0ad2*/ 	.short	(.L_275 - .L_274)
	.align		4
.L_274:
        /*0ad4*/ 	.word	index@(.nv.constant0._ZN7cutlass13device_kernelIN5flash11enable_sm90INS1_16FlashAttnFwdSm90INS1_25CollectiveMainloopFwdSm90ILi2EN4cute5tupleIJNS5_1CILi1EEES8_S8_EEENS6_IJNS7_ILi192EEENS7_ILi128EEENS7_ILi96EEEEEELi96ENS_12float_e4m3_tEfNS_4arch4Sm90ELb1ELb0ELb1ELb0ELb1ELb0ELb0ELb1ELb1ELb1ELb0ELb0EEENS1_21CollectiveEpilogueFwdINS6_IJSA_SC_SB_EEES9_NS_10bfloat16_tESG_Li384ELb0ELb1ELb0ELb1EEENS1_30DynamicPersistentTileSchedulerILi384ELi128ELb0ELb1ELb1EEEEEEEEEvNT_6ParamsE)
        /*0ad8*/ 	.short	0x0210
        /*0ada*/ 	.short	0x0af0


	//----- nvinfo : EIATTR_SW_WAR
	.align		4
.L_275:
        /*0adc*/ 	.byte	0x04, 0x36
        /*0ade*/ 	.short	(.L_277 - .L_276)
.L_276:
        /*0ae0*/ 	.word	0x00000008
.L_277:


//--------------------- .nv.info._ZN7cutlass13device_kernelIN5flash11enable_sm90INS1_16FlashAttnFwdSm90INS1_25CollectiveMainloopFwdSm90ILi2EN4cute5tupleIJNS5_1CILi1EEES8_S8_EEENS6_IJNS7_ILi192EEENS7_ILi128EEENS7_ILi96EEEEEELi96ENS_12float_e4m3_tEfNS_4arch4Sm90ELb1ELb0ELb1ELb1ELb1ELb0ELb0ELb1ELb1ELb1ELb0ELb0EEENS1_21CollectiveEpilogueFwdINS6_IJSA_SC_SB_EEES9_NS_10bfloat16_tESG_Li384ELb1ELb1ELb0ELb1EEENS1_36VarlenDynamicPersistentTileSchedulerILi192ELi128ELi384ELi128ELb0ELb1ELb1ELb1ELb1ELb1EEEEEEEEEvNT_6ParamsE --------------------------
	.section	.nv.info._ZN7cutlass13device_kernelIN5flash11enable_sm90INS1_16FlashAttnFwdSm90INS1_25CollectiveMainloopFwdSm90ILi2EN4cute5tupleIJNS5_1CILi1EEES8_S8_EEENS6_IJNS7_ILi192EEENS7_ILi128EEENS7_ILi96EEEEEELi96ENS_12float_e4m3_tEfNS_4arch4Sm90ELb1ELb0ELb1ELb1ELb1ELb0ELb0ELb1ELb1ELb1ELb0ELb0EEENS1_21CollectiveEpilogueFwdINS6_IJSA_SC_SB_EEES9_NS_10bfloat16_tESG_Li384ELb1ELb1ELb0ELb1EEENS1_36VarlenDynamicPersistentTileSchedulerILi192ELi128ELi384ELi128ELb0ELb1ELb1ELb1ELb1ELb1EEEEEEEEEvNT_6ParamsE,"",@"SHT_CUDA_INFO"
	.sectionflags	@""
	.align	4


	//----- nvinfo : EIATTR_CUDA_API_VERSION
	.align		4
        /*0000*/ 	.byte	0x04, 0x37
        /*0002*/ 	.short	(.L_279 - .L_278)
.L_278:
        /*0004*/ 	.word	0x00000082


	//----- nvinfo : EIATTR_KPARAM_INFO
	.align		4
.L_279:
        /*0008*/ 	.byte	0x04, 0x17
        /*000a*/ 	.short	(.L_281 - .L_280)
.L_280:
        /*000c*/ 	.word	0x00000000
        /*0010*/ 	.short	0x0000
        /*0012*/ 	.short	0x0070
        /*0014*/ 	.byte	0x00, 0xf0, 0x01, 0x2a


	//----- nvinfo : EIATTR_SPARSE_MMA_MASK
	.align		4
.L_281:
        /*0018*/ 	.byte	0x03, 0x50
        /*001a*/ 	.short	0x0000


	//----- nvinfo : EIATTR_MAXREG_COUNT
	.align		4
        /*001c*/ 	.byte	0x03, 0x1b
        /*001e*/ 	.short	0x0080


	//----- nvinfo : EIATTR_NUM_BARRIERS
	.align		4
        /*0020*/ 	.byte	0x02, 0x4c
        /*0022*/ 	.byte	0x09
	.zero		1


	//----- nvinfo : EIATTR_EXTERNS
	.align		4
        /*0024*/ 	.byte	0x04, 0x0f
        /*0026*/ 	.short	(.L_283 - .L_282)


	//   ....[0]....
	.align		4
.L_282:
        /*0028*/ 	.word	index@(__assertfail)


	//----- nvinfo : EIATTR_ANNOTATIONS
	.align		4
.L_283:
        /*002c*/ 	.byte	0x04, 0x55
        /*002e*/ 	.short	(.L_285 - .L_284)


	//   ....[0]....
.L_284:
        /* <DEDUP_REMOVED lines=14> */


	//----- nvinfo : EIATTR_MERCURY_ISA_VERSION
	.align		4
.L_285:
        /*0100*/ 	.byte	0x03, 0x5f
        /*0102*/ 	.short	0x0101


	//----- nvinfo : EIATTR_UNUSED_LOAD_BYTE_OFFSET
	.align		4
        /*0104*/ 	.byte	0x04, 0x44
        /*0106*/ 	.short	(.L_287 - .L_286)


	//   ....[0]....
.L_286:
        /*0108*/ 	.word	0x00000940
        /*010c*/ 	.word	0x0000fff0


	//   ....[1]....
        /*0110*/ 	.word	0x00009e80
        /*0114*/ 	.word	0x0000fff0


	//----- nvinfo : EIATTR_INT_WARP_WIDE_INSTR_OFFSETS
	.align		4
.L_287:
        /*0118*/ 	.byte	0x04, 0x31
        /*011a*/ 	.short	(.L_289 - .L_288)


	//   ....[0]....
.L_288:
        /*011c*/ 	.word	0x000000c0


	//   ....[1]....
        /*0120*/ 	.word	0x000000d0


	//   ....[2]....
        /*0124*/ 	.word	0x00000170


	//   ....[3]....
        /*0128*/ 	.word	0x0000d560


	//   ....[4]....
        /*012c*/ 	.word	0x0000d5f0


	//   ....[5]....
        /*0130*/ 	.word	0x00010470


	//   ....[6]....
        /*0134*/ 	.word	0x00010500


	//----- nvinfo : EIATTR_COOP_GROUP_MASK_REGIDS
	.align		4
.L_289:
        /*0138*/ 	.byte	0x04, 0x29
        /*013a*/ 	.short	(.L_291 - .L_290)


	//   ....[0]....
.L_290:
        /*013c*/ 	.word	0xffffffff


	//   ....[1]....
        /*0140*/ 	.word	0xffffffff


	//   ....[2]....
        /*0144*/ 	.word	0xffffffff


	//   ....[3]....
        /*0148*/ 	.word	0xffffffff


	//   ....[4]....
        /*014c*/ 	.word	0xffffffff


	//   ....[5]....
        /*0150*/ 	.word	0xffffffff


	//   ....[6]....
        /*0154*/ 	.word	0xffffffff


	//   ....[7]....
        /*0158*/ 	.word	0xffffffff


	//   ....[8]....
        /*015c*/ 	.word	0xffffffff


	//   ....[9]....
        /*0160*/ 	.word	0xffffffff


	//   ....[10]....
        /*0164*/ 	.word	0xffffffff


	//   ....[11]....
        /*0168*/ 	.word	0xffffffff


	//   ....[12]....
        /*016c*/ 	.word	0xffffffff


	//   ....[13]....
        /*0170*/ 	.word	0xffffffff


	//   ....[14]....
        /*0174*/ 	.word	0xffffffff


	//   ....[15]....
        /*0178*/ 	.word	0xffffffff


	//   ....[16]....
        /*017c*/ 	.word	0xffffffff


	//   ....[17]....
        /*0180*/ 	.word	0xffffffff


	//   ....[18]....
        /*0184*/ 	.word	0xffffffff


	//   ....[19]....
        /*0188*/ 	.word	0xffffffff


	//   ....[20]....
        /*018c*/ 	.word	0xffffffff


	//   ....[21]....
        /*0190*/ 	.word	0xffffffff


	//   ....[22]....
        /*0194*/ 	.word	0xffffffff


	//   ....[23]....
        /*0198*/ 	.word	0xffffffff


	//   ....[24]....
        /*019c*/ 	.word	0xffffffff


	//   ....[25]....
        /*01a0*/ 	.word	0xffffffff


	//   ....[26]....
        /*01a4*/ 	.word	0xffffffff


	//   ....[27]....
        /*01a8*/ 	.word	0xffffffff


	//   ....[28]....
        /*01ac*/ 	.word	0xffffffff


	//   ....[29]....
        /*01b0*/ 	.word	0xffffffff


	//   ....[30]....
        /*01b4*/ 	.word	0xffffffff


	//   ....[31]....
        /*01b8*/ 	.word	0xffffffff


	//   ....[32]....
        /*01bc*/ 	.word	0xffffffff


	//   ....[33]....
        /*01c0*/ 	.word	0xffffffff


	//   ....[34]....
        /*01c4*/ 	.word	0xffffffff


	//   ....[35]....
        /*01c8*/ 	.word	0xffffffff


	//   ....[36]....
        /*01cc*/ 	.word	0xffffffff


	//   ....[37]....
        /*01d0*/ 	.word	0xffffffff


	//   ....[38]....
        /*01d4*/ 	.word	0xffffffff


	//   ....[39]....
        /*01d8*/ 	.word	0xffffffff


	//   ....[40]....
        /*01dc*/ 	.word	0xffffffff


	//   ....[41]....
        /*01e0*/ 	.word	0xffffffff


	//   ....[42]....
        /*01e4*/ 	.word	0xffffffff


	//   ....[43]....
        /*01e8*/ 	.word	0xffffffff


	//   ....[44]....
        /*01ec*/ 	.word	0xffffffff


	//   ....[45]....
        /*01f0*/ 	.word	0xffffffff


	//   ....[46]....
        /*01f4*/ 	.word	0xffffffff


	//   ....[47]....
        /*01f8*/ 	.word	0xffffffff


	//   ....[48]....
        /*01fc*/ 	.word	0xffffffff


	//   ....[49]....
        /*0200*/ 	.word	0xffffffff


	//   ....[50]....
        /*0204*/ 	.word	0xffffffff


	//   ....[51]....
        /*0208*/ 	.word	0xffffffff


	//   ....[52]....
        /*020c*/ 	.word	0xffffffff


	//   ....[53]....
        /*0210*/ 	.word	0xffffffff


	//   ....[54]....
        /*0214*/ 	.word	0xffffffff


	//   ....[55]....
        /*0218*/ 	.word	0xffffffff


	//   ....[56]....
        /*021c*/ 	.word	0xffffffff


	//   ....[57]....
        /*0220*/ 	.word	0xffffffff


	//   ....[58]....
        /*0224*/ 	.word	0xffffffff


	//   ....[59]....
        /*0228*/ 	.word	0xffffffff


	//   ....[60]....
        /*022c*/ 	.word	0xffffffff


	//   ....[61]....
        /*0230*/ 	.word	0xffffffff


	//   ....[62]....
        /*0234*/ 	.word	0xffffffff


	//   ....[63]....
        /*0238*/ 	.word	0xffffffff


	//   ....[64]....
        /*023c*/ 	.word	0xffffffff


	//   ....[65]....
        /*0240*/ 	.word	0xffffffff


	//   ....[66]....
        /*0244*/ 	.word	0xffffffff


	//   ....[67]....
        /*0248*/ 	.word	0xffffffff


	//   ....[68]....
        /*024c*/ 	.word	0xffffffff


	//   ....[69]....
        /*0250*/ 	.word	0xffffffff


	//   ....[70]....
        /*0254*/ 	.word	0xffffffff


	//   ....[71]....
        /*0258*/ 	.word	0xffffffff


	//   ....[72]....
        /*025c*/ 	.word	0xffffffff


	//   ....[73]....
        /*0260*/ 	.word	0xffffffff


	//   ....[74]....
        /*0264*/ 	.word	0xffffffff


	//   ....[75]....
        /*0268*/ 	.word	0xffffffff


	//   ....[76]....
        /*026c*/ 	.word	0xffffffff


	//   ....[77]....
        /*0270*/ 	.word	0xffffffff


	//   ....[78]....
        /*0274*/ 	.word	0xffffffff


	//   ....[79]....
        /*0278*/ 	.word	0xffffffff


	//   ....[80]....
        /*027c*/ 	.word	0xffffffff


	//   ....[81]....
        /*0280*/ 	.word	0xffffffff


	//   ....[82]....
        /*0284*/ 	.word	0xffffffff


	//   ....[83]....
        /*0288*/ 	.word	0xffffffff


	//   ....[84]....
        /*028c*/ 	.word	0xffffffff


	//   ....[85]....
        /*0290*/ 	.word	0xffffffff


	//   ....[86]....
        /*0294*/ 	.word	0xffffffff


	//   ....[87]....
        /*0298*/ 	.word	0xffffffff


	//   ....[88]....
        /*029c*/ 	.word	0xffffffff


	//   ....[89]....
        /*02a0*/ 	.word	0xffffffff


	//   ....[90]....
        /*02a4*/ 	.word	0xffffffff


	//   ....[91]....
        /*02a8*/ 	.word	0xffffffff


	//   ....[92]....
        /*02ac*/ 	.word	0xffffffff


	//   ....[93]....
        /*02b0*/ 	.word	0xffffffff


	//   ....[94]....
        /*02b4*/ 	.word	0xffffffff


	//   ....[95]....
        /*02b8*/ 	.word	0xffffffff


	//   ....[96]....
        /*02bc*/ 	.word	0xffffffff


	//   ....[97]....
        /*02c0*/ 	.word	0xffffffff


	//   ....[98]....
        /*02c4*/ 	.word	0xffffffff


	//   ....[99]....
        /*02c8*/ 	.word	0xffffffff


	//   ....[100]....
        /*02cc*/ 	.word	0xffffffff


	//   ....[101]....
        /*02d0*/ 	.word	0xffffffff


	//   ....[102]....
        /*02d4*/ 	.word	0xffffffff


	//   ....[103]....
        /*02d8*/ 	.word	0xffffffff


	//   ....[104]....
        /*02dc*/ 	.word	0xffffffff


	//   ....[105]....
        /*02e0*/ 	.word	0xffffffff


	//   ....[106]....
        /*02e4*/ 	.word	0xffffffff


	//   ....[107]....
        /*02e8*/ 	.word	0xffffffff


	//   ....[108]....
        /*02ec*/ 	.word	0xffffffff


	//   ....[109]....
        /*02f0*/ 	.word	0xffffffff


	//   ....[110]....
        /*02f4*/ 	.word	0xffffffff


	//   ....[111]....
        /*02f8*/ 	.word	0xffffffff


	//   ....[112]....
        /*02fc*/ 	.word	0xffffffff


	//   ....[113]....
        /*0300*/ 	.word	0xffffffff


	//   ....[114]....
        /*0304*/ 	.word	0xffffffff


	//   ....[115]....
        /*0308*/ 	.word	0xffffffff


	//   ....[116]....
        /*030c*/ 	.word	0xffffffff


	//   ....[117]....
        /*0310*/ 	.word	0xffffffff


	//   ....[118]....
        /*0314*/ 	.word	0xffffffff


	//   ....[119]....
        /*0318*/ 	.word	0x0500000f


	//   ....[120]....
        /*031c*/ 	.word	0x0500000f


	//   ....[121]....
        /*0320*/ 	.word	0x0500000f


	//   ....[122]....
        /*0324*/ 	.word	0x0500000f


	//   ....[123]....
        /*0328*/ 	.word	0x0500000f


	//   ....[124]....
        /*032c*/ 	.word	0x0500000f


	//   ....[125]....
        /*0330*/ 	.word	0x0500000f


	//   ....[126]....
        /*0334*/ 	.word	0x0500000f


	//   ....[127]....
        /*0338*/ 	.word	0x0500000f


	//   ....[128]....
        /*033c*/ 	.word	0x0500000f


	//   ....[129]....
        /*0340*/ 	.word	0x0500000f


	//   ....[130]....
        /*0344*/ 	.word	0x0500000f


	//   ....[131]....
        /*0348*/ 	.word	0x0500000f


	//   ....[132]....
        /*034c*/ 	.word	0x0500000f


	//   ....[133]....
        /*0350*/ 	.word	0x0500000f


	//   ....[134]....
        /*0354*/ 	.word	0x0500000f


	//   ....[135]....
        /*0358*/ 	.word	0x0500000f


	//   ....[136]....
        /*035c*/ 	.word	0x0500000f


	//   ....[137]....
        /*0360*/ 	.word	0x0500000f


	//   ....[138]....
        /*0364*/ 	.word	0x0500000f


	//   ....[139]....
        /*0368*/ 	.word	0x0500000f


	//   ....[140]....
        /*036c*/ 	.word	0x0500000f


	//   ....[141]....
        /*0370*/ 	.word	0x0500000f


	//   ....[142]....
        /*0374*/ 	.word	0x0500000f


	//----- nvinfo : EIATTR_COOP_GROUP_INSTR_OFFSETS
	.align		4
.L_291:
        /*0378*/ 	.byte	0x04, 0x28
        /*037a*/ 	.short	(.L_293 - .L_292)


	//   ....[0]....
.L_292:
        /*037c*/ 	.word	0x00000070


	//   ....[1]....
        /*0380*/ 	.word	0x000000b0


	//   ....[2]....
        /*0384*/ 	.word	0x000002d0


	//   ....[3]....
        /*0388*/ 	.word	0x00000430


	//   ....[4]....
        /*038c*/ 	.word	0x00000550


	//   ....[5]....
        /*0390*/ 	.word	0x000006b0


	//   ....[6]....
        /*0394*/ 	.word	0x000014c0


	//   ....[7]....
        /*0398*/ 	.word	0x00001e60


	//   ....[8]....
        /*039c*/ 	.word	0x00002620


	//   ....[9]....
        /*03a0*/ 	.word	0x00002c60


	//   ....[10]....
        /*03a4*/ 	.word	0x00002cc0


	//   ....[11]....
        /*03a8*/ 	.word	0x000036b0


	//   ....[12]....
        /*03ac*/ 	.word	0x00003740


	//   ....[13]....
        /*03b0*/ 	.word	0x00004a00


	//   ....[14]....
        /*03b4*/ 	.word	0x00004d60


	//   ....[15]....
        /*03b8*/ 	.word	0x000055d0


	//   ....[16]....
        /*03bc*/ 	.word	0x000056e0


	//   ....[17]....
        /*03c0*/ 	.word	0x00006010


	//   ....[18]....
        /*03c4*/ 	.word	0x00006080


	//   ....[19]....
        /*03c8*/ 	.word	0x000081d0


	//   ....[20]....
        /*03cc*/ 	.word	0x000081f0


	//   ....[21]....
        /*03d0*/ 	.word	0x00008230


	//   ....[22]....
        /*03d4*/ 	.word	0x00008240


	//   ....[23]....
        /*03d8*/ 	.word	0x000097e0


	//   ....[24]....
        /*03dc*/ 	.word	0x00009800


	//   ....[25]....
        /*03e0*/ 	.word	0x00009870


	//   ....[26]....
        /*03e4*/ 	.word	0x00009880


	//   ....[27]....
        /*03e8*/ 	.word	0x0000a560


	//   ....[28]....
        /*03ec*/ 	.word	0x0000a570


	//   ....[29]....
        /*03f0*/ 	.word	0x0000a580


	//   ....[30]....
        /*03f4*/ 	.word	0x0000a590


	//   ....[31]....
        /*03f8*/ 	.word	0x0000a5a0


	//   ....[32]....
        /*03fc*/ 	.word	0x0000a5b0


	//   ....[33]....
        /*0400*/ 	.word	0x0000a5c0


	//   ....[34]....
        /*0404*/ 	.word	0x0000a5d0


	//   ....[35]....
        /*0408*/ 	.word	0x0000a5f0


	//   ....[36]....
        /*040c*/ 	.word	0x0000a600


	//   ....[37]....
        /*0410*/ 	.word	0x0000a630


	//   ....[38]....
        /*0414*/ 	.word	0x0000a640


	//   ....[39]....
        /*0418*/ 	.word	0x0000a650


	//   ....[40]....
        /*041c*/ 	.word	0x0000a660


	//   ....[41]....
        /*0420*/ 	.word	0x0000a690


	//   ....[42]....
        /*0424*/ 	.word	0x0000a6a0


	//   ....[43]....
        /*0428*/ 	.word	0x0000a6d0


	//   ....[44]....
        /*042c*/ 	.word	0x0000a6e0


	//   ....[45]....
        /*0430*/ 	.word	0x0000a700


	//   ....[46]....
        /*0434*/ 	.word	0x0000a710


	//   ....[47]....
        /*0438*/ 	.word	0x0000a720


	//   ....[48]....
        /*043c*/ 	.word	0x0000a730


	//   ....[49]....
        /*0440*/ 	.word	0x0000a750


	//   ....[50]....
        /*0444*/ 	.word	0x0000a760


	//   ....[51]....
        /*0448*/ 	.word	0x0000ad20


	//   ....[52]....
        /*044c*/ 	.word	0x0000ad60


	//   ....[53]....
        /*0450*/ 	.word	0x0000ad90


	//   ....[54]....
        /*0454*/ 	.word	0x0000adc0


	//   ....[55]....
        /*0458*/ 	.word	0x0000b2c0


	//   ....[56]....
        /*045c*/ 	.word	0x0000b2d0


	//   ....[57]....
        /*0460*/ 	.word	0x0000b3e0


	//   ....[58]....
        /*0464*/ 	.word	0x0000b400


	//   ....[59]....
        /*0468*/ 	.word	0x0000bcf0


	//   ....[60]....
        /*046c*/ 	.word	0x0000bd00


	//   ....[61]....
        /*0470*/ 	.word	0x0000be00


	//   ....[62]....
        /*0474*/ 	.word	0x0000be20


	//   ....[63]....
        /*0478*/ 	.word	0x0000bf90


	//   ....[64]....
        /*047c*/ 	.word	0x0000c140


	//   ....[65]....
        /*0480*/ 	.word	0x0000c170


	//   ....[66]....
        /*0484*/ 	.word	0x0000c1a0


	//   ....[67]....
        /*0488*/ 	.word	0x0000c1d0


	//   ....[68]....
        /*048c*/ 	.word	0x0000c200


	//   ....[69]....
        /*0490*/ 	.word	0x0000c240


	//   ....[70]....
        /*0494*/ 	.word	0x0000c390


	//   ....[71]....
        /*0498*/ 	.word	0x0000c3c0


	//   ....[72]....
        /*049c*/ 	.word	0x0000c3f0


	//   ....[73]....
        /*04a0*/ 	.word	0x0000c420


	//   ....[74]....
        /*04a4*/ 	.word	0x0000c450


	//   ....[75]....
        /*04a8*/ 	.word	0x0000c490


	//   ....[76]....
        /*04ac*/ 	.word	0x0000c510


	//   ....[77]....
        /*04b0*/ 	.word	0x0000c5b0


	//   ....[78]....
        /*04b4*/ 	.word	0x0000c660


	//   ....[79]....
        /*04b8*/ 	.word	0x0000e1a0


	//   ....[80]....
        /*04bc*/ 	.word	0x0000e1d0


	//   ....[81]....
        /*04c0*/ 	.word	0x0000e1f0


	//   ....[82]....
        /*04c4*/ 	.word	0x0000e2d0


	//   ....[83]....
        /*04c8*/ 	.word	0x0000e670


	//   ....[84]....
        /*04cc*/ 	.word	0x0000e680


	//   ....[85]....
        /*04d0*/ 	.word	0x0000e690


	//   ....[86]....
        /*04d4*/ 	.word	0x0000e6a0


	//   ....[87]....
        /*04d8*/ 	.word	0x0000efc0


	//   ....[88]....
        /*04dc*/ 	.word	0x0000eff0


	//   ....[89]....
        /*04e0*/ 	.word	0x0000f010


	//   ....[90]....
        /*04e4*/ 	.word	0x0000f020


	//   ....[91]....
        /*04e8*/ 	.word	0x0000f030


	//   ....[92]....
        /*04ec*/ 	.word	0x0000f140


	//   ....[93]....
        /*04f0*/ 	.word	0x0000f890


	//   ....[94]....
        /*04f4*/ 	.word	0x0000f8b0


	//   ....[95]....
        /*04f8*/ 	.word	0x0000f8c0


	//   ....[96]....
        /*04fc*/ 	.word	0x0000f920


	//   ....[97]....
        /*0500*/ 	.word	0x0000fc80


	//   ....[98]....
        /*0504*/ 	.word	0x0000fc90


	//   ....[99]....
        /*0508*/ 	.word	0x0000fca0


	//   ....[100]....
        /*050c*/ 	.word	0x0000fd00


	//   ....[101]....
        /*0510*/ 	.word	0x00010bf0


	//   ....[102]....
        /*0514*/ 	.word	0x00010c90


	//   ....[103]....
        /*0518*/ 	.word	0x00010cc0


	//   ....[104]....
        /*051c*/ 	.word	0x00010cf0


	//   ....[105]....
        /*0520*/ 	.word	0x00010d30


	//   ....[106]....
        /*0524*/ 	.word	0x00010d60


	//   ....[107]....
        /*0528*/ 	.word	0x00010d90


	//   ....[108]....
        /*052c*/ 	.word	0x00010da0


	//   ....[109]....
        /*0530*/ 	.word	0x00010ee0


	//   ....[110]....
        /*0534*/ 	.word	0x00010f10


	//   ....[111]....
        /*0538*/ 	.word	0x00010f40


	//   ....[112]....
        /*053c*/ 	.word	0x00010f70


	//   ....[113]....
        /*0540*/ 	.word	0x00010fa0


	//   ....[114]....
        /*0544*/ 	.word	0x00010fe0


	//   ....[115]....
        /*0548*/ 	.word	0x00011070


	//   ....[116]....
        /*054c*/ 	.word	0x00011100


	//   ....[117]....
        /*0550*/ 	.word	0x00011170


	//   ....[118]....
        /*0554*/ 	.word	0x000117a0


	//   ....[119]....
        /*0558*/ 	.word	0x00011db0


	//   ....[120]....
        /*055c*/ 	.word	0x00011ea0


	//   ....[121]....
        /*0560*/ 	.word	0x00011f30


	//   ....[122]....
        /*0564*/ 	.word	0x000120c0


	//   ....[123]....
        /*0568*/ 	.word	0x00012160


	//   ....[124]....
        /*056c*/ 	.word	0x00012260


	//   ....[125]....
        /*0570*/ 	.word	0x000122f0


	//   ....[126]....
        /*0574*/ 	.word	0x00012350


	//   ....[127]....
        /*0578*/ 	.word	0x000123f0


	//   ....[128]....
        /*057c*/ 	.word	0x00012500


	//   ....[129]....
        /*0580*/ 	.word	0x00012560


	//   ....[130]....
        /*0584*/ 	.word	0x000125c0


	//   ....[131]....
        /*0588*/ 	.word	0x00012660


	//   ....[132]....
        /*058c*/ 	.word	0x00012720


	//   ....[133]....
        /*0590*/ 	.word	0x000127a0


	//   ....[134]....
        /*0594*/ 	.word	0x00012960


	//   ....[135]....
        /*0598*/ 	.word	0x00012a00


	//   ....[136]....
        /*059c*/ 	.word	0x00012a60


	//   ....[137]....
        /*05a0*/ 	.word	0x00012b30


	//   ....[138]....
        /*05a4*/ 	.word	0x00012c20


	//   ....[139]....
        /*05a8*/ 	.word	0x00012cb0


	//   ....[140]....
        /*05ac*/ 	.word	0x00012d10


	//   ....[141]....
        /*05b0*/ 	.word	0x00012de0


	//   ....[142]....
        /*05b4*/ 	.word	0x00013040


	//----- nvinfo : EIATTR_REG_RECONFIG
	.align		4
.L_293:
        /*05b8*/ 	.byte	0x01, 0x54
	.zero		2


	//----- nvinfo : EIATTR_SYSCALL_OFFSETS
	.align		4
        /*05bc*/ 	.byte	0x04, 0x46
        /*05be*/ 	.short	(.L_295 - .L_294)


	//   ....[0]....
.L_294:
        /*05c0*/ 	.word	0x000016a0


	//   ....[1]....
        /*05c4*/ 	.word	0x0000d750


	//   ....[2]....
        /*05c8*/ 	.word	0x0000d8c0


	//   ....[3]....
        /*05cc*/ 	.word	0x0000da10


	//   ....[4]....
        /*05d0*/ 	.word	0x0000db50


	//   ....[5]....
        /*05d4*/ 	.word	0x0000ea90


	//----- nvinfo : EIATTR_MBARRIER_INSTR_OFFSETS
	.align		4
.L_295:
        /*05d8*/ 	.byte	0x04, 0x39
        /*05da*/ 	.short	(.L_297 - .L_296)


	//   ....[0]....
.L_296:
        /*05dc*/ 	.word	0x00000180
        /*05e0*/ 	.word	0x000000ff
        /*05e4*/ 	.word	0x00019c00
        /*05e8*/ 	.short	0x0100
        /*05ea*/ 	.byte	0x08
	.zero		1


	//   ....[1]....
        /*05ec*/ 	.word	0x00000190
        /*05f0*/ 	.word	0x000000ff
        /*05f4*/ 	.word	0x00019c20
        /*05f8*/ 	.short	0x0100
        /*05fa*/ 	.byte	0x08
	.zero		1


	//   ....[2]....
        /*05fc*/ 	.word	0x00000280
        /*0600*/ 	.word	0x000000ff
        /*0604*/ 	.word	0x00019c30
        /*0608*/ 	.short	0x0100
        /*060a*/ 	.byte	0x08
	.zero		1


	//   ....[3]....
        /*060c*/ 	.word	0x00000290
        /*0610*/ 	.word	0x000000ff
        /*0614*/ 	.word	0x00019c40
        /*0618*/ 	.short	0x0100
        /*061a*/ 	.byte	0x08
	.zero		1


	//   ....[4]....
        /*061c*/ 	.word	0x000002a0
        /*0620*/ 	.word	0x000000ff
        /*0624*/ 	.word	0x00019c38
        /*0628*/ 	.short	0x0100
        /*062a*/ 	.byte	0x08
	.zero		1


	//   ....[5]....
        /*062c*/ 	.word	0x000002b0
        /*0630*/ 	.word	0x000000ff
        /*0634*/ 	.word	0x00019c48
        /*0638*/ 	.short	0x0100
        /*063a*/ 	.byte	0x08
	.zero		1


	//   ....[6]....
        /*063c*/ 	.word	0x000003e0
        /*0640*/ 	.word	0x000000ff
        /*0644*/ 	.word	0x00019c50
        /*0648*/ 	.short	0x0100
        /*064a*/ 	.byte	0x08
	.zero		1


	//   ....[7]....
        /*064c*/ 	.word	0x000003f0
        /*0650*/ 	.word	0x000000ff
        /*0654*/ 	.word	0x00019c60
        /*0658*/ 	.short	0x0100
        /*065a*/ 	.byte	0x08
	.zero		1


	//   ....[8]....
        /*065c*/ 	.word	0x00000400
        /*0660*/ 	.word	0x000000ff
        /*0664*/ 	.word	0x00019c58
        /*0668*/ 	.short	0x0100
        /*066a*/ 	.byte	0x08
	.zero		1


	//   ....[9]....
        /*066c*/ 	.word	0x00000410
        /*0670*/ 	.word	0x000000ff
        /*0674*/ 	.word	0x00019c68
        /*0678*/ 	.short	0x0100
        /*067a*/ 	.byte	0x08
	.zero		1


	//   ....[10]....
        /*067c*/ 	.word	0x00000500
        /*0680*/ 	.word	0x000000ff
        /*0684*/ 	.word	0x00019c70
        /*0688*/ 	.short	0x0100
        /*068a*/ 	.byte	0x06
	.zero		1


	//   ....[11]....
        /*068c*/ 	.word	0x00000510
        /*0690*/ 	.word	0x000000ff
        /*0694*/ 	.word	0x00019c80
        /*0698*/ 	.short	0x0100
        /*069a*/ 	.byte	0x06
	.zero		1


	//   ....[12]....
        /*069c*/ 	.word	0x00000520
        /*06a0*/ 	.word	0x000000ff
        /*06a4*/ 	.word	0x00019c78
        /*06a8*/ 	.short	0x0100
        /*06aa*/ 	.byte	0x06
	.zero		1


	//   ....[13]....
        /*06ac*/ 	.word	0x00000530
        /*06b0*/ 	.word	0x000000ff
        /*06b4*/ 	.word	0x00019c88
        /*06b8*/ 	.short	0x0100
        /*06ba*/ 	.byte	0x06
	.zero		1


	//   ....[14]....
        /*06bc*/ 	.word	0x00000660
        /*06c0*/ 	.word	0x000000ff
        /*06c4*/ 	.word	0x00019c90
        /*06c8*/ 	.short	0x0100
        /*06ca*/ 	.byte	0x08
	.zero		1


	//   ....[15]....
        /*06cc*/ 	.word	0x00000670
        /*06d0*/ 	.word	0x000000ff
        /*06d4*/ 	.word	0x00019ca0
        /*06d8*/ 	.short	0x0100
        /*06da*/ 	.byte	0x08
	.zero		1


	//   ....[16]....
        /*06dc*/ 	.word	0x00000680
        /*06e0*/ 	.word	0x000000ff
        /*06e4*/ 	.word	0x00019c98
        /*06e8*/ 	.short	0x0100
        /*06ea*/ 	.byte	0x08
	.zero		1


	//   ....[17]....
        /*06ec*/ 	.word	0x00000690
        /*06f0*/ 	.word	0x000000ff
        /*06f4*/ 	.word	0x00019ca8
        /*06f8*/ 	.short	0x0100
        /*06fa*/ 	.byte	0x08
	.zero		1


	//   ....[18]....
        /*06fc*/ 	.word	0x000007e0
        /*0700*/ 	.word	0x000000ff
        /*0704*/ 	.word	0x00019cb0
        /*0708*/ 	.short	0x0100
        /*070a*/ 	.byte	0x08
	.zero		1


	//   ....[19]....
        /*070c*/ 	.word	0x000007f0
        /*0710*/ 	.word	0x000000ff
        /*0714*/ 	.word	0x00019cc0
        /*0718*/ 	.short	0x0100
        /*071a*/ 	.byte	0x08
	.zero		1


	//   ....[20]....
        /*071c*/ 	.word	0x00000800
        /*0720*/ 	.word	0x000000ff
        /*0724*/ 	.word	0x00019cb8
        /*0728*/ 	.short	0x0100
        /*072a*/ 	.byte	0x08
	.zero		1


	//   ....[21]....
        /*072c*/ 	.word	0x00000810
        /*0730*/ 	.word	0x000000ff
        /*0734*/ 	.word	0x00019cc8
        /*0738*/ 	.short	0x0100
        /*073a*/ 	.byte	0x08
	.zero		1


	//   ....[22]....
        /*073c*/ 	.word	0x000019d0
        /*0740*/ 	.word	0x000000ff
        /*0744*/ 	.word	0x00019c00
        /*0748*/ 	.short	0x010a
        /*074a*/ 	.byte	0x2e
	.zero		1


	//   ....[23]....
        /*074c*/ 	.word	0x00001a70
        /*0750*/ 	.word	0x00000002
        /*0754*/ 	.word	0x00019c30
        /*0758*/ 	.short	0x010a
        /*075a*/ 	.byte	0x3f
	.zero		1


	//   ....[24]....
        /*075c*/ 	.word	0x00001ab0
        /*0760*/ 	.word	0x00000002
        /*0764*/ 	.word	0x00019c30
        /*0768*/ 	.short	0x010a
        /*076a*/ 	.byte	0x3f
	.zero		1


	//   ....[25]....
        /*076c*/ 	.word	0x00002650
        /*0770*/ 	.word	0x000000ff
        /*0774*/ 	.word	0x00000000
        /*0778*/ 	.short	0x0101
        /*077a*/ 	.byte	0x06
	.zero		1


	//   ....[26]....
        /*077c*/ 	.word	0x00004480
        /*0780*/ 	.word	0x000000ff
        /*0784*/ 	.word	0x00019c30
        /*0788*/ 	.short	0x010a
        /*078a*/ 	.byte	0x13
	.zero		1


	//   ....[27]....
        /*078c*/ 	.word	0x000044c0
        /*0790*/ 	.word	0x000000ff
        /*0794*/ 	.word	0x00019c30
        /*0798*/ 	.short	0x010a
        /*079a*/ 	.byte	0x13
	.zero		1


	//   ....[28]....
        /*079c*/ 	.word	0x00004620
        /*07a0*/ 	.word	0x000000ff
        /*07a4*/ 	.word	0x00019c50
        /*07a8*/ 	.short	0x010a
        /*07aa*/ 	.byte	0x0b
	.zero		1


	//   ....[29]....
        /*07ac*/ 	.word	0x00004660
        /*07b0*/ 	.word	0x000000ff
        /*07b4*/ 	.word	0x00019c50
        /*07b8*/ 	.short	0x010a
        /*07ba*/ 	.byte	0x0b
	.zero		1


	//   ....[30]....
        /*07bc*/ 	.word	0x00004ed0
        /*07c0*/ 	.word	0x000000ff
        /*07c4*/ 	.word	0x00000000
        /*07c8*/ 	.short	0x0101
        /*07ca*/ 	.byte	0x13
	.zero		1


	//   ....[31]....
        /*07cc*/ 	.word	0x00006c20
        /*07d0*/ 	.word	0x000000ff
        /*07d4*/ 	.word	0x00000000
        /*07d8*/ 	.short	0x0101
        /*07da*/ 	.byte	0x06
	.zero		1


	//   ....[32]....
        /*07dc*/ 	.word	0x000071e0
        /*07e0*/ 	.word	0x000000ff
        /*07e4*/ 	.word	0x00019c30
        /*07e8*/ 	.short	0x010a
        /*07ea*/ 	.byte	0x06
	.zero		1


	//   ....[33]....
        /*07ec*/ 	.word	0x00007220
        /*07f0*/ 	.word	0x000000ff
        /*07f4*/ 	.word	0x00019c30
        /*07f8*/ 	.short	0x010a
        /*07fa*/ 	.byte	0x06
	.zero		1


	//   ....[34]....
        /*07fc*/ 	.word	0x00007380
        /*0800*/ 	.word	0x000000ff
        /*0804*/ 	.word	0x00019c50
        /*0808*/ 	.short	0x010a
        /*080a*/ 	.byte	0x0b
	.zero		1


	//   ....[35]....
        /*080c*/ 	.word	0x000073c0
        /*0810*/ 	.word	0x000000ff
        /*0814*/ 	.word	0x00019c50
        /*0818*/ 	.short	0x010a
        /*081a*/ 	.byte	0x0b
	.zero		1


	//   ....[36]....
        /*081c*/ 	.word	0x00007a30
        /*0820*/ 	.word	0x000000ff
        /*0824*/ 	.word	0x00000000
        /*0828*/ 	.short	0x0101
        /*082a*/ 	.byte	0x06
	.zero		1


	//   ....[37]....
        /*082c*/ 	.word	0x00008ff0
        /*0830*/ 	.word	0x000000ff
        /*0834*/ 	.word	0x00000000
        /*0838*/ 	.short	0x0101
        /*083a*/ 	.byte	0x06
	.zero		1


	//   ....[38]....
        /*083c*/ 	.word	0x00009520
        /*0840*/ 	.word	0x000000ff
        /*0844*/ 	.word	0x00019c50
        /*0848*/ 	.short	0x010a
        /*084a*/ 	.byte	0x0e
	.zero		1


	//   ....[39]....
        /*084c*/ 	.word	0x00009560
        /*0850*/ 	.word	0x000000ff
        /*0854*/ 	.word	0x00019c50
        /*0858*/ 	.short	0x010a
        /*085a*/ 	.byte	0x0e
	.zero		1


	//   ....[40]....
        /*085c*/ 	.word	0x00009b60
        /*0860*/ 	.word	0x000000ff
        /*0864*/ 	.word	0x00000000
        /*0868*/ 	.short	0x0101
        /*086a*/ 	.byte	0x04
	.zero		1


	//   ....[41]....
        /*086c*/ 	.word	0x0000b2e0
        /*0870*/ 	.word	0x00000003
        /*0874*/ 	.word	0x00000000
        /*0878*/ 	.short	0x0101
        /*087a*/ 	.byte	0x3f
	.zero		1


	//   ....[42]....
        /*087c*/ 	.word	0x0000dfb0
        /*0880*/ 	.word	0x00000004
        /*0884*/ 	.word	0x00019c80
        /*0888*/ 	.short	0x010a
        /*088a*/ 	.byte	0x3f
	.zero		1


	//   ....[43]....
        /*088c*/ 	.word	0x0000e3a0
        /*0890*/ 	.word	0x00000004
        /*0894*/ 	.word	0x00019c70
        /*0898*/ 	.short	0x0107
        /*089a*/ 	.byte	0x3f
	.zero		1


	//   ....[44]....
        /*089c*/ 	.word	0x0000e460
        /*08a0*/ 	.word	0x00000004
        /*08a4*/ 	.word	0x00019c70
        /*08a8*/ 	.short	0x0101
        /*08aa*/ 	.byte	0x3f
	.zero		1


	//   ....[45]....
        /*08ac*/ 	.word	0x0000e4b0
        /*08b0*/ 	.word	0x00000004
        /*08b4*/ 	.word	0x00019c40
        /*08b8*/ 	.short	0x010a
        /*08ba*/ 	.byte	0x3f
	.zero		1


	//   ....[46]....
        /*08bc*/ 	.word	0x0000e7c0
        /*08c0*/ 	.word	0x00000004
        /*08c4*/ 	.word	0x00019c30
        /*08c8*/ 	.short	0x0107
        /*08ca*/ 	.byte	0x3f
	.zero		1


	//   ....[47]....
        /*08cc*/ 	.word	0x0000e880
        /*08d0*/ 	.word	0x00000004
        /*08d4*/ 	.word	0x00019c30
        /*08d8*/ 	.short	0x0101
        /*08da*/ 	.byte	0x3f
	.zero		1


	//   ....[48]....
        /*08dc*/ 	.word	0x0000f220
        /*08e0*/ 	.word	0x00000016
        /*08e4*/ 	.word	0x00019c00
        /*08e8*/ 	.short	0x0107
        /*08ea*/ 	.byte	0x3f
	.zero		1


	//   ....[49]....
        /*08ec*/ 	.word	0x0000f320
        /*08f0*/ 	.word	0x00000016
        /*08f4*/ 	.word	0x00019c00
        /*08f8*/ 	.short	0x0101
        /*08fa*/ 	.byte	0x3f
	.zero		1


	//   ....[50]....
        /*08fc*/ 	.word	0x0000f340
        /*0900*/ 	.word	0x00000016
        /*0904*/ 	.word	0x00019c20
        /*0908*/ 	.short	0x010a
        /*090a*/ 	.byte	0x3f
	.zero		1


	//   ....[51]....
        /*090c*/ 	.word	0x0000f6b0
        /*0910*/ 	.word	0x00000000
        /*0914*/ 	.word	0x00019c80
        /*0918*/ 	.short	0x010a
        /*091a*/ 	.byte	0x3f
	.zero		1


	//   ....[52]....
        /*091c*/ 	.word	0x0000f9c0
        /*0920*/ 	.word	0x00000000
        /*0924*/ 	.word	0x00019c70
        /*0928*/ 	.short	0x0107
        /*092a*/ 	.byte	0x3f
	.zero		1


	//   ....[53]....
        /*092c*/ 	.word	0x0000fa80
        /*0930*/ 	.word	0x00000000
        /*0934*/ 	.word	0x00019c70
        /*0938*/ 	.short	0x0101
        /*093a*/ 	.byte	0x3f
	.zero		1


	//   ....[54]....
        /*093c*/ 	.word	0x0000fab0
        /*0940*/ 	.word	0x00000000
        /*0944*/ 	.word	0x00019c40
        /*0948*/ 	.short	0x010a
        /*094a*/ 	.byte	0x3f
	.zero		1


	//   ....[55]....
        /*094c*/ 	.word	0x0000fda0
        /*0950*/ 	.word	0x00000000
        /*0954*/ 	.word	0x00019c30
        /*0958*/ 	.short	0x0107
        /*095a*/ 	.byte	0x3f
	.zero		1


	//   ....[56]....
        /*095c*/ 	.word	0x0000fe60
        /*0960*/ 	.word	0x00000000
        /*0964*/ 	.word	0x00019c30
        /*0968*/ 	.short	0x0101
        /*096a*/ 	.byte	0x3f
	.zero		1


	//   ....[57]....
        /*096c*/ 	.word	0x0000fef0
        /*0970*/ 	.word	0x00000002
        /*0974*/ 	.word	0x00019c70
        /*0978*/ 	.short	0x010a
        /*097a*/ 	.byte	0x3f
	.zero		1


	//   ....[58]....
        /*097c*/ 	.word	0x0000ff80
        /*0980*/ 	.word	0x00000002
        /*0984*/ 	.word	0x00019c60
        /*0988*/ 	.short	0x010a
        /*098a*/ 	.byte	0x3f
	.zero		1


	//   ....[59]....
        /*098c*/ 	.word	0x00010340
        /*0990*/ 	.word	0x00000002
        /*0994*/ 	.word	0x00019c50
        /*0998*/ 	.short	0x0101
        /*099a*/ 	.byte	0x3f
	.zero		1


	//   ....[60]....
        /*099c*/ 	.word	0x000103d0
        /*09a0*/ 	.word	0x00000002
        /*09a4*/ 	.word	0x00000000
        /*09a8*/ 	.short	0x0101
        /*09aa*/ 	.byte	0x3f
	.zero		1


	//   ....[61]....
        /*09ac*/ 	.word	0x00010590
        /*09b0*/ 	.word	0x00000003
        /*09b4*/ 	.word	0x00019c70
        /*09b8*/ 	.short	0x010a
        /*09ba*/ 	.byte	0x3f
	.zero		1


	//   ....[62]....
        /*09bc*/ 	.word	0x00010610
        /*09c0*/ 	.word	0x00000003
        /*09c4*/ 	.word	0x00019c60
        /*09c8*/ 	.short	0x010a
        /*09ca*/ 	.byte	0x3f
	.zero		1


	//   ....[63]....
        /*09cc*/ 	.word	0x000109e0
        /*09d0*/ 	.word	0x00000003
        /*09d4*/ 	.word	0x00019c50
        /*09d8*/ 	.short	0x0101
        /*09da*/ 	.byte	0x3f
	.zero		1


	//   ....[64]....
        /*09dc*/ 	.word	0x00010a80
        /*09e0*/ 	.word	0x00000003
        /*09e4*/ 	.word	0x00000000
        /*09e8*/ 	.short	0x0101
        /*09ea*/ 	.byte	0x3f
	.zero		1


	//   ....[65]....
        /*09ec*/ 	.word	0x00011720
        /*09f0*/ 	.word	0x00000004
        /*09f4*/ 	.word	0x00019c20
        /*09f8*/ 	.short	0x010a
        /*09fa*/ 	.byte	0x3f
	.zero		1


	//   ....[66]....
        /*09fc*/ 	.word	0x000118a0
        /*0a00*/ 	.word	0x00000005
        /*0a04*/ 	.word	0x00019c40
        /*0a08*/ 	.short	0x010a
        /*0a0a*/ 	.byte	0x3f
	.zero		1


	//   ....[67]....
        /*0a0c*/ 	.word	0x00011940
        /*0a10*/ 	.word	0x00000017
        /*0a14*/ 	.word	0x00019c40
        /*0a18*/ 	.short	0x010a
        /*0a1a*/ 	.byte	0x3f
	.zero		1


	//   ....[68]....
        /*0a1c*/ 	.word	0x00011980
        /*0a20*/ 	.word	0x00000005
        /*0a24*/ 	.word	0x00019c60
        /*0a28*/ 	.short	0x010a
        /*0a2a*/ 	.byte	0x3f
	.zero		1


	//   ....[69]....
        /*0a2c*/ 	.word	0x000119c0
        /*0a30*/ 	.word	0x00000017
        /*0a34*/ 	.word	0x00019c60
        /*0a38*/ 	.short	0x010a
        /*0a3a*/ 	.byte	0x3f
	.zero		1


	//   ....[70]....
        /*0a3c*/ 	.word	0x00011a00
        /*0a40*/ 	.word	0x00000005
        /*0a44*/ 	.word	0x00019c80
        /*0a48*/ 	.short	0x010a
        /*0a4a*/ 	.byte	0x3f
	.zero		1


	//   ....[71]....
        /*0a4c*/ 	.word	0x00011a40
        /*0a50*/ 	.word	0x00000017
        /*0a54*/ 	.word	0x00019c80
        /*0a58*/ 	.short	0x010a
        /*0a5a*/ 	.byte	0x3f
	.zero		1


	//   ....[72]....
        /*0a5c*/ 	.word	0x00011ab0
        /*0a60*/ 	.word	0x00000003
        /*0a64*/ 	.word	0x00019c00
        /*0a68*/ 	.short	0x010a
        /*0a6a*/ 	.byte	0x3f
	.zero		1


	//   ....[73]....
        /*0a6c*/ 	.word	0x00011b00
        /*0a70*/ 	.word	0x00000002
        /*0a74*/ 	.word	0x00019c30
        /*0a78*/ 	.short	0x010a
        /*0a7a*/ 	.byte	0x3f
	.zero		1


	//   ....[74]....
        /*0a7c*/ 	.word	0x00011b60
        /*0a80*/ 	.word	0x00000007
        /*0a84*/ 	.word	0x00019c30
        /*0a88*/ 	.short	0x010a
        /*0a8a*/ 	.byte	0x3f
	.zero		1


	//   ....[75]....
        /*0a8c*/ 	.word	0x00011bc0
        /*0a90*/ 	.word	0x00000007
        /*0a94*/ 	.word	0x00019c50
        /*0a98*/ 	.short	0x010a
        /*0a9a*/ 	.byte	0x3f
	.zero		1


	//   ....[76]....
        /*0a9c*/ 	.word	0x00011c20
        /*0aa0*/ 	.word	0x00000007
        /*0aa4*/ 	.word	0x00019c30
        /*0aa8*/ 	.short	0x010a
        /*0aaa*/ 	.byte	0x3f
	.zero		1


	//   ....[77]....
        /*0aac*/ 	.word	0x00011c80
        /*0ab0*/ 	.word	0x00000007
        /*0ab4*/ 	.word	0x00019c50
        /*0ab8*/ 	.short	0x010a
        /*0aba*/ 	.byte	0x3f
	.zero		1


	//   ....[78]....
        /*0abc*/ 	.word	0x00011ce0
        /*0ac0*/ 	.word	0x00000005
        /*0ac4*/ 	.word	0x00019c50
        /*0ac8*/ 	.short	0x010a
        /*0aca*/ 	.byte	0x3f
	.zero		1


	//   ....[79]....
        /*0acc*/ 	.word	0x00011df0
        /*0ad0*/ 	.word	0x00000004
        /*0ad4*/ 	.word	0x00019c80
        /*0ad8*/ 	.short	0x010a
        /*0ada*/ 	.byte	0x3f
	.zero		1


	//   ....[80]....
        /*0adc*/ 	.word	0x000121b0
        /*0ae0*/ 	.word	0x00000004
        /*0ae4*/ 	.word	0x00019c40
        /*0ae8*/ 	.short	0x010a
        /*0aea*/ 	.byte	0x3f
	.zero		1


	//   ....[81]....
        /*0aec*/ 	.word	0x00012860
        /*0af0*/ 	.word	0x00000016
        /*0af4*/ 	.word	0x00019c20
        /*0af8*/ 	.short	0x010a
        /*0afa*/ 	.byte	0x3f
	.zero		1


	//   ....[82]....
        /*0afc*/ 	.word	0x000128b0
        /*0b00*/ 	.word	0x00000000
        /*0b04*/ 	.word	0x00019c80
        /*0b08*/ 	.short	0x010a
        /*0b0a*/ 	.byte	0x3f
	.zero		1


	//   ....[83]....
        /*0b0c*/ 	.word	0x00012b70
        /*0b10*/ 	.word	0x00000000
        /*0b14*/ 	.word	0x00019c40
        /*0b18*/ 	.short	0x010a
        /*0b1a*/ 	.byte	0x3f
	.zero		1


	//   ....[84]....
        /*0b1c*/ 	.word	0x00012e20
        /*0b20*/ 	.word	0x00000002
        /*0b24*/ 	.word	0x00019c70
        /*0b28*/ 	.short	0x010a
        /*0b2a*/ 	.byte	0x3f
	.zero		1


	//   ....[85]....
        /*0b2c*/ 	.word	0x00012e70
        /*0b30*/ 	.word	0x00000002
        /*0b34*/ 	.word	0x00019c60
        /*0b38*/ 	.short	0x010a
        /*0b3a*/ 	.byte	0x3f
	.zero		1


	//   ....[86]....
        /*0b3c*/ 	.word	0x00012ec0
        /*0b40*/ 	.word	0x00000003
        /*0b44*/ 	.word	0x00019c70
        /*0b48*/ 	.short	0x010a
        /*0b4a*/ 	.byte	0x3f
	.zero		1


	//   ....[87]....
        /*0b4c*/ 	.word	0x00012f10
        /*0b50*/ 	.word	0x00000003
        /*0b54*/ 	.word	0x00019c60
        /*0b58*/ 	.short	0x010a
        /*0b5a*/ 	.byte	0x3f
	.zero		1


	//   ....[88]....
        /*0b5c*/ 	.word	0x00012f60
        /*0b60*/ 	.word	0x00000004
        /*0b64*/ 	.word	0x00019c20
        /*0b68*/ 	.short	0x010a
        /*0b6a*/ 	.byte	0x3f
	.zero		1


	//   ....[89]....
        /*0b6c*/ 	.word	0x00013100
        /*0b70*/ 	.word	0x00000005
        /*0b74*/ 	.word	0x00019c40
        /*0b78*/ 	.short	0x010a
        /*0b7a*/ 	.byte	0x3f
	.zero		1


	//   ....[90]....
        /*0b7c*/ 	.word	0x00013150
        /*0b80*/ 	.word	0x00000017
        /*0b84*/ 	.word	0x00019c40
        /*0b88*/ 	.short	0x010a
        /*0b8a*/ 	.byte	0x3f
	.zero		1


	//   ....[91]....
        /*0b8c*/ 	.word	0x000131a0
        /*0b90*/ 	.word	0x00000005
        /*0b94*/ 	.word	0x00019c60
        /*0b98*/ 	.short	0x010a
        /*0b9a*/ 	.byte	0x3f
	.zero		1


	//   ....[92]....
        /*0b9c*/ 	.word	0x000131f0
        /*0ba0*/ 	.word	0x00000017
        /*0ba4*/ 	.word	0x00019c60
        /*0ba8*/ 	.short	0x010a
        /*0baa*/ 	.byte	0x3f
	.zero		1


	//   ....[93]....
        /*0bac*/ 	.word	0x00013240
        /*0bb0*/ 	.word	0x00000005
        /*0bb4*/ 	.word	0x00019c80
        /*0bb8*/ 	.short	0x010a
        /*0bba*/ 	.byte	0x3f
	.zero		1


	//----- nvinfo : EIATTR_NUM_MBARRIERS
	.align		4
.L_297:
        /*0bbc*/ 	.byte	0x03, 0x38
        /*0bbe*/ 	.short	0x0016


	//----- nvinfo : EIATTR_EXIT_INSTR_OFFSETS
	.align		4
        /*0bc0*/ 	.byte	0x04, 0x1c
        /*0bc2*/ 	.short	(.L_299 - .L_298)


	//   ....[0]....
.L_298:
        /*0bc4*/ 	.word	0x00000980


	//   ....[1]....
        /*0bc8*/ 	.word	0x0000bf40


	//   ....[2]....
        /*0bcc*/ 	.word	0x00011a90


	//----- nvinfo : EIATTR_MAX_THREADS
	.align		4
.L_299:
        /*0bd0*/ 	.byte	0x04, 0x05
        /*0bd2*/ 	.short	(.L_301 - .L_300)
.L_300:
        /*0bd4*/ 	.word	0x00000200
        /*0bd8*/ 	.word	0x00000001
        /*0bdc*/ 	.word	0x00000001


	//----- nvinfo : EIATTR_CRS_STACK_SIZE
	.align		4
.L_301:
        /*0be0*/ 	.byte	0x04, 0x1e
        /*0be2*/ 	.short	(.L_303 - .L_302)
.L_302:
        /*0be4*/ 	.word	0x00000000


	//----- nvinfo : EIATTR_CBANK_PARAM_SIZE
	.align		4
.L_303:
        /*0be8*/ 	.byte	0x03, 0x19
        /*0bea*/ 	.short	0x0af0


	//----- nvinfo : EIATTR_PARAM_CBANK
	.align		4
        /*0bec*/ 	.byte	0x04, 0x0a
        /*0bee*/ 	.short	(.L_305 - .L_304)
	.align		4
.L_304:
        /*0bf0*/ 	.word	index@(.nv.constant0._ZN7cutlass13device_kernelIN5flash11enable_sm90INS1_16FlashAttnFwdSm90INS1_25CollectiveMainloopFwdSm90ILi2EN4cute5tupleIJNS5_1CILi1EEES8_S8_EEENS6_IJNS7_ILi192EEENS7_ILi128EEENS7_ILi96EEEEEELi96ENS_12float_e4m3_tEfNS_4arch4Sm90ELb1ELb0ELb1ELb1ELb1ELb0ELb0ELb1ELb1ELb1ELb0ELb0EEENS1_21CollectiveEpilogueFwdINS6_IJSA_SC_SB_EEES9_NS_10bfloat16_tESG_Li384ELb1ELb1ELb0ELb1EEENS1_36VarlenDynamicPersistentTileSchedulerILi192ELi128ELi384ELi128ELb0ELb1ELb1ELb1ELb1ELb1EEEEEEEEEvNT_6ParamsE)
        /*0bf4*/ 	.short	0x0210
        /*0bf6*/ 	.short	0x0af0


	//----- nvinfo : EIATTR_SW_WAR
	.align		4
.L_305:
        /*0bf8*/ 	.byte	0x04, 0x36
        /*0bfa*/ 	.short	(.L_307 - .L_306)
.L_306:
        /*0bfc*/ 	.word	0x00000008
.L_307:


//--------------------- .nv.info._ZN7cutlass13device_kernelIN5flash11enable_sm90INS1_16FlashAttnFwdSm90INS1_25CollectiveMainloopFwdSm90ILi2EN4cute5tupleIJNS5_1CILi1EEES8_S8_EEENS6_IJNS7_ILi192EEENS7_ILi128EEENS7_ILi96EEEEEELi96ENS_12float_e4m3_tEfNS_4arch4Sm90ELb1ELb0ELb1ELb1ELb1ELb1ELb0ELb1ELb1ELb1ELb0ELb0EEENS1_21CollectiveEpilogueFwdINS6_IJSA_SC_SB_EEES9_NS_10bfloat16_tESG_Li384ELb1ELb1ELb0ELb1EEENS1_36VarlenDynamicPersistentTileSchedulerILi192ELi128ELi384ELi128ELb0ELb1ELb1ELb1ELb1ELb1EEEEEEEEEvNT_6ParamsE --------------------------
	.section	.nv.info._ZN7cutlass13device_kernelIN5flash11enable_sm90INS1_16FlashAttnFwdSm90INS1_25CollectiveMainloopFwdSm90ILi2EN4cute5tupleIJNS5_1CILi1EEES8_S8_EEENS6_IJNS7_ILi192EEENS7_ILi128EEENS7_ILi96EEEEEELi96ENS_12float_e4m3_tEfNS_4arch4Sm90ELb1ELb0ELb1ELb1ELb1ELb1ELb0ELb1ELb1ELb1ELb0ELb0EEENS1_21CollectiveEpilogueFwdINS6_IJSA_SC_SB_EEES9_NS_10bfloat16_tESG_Li384ELb1ELb1ELb0ELb1EEENS1_36VarlenDynamicPersistentTileSchedulerILi192ELi128ELi384ELi128ELb0ELb1ELb1ELb1ELb1ELb1EEEEEEEEEvNT_6ParamsE,"",@"SHT_CUDA_INFO"
	.sectionflags	@""
	.align	4


	//----- nvinfo : EIATTR_CUDA_API_VERSION
	.align		4
        /*0000*/ 	.byte	0x04, 0x37
        /*0002*/ 	.short	(.L_309 - .L_308)
.L_308:
        /*0004*/ 	.word	0x00000082


	//----- nvinfo : EIATTR_KPARAM_INFO
	.align		4
.L_309:
        /*0008*/ 	.byte	0x04, 0x17
        /*000a*/ 	.short	(.L_311 - .L_310)
.L_310:
        /*000c*/ 	.word	0x00000000
        /*0010*/ 	.short	0x0000
        /*0012*/ 	.short	0x0070
        /*0014*/ 	.byte	0x00, 0xf0, 0x01, 0x2a


	//----- nvinfo : EIATTR_SPARSE_MMA_MASK
	.align		4
.L_311:
        /*0018*/ 	.byte	0x03, 0x50
        /*001a*/ 	.short	0x0000


	//----- nvinfo : EIATTR_MAXREG_COUNT
	.align		4
        /*001c*/ 	.byte	0x03, 0x1b
        /*001e*/ 	.short	0x0080


	//----- nvinfo : EIATTR_NUM_BARRIERS
	.align		4
        /*0020*/ 	.byte	0x02, 0x4c
        /*0022*/ 	.byte	0x10
	.zero		1


	//----- nvinfo : EIATTR_EXTERNS
	.align		4
        /*0024*/ 	.byte	0x04, 0x0f
        /*0026*/ 	.short	(.L_313 - .L_312)


	//   ....[0]....
	.align		4
.L_312:
        /*0028*/ 	.word	index@(__assertfail)


	//----- nvinfo : EIATTR_ANNOTATIONS
	.align		4
.L_313:
        /*002c*/ 	.byte	0x04, 0x55
        /*002e*/ 	.short	(.L_315 - .L_314)


	//   ....[0]....
.L_314:
        /* <DEDUP_REMOVED lines=96> */


	//----- nvinfo : EIATTR_MERCURY_ISA_VERSION
	.align		4
.L_315:
        /*0620*/ 	.byte	0x03, 0x5f
        /*0622*/ 	.short	0x0101


	//----- nvinfo : EIATTR_UNUSED_LOAD_BYTE_OFFSET
	.align		4
        /*0624*/ 	.byte	0x04, 0x44
        /*0626*/ 	.short	(.L_317 - .L_316)


	//   ....[0]....
.L_316:
        /*0628*/ 	.word	0x00000a50
        /*062c*/ 	.word	0x0000fff0


	//   ....[1]....
        /*0630*/ 	.word	0x00014370
        /*0634*/ 	.word	0x0000fff0


	//----- nvinfo : EIATTR_INT_WARP_WIDE_INSTR_OFFSETS
	.align		4
.L_317:
        /*0638*/ 	.byte	0x04, 0x31
        /*063a*/ 	.short	(.L_319 - .L_318)


	//   ....[0]....
.L_318:
        /*063c*/ 	.word	0x00000130


	//   ....[1]....
        /*0640*/ 	.word	0x00000170


	//   ....[2]....
        /*0644*/ 	.word	0x000001e0


	//   ....[3]....
        /*0648*/ 	.word	0x00019130


	//   ....[4]....
        /*064c*/ 	.word	0x000191c0


	//   ....[5]....
        /*0650*/ 	.word	0x0001c290


	//   ....[6]....
        /*0654*/ 	.word	0x0001c320


	//----- nvinfo : EIATTR_COOP_GROUP_MASK_REGIDS
	.align		4
.L_319:
        /*0658*/ 	.byte	0x04, 0x29
        /*065a*/ 	.short	(.L_321 - .L_320)


	//   ....[0]....
.L_320:
        /*065c*/ 	.word	0xffffffff


	//   ....[1]....
        /*0660*/ 	.word	0xffffffff


	//   ....[2]....
        /*0664*/ 	.word	0xffffffff


	//   ....[3]....
        /*0668*/ 	.word	0xffffffff


	//   ....[4]....
        /*066c*/ 	.word	0xffffffff


	//   ....[5]....
        /*0670*/ 	.word	0xffffffff


	//   ....[6]....
        /*0674*/ 	.word	0xffffffff


	//   ....[7]....
        /*0678*/ 	.word	0xffffffff


	//   ....[8]....
        /*067c*/ 	.word	0xffffffff


	//   ....[9]....
        /*0680*/ 	.word	0xffffffff


	//   ....[10]....
        /*0684*/ 	.word	0xffffffff


	//   ....[11]....
        /*0688*/ 	.word	0xffffffff


	//   ....[12]....
        /*068c*/ 	.word	0xffffffff


	//   ....[13]....
        /*0690*/ 	.word	0xffffffff


	//   ....[14]....
        /*0694*/ 	.word	0xffffffff


	//   ....[15]....
        /*0698*/ 	.word	0xffffffff


	//   ....[16]....
        /*069c*/ 	.word	0xffffffff


	//   ....[17]....
        /*06a0*/ 	.word	0xffffffff


	//   ....[18]....
        /*06a4*/ 	.word	0xffffffff


	//   ....[19]....
        /*06a8*/ 	.word	0xffffffff


	//   ....[20]....
        /*06ac*/ 	.word	0xffffffff


	//   ....[21]....
        /*06b0*/ 	.word	0xffffffff


	//   ....[22]....
        /*06b4*/ 	.word	0xffffffff


	//   ....[23]....
        /*06b8*/ 	.word	0xffffffff


	//   ....[24]....
        /*06bc*/ 	.word	0xffffffff


	//   ....[25]....
        /*06c0*/ 	.word	0xffffffff


	//   ....[26]....
        /*06c4*/ 	.word	0xffffffff


	//   ....[27]....
        /*06c8*/ 	.word	0xffffffff


	//   ....[28]....
        /*06cc*/ 	.word	0xffffffff


	//   ....[29]....
        /*06d0*/ 	.word	0xffffffff


	//   ....[30]....
        /*06d4*/ 	.word	0xffffffff


	//   ....[31]....
        /*06d8*/ 	.word	0xffffffff


	//   ....[32]....
        /*06dc*/ 	.word	0xffffffff


	//   ....[33]....
        /*06e0*/ 	.word	0xffffffff


	//   ....[34]....
        /*06e4*/ 	.word	0xffffffff


	//   ....[35]....
        /*06e8*/ 	.word	0xffffffff


	//   ....[36]....
        /*06ec*/ 	.word	0xffffffff


	//   ....[37]....
        /*06f0*/ 	.word	0xffffffff


	//   ....[38]....
        /*06f4*/ 	.word	0xffffffff


	//   ....[39]....
        /*06f8*/ 	.word	0xffffffff


	//   ....[40]....
        /*06fc*/ 	.word	0xffffffff


	//   ....[41]....
        /*0700*/ 	.word	0xffffffff


	//   ....[42]....
        /*0704*/ 	.word	0xffffffff


	//   ....[43]....
        /*0708*/ 	.word	0xffffffff


	//   ....[44]....
        /*070c*/ 	.word	0xffffffff


	//   ....[45]....
        /*0710*/ 	.word	0xffffffff


	//   ....[46]....
        /*0714*/ 	.word	0xffffffff


	//   ....[47]....
        /*0718*/ 	.word	0xffffffff


	//   ....[48]....
        /*071c*/ 	.word	0xffffffff


	//   ....[49]....
        /*0720*/ 	.word	0xffffffff


	//   ....[50]....
        /*0724*/ 	.word	0xffffffff


	//   ....[51]....
        /*0728*/ 	.word	0xffffffff


	//   ....[52]....
        /*072c*/ 	.word	0xffffffff


	//   ....[53]....
        /*0730*/ 	.word	0xffffffff


	//   ....[54]....
        /*0734*/ 	.word	0xffffffff


	//   ....[55]....
        /*0738*/ 	.word	0xffffffff


	//   ....[56]....
        /*073c*/ 	.word	0xffffffff


	//   ....[57]....
        /*0740*/ 	.word	0xffffffff


	//   ....[58]....
        /*0744*/ 	.word	0xffffffff


	//   ....[59]....
        /*0748*/ 	.word	0xffffffff


	//   ....[60]....
        /*074c*/ 	.word	0xffffffff


	//   ....[61]....
        /*0750*/ 	.word	0xffffffff


	//   ....[62]....
        /*0754*/ 	.word	0xffffffff


	//   ....[63]....
        /*0758*/ 	.word	0xffffffff


	//   ....[64]....
        /*075c*/ 	.word	0xffffffff


	//   ....[65]....
        /*0760*/ 	.word	0xffffffff


	//   ....[66]....
        /*0764*/ 	.word	0xffffffff


	//   ....[67]....
        /*0768*/ 	.word	0xffffffff


	//   ....[68]....
        /*076c*/ 	.word	0xffffffff


	//   ....[69]....
        /*0770*/ 	.word	0xffffffff


	//   ....[70]....
        /*0774*/ 	.word	0xffffffff


	//   ....[71]....
        /*0778*/ 	.word	0xffffffff


	//   ....[72]....
        /*077c*/ 	.word	0xffffffff


	//   ....[73]....
        /*0780*/ 	.word	0xffffffff


	//   ....[74]....
        /*0784*/ 	.word	0xffffffff


	//   ....[75]....
        /*0788*/ 	.word	0xffffffff


	//   ....[76]....
        /*078c*/ 	.word	0xffffffff


	//   ....[77]....
        /*0790*/ 	.word	0xffffffff


	//   ....[78]....
        /*0794*/ 	.word	0xffffffff


	//   ....[79]....
        /*0798*/ 	.word	0xffffffff


	//   ....[80]....
        /*079c*/ 	.word	0xffffffff


	//   ....[81]....
        /*07a0*/ 	.word	0xffffffff


	//   ....[82]....
        /*07a4*/ 	.word	0xffffffff


	//   ....[83]....
        /*07a8*/ 	.word	0xffffffff


	//   ....[84]....
        /*07ac*/ 	.word	0xffffffff


	//   ....[85]....
        /*07b0*/ 	.word	0xffffffff


	//   ....[86]....
        /*07b4*/ 	.word	0xffffffff


	//   ....[87]....
        /*07b8*/ 	.word	0xffffffff


	//   ....[88]....
        /*07bc*/ 	.word	0xffffffff


	//   ....[89]....
        /*07c0*/ 	.word	0xffffffff


	//   ....[90]....
        /*07c4*/ 	.word	0xffffffff


	//   ....[91]....
        /*07c8*/ 	.word	0xffffffff


	//   ....[92]....
        /*07cc*/ 	.word	0xffffffff


	//   ....[93]....
        /*07d0*/ 	.word	0xffffffff


	//   ....[94]....
        /*07d4*/ 	.word	0xffffffff


	//   ....[95]....
        /*07d8*/ 	.word	0xffffffff


	//   ....[96]....
        /*07dc*/ 	.word	0xffffffff


	//   ....[97]....
        /*07e0*/ 	.word	0xffffffff


	//   ....[98]....
        /*07e4*/ 	.word	0xffffffff


	//   ....[99]....
        /*07e8*/ 	.word	0xffffffff


	//   ....[100]....
        /*07ec*/ 	.word	0xffffffff


	//   ....[101]....
        /*07f0*/ 	.word	0xffffffff


	//   ....[102]....
        /*07f4*/ 	.word	0xffffffff


	//   ....[103]....
        /*07f8*/ 	.word	0xffffffff


	//   ....[104]....
        /*07fc*/ 	.word	0xffffffff


	//   ....[105]....
        /*0800*/ 	.word	0xffffffff


	//   ....[106]....
        /*0804*/ 	.word	0xffffffff


	//   ....[107]....
        /*0808*/ 	.word	0xffffffff


	//   ....[108]....
        /*080c*/ 	.word	0xffffffff


	//   ....[109]....
        /*0810*/ 	.word	0xffffffff


	//   ....[110]....
        /*0814*/ 	.word	0xffffffff


	//   ....[111]....
        /*0818*/ 	.word	0xffffffff


	//   ....[112]....
        /*081c*/ 	.word	0xffffffff


	//   ....[113]....
        /*0820*/ 	.word	0xffffffff


	//   ....[114]....
        /*0824*/ 	.word	0xffffffff


	//   ....[115]....
        /*0828*/ 	.word	0xffffffff


	//   ....[116]....
        /*082c*/ 	.word	0xffffffff


	//   ....[117]....
        /*0830*/ 	.word	0xffffffff


	//   ....[118]....
        /*0834*/ 	.word	0xffffffff


	//   ....[119]....
        /*0838*/ 	.word	0xffffffff


	//   ....[120]....
        /*083c*/ 	.word	0xffffffff


	//   ....[121]....
        /*0840*/ 	.word	0xffffffff


	//   ....[122]....
        /*0844*/ 	.word	0xffffffff


	//   ....[123]....
        /*0848*/ 	.word	0xffffffff


	//   ....[124]....
        /*084c*/ 	.word	0xffffffff


	//   ....[125]....
        /*0850*/ 	.word	0xffffffff


	//   ....[126]....
        /*0854*/ 	.word	0xffffffff


	//   ....[127]....
        /*0858*/ 	.word	0xffffffff


	//   ....[128]....
        /*085c*/ 	.word	0xffffffff


	//   ....[129]....
        /*0860*/ 	.word	0xffffffff


	//   ....[130]....
        /*0864*/ 	.word	0xffffffff


	//   ....[131]....
        /*0868*/ 	.word	0xffffffff


	//   ....[132]....
        /*086c*/ 	.word	0xffffffff


	//   ....[133]....
        /*0870*/ 	.word	0xffffffff


	//   ....[134]....
        /*0874*/ 	.word	0xffffffff


	//   ....[135]....
        /*0878*/ 	.word	0xffffffff


	//   ....[136]....
        /*087c*/ 	.word	0xffffffff


	//   ....[137]....
        /*0880*/ 	.word	0x0500000f


	//   ....[138]....
        /*0884*/ 	.word	0x0500000f


	//   ....[139]....
        /*0888*/ 	.word	0x0500000f


	//   ....[140]....
        /*088c*/ 	.word	0x0500000f


	//   ....[141]....
        /*0890*/ 	.word	0x0500000f


	//   ....[142]....
        /*0894*/ 	.word	0x0500000f


	//   ....[143]....
        /*0898*/ 	.word	0x0500000f


	//   ....[144]....
        /*089c*/ 	.word	0x0500000f


	//   ....[145]....
        /*08a0*/ 	.word	0x0500000f


	//   ....[146]....
        /*08a4*/ 	.word	0x0500000f


	//   ....[147]....
        /*08a8*/ 	.word	0x0500000f


	//   ....[148]....
        /*08ac*/ 	.word	0x0500000f


	//   ....[149]....
        /*08b0*/ 	.word	0x0500000f


	//   ....[150]....
        /*08b4*/ 	.word	0x0500000f


	//   ....[151]....
        /*08b8*/ 	.word	0x0500000f


	//   ....[152]....
        /*08bc*/ 	.word	0x0500000f


	//   ....[153]....
        /*08c0*/ 	.word	0x0500000f


	//   ....[154]....
        /*08c4*/ 	.word	0x0500000f


	//   ....[155]....
        /*08c8*/ 	.word	0x0500000f


	//   ....[156]....
        /*08cc*/ 	.word	0x0500000f


	//   ....[157]....
        /*08d0*/ 	.word	0x0500000f


	//   ....[158]....
        /*08d4*/ 	.word	0x0500000f


	//   ....[159]....
        /*08d8*/ 	.word	0x0500000f


	//   ....[160]....
        /*08dc*/ 	.word	0x0500000f


	//   ....[161]....
        /*08e0*/ 	.word	0x0500000f


	//   ....[162]....
        /*08e4*/ 	.word	0x0500000f


	//   ....[163]....
        /*08e8*/ 	.word	0x0500000f


	//   ....[164]....
        /*08ec*/ 	.word	0x0500000f


	//   ....[165]....
        /*08f0*/ 	.word	0x0500000f


	//   ....[166]....
        /*08f4*/ 	.word	0x0500000f


	//   ....[167]....
        /*08f8*/ 	.word	0x0500000f


	//   ....[168]....
        /*08fc*/ 	.word	0x0500000f


	//   ....[169]....
        /*0900*/ 	.word	0x0500000f


	//   ....[170]....
        /*0904*/ 	.word	0x0500000f


	//   ....[171]....
        /*0908*/ 	.word	0x0500000f


	//   ....[172]....
        /*090c*/ 	.word	0x0500000f


	//   ....[173]....
        /*0910*/ 	.word	0x0500000f


	//   ....[174]....
        /*0914*/ 	.word	0x0500000f


	//   ....[175]....
        /*0918*/ 	.word	0x0500000f


	//   ....[176]....
        /*091c*/ 	.word	0x0500000f


	//   ....[177]....
        /*0920*/ 	.word	0x0500000f


	//   ....[178]....
        /*0924*/ 	.word	0x0500000f


	//   ....[179]....
        /*0928*/ 	.word	0x0500000f


	//   ....[180]....
        /*092c*/ 	.word	0x0500000f


	//   ....[181]....
        /*0930*/ 	.word	0x0500000f


	//   ....[182]....
        /*0934*/ 	.word	0x0500000f


	//   ....[183]....
        /*0938*/ 	.word	0x0500000f


	//   ....[184]....
        /*093c*/ 	.word	0x0500000f


	//   ....[185]....
        /*0940*/ 	.word	0x0500000f


	//   ....[186]....
        /*0944*/ 	.word	0x0500000f


	//   ....[187]....
        /*0948*/ 	.word	0x0500000f


	//   ....[188]....
        /*094c*/ 	.word	0x0500000f


	//   ....[189]....
        /*0950*/ 	.word	0x0500000f


	//   ....[190]....
        /*0954*/ 	.word	0x0500000f


	//   ....[191]....
        /*0958*/ 	.word	0x0500000f


	//   ....[192]....
        /*095c*/ 	.word	0x0500000f


	//----- nvinfo : EIATTR_COOP_GROUP_INSTR_OFFSETS
	.align		4
.L_321:
        /*0960*/ 	.byte	0x04, 0x28
        /*0962*/ 	.short	(.L_323 - .L_322)


	//   ....[0]....
.L_322:
        /*0964*/ 	.word	0x00000070


	//   ....[1]....
        /*0968*/ 	.word	0x00000140


	//   ....[2]....
        /*096c*/ 	.word	0x00000190


	//   ....[3]....
        /*0970*/ 	.word	0x000003c0


	//   ....[4]....
        /*0974*/ 	.word	0x00000520


	//   ....[5]....
        /*0978*/ 	.word	0x00000640


	//   ....[6]....
        /*097c*/ 	.word	0x000007a0


	//   ....[7]....
        /*0980*/ 	.word	0x00002930


	//   ....[8]....
        /*0984*/ 	.word	0x00002940


	//   ....[9]....
        /*0988*/ 	.word	0x00004290


	//   ....[10]....
        /*098c*/ 	.word	0x000042a0


	//   ....[11]....
        /*0990*/ 	.word	0x000063b0


	//   ....[12]....
        /*0994*/ 	.word	0x000063c0


	//   ....[13]....
        /*0998*/ 	.word	0x000067c0


	//   ....[14]....
        /*099c*/ 	.word	0x000067f0


	//   ....[15]....
        /*09a0*/ 	.word	0x00006e40


	//   ....[16]....
        /*09a4*/ 	.word	0x00007800


	//   ....[17]....
        /*09a8*/ 	.word	0x00007810


	//   ....[18]....
        /*09ac*/ 	.word	0x00007820


	//   ....[19]....
        /*09b0*/ 	.word	0x00007830


	//   ....[20]....
        /*09b4*/ 	.word	0x000094e0


	//   ....[21]....
        /*09b8*/ 	.word	0x000094f0


	//   ....[22]....
        /*09bc*/ 	.word	0x00009500


	//   ....[23]....
        /*09c0*/ 	.word	0x00009510


	//   ....[24]....
        /*09c4*/ 	.word	0x0000c200


	//   ....[25]....
        /*09c8*/ 	.word	0x0000caa0


	//   ....[26]....
        /*09cc*/ 	.word	0x0000cab0


	//   ....[27]....
        /*09d0*/ 	.word	0x0000cad0


	//   ....[28]....
        /*09d4*/ 	.word	0x0000d3f0


	//   ....[29]....
        /*09d8*/ 	.word	0x0000d410


	//   ....[30]....
        /*09dc*/ 	.word	0x0000ec80


	//   ....[31]....
        /*09e0*/ 	.word	0x0000ecc0


	//   ....[32]....
        /*09e4*/ 	.word	0x0000f780


	//   ....[33]....
        /*09e8*/ 	.word	0x0000f7c0


	//   ....[34]....
        /*09ec*/ 	.word	0x00010220


	//   ....[35]....
        /*09f0*/ 	.word	0x00010250


	//   ....[36]....
        /*09f4*/ 	.word	0x00012350


	//   ....[37]....
        /*09f8*/ 	.word	0x000123a0


	//   ....[38]....
        /*09fc*/ 	.word	0x00012630


	//   ....[39]....
        /*0a00*/ 	.word	0x00012650


	//   ....[40]....
        /*0a04*/ 	.word	0x00013c10


	//   ....[41]....
        /*0a08*/ 	.word	0x00013cc0


	//   ....[42]....
        /*0a0c*/ 	.word	0x00013d50


	//   ....[43]....
        /*0a10*/ 	.word	0x00013d60


	//   ....[44]....
        /*0a14*/ 	.word	0x00014970


	//   ....[45]....
        /*0a18*/ 	.word	0x000149a0


	//   ....[46]....
        /*0a1c*/ 	.word	0x000149c0


	//   ....[47]....
        /*0a20*/ 	.word	0x000149e0


	//   ....[48]....
        /*0a24*/ 	.word	0x00014a00


	//   ....[49]....
        /*0a28*/ 	.word	0x00014a10


	//   ....[50]....
        /*0a2c*/ 	.word	0x00014a20


	//   ....[51]....
        /*0a30*/ 	.word	0x00014a30


	//   ....[52]....
        /*0a34*/ 	.word	0x00014a40


	//   ....[53]....
        /*0a38*/ 	.word	0x00014a50


	//   ....[54]....
        /*0a3c*/ 	.word	0x00014a60


	//   ....[55]....
        /*0a40*/ 	.word	0x00014a70


	//   ....[56]....
        /*0a44*/ 	.word	0x00014aa0


	//   ....[57]....
        /*0a48*/ 	.word	0x00014ab0


	//   ....[58]....
        /*0a4c*/ 	.word	0x00014ac0


	//   ....[59]....
        /*0a50*/ 	.word	0x00014ad0


	//   ....[60]....
        /*0a54*/ 	.word	0x00014ae0


	//   ....[61]....
        /*0a58*/ 	.word	0x00014af0


	//   ....[62]....
        /*0a5c*/ 	.word	0x00014b00


	//   ....[63]....
        /*0a60*/ 	.word	0x00014b10


	//   ....[64]....
        /*0a64*/ 	.word	0x00014b20


	//   ....[65]....
        /*0a68*/ 	.word	0x00014b30


	//   ....[66]....
        /*0a6c*/ 	.word	0x00014b40


	//   ....[67]....
        /*0a70*/ 	.word	0x00014b50


	//   ....[68]....
        /*0a74*/ 	.word	0x000152d0


	//   ....[69]....
        /*0a78*/ 	.word	0x00015300


	//   ....[70]....
        /*0a7c*/ 	.word	0x00015330


	//   ....[71]....
        /*0a80*/ 	.word	0x00015350


	//   ....[72]....
        /*0a84*/ 	.word	0x00015890


	//   ....[73]....
        /*0a88*/ 	.word	0x000158c0


	//   ....[74]....
        /*0a8c*/ 	.word	0x000159c0


	//   ....[75]....
        /*0a90*/ 	.word	0x000159e0


	//   ....[76]....
        /*0a94*/ 	.word	0x00016310


	//   ....[77]....
        /*0a98*/ 	.word	0x00016320


	//   ....[78]....
        /*0a9c*/ 	.word	0x00016420


	//   ....[79]....
        /*0aa0*/ 	.word	0x00016440


	//   ....[80]....
        /*0aa4*/ 	.word	0x000165b0


	//   ....[81]....
        /*0aa8*/ 	.word	0x00016780


	//   ....[82]....
        /*0aac*/ 	.word	0x000167b0


	//   ....[83]....
        /*0ab0*/ 	.word	0x000167e0


	//   ....[84]....
        /*0ab4*/ 	.word	0x00016810


	//   ....[85]....
        /*0ab8*/ 	.word	0x00016840


	//   ....[86]....
        /*0abc*/ 	.word	0x00016870


	//   ....[87]....
        /*0ac0*/ 	.word	0x000169e0


	//   ....[88]....
        /*0ac4*/ 	.word	0x00016a10


	//   ....[89]....
        /*0ac8*/ 	.word	0x00016a40


	//   ....[90]....
        /*0acc*/ 	.word	0x00016a70


	//   ....[91]....
        /*0ad0*/ 	.word	0x00016aa0


	//   ....[92]....
        /*0ad4*/ 	.word	0x00016ad0


	//   ....[93]....
        /*0ad8*/ 	.word	0x00016b70


	//   ....[94]....
        /*0adc*/ 	.word	0x00016bd0


	//   ....[95]....
        /*0ae0*/ 	.word	0x00016c70


	//   ....[96]....
        /*0ae4*/ 	.word	0x00017c10


	//   ....[97]....
        /*0ae8*/ 	.word	0x00019dd0


	//   ....[98]....
        /*0aec*/ 	.word	0x00019de0


	//   ....[99]....
        /*0af0*/ 	.word	0x00019df0


	//   ....[100]....
        /*0af4*/ 	.word	0x00019f10


	//   ....[101]....
        /*0af8*/ 	.word	0x0001a340


	//   ....[102]....
        /*0afc*/ 	.word	0x0001a350


	//   ....[103]....
        /*0b00*/ 	.word	0x0001a360


	//   ....[104]....
        /*0b04*/ 	.word	0x0001a370


	//   ....[105]....
        /*0b08*/ 	.word	0x0001acf0


	//   ....[106]....
        /*0b0c*/ 	.word	0x0001ad20


	//   ....[107]....
        /*0b10*/ 	.word	0x0001ad40


	//   ....[108]....
        /*0b14*/ 	.word	0x0001ad50


	//   ....[109]....
        /*0b18*/ 	.word	0x0001ae50


	//   ....[110]....
        /*0b1c*/ 	.word	0x0001ae60


	//   ....[111]....
        /*0b20*/ 	.word	0x0001b620


	//   ....[112]....
        /*0b24*/ 	.word	0x0001b640


	//   ....[113]....
        /*0b28*/ 	.word	0x0001b660


	//   ....[114]....
        /*0b2c*/ 	.word	0x0001b6c0


	//   ....[115]....
        /*0b30*/ 	.word	0x0001baa0


	//   ....[116]....
        /*0b34*/ 	.word	0x0001bab0


	//   ....[117]....
        /*0b38*/ 	.word	0x0001bac0


	//   ....[118]....
        /*0b3c*/ 	.word	0x0001bb20


	//   ....[119]....
        /*0b40*/ 	.word	0x0001ca70


	//   ....[120]....
        /*0b44*/ 	.word	0x0001caa0


	//   ....[121]....
        /*0b48*/ 	.word	0x0001cae0


	//   ....[122]....
        /*0b4c*/ 	.word	0x0001cb10


	//   ....[123]....
        /*0b50*/ 	.word	0x0001cb40


	//   ....[124]....
        /*0b54*/ 	.word	0x0001cb70


	//   ....[125]....
        /*0b58*/ 	.word	0x0001cba0


	//   ....[126]....
        /*0b5c*/ 	.word	0x0001cbd0


	//   ....[127]....
        /*0b60*/ 	.word	0x0001cd50


	//   ....[128]....
        /*0b64*/ 	.word	0x0001cd80


	//   ....[129]....
        /*0b68*/ 	.word	0x0001cdb0


	//   ....[130]....
        /*0b6c*/ 	.word	0x0001cde0


	//   ....[131]....
        /*0b70*/ 	.word	0x0001ce10


	//   ....[132]....
        /*0b74*/ 	.word	0x0001ce40


	//   ....[133]....
        /*0b78*/ 	.word	0x0001cf00


	//   ....[134]....
        /*0b7c*/ 	.word	0x0001cf20


	//   ....[135]....
        /*0b80*/ 	.word	0x0001cf90


	//   ....[136]....
        /*0b84*/ 	.word	0x0001d650


	//   ....[137]....
        /*0b88*/ 	.word	0x0001d9f0


	//   ....[138]....
        /*0b8c*/ 	.word	0x0001da80


	//   ....[139]....
        /*0b90*/ 	.word	0x0001db60


	//   ....[140]....
        /*0b94*/ 	.word	0x0001dbf0


	//   ....[141]....
        /*0b98*/ 	.word	0x0001dcd0


	//   ....[142]....
        /*0b9c*/ 	.word	0x0001dd60


	//   ....[143]....
        /*0ba0*/ 	.word	0x0001de30


	//   ....[144]....
        /*0ba4*/ 	.word	0x0001dec0


	//   ....[145]....
        /*0ba8*/ 	.word	0x0001df10


	//   ....[146]....
        /*0bac*/ 	.word	0x0001df60


	//   ....[147]....
        /*0bb0*/ 	.word	0x0001e030


	//   ....[148]....
        /*0bb4*/ 	.word	0x0001e0c0


	//   ....[149]....
        /*0bb8*/ 	.word	0x0001e110


	//   ....[150]....
        /*0bbc*/ 	.word	0x0001e160


	//   ....[151]....
        /*0bc0*/ 	.word	0x0001e460


	//   ....[152]....
        /*0bc4*/ 	.word	0x0001e740


	//   ....[153]....
        /*0bc8*/ 	.word	0x0001e840


	//   ....[154]....
        /*0bcc*/ 	.word	0x0001e8e0


	//   ....[155]....
        /*0bd0*/ 	.word	0x0001ea90


	//   ....[156]....
        /*0bd4*/ 	.word	0x0001eb30


	//   ....[157]....
        /*0bd8*/ 	.word	0x0001ec30


	//   ....[158]....
        /*0bdc*/ 	.word	0x0001ecc0


	//   ....[159]....
        /*0be0*/ 	.word	0x0001ed20


	//   ....[160]....
        /*0be4*/ 	.word	0x0001edc0


	//   ....[161]....
        /*0be8*/ 	.word	0x0001eed0


	//   ....[162]....
        /*0bec*/ 	.word	0x0001ef30


	//   ....[163]....
        /*0bf0*/ 	.word	0x0001ef90


	//   ....[164]....
        /*0bf4*/ 	.word	0x0001f030


	//   ....[165]....
        /*0bf8*/ 	.word	0x0001f100


	//   ....[166]....
        /*0bfc*/ 	.word	0x0001f1e0


	//   ....[167]....
        /*0c00*/ 	.word	0x0001f320


	//   ....[168]....
        /*0c04*/ 	.word	0x0001f3d0


	//   ....[169]....
        /*0c08*/ 	.word	0x0001f480


	//   ....[170]....
        /*0c0c*/ 	.word	0x0001f530


	//   ....[171]....
        /*0c10*/ 	.word	0x0001f620


	//   ....[172]....
        /*0c14*/ 	.word	0x0001f6b0


	//   ....[173]....
        /*0c18*/ 	.word	0x0001f710


	//   ....[174]....
        /*0c1c*/ 	.word	0x0001f7e0


	//   ....[175]....
        /*0c20*/ 	.word	0x0001f9c0


	//   ....[176]....
        /*0c24*/ 	.word	0x0001fa60


	//   ....[177]....
        /*0c28*/ 	.word	0x0001fb80


	//   ....[178]....
        /*0c2c*/ 	.word	0x0001fbf0


	//   ....[179]....
        /*0c30*/ 	.word	0x0001fc60


	//   ....[180]....
        /*0c34*/ 	.word	0x0001fcd0


	//   ....[181]....
        /*0c38*/ 	.word	0x0001fd40


	//   ....[182]....
        /*0c3c*/ 	.word	0x0001fdc0


	//   ....[183]....
        /*0c40*/ 	.word	0x0001fe50


	//   ....[184]....
        /*0c44*/ 	.word	0x0001fef0


	//   ....[185]....
        /*0c48*/ 	.word	0x0001ff60


	//   ....[186]....
        /*0c4c*/ 	.word	0x0001ffd0


	//   ....[187]....
        /*0c50*/ 	.word	0x00020040


	//   ....[188]....
        /*0c54*/ 	.word	0x000200c0


	//   ....[189]....
        /*0c58*/ 	.word	0x00020130


	//   ....[190]....
        /*0c5c*/ 	.word	0x000201d0


	//   ....[191]....
        /*0c60*/ 	.word	0x00020260


	//   ....[192]....
        /*0c64*/ 	.word	0x00020390


	//----- nvinfo : EIATTR_REG_RECONFIG
	.align		4
.L_323:
        /*0c68*/ 	.byte	0x01, 0x54
	.zero		2


	//----- nvinfo : EIATTR_SYSCALL_OFFSETS
	.align		4
        /*0c6c*/ 	.byte	0x04, 0x46
        /*0c6e*/ 	.short	(.L_325 - .L_324)


	//   ....[0]....
.L_324:
        /*0c70*/ 	.word	0x00001a10


	//   ....[1]....
        /*0c74*/ 	.word	0x00001b60


	//   ....[2]....
        /*0c78*/ 	.word	0x00006fb0


	//   ....[3]....
        /*0c7c*/ 	.word	0x00007560


	//   ....[4]....
        /*0c80*/ 	.word	0x00019320


	//   ....[5]....
        /*0c84*/ 	.word	0x000194b0


	//   ....[6]....
        /*0c88*/ 	.word	0x00019600


	//   ....[7]....
        /*0c8c*/ 	.word	0x00019750


	//   ....[8]....
        /*0c90*/ 	.word	0x0001a7b0


	//----- nvinfo : EIATTR_MBARRIER_INSTR_OFFSETS
	.align		4
.L_325:
        /*0c94*/ 	.byte	0x04, 0x39
        /*0c96*/ 	.short	(.L_327 - .L_326)


	//   ....[0]....
.L_326:
        /*0c98*/ 	.word	0x00000270
        /*0c9c*/ 	.word	0x000000ff
        /*0ca0*/ 	.word	0x00019c00
        /*0ca4*/ 	.short	0x0100
        /*0ca6*/ 	.byte	0x08
	.zero		1


	//   ....[1]....
        /*0ca8*/ 	.word	0x00000280
        /*0cac*/ 	.word	0x000000ff
        /*0cb0*/ 	.word	0x00019c20
        /*0cb4*/ 	.short	0x0100
        /*0cb6*/ 	.byte	0x08
	.zero		1


	//   ....[2]....
        /*0cb8*/ 	.word	0x00000370
        /*0cbc*/ 	.word	0x000000ff
        /*0cc0*/ 	.word	0x00019c30
        /*0cc4*/ 	.short	0x0100
        /*0cc6*/ 	.byte	0x08
	.zero		1


	//   ....[3]....
        /*0cc8*/ 	.word	0x00000380
        /*0ccc*/ 	.word	0x000000ff
        /*0cd0*/ 	.word	0x00019c40
        /*0cd4*/ 	.short	0x0100
        /*0cd6*/ 	.byte	0x08
	.zero		1


	//   ....[4]....
        /*0cd8*/ 	.word	0x00000390
        /*0cdc*/ 	.word	0x000000ff
        /*0ce0*/ 	.word	0x00019c38
        /*0ce4*/ 	.short	0x0100
        /*0ce6*/ 	.byte	0x08
	.zero		1


	//   ....[5]....
        /*0ce8*/ 	.word	0x000003a0
        /*0cec*/ 	.word	0x000000ff
        /*0cf0*/ 	.word	0x00019c48
        /*0cf4*/ 	.short	0x0100
        /*0cf6*/ 	.byte	0x08
	.zero		1


	//   ....[6]....
        /*0cf8*/ 	.word	0x000004d0
        /*0cfc*/ 	.word	0x000000ff
        /*0d00*/ 	.word	0x00019c50
        /*0d04*/ 	.short	0x0100
        /*0d06*/ 	.byte	0x08
	.zero		1


	//   ....[7]....
        /*0d08*/ 	.word	0x000004e0
        /*0d0c*/ 	.word	0x000000ff
        /*0d10*/ 	.word	0x00019c60
        /*0d14*/ 	.short	0x0100
        /*0d16*/ 	.byte	0x08
	.zero		1


	//   ....[8]....
        /*0d18*/ 	.word	0x000004f0
        /*0d1c*/ 	.word	0x000000ff
        /*0d20*/ 	.word	0x00019c58
        /*0d24*/ 	.short	0x0100
        /*0d26*/ 	.byte	0x08
	.zero		1


	//   ....[9]....
        /*0d28*/ 	.word	0x00000500
        /*0d2c*/ 	.word	0x000000ff
        /*0d30*/ 	.word	0x00019c68
        /*0d34*/ 	.short	0x0100
        /*0d36*/ 	.byte	0x08
	.zero		1


	//   ....[10]....
        /*0d38*/ 	.word	0x000005f0
        /*0d3c*/ 	.word	0x000000ff
        /*0d40*/ 	.word	0x00019c70
        /*0d44*/ 	.short	0x0100
        /*0d46*/ 	.byte	0x06
	.zero		1


	//   ....[11]....
        /*0d48*/ 	.word	0x00000600
        /*0d4c*/ 	.word	0x000000ff
        /*0d50*/ 	.word	0x00019c80
        /*0d54*/ 	.short	0x0100
        /*0d56*/ 	.byte	0x06
	.zero		1


	//   ....[12]....
        /*0d58*/ 	.word	0x00000610
        /*0d5c*/ 	.word	0x000000ff
        /*0d60*/ 	.word	0x00019c78
        /*0d64*/ 	.short	0x0100
        /*0d66*/ 	.byte	0x06
	.zero		1


	//   ....[13]....
        /*0d68*/ 	.word	0x00000620
        /*0d6c*/ 	.word	0x000000ff
        /*0d70*/ 	.word	0x00019c88
        /*0d74*/ 	.short	0x0100
        /*0d76*/ 	.byte	0x06
	.zero		1


	//   ....[14]....
        /*0d78*/ 	.word	0x00000750
        /*0d7c*/ 	.word	0x000000ff
        /*0d80*/ 	.word	0x00019c90
        /*0d84*/ 	.short	0x0100
        /*0d86*/ 	.byte	0x08
	.zero		1


	//   ....[15]....
        /*0d88*/ 	.word	0x00000760
        /*0d8c*/ 	.word	0x000000ff
        /*0d90*/ 	.word	0x00019ca0
        /*0d94*/ 	.short	0x0100
        /*0d96*/ 	.byte	0x08
	.zero		1


	//   ....[16]....
        /*0d98*/ 	.word	0x00000770
        /*0d9c*/ 	.word	0x000000ff
        /*0da0*/ 	.word	0x00019c98
        /*0da4*/ 	.short	0x0100
        /*0da6*/ 	.byte	0x08
	.zero		1


	//   ....[17]....
        /*0da8*/ 	.word	0x00000780
        /*0dac*/ 	.word	0x000000ff
        /*0db0*/ 	.word	0x00019ca8
        /*0db4*/ 	.short	0x0100
        /*0db6*/ 	.byte	0x08
	.zero		1


	//   ....[18]....
        /*0db8*/ 	.word	0x000008c0
        /*0dbc*/ 	.word	0x000000ff
        /*0dc0*/ 	.word	0x00019cb0
        /*0dc4*/ 	.short	0x0100
        /*0dc6*/ 	.byte	0x08
	.zero		1


	//   ....[19]....
        /*0dc8*/ 	.word	0x000008d0
        /*0dcc*/ 	.word	0x000000ff
        /*0dd0*/ 	.word	0x00019cc0
        /*0dd4*/ 	.short	0x0100
        /*0dd6*/ 	.byte	0x08
	.zero		1


	//   ....[20]....
        /*0dd8*/ 	.word	0x000008e0
        /*0ddc*/ 	.word	0x000000ff
        /*0de0*/ 	.word	0x00019cb8
        /*0de4*/ 	.short	0x0100
        /*0de6*/ 	.byte	0x08
	.zero		1


	//   ....[21]....
        /*0de8*/ 	.word	0x000008f0
        /*0dec*/ 	.word	0x000000ff
        /*0df0*/ 	.word	0x00019cc8
        /*0df4*/ 	.short	0x0100
        /*0df6*/ 	.byte	0x08
	.zero		1


	//   ....[22]....
        /*0df8*/ 	.word	0x000028e0
        /*0dfc*/ 	.word	0x00000045
        /*0e00*/ 	.word	0x00019c90
        /*0e04*/ 	.short	0x010a
        /*0e06*/ 	.byte	0x3f
	.zero		1


	//   ....[23]....
        /*0e08*/ 	.word	0x00004240
        /*0e0c*/ 	.word	0x00000045
        /*0e10*/ 	.word	0x00019c90
        /*0e14*/ 	.short	0x010a
        /*0e16*/ 	.byte	0x3f
	.zero		1


	//   ....[24]....
        /*0e18*/ 	.word	0x000061d0
        /*0e1c*/ 	.word	0x00000045
        /*0e20*/ 	.word	0x00019c90
        /*0e24*/ 	.short	0x010a
        /*0e26*/ 	.byte	0x3f
	.zero		1


	//   ....[25]....
        /*0e28*/ 	.word	0x00006600
        /*0e2c*/ 	.word	0x00000004
        /*0e30*/ 	.word	0x00000000
        /*0e34*/ 	.short	0x0101
        /*0e36*/ 	.byte	0x3f
	.zero		1


	//   ....[26]....
        /*0e38*/ 	.word	0x00006640
        /*0e3c*/ 	.word	0x00000045
        /*0e40*/ 	.word	0x00019cb0
        /*0e44*/ 	.short	0x010a
        /*0e46*/ 	.byte	0x3f
	.zero		1


	//   ....[27]....
        /*0e48*/ 	.word	0x00006a30
        /*0e4c*/ 	.word	0x00000045
        /*0e50*/ 	.word	0x00000000
        /*0e54*/ 	.short	0x0101
        /*0e56*/ 	.byte	0x3f
	.zero		1


	//   ....[28]....
        /*0e58*/ 	.word	0x000072e0
        /*0e5c*/ 	.word	0x00000012
        /*0e60*/ 	.word	0x00019c00
        /*0e64*/ 	.short	0x010a
        /*0e66*/ 	.byte	0x3f
	.zero		1


	//   ....[29]....
        /*0e68*/ 	.word	0x00007330
        /*0e6c*/ 	.word	0x00000012
        /*0e70*/ 	.word	0x00019c00
        /*0e74*/ 	.short	0x010a
        /*0e76*/ 	.byte	0x3f
	.zero		1


	//   ....[30]....
        /*0e78*/ 	.word	0x00007b60
        /*0e7c*/ 	.word	0x00000012
        /*0e80*/ 	.word	0x00019c00
        /*0e84*/ 	.short	0x010a
        /*0e86*/ 	.byte	0x3f
	.zero		1


	//   ....[31]....
        /*0e88*/ 	.word	0x00009820
        /*0e8c*/ 	.word	0x00000012
        /*0e90*/ 	.word	0x00019c00
        /*0e94*/ 	.short	0x010a
        /*0e96*/ 	.byte	0x3f
	.zero		1


	//   ....[32]....
        /*0e98*/ 	.word	0x0000b9e0
        /*0e9c*/ 	.word	0x00000000
        /*0ea0*/ 	.word	0x00019c30
        /*0ea4*/ 	.short	0x010a
        /*0ea6*/ 	.byte	0x3f
	.zero		1


	//   ....[33]....
        /*0ea8*/ 	.word	0x0000ba80
        /*0eac*/ 	.word	0x00000000
        /*0eb0*/ 	.word	0x00019c30
        /*0eb4*/ 	.short	0x010a
        /*0eb6*/ 	.byte	0x3f
	.zero		1


	//   ....[34]....
        /*0eb8*/ 	.word	0x0000dba0
        /*0ebc*/ 	.word	0x00000021
        /*0ec0*/ 	.word	0x00000000
        /*0ec4*/ 	.short	0x0101
        /*0ec6*/ 	.byte	0x3f
	.zero		1


	//   ....[35]....
        /*0ec8*/ 	.word	0x0000e4f0
        /*0ecc*/ 	.word	0x00000014
        /*0ed0*/ 	.word	0x00019c30
        /*0ed4*/ 	.short	0x010a
        /*0ed6*/ 	.byte	0x3f
	.zero		1


	//   ....[36]....
        /*0ed8*/ 	.word	0x0000e560
        /*0edc*/ 	.word	0x00000014
        /*0ee0*/ 	.word	0x00019c30
        /*0ee4*/ 	.short	0x010a
        /*0ee6*/ 	.byte	0x3f
	.zero		1


	//   ....[37]....
        /*0ee8*/ 	.word	0x0000e760
        /*0eec*/ 	.word	0x0000000e
        /*0ef0*/ 	.word	0x00019c50
        /*0ef4*/ 	.short	0x010a
        /*0ef6*/ 	.byte	0x3f
	.zero		1


	//   ....[38]....
        /*0ef8*/ 	.word	0x0000e7b0
        /*0efc*/ 	.word	0x0000000e
        /*0f00*/ 	.word	0x00019c50
        /*0f04*/ 	.short	0x010a
        /*0f06*/ 	.byte	0x3f
	.zero		1


	//   ....[39]....
        /*0f08*/ 	.word	0x0000ede0
        /*0f0c*/ 	.word	0x00000014
        /*0f10*/ 	.word	0x00000000
        /*0f14*/ 	.short	0x0101
        /*0f16*/ 	.byte	0x3f
	.zero		1


	//   ....[40]....
        /*0f18*/ 	.word	0x00010ee0
        /*0f1c*/ 	.word	0x0000000e
        /*0f20*/ 	.word	0x00000000
        /*0f24*/ 	.short	0x0101
        /*0f26*/ 	.byte	0x3f
	.zero		1


	//   ....[41]....
        /*0f28*/ 	.word	0x00011480
        /*0f2c*/ 	.word	0x0000000a
        /*0f30*/ 	.word	0x00019c30
        /*0f34*/ 	.short	0x010a
        /*0f36*/ 	.byte	0x3f
	.zero		1


	//   ....[42]....
        /*0f38*/ 	.word	0x000114f0
        /*0f3c*/ 	.word	0x0000000a
        /*0f40*/ 	.word	0x00019c30
        /*0f44*/ 	.short	0x010a
        /*0f46*/ 	.byte	0x3f
	.zero		1


	//   ....[43]....
        /*0f48*/ 	.word	0x000116f0
        /*0f4c*/ 	.word	0x0000000c
        /*0f50*/ 	.word	0x00019c50
        /*0f54*/ 	.short	0x010a
        /*0f56*/ 	.byte	0x3f
	.zero		1


	//   ....[44]....
        /*0f58*/ 	.word	0x00011740
        /*0f5c*/ 	.word	0x0000000c
        /*0f60*/ 	.word	0x00019c50
        /*0f64*/ 	.short	0x010a
        /*0f66*/ 	.byte	0x3f
	.zero		1


	//   ....[45]....
        /*0f68*/ 	.word	0x00012030
        /*0f6c*/ 	.word	0x0000000a
        /*0f70*/ 	.word	0x00000000
        /*0f74*/ 	.short	0x0101
        /*0f76*/ 	.byte	0x3f
	.zero		1


	//   ....[46]....
        /*0f78*/ 	.word	0x00013460
        /*0f7c*/ 	.word	0x0000000c
        /*0f80*/ 	.word	0x00000000
        /*0f84*/ 	.short	0x0101
        /*0f86*/ 	.byte	0x3f
	.zero		1


	//   ....[47]....
        /*0f88*/ 	.word	0x00013970
        /*0f8c*/ 	.word	0x0000000c
        /*0f90*/ 	.word	0x00019c50
        /*0f94*/ 	.short	0x010a
        /*0f96*/ 	.byte	0x3f
	.zero		1


	//   ....[48]....
        /*0f98*/ 	.word	0x000139c0
        /*0f9c*/ 	.word	0x0000000c
        /*0fa0*/ 	.word	0x00019c50
        /*0fa4*/ 	.short	0x010a
        /*0fa6*/ 	.byte	0x3f
	.zero		1


	//   ....[49]....
        /*0fa8*/ 	.word	0x000142a0
        /*0fac*/ 	.word	0x00000004
        /*0fb0*/ 	.word	0x00000000
        /*0fb4*/ 	.short	0x0101
        /*0fb6*/ 	.byte	0x3f
	.zero		1


	//   ....[50]....
        /*0fb8*/ 	.word	0x000158b0
        /*0fbc*/ 	.word	0x00000000
        /*0fc0*/ 	.word	0x00000000
        /*0fc4*/ 	.short	0x0101
        /*0fc6*/ 	.byte	0x3f
	.zero		1


	//   ....[51]....
        /*0fc8*/ 	.word	0x00017cf0
        /*0fcc*/ 	.word	0x00000016
        /*0fd0*/ 	.word	0x00019c20
        /*0fd4*/ 	.short	0x010a
        /*0fd6*/ 	.byte	0x3f
	.zero		1


	//   ....[52]....
        /*0fd8*/ 	.word	0x00017d80
        /*0fdc*/ 	.word	0x00000008
        /*0fe0*/ 	.word	0x00019ca0
        /*0fe4*/ 	.short	0x010a
        /*0fe6*/ 	.byte	0x3f
	.zero		1


	//   ....[53]....
        /*0fe8*/ 	.word	0x000181d0
        /*0fec*/ 	.word	0x00000008
        /*0ff0*/ 	.word	0x00019cc0
        /*0ff4*/ 	.short	0x010a
        /*0ff6*/ 	.byte	0x3f
	.zero		1


	//   ....[54]....
        /*0ff8*/ 	.word	0x000186e0
        /*0ffc*/ 	.word	0x00000008
        /*1000*/ 	.word	0x00019ca0
        /*1004*/ 	.short	0x010a
        /*1006*/ 	.byte	0x3f
	.zero		1


	//   ....[55]....
        /*1008*/ 	.word	0x00018b20
        /*100c*/ 	.word	0x00000008
        /*1010*/ 	.word	0x00019cc0
        /*1014*/ 	.short	0x010a
        /*1016*/ 	.byte	0x3f
	.zero		1


	//   ....[56]....
        /*1018*/ 	.word	0x00019be0
        /*101c*/ 	.word	0x00000004
        /*1020*/ 	.word	0x00019c80
        /*1024*/ 	.short	0x010a
        /*1026*/ 	.byte	0x3f
	.zero		1


	//   ....[57]....
        /*1028*/ 	.word	0x0001a010
        /*102c*/ 	.word	0x00000004
        /*1030*/ 	.word	0x00019c70
        /*1034*/ 	.short	0x0107
        /*1036*/ 	.byte	0x3f
	.zero		1


	//   ....[58]....
        /*1038*/ 	.word	0x0001a0d0
        /*103c*/ 	.word	0x00000004
        /*1040*/ 	.word	0x00019c70
        /*1044*/ 	.short	0x0101
        /*1046*/ 	.byte	0x3f
	.zero		1


	//   ....[59]....
        /*1048*/ 	.word	0x0001a120
        /*104c*/ 	.word	0x00000004
        /*1050*/ 	.word	0x00019c40
        /*1054*/ 	.short	0x010a
        /*1056*/ 	.byte	0x3f
	.zero		1


	//   ....[60]....
        /*1058*/ 	.word	0x0001a490
        /*105c*/ 	.word	0x00000004
        /*1060*/ 	.word	0x00019c30
        /*1064*/ 	.short	0x0107
        /*1066*/ 	.byte	0x3f
	.zero		1


	//   ....[61]....
        /*1068*/ 	.word	0x0001a560
        /*106c*/ 	.word	0x00000004
        /*1070*/ 	.word	0x00019c30
        /*1074*/ 	.short	0x0101
        /*1076*/ 	.byte	0x3f
	.zero		1


	//   ....[62]....
        /*1078*/ 	.word	0x0001af40
        /*107c*/ 	.word	0x00000016
        /*1080*/ 	.word	0x00019c00
        /*1084*/ 	.short	0x0107
        /*1086*/ 	.byte	0x3f
	.zero		1


	//   ....[63]....
        /*1088*/ 	.word	0x0001b040
        /*108c*/ 	.word	0x00000016
        /*1090*/ 	.word	0x00019c00
        /*1094*/ 	.short	0x0101
        /*1096*/ 	.byte	0x3f
	.zero		1


	//   ....[64]....
        /*1098*/ 	.word	0x0001b060
        /*109c*/ 	.word	0x00000016
        /*10a0*/ 	.word	0x00019c20
        /*10a4*/ 	.short	0x010a
        /*10a6*/ 	.byte	0x3f
	.zero		1


	//   ....[65]....
        /*10a8*/ 	.word	0x0001b3d0
        /*10ac*/ 	.word	0x00000000
        /*10b0*/ 	.word	0x00019c80
        /*10b4*/ 	.short	0x010a
        /*10b6*/ 	.byte	0x3f
	.zero		1


	//   ....[66]....
        /*10b8*/ 	.word	0x0001b790
        /*10bc*/ 	.word	0x00000000
        /*10c0*/ 	.word	0x00019c70
        /*10c4*/ 	.short	0x0107
        /*10c6*/ 	.byte	0x3f
	.zero		1


	//   ....[67]....
        /*10c8*/ 	.word	0x0001b850
        /*10cc*/ 	.word	0x00000000
        /*10d0*/ 	.word	0x00019c70
        /*10d4*/ 	.short	0x0101
        /*10d6*/ 	.byte	0x3f
	.zero		1


	//   ....[68]....
        /*10d8*/ 	.word	0x0001b880
        /*10dc*/ 	.word	0x00000000
        /*10e0*/ 	.word	0x00019c40
        /*10e4*/ 	.short	0x010a
        /*10e6*/ 	.byte	0x3f
	.zero		1


	//   ....[69]....
        /*10e8*/ 	.word	0x0001bbc0
        /*10ec*/ 	.word	0x00000000
        /*10f0*/ 	.word	0x00019c30
        /*10f4*/ 	.short	0x0107
        /*10f6*/ 	.byte	0x3f
	.zero		1


	//   ....[70]....
        /*10f8*/ 	.word	0x0001bc80
        /*10fc*/ 	.word	0x00000000
        /*1100*/ 	.word	0x00019c30
        /*1104*/ 	.short	0x0101
        /*1106*/ 	.byte	0x3f
	.zero		1


	//   ....[71]....
        /*1108*/ 	.word	0x0001bd10
        /*110c*/ 	.word	0x00000002
        /*1110*/ 	.word	0x00019c70
        /*1114*/ 	.short	0x010a
        /*1116*/ 	.byte	0x3f
	.zero		1


	//   ....[72]....
        /*1118*/ 	.word	0x0001bda0
        /*111c*/ 	.word	0x00000002
        /*1120*/ 	.word	0x00019c60
        /*1124*/ 	.short	0x010a
        /*1126*/ 	.byte	0x3f
	.zero		1


	//   ....[73]....
        /*1128*/ 	.word	0x0001c160
        /*112c*/ 	.word	0x00000002
        /*1130*/ 	.word	0x00019c50
        /*1134*/ 	.short	0x0101
        /*1136*/ 	.byte	0x3f
	.zero		1


	//   ....[74]....
        /*1138*/ 	.word	0x0001c1f0
        /*113c*/ 	.word	0x00000002
        /*1140*/ 	.word	0x00000000
        /*1144*/ 	.short	0x0101
        /*1146*/ 	.byte	0x3f
	.zero		1


	//   ....[75]....
        /*1148*/ 	.word	0x0001c3b0
        /*114c*/ 	.word	0x00000003
        /*1150*/ 	.word	0x00019c70
        /*1154*/ 	.short	0x010a
        /*1156*/ 	.byte	0x3f
	.zero		1


	//   ....[76]....
        /*1158*/ 	.word	0x0001c430
        /*115c*/ 	.word	0x00000003
        /*1160*/ 	.word	0x00019c60
        /*1164*/ 	.short	0x010a
        /*1166*/ 	.byte	0x3f
	.zero		1


	//   ....[77]....
        /*1168*/ 	.word	0x0001c800
        /*116c*/ 	.word	0x00000003
        /*1170*/ 	.word	0x00019c50
        /*1174*/ 	.short	0x0101
        /*1176*/ 	.byte	0x3f
	.zero		1


	//   ....[78]....
        /*1178*/ 	.word	0x0001c8b0
        /*117c*/ 	.word	0x00000003
        /*1180*/ 	.word	0x00000000
        /*1184*/ 	.short	0x0101
        /*1186*/ 	.byte	0x3f
	.zero		1


	//   ....[79]....
        /*1188*/ 	.word	0x0001d5d0
        /*118c*/ 	.word	0x00000005
        /*1190*/ 	.word	0x00019c20
        /*1194*/ 	.short	0x010a
        /*1196*/ 	.byte	0x3f
	.zero		1


	//   ....[80]....
        /*1198*/ 	.word	0x0001d740
        /*119c*/ 	.word	0x00000003
        /*11a0*/ 	.word	0x00019c40
        /*11a4*/ 	.short	0x010a
        /*11a6*/ 	.byte	0x3f
	.zero		1


	//   ....[81]....
        /*11a8*/ 	.word	0x0001d7e0
        /*11ac*/ 	.word	0x00000017
        /*11b0*/ 	.word	0x00019c40
        /*11b4*/ 	.short	0x010a
        /*11b6*/ 	.byte	0x3f
	.zero		1


	//   ....[82]....
        /*11b8*/ 	.word	0x0001d820
        /*11bc*/ 	.word	0x00000003
        /*11c0*/ 	.word	0x00019c60
        /*11c4*/ 	.short	0x010a
        /*11c6*/ 	.byte	0x3f
	.zero		1


	//   ....[83]....
        /*11c8*/ 	.word	0x0001d860
        /*11cc*/ 	.word	0x00000017
        /*11d0*/ 	.word	0x00019c60
        /*11d4*/ 	.short	0x010a
        /*11d6*/ 	.byte	0x3f
	.zero		1


	//   ....[84]....
        /*11d8*/ 	.word	0x0001d8a0
        /*11dc*/ 	.word	0x00000003
        /*11e0*/ 	.word	0x00019c80
        /*11e4*/ 	.short	0x010a
        /*11e6*/ 	.byte	0x3f
	.zero		1


	//   ....[85]....
        /*11e8*/ 	.word	0x0001d8e0
        /*11ec*/ 	.word	0x00000017
        /*11f0*/ 	.word	0x00019c80
        /*11f4*/ 	.short	0x010a
        /*11f6*/ 	.byte	0x3f
	.zero		1


	//   ....[86]....
        /*11f8*/ 	.word	0x0001d940
        /*11fc*/ 	.word	0x00000045
        /*1200*/ 	.word	0x00019c90
        /*1204*/ 	.short	0x010a
        /*1206*/ 	.byte	0x3f
	.zero		1


	//   ....[87]....
        /*1208*/ 	.word	0x0001dab0
        /*120c*/ 	.word	0x00000045
        /*1210*/ 	.word	0x00019c90
        /*1214*/ 	.short	0x010a
        /*1216*/ 	.byte	0x3f
	.zero		1


	//   ....[88]....
        /*1218*/ 	.word	0x0001dc30
        /*121c*/ 	.word	0x00000045
        /*1220*/ 	.word	0x00019c90
        /*1224*/ 	.short	0x010a
        /*1226*/ 	.byte	0x3f
	.zero		1


	//   ....[89]....
        /*1228*/ 	.word	0x0001dd90
        /*122c*/ 	.word	0x00000045
        /*1230*/ 	.word	0x00019cb0
        /*1234*/ 	.short	0x010a
        /*1236*/ 	.byte	0x3f
	.zero		1


	//   ....[90]....
        /*1238*/ 	.word	0x0001df90
        /*123c*/ 	.word	0x00000012
        /*1240*/ 	.word	0x00019c00
        /*1244*/ 	.short	0x010a
        /*1246*/ 	.byte	0x3f
	.zero		1


	//   ....[91]....
        /*1248*/ 	.word	0x0001e1a0
        /*124c*/ 	.word	0x00000012
        /*1250*/ 	.word	0x00019c00
        /*1254*/ 	.short	0x010a
        /*1256*/ 	.byte	0x3f
	.zero		1


	//   ....[92]....
        /*1258*/ 	.word	0x0001e1f0
        /*125c*/ 	.word	0x00000000
        /*1260*/ 	.word	0x00019c30
        /*1264*/ 	.short	0x010a
        /*1266*/ 	.byte	0x3f
	.zero		1


	//   ....[93]....
        /*1268*/ 	.word	0x0001e240
        /*126c*/ 	.word	0x00000014
        /*1270*/ 	.word	0x00019c30
        /*1274*/ 	.short	0x010a
        /*1276*/ 	.byte	0x3f
	.zero		1


	//   ....[94]....
        /*1278*/ 	.word	0x0001e290
        /*127c*/ 	.word	0x0000000e
        /*1280*/ 	.word	0x00019c50
        /*1284*/ 	.short	0x010a
        /*1286*/ 	.byte	0x3f
	.zero		1


	//   ....[95]....
        /*1288*/ 	.word	0x0001e2e0
        /*128c*/ 	.word	0x0000000a
        /*1290*/ 	.word	0x00019c30
        /*1294*/ 	.short	0x010a
        /*1296*/ 	.byte	0x3f
	.zero		1


	//   ....[96]....
        /*1298*/ 	.word	0x0001e330
        /*129c*/ 	.word	0x0000000c
        /*12a0*/ 	.word	0x00019c50
        /*12a4*/ 	.short	0x010a
        /*12a6*/ 	.byte	0x3f
	.zero		1


	//   ....[97]....
        /*12a8*/ 	.word	0x0001e380
        /*12ac*/ 	.word	0x0000000c
        /*12b0*/ 	.word	0x00019c50
        /*12b4*/ 	.short	0x010a
        /*12b6*/ 	.byte	0x3f
	.zero		1


	//   ....[98]....
        /*12b8*/ 	.word	0x0001e520
        /*12bc*/ 	.word	0x00000016
        /*12c0*/ 	.word	0x00019c20
        /*12c4*/ 	.short	0x010a
        /*12c6*/ 	.byte	0x3f
	.zero		1


	//   ....[99]....
        /*12c8*/ 	.word	0x0001e570
        /*12cc*/ 	.word	0x00000008
        /*12d0*/ 	.word	0x00019ca0
        /*12d4*/ 	.short	0x010a
        /*12d6*/ 	.byte	0x3f
	.zero		1


	//   ....[100]....
        /*12d8*/ 	.word	0x0001e5c0
        /*12dc*/ 	.word	0x00000008
        /*12e0*/ 	.word	0x00019cc0
        /*12e4*/ 	.short	0x010a
        /*12e6*/ 	.byte	0x3f
	.zero		1


	//   ....[101]....
        /*12e8*/ 	.word	0x0001e610
        /*12ec*/ 	.word	0x00000008
        /*12f0*/ 	.word	0x00019ca0
        /*12f4*/ 	.short	0x010a
        /*12f6*/ 	.byte	0x3f
	.zero		1


	//   ....[102]....
        /*12f8*/ 	.word	0x0001e660
        /*12fc*/ 	.word	0x00000008
        /*1300*/ 	.word	0x00019cc0
        /*1304*/ 	.short	0x010a
        /*1306*/ 	.byte	0x3f
	.zero		1


	//   ....[103]....
        /*1308*/ 	.word	0x0001e790
        /*130c*/ 	.word	0x00000004
        /*1310*/ 	.word	0x00019c80
        /*1314*/ 	.short	0x010a
        /*1316*/ 	.byte	0x3f
	.zero		1


	//   ....[104]....
        /*1318*/ 	.word	0x0001eb80
        /*131c*/ 	.word	0x00000004
        /*1320*/ 	.word	0x00019c40
        /*1324*/ 	.short	0x010a
        /*1326*/ 	.byte	0x3f
	.zero		1


	//   ....[105]....
        /*1328*/ 	.word	0x0001f220
        /*132c*/ 	.word	0x00000016
        /*1330*/ 	.word	0x00019c20
        /*1334*/ 	.short	0x010a
        /*1336*/ 	.byte	0x3f
	.zero		1


	//   ....[106]....
        /*1338*/ 	.word	0x0001f270
        /*133c*/ 	.word	0x00000000
        /*1340*/ 	.word	0x00019c80
        /*1344*/ 	.short	0x010a
        /*1346*/ 	.byte	0x3f
	.zero		1


	//   ....[107]....
        /*1348*/ 	.word	0x0001f570
        /*134c*/ 	.word	0x00000000
        /*1350*/ 	.word	0x00019c40
        /*1354*/ 	.short	0x010a
        /*1356*/ 	.byte	0x3f
	.zero		1


	//   ....[108]....
        /*1358*/ 	.word	0x0001f820
        /*135c*/ 	.word	0x00000002
        /*1360*/ 	.word	0x00019c70
        /*1364*/ 	.short	0x010a
        /*1366*/ 	.byte	0x3f
	.zero		1


	//   ....[109]....
        /*1368*/ 	.word	0x0001f870
        /*136c*/ 	.word	0x00000002
        /*1370*/ 	.word	0x00019c60
        /*1374*/ 	.short	0x010a
        /*1376*/ 	.byte	0x3f
	.zero		1


	//   ....[110]....
        /*1378*/ 	.word	0x0001f8c0
        /*137c*/ 	.word	0x00000003
        /*1380*/ 	.word	0x00019c70
        /*1384*/ 	.short	0x010a
        /*1386*/ 	.byte	0x3f
	.zero		1


	//   ....[111]....
        /*1388*/ 	.word	0x0001f910
        /*138c*/ 	.word	0x00000003
        /*1390*/ 	.word	0x00019c60
        /*1394*/ 	.short	0x010a
        /*1396*/ 	.byte	0x3f
	.zero		1


	//   ....[112]....
        /*1398*/ 	.word	0x000202b0
        /*139c*/ 	.word	0x00000005
        /*13a0*/ 	.word	0x00019c20
        /*13a4*/ 	.short	0x010a
        /*13a6*/ 	.byte	0x3f
	.zero		1


	//   ....[113]....
        /*13a8*/ 	.word	0x00020450
        /*13ac*/ 	.word	0x00000003
        /*13b0*/ 	.word	0x00019c40
        /*13b4*/ 	.short	0x010a
        /*13b6*/ 	.byte	0x3f
	.zero		1


	//   ....[114]....
        /*13b8*/ 	.word	0x000204a0
        /*13bc*/ 	.word	0x00000017
        /*13c0*/ 	.word	0x00019c40
        /*13c4*/ 	.short	0x010a
        /*13c6*/ 	.byte	0x3f
	.zero		1


	//   ....[115]....
        /*13c8*/ 	.word	0x000204f0
        /*13cc*/ 	.word	0x00000003
        /*13d0*/ 	.word	0x00019c60
        /*13d4*/ 	.short	0x010a
        /*13d6*/ 	.byte	0x3f
	.zero		1


	//   ....[116]....
        /*13d8*/ 	.word	0x00020540
        /*13dc*/ 	.word	0x00000017
        /*13e0*/ 	.word	0x00019c60
        /*13e4*/ 	.short	0x010a
        /*13e6*/ 	.byte	0x3f
	.zero		1


	//   ....[117]....
        /*13e8*/ 	.word	0x00020590
        /*13ec*/ 	.word	0x00000003
        /*13f0*/ 	.word	0x00019c80
        /*13f4*/ 	.short	0x010a
        /*13f6*/ 	.byte	0x3f
	.zero		1


	//----- nvinfo : EIATTR_NUM_MBARRIERS
	.align		4
.L_327:
        /*13f8*/ 	.byte	0x03, 0x38
        /*13fa*/ 	.short	0x0016


	//----- nvinfo : EIATTR_EXIT_INSTR_OFFSETS
	.align		4
        /*13fc*/ 	.byte	0x04, 0x1c
        /*13fe*/ 	.short	(.L_329 - .L_328)


	//   ....[0]....
.L_328:
        /*1400*/ 	.word	0x0001d930


	//----- nvinfo : EIATTR_MAX_THREADS
	.align		4
.L_329:
        /*1404*/ 	.byte	0x04, 0x05
        /*1406*/ 	.short	(.L_331 - .L_330)
.L_330:
        /*1408*/ 	.word	0x00000200
        /*140c*/ 	.word	0x00000001
        /*1410*/ 	.word	0x00000001


	//----- nvinfo : EIATTR_CRS_STACK_SIZE
	.align		4
.L_331:
        /*1414*/ 	.byte	0x04, 0x1e
        /*1416*/ 	.short	(.L_333 - .L_332)
.L_332:
        /*1418*/ 	.word	0x00000000


	//----- nvinfo : EIATTR_CBANK_PARAM_SIZE
	.align		4
.L_333:
        /*141c*/ 	.byte	0x03, 0x19
        /*141e*/ 	.short	0x0af0


	//----- nvinfo : EIATTR_PARAM_CBANK
	.align		4
        /*1420*/ 	.byte	0x04, 0x0a
        /*1422*/ 	.short	(.L_335 - .L_334)
	.align		4
.L_334:
        /*1424*/ 	.word	index@(.nv.constant0._ZN7cutlass13device_kernelIN5flash11enable_sm90INS1_16FlashAttnFwdSm90INS1_25CollectiveMainloopFwdSm90ILi2EN4cute5tupleIJNS5_1CILi1EEES8_S8_EEENS6_IJNS7_ILi192EEENS7_ILi128EEENS7_ILi96EEEEEELi96ENS_12float_e4m3_tEfNS_4arch4Sm90ELb1ELb0ELb1ELb1ELb1ELb1ELb0ELb1ELb1ELb1ELb0ELb0EEENS1_21CollectiveEpilogueFwdINS6_IJSA_SC_SB_EEES9_NS_10bfloat16_tESG_Li384ELb1ELb1ELb0ELb1EEENS1_36VarlenDynamicPersistentTileSchedulerILi192ELi128ELi384ELi128ELb0ELb1ELb1ELb1ELb1ELb1EEEEEEEEEvNT_6ParamsE)
        /*1428*/ 	.short	0x0210
        /*142a*/ 	.short	0x0af0


	//----- nvinfo : EIATTR_SW_WAR
	.align		4
.L_335:
        /*142c*/ 	.byte	0x04, 0x36
        /*142e*/ 	.short	(.L_337 - .L_336)
.L_336:
        /*1430*/ 	.word	0x00000008
.L_337:


//--------------------- .nv.callgraph             --------------------------
	.section	.nv.callgraph,"",@"SHT_CUDA_CALLGRAPH"
	.align	4
	.sectionentsize	8
	.align		4
        /*0000*/ 	.word	0x00000000
	.align		4
        /*0004*/ 	.word	0xffffffff
	.align		4
        /*0008*/ 	.word	index@(_ZN7cutlass13device_kernelIN5flash11enable_sm90INS1_16FlashAttnFwdSm90INS1_25CollectiveMainloopFwdSm90ILi2EN4cute5tupleIJNS5_1CILi1EEES8_S8_EEENS6_IJNS7_ILi192EEENS7_ILi128EEENS7_ILi96EEEEEELi96ENS_12float_e4m3_tEfNS_4arch4Sm90ELb0ELb0ELb1ELb0ELb1ELb0ELb0ELb1ELb1ELb1ELb0ELb0EEENS1_21CollectiveEpilogueFwdINS6_IJSA_SC_SB_EEES9_NS_10bfloat16_tESG_Li384ELb0ELb1ELb0ELb1EEENS1_29StaticPersistentTileSchedulerILb0EEEEEEEEEvNT_6ParamsE)
	.align		4
        /*000c*/ 	.word	index@(__assertfail)
	.align		4
        /*0010*/ 	.word	index@(_ZN7cutlass13device_kernelIN5flash11enable_sm90INS1_16FlashAttnFwdSm90INS1_25CollectiveMainloopFwdSm90ILi2EN4cute5tupleIJNS5_1CILi1EEES8_S8_EEENS6_IJNS7_ILi192EEENS7_ILi128EEENS7_ILi96EEEEEELi96ENS_12float_e4m3_tEfNS_4arch4Sm90ELb0ELb0ELb1ELb1ELb1ELb0ELb0ELb1ELb1ELb1ELb0ELb0EEENS1_21CollectiveEpilogueFwdINS6_IJSA_SC_SB_EEES9_NS_10bfloat16_tESG_Li384ELb1ELb1ELb0ELb1EEENS1_36VarlenDynamicPersistentTileSchedulerILi192ELi128ELi384ELi128ELb0ELb1ELb1ELb0ELb1ELb1EEEEEEEEEvNT_6ParamsE)
	.align		4
        /*0014*/ 	.word	index@(__assertfail)
	.align		4
        /*0018*/ 	.word	index@(_ZN7cutlass13device_kernelIN5flash11enable_sm90INS1_16FlashAttnFwdSm90INS1_25CollectiveMainloopFwdSm90ILi2EN4cute5tupleIJNS5_1CILi1EEES8_S8_EEENS6_IJNS7_ILi192EEENS7_ILi128EEENS7_ILi96EEEEEELi96ENS_12float_e4m3_tEfNS_4arch4Sm90ELb0ELb0ELb1ELb1ELb1ELb1ELb0ELb1ELb1ELb1ELb0ELb0EEENS1_21CollectiveEpilogueFwdINS6_IJSA_SC_SB_EEES9_NS_10bfloat16_tESG_Li384ELb1ELb1ELb0ELb1EEENS1_36VarlenDynamicPersistentTileSchedulerILi192ELi128ELi384ELi128ELb0ELb1ELb1ELb0ELb1ELb1EEEEEEEEEvNT_6ParamsE)
	.align		4
        /*001c*/ 	.word	index@(__assertfail)
	.align		4
        /*0020*/ 	.word	index@(_ZN7cutlass13device_kernelIN5flash11enable_sm90INS1_16FlashAttnFwdSm90INS1_25CollectiveMainloopFwdSm90ILi2EN4cute5tupleIJNS5_1CILi1EEES8_S8_EEENS6_IJNS7_ILi192EEENS7_ILi128EEENS7_ILi96EEEEEELi96ENS_12float_e4m3_tEfNS_4arch4Sm90ELb0ELb1ELb1ELb0ELb1ELb0ELb0ELb1ELb1ELb1ELb0ELb0EEENS1_21CollectiveEpilogueFwdINS6_IJSA_SC_SB_EEES9_NS_10bfloat16_tESG_Li384ELb0ELb1ELb0ELb1EEENS1_30DynamicPersistentTileSchedulerILi384ELi128ELb0ELb1ELb1EEEEEEEEEvNT_6ParamsE)
	.align		4
        /*0024*/ 	.word	index@(__assertfail)
	.align		4
        /*0028*/ 	.word	index@(_ZN7cutlass13device_kernelIN5flash11enable_sm90INS1_16FlashAttnFwdSm90INS1_25CollectiveMainloopFwdSm90ILi2EN4cute5tupleIJNS5_1CILi1EEES8_S8_EEENS6_IJNS7_ILi192EEENS7_ILi128EEENS7_ILi96EEEEEELi96ENS_12float_e4m3_tEfNS_4arch4Sm90ELb0ELb1ELb1ELb1ELb1ELb0ELb0ELb1ELb1ELb1ELb0ELb0EEENS1_21CollectiveEpilogueFwdINS6_IJSA_SC_SB_EEES9_NS_10bfloat16_tESG_Li384ELb1ELb1ELb0ELb1EEENS1_36VarlenDynamicPersistentTileSchedulerILi192ELi128ELi384ELi128ELb0ELb1ELb1ELb1ELb0ELb1EEEEEEEEEvNT_6ParamsE)
	.align		4
        /*002c*/ 	.word	index@(__assertfail)
	.align		4
        /*0030*/ 	.word	index@(_ZN7cutlass13device_kernelIN5flash11enable_sm90INS1_16FlashAttnFwdSm90INS1_25CollectiveMainloopFwdSm90ILi2EN4cute5tupleIJNS5_1CILi1EEES8_S8_EEENS6_IJNS7_ILi192EEENS7_ILi128EEENS7_ILi96EEEEEELi96ENS_12float_e4m3_tEfNS_4arch4Sm90ELb0ELb1ELb1ELb1ELb1ELb1ELb0ELb1ELb1ELb1ELb0ELb0EEENS1_21CollectiveEpilogueFwdINS6_IJSA_SC_SB_EEES9_NS_10bfloat16_tESG_Li384ELb1ELb1ELb0ELb1EEENS1_36VarlenDynamicPersistentTileSchedulerILi192ELi128ELi384ELi128ELb0ELb1ELb1ELb1ELb0ELb1EEEEEEEEEvNT_6ParamsE)
	.align		4
        /*0034*/ 	.word	index@(__assertfail)
	.align		4
        /*0038*/ 	.word	index@(_ZN7cutlass13device_kernelIN5flash11enable_sm90INS1_16FlashAttnFwdSm90INS1_25CollectiveMainloopFwdSm90ILi2EN4cute5tupleIJNS5_1CILi1EEES8_S8_EEENS6_IJNS7_ILi192EEENS7_ILi128EEENS7_ILi96EEEEEELi96ENS_12float_e4m3_tEfNS_4arch4Sm90ELb1ELb0ELb1ELb0ELb1ELb0ELb0ELb1ELb1ELb1ELb0ELb0EEENS1_21CollectiveEpilogueFwdINS6_IJSA_SC_SB_EEES9_NS_10bfloat16_tESG_Li384ELb0ELb1ELb0ELb1EEENS1_30DynamicPersistentTileSchedulerILi384ELi128ELb0ELb1ELb1EEEEEEEEEvNT_6ParamsE)
	.align		4
        /*003c*/ 	.word	index@(__assertfail)
	.align		4
        /*0040*/ 	.word	index@(_ZN7cutlass13device_kernelIN5flash11enable_sm90INS1_16FlashAttnFwdSm90INS1_25CollectiveMainloopFwdSm90ILi2EN4cute5tupleIJNS5_1CILi1EEES8_S8_EEENS6_IJNS7_ILi192EEENS7_ILi128EEENS7_ILi96EEEEEELi96ENS_12float_e4m3_tEfNS_4arch4Sm90ELb1ELb0ELb1ELb1ELb1ELb0ELb0ELb1ELb1ELb1ELb0ELb0EEENS1_21CollectiveEpilogueFwdINS6_IJSA_SC_SB_EEES9_NS_10bfloat16_tESG_Li384ELb1ELb1ELb0ELb1EEENS1_36VarlenDynamicPersistentTileSchedulerILi192ELi128ELi384ELi128ELb0ELb1ELb1ELb1ELb1ELb1EEEEEEEEEvNT_6ParamsE)
	.align		4
        /*0044*/ 	.word	index@(__assertfail)
	.align		4
        /*0048*/ 	.word	index@(_ZN7cutlass13device_kernelIN5flash11enable_sm90INS1_16FlashAttnFwdSm90INS1_25CollectiveMainloopFwdSm90ILi2EN4cute5tupleIJNS5_1CILi1EEES8_S8_EEENS6_IJNS7_ILi192EEENS7_ILi128EEENS7_ILi96EEEEEELi96ENS_12float_e4m3_tEfNS_4arch4Sm90ELb1ELb0ELb1ELb1ELb1ELb1ELb0ELb1ELb1ELb1ELb0ELb0EEENS1_21CollectiveEpilogueFwdINS6_IJSA_SC_SB_EEES9_NS_10bfloat16_tESG_Li384ELb1ELb1ELb0ELb1EEENS1_36VarlenDynamicPersistentTileSchedulerILi192ELi128ELi384ELi128ELb0ELb1ELb1ELb1ELb1ELb1EEEEEEEEEvNT_6ParamsE)
	.align		4
        /*004c*/ 	.word	index@(__assertfail)
	.align		4
        /*0050*/ 	.word	0x00000000
	.align		4
        /*0054*/ 	.word	0xfffffffe
	.align		4
        /*0058*/ 	.word	0x00000000
	.align		4
        /*005c*/ 	.word	0xfffffffd
	.align		4
        /*0060*/ 	.word	0x00000000
	.align		4
        /*0064*/ 	.word	0xfffffffc


//--------------------- .nv.constant4             --------------------------
	.section	.nv.constant4,"a",@progbits
	.align	8
	.align		8
.nv.constant4:
        /*0000*/ 	.dword	__assertfail
	.align		8
        /*0008*/ 	.dword	__unnamed_1
	.align		8
        /*0010*/ 	.dword	__unnamed_2
	.align		8
        /*0018*/ 	.dword	__unnamed_3
	.align		8
        /*0020*/ 	.dword	__unnamed_4
	.align		8
        /*0028*/ 	.dword	__unnamed_5
	.align		8
        /*0030*/ 	.dword	__unnamed_6
	.align		8
        /*0038*/ 	.dword	_ZZN5flash28permute_output_fp8_VcolmajorIN4cute6TensorINS1_11ArrayEngineIN7cutlass10bfloat16_tELm48EEENS1_6LayoutINS1_5tupleIJNS8_IJNS1_1CILi2EEESA_NS9_ILi12EEEEEENS9_ILi1EEESD_EEENS8_IJNS8_IJSD_SA_NS9_ILi4EEEEEENS9_ILi0EEESH_EEEEEEEEEvRT_E9upper_map
	.align		8
        /*0040*/ 	.dword	_ZN79_INTERNAL_5e63382a_43_flash_fwd_hdim96_e4m3_paged_softcap_sm90_cu_ceb34e2a_35544cuda3std3__45__cpo5beginE
	.align		8
        /*0048*/ 	.dword	_ZN79_INTERNAL_5e63382a_43_flash_fwd_hdim96_e4m3_paged_softcap_sm90_cu_ceb34e2a_35544cuda3std3__45__cpo3endE
	.align		8
        /*0050*/ 	.dword	_ZN79_INTERNAL_5e63382a_43_flash_fwd_hdim96_e4m3_paged_softcap_sm90_cu_ceb34e2a_35544cuda3std3__45__cpo6cbeginE
	.align		8
        /*0058*/ 	.dword	_ZN79_INTERNAL_5e63382a_43_flash_fwd_hdim96_e4m3_paged_softcap_sm90_cu_ceb34e2a_35544cuda3std3__45__cpo4cendE
	.align		8
        /*0060*/ 	.dword	_ZN79_INTERNAL_5e63382a_43_flash_fwd_hdim96_e4m3_paged_softcap_sm90_cu_ceb34e2a_35544cuda3std3__481_GLOBAL__N__5e63382a_43_flash_fwd_hdim96_e4m3_paged_softcap_sm90_cu_ceb34e2a_35546ignoreE
	.align		8
        /*0068*/ 	.dword	_ZN79_INTERNAL_5e63382a_43_flash_fwd_hdim96_e4m3_paged_softcap_sm90_cu_ceb34e2a_35544cuda3std3__419piecewise_constructE
	.align		8
        /*0070*/ 	.dword	_ZN79_INTERNAL_5e63382a_43_flash_fwd_hdim96_e4m3_paged_softcap_sm90_cu_ceb34e2a_35544cuda3std3__48in_placeE
	.align		8
        /*0078*/ 	.dword	_ZN79_INTERNAL_5e63382a_43_flash_fwd_hdim96_e4m3_paged_softcap_sm90_cu_ceb34e2a_35544cuda3std6ranges3__45__cpo4swapE
	.align		8
        /*0080*/ 	.dword	_ZN79_INTERNAL_5e63382a_43_flash_fwd_hdim96_e4m3_paged_softcap_sm90_cu_ceb34e2a_35544cuda3std6ranges3__45__cpo9iter_moveE
	.align		8
        /*0088*/ 	.dword	_ZN79_INTERNAL_5e63382a_43_flash_fwd_hdim96_e4m3_paged_softcap_sm90_cu_ceb34e2a_35544cute7productE
	.align		8
        /*0090*/ 	.dword	_ZN79_INTERNAL_5e63382a_43_flash_fwd_hdim96_e4m3_paged_softcap_sm90_cu_ceb34e2a_35544cute1_E
	.align		8
        /*0098*/ 	.dword	$str$23
	.align		8
        /*00a0*/ 	.dword	$str$24


//--------------------- .text._ZN7cutlass13device_kernelIN5flash11enable_sm90INS1_16FlashAttnFwdSm90INS1_25CollectiveMainloopFwdSm90ILi2EN4cute5tupleIJNS5_1CILi1EEES8_S8_EEENS6_IJNS7_ILi192EEENS7_ILi128EEENS7_ILi96EEEEEELi96ENS_12float_e4m3_tEfNS_4arch4Sm90ELb0ELb0ELb1ELb0ELb1ELb0ELb0ELb1ELb1ELb1ELb0ELb0EEENS1_21CollectiveEpilogueFwdINS6_IJSA_SC_SB_EEES9_NS_10bfloat16_tESG_Li384ELb0ELb1ELb0ELb1EEENS1_29StaticPersistentTileSchedulerILb0EEEEEEEEEvNT_6ParamsE --------------------------
	.section	.text._ZN7cutlass13device_kernelIN5flash11enable_sm90INS1_16FlashAttnFwdSm90INS1_25CollectiveMainloopFwdSm90ILi2EN4cute5tupleIJNS5_1CILi1EEES8_S8_EEENS6_IJNS7_ILi192EEENS7_ILi128EEENS7_ILi96EEEEEELi96ENS_12float_e4m3_tEfNS_4arch4Sm90ELb0ELb0ELb1ELb0ELb1ELb0ELb0ELb1ELb1ELb1ELb0ELb0EEENS1_21CollectiveEpilogueFwdINS6_IJSA_SC_SB_EEES9_NS_10bfloat16_tESG_Li384ELb0ELb1ELb0ELb1EEENS1_29StaticPersistentTileSchedulerILb0EEEEEEEEEvNT_6ParamsE,"ax",@progbits
	.align	128
.text._ZN7cutlass13device_kernelIN5flash11enable_sm90INS1_16FlashAttnFwdSm90INS1_25CollectiveMainloopFwdSm90ILi2EN4cute5tupleIJNS5_1CILi1EEES8_S8_EEENS6_IJNS7_ILi192EEENS7_ILi128EEENS7_ILi96EEEEEELi96ENS_12float_e4m3_tEfNS_4arch4Sm90ELb0ELb0ELb1ELb0ELb1ELb0ELb0ELb1ELb1ELb1ELb0ELb0EEENS1_21CollectiveEpilogueFwdINS6_IJSA_SC_SB_EEES9_NS_10bfloat16_tESG_Li384ELb0ELb1ELb0ELb1EEENS1_29StaticPersistentTileSchedulerILb0EEEEEEEEEvNT_6ParamsE:
        .type           _ZN7cutlass13device_kernelIN5flash11enable_sm90INS1_16FlashAttnFwdSm90INS1_25CollectiveMainloopFwdSm90ILi2EN4cute5tupleIJNS5_1CILi1EEES8_S8_EEENS6_IJNS7_ILi192EEENS7_ILi128EEENS7_ILi96EEEEEELi96ENS_12float_e4m3_tEfNS_4arch4Sm90ELb0ELb0ELb1ELb0ELb1ELb0ELb0ELb1ELb1ELb1ELb0ELb0EEENS1_21CollectiveEpilogueFwdINS6_IJSA_SC_SB_EEES9_NS_10bfloat16_tESG_Li384ELb0ELb1ELb0ELb1EEENS1_29StaticPersistentTileSchedulerILb0EEEEEEEEEvNT_6ParamsE,@function
        .size           _ZN7cutlass13device_kernelIN5flash11enable_sm90INS1_16FlashAttnFwdSm90INS1_25CollectiveMainloopFwdSm90ILi2EN4cute5tupleIJNS5_1CILi1EEES8_S8_EEENS6_IJNS7_ILi192EEENS7_ILi128EEENS7_ILi96EEEEEELi96ENS_12float_e4m3_tEfNS_4arch4Sm90ELb0ELb0ELb1ELb0ELb1ELb0ELb0ELb1ELb1ELb1ELb0ELb0EEENS1_21CollectiveEpilogueFwdINS6_IJSA_SC_SB_EEES9_NS_10bfloat16_tESG_Li384ELb0ELb1ELb0ELb1EEENS1_29StaticPersistentTileSchedulerILb0EEEEEEEEEvNT_6ParamsE,(.L_x_2578 - _ZN7cutlass13device_kernelIN5flash11enable_sm90INS1_16FlashAttnFwdSm90INS1_25CollectiveMainloopFwdSm90ILi2EN4cute5tupleIJNS5_1CILi1EEES8_S8_EEENS6_IJNS7_ILi192EEENS7_ILi128EEENS7_ILi96EEEEEELi96ENS_12float_e4m3_tEfNS_4arch4Sm90ELb0ELb0ELb1ELb0ELb1ELb0ELb0ELb1ELb1ELb1ELb0ELb0EEENS1_21CollectiveEpilogueFwdINS6_IJSA_SC_SB_EEES9_NS_10bfloat16_tESG_Li384ELb0ELb1ELb0ELb1EEENS1_29StaticPersistentTileSchedulerILb0EEEEEEEEEvNT_6ParamsE)
        .other          _ZN7cutlass13device_kernelIN5flash11enable_sm90INS1_16FlashAttnFwdSm90INS1_25CollectiveMainloopFwdSm90ILi2EN4cute5tupleIJNS5_1CILi1EEES8_S8_EEENS6_IJNS7_ILi192EEENS7_ILi128EEENS7_ILi96EEEEEELi96ENS_12float_e4m3_tEfNS_4arch4Sm90ELb0ELb0ELb1ELb0ELb1ELb0ELb0ELb1ELb1ELb1ELb0ELb0EEENS1_21CollectiveEpilogueFwdINS6_IJSA_SC_SB_EEES9_NS_10bfloat16_tESG_Li384ELb0ELb1ELb0ELb1EEENS1_29StaticPersistentTileSchedulerILb0EEEEEEEEEvNT_6ParamsE,@"STO_CUDA_ENTRY STV_DEFAULT"
_ZN7cutlass13device_kernelIN5flash11enable_sm90INS1_16FlashAttnFwdSm90INS1_25CollectiveMainloopFwdSm90ILi2EN4cute5tupleIJNS5_1CILi1EEES8_S8_EEENS6_IJNS7_ILi192EEENS7_ILi128EEENS7_ILi96EEEEEELi96ENS_12float_e4m3_tEfNS_4arch4Sm90ELb0ELb0ELb1ELb0ELb1ELb0ELb0ELb1ELb1ELb1ELb0ELb0EEENS1_21CollectiveEpilogueFwdINS6_IJSA_SC_SB_EEES9_NS_10bfloat16_tESG_Li384ELb0ELb1ELb0ELb1EEENS1_29StaticPersistentTileSchedulerILb0EEEEEEEEEvNT_6ParamsE:
[----:B------:R-:W0:Y:S02]  /*0000*/  LDC R1, c[0x0][0x28] ;  /* 0x00000a00ff017b82 */ /* 0x000e240000000800 */
[----:B0-----:R-:W-:Y:S01]  /*0010*/  VIADD R1, R1, 0xfffffff0 ;  /* 0xfffffff001017836 */ /* 0x001fe20000000000 */
[----:B------:R-:W0:Y:S01]  /*0020*/  S2R R3, SR_TID.X ;  /* 0x0000000000037919 */ /* 0x000e220000002100 */
[----:B------:R-:W-:Y:S01]  /*0030*/  ELECT P0, URZ, PT ;  /* 0x00000000003f782f */ /* 0x000fe20003800000 */
[----:B------:R-:W-:Y:S01]  /*0040*/  UMOV UR4, 0x80 ;  /* 0x0000008000047882 */ /* 0x000fe20000000000 */
[----:B------:R-:W-:Y:S01]  /*0050*/  UMOV UR7, 0x180 ;  /* 0x0000018000077882 */ /* 0x000fe20000000000 */
[----:B0-----:R-:W-:-:S05]  /*0060*/  SHF.R.U32.HI R0, RZ, 0x5, R3 ;  /* 0x00000005ff007819 */ /* 0x001fca0000011603 */
[----:B------:R-:W0:Y:S02]  /*0070*/  SHFL.IDX PT, R2, R0, RZ, 0x1f ;  /* 0x00001fff00027589 */ /* 0x000e2400000e0000 */
[C---:B0-----:R-:W-:Y:S02]  /*0080*/  ISETP.NE.OR P0, PT, R2.reuse, RZ, !P0 ;  /* 0x000000ff0200720c */ /* 0x041fe40004705670 */
[----:B------:R-:W-:Y:S02]  /*0090*/  ISETP.NE.AND P1, PT, R2, RZ, PT ;  /* 0x000000ff0200720c */ /* 0x000fe40003f25270 */
[----:B------:R-:W-:-:S06]  /*00a0*/  SHF.R.U32.HI R2, RZ, 0x7, R3 ;  /* 0x00000007ff027819 */ /* 0x000fcc0000011603 */
[----:B------:R-:W0:Y:S03]  /*00b0*/  SHFL.IDX PT, R2, R2, RZ, 0x1f ;  /* 0x00001fff02027589 */ /* 0x000e2600000e0000 */
[----:B------:R-:W-:Y:S01]  /*00c0*/  VOTEU.ALL UP0, P0 ;  /* 0x00000000003f7886 */ /* 0x000fe20000000000 */
[----:B------:R-:W-:-:S04]  /*00d0*/  VOTEU.ALL UP1, P0 ;  /* 0x00000000003f7886 */ /* 0x000fc80000020000 */
[----:B------:R-:W1:Y:S01]  /*00e0*/  @!UP0 S2UR UR8, SR_CgaCtaId ;  /* 0x00000000000889c3 */ /* 0x000e620000008800 */
[----:B------:R-:W-:Y:S01]  /*00f0*/  @!UP0 UMOV UR6, 0x400 ;  /* 0x0000040000068882 */ /* 0x000fe20000000000 */
[----:B------:R-:W-:-:S04]  /*0100*/  @!UP0 UIADD3 UR4, -UR4, 0x100000, URZ ;  /* 0x0010000004048890 */ /* 0x000fc8000fffe13f */
[----:B------:R-:W-:Y:S02]  /*0110*/  @!UP0 USHF.L.U32 UR5, UR4, 0xb, URZ ;  /* 0x0000000b04058899 */ /* 0x000fe4000800063f */
[----:B------:R-:W-:Y:S02]  /*0120*/  @!UP0 USHF.L.U32 UR4, UR4, 0x1, URZ ;  /* 0x0000000104048899 */ /* 0x000fe4000800063f */
[----:B-1----:R-:W-:Y:S02]  /*0130*/  @!UP0 ULEA UR8, UR8, UR6, 0x18 ;  /* 0x0000000608088291 */ /* 0x002fe4000f8ec03f */
[----:B------:R-:W-:-:S04]  /*0140*/  @!UP0 UIADD3 UR6, -UR7, 0x100000, URZ ;  /* 0x0010000007068890 */ /* 0x000fc8000fffe13f */
[----:B------:R-:W-:Y:S02]  /*0150*/  @!UP0 USHF.L.U32 UR7, UR6, 0xb, URZ ;  /* 0x0000000b06078899 */ /* 0x000fe4000800063f */
[----:B------:R-:W-:Y:S01]  /*0160*/  @!UP0 USHF.L.U32 UR6, UR6, 0x1, URZ ;  /* 0x0000000106068899 */ /* 0x000fe2000800063f */
[----:B------:R-:W-:-:S05]  /*0170*/  VOTEU.ALL UP0, P0 ;  /* 0x00000000003f7886 */ /* 0x000fca0000000000 */
[----:B------:R1:W2:Y:S06]  /*0180*/  @!UP0 SYNCS.EXCH.64 URZ, [UR8+0x19c00], UR4 ;  /* 0x019c0004083f85b2 */ /* 0x0002ac0008000100 */
[----:B------:R1:W3:Y:S02]  /*0190*/  @!UP1 SYNCS.EXCH.64 URZ, [UR8+0x19c20], UR6 ;  /* 0x019c2006083f95b2 */ /* 0x0002e40008000100 */
[----:B01----:R-:W-:Y:S05]  /*01a0*/  @P1 BRA `(.L_x_0) ;  /* 0x0000000000481947 */ /* 0x003fea0003800000 */
[----:B------:R-:W0:Y:S01]  /*01b0*/  S2UR UR5, SR_CgaCtaId ;  /* 0x00000000000579c3 */ /* 0x000e220000008800 */
[----:B------:R-:W-:Y:S01]  /*01c0*/  UMOV UR4, 0x400 ;  /* 0x0000040000047882 */ /* 0x000fe20000000000 */
[----:B------:R-:W-:Y:S01]  /*01d0*/  UMOV UR6, 0x80 ;  /* 0x0000008000067882 */ /* 0x000fe20000000000 */
[----:B------:R-:W-:Y:S01]  /*01e0*/  UMOV UR7, 0x180 ;  /* 0x0000018000077882 */ /* 0x000fe20000000000 */
[----:B------:R-:W-:Y:S01]  /*01f0*/  ELECT P0, URZ, PT ;  /* 0x00000000003f782f */ /* 0x000fe20003800000 */
[----:B0-----:R-:W-:Y:S02]  /*0200*/  ULEA UR8, UR5, UR4, 0x18 ;  /* 0x0000000405087291 */ /* 0x001fe4000f8ec03f */
[----:B------:R-:W-:-:S04]  /*0210*/  UIADD3 UR4, -UR6, 0x100000, URZ ;  /* 0x0010000006047890 */ /* 0x000fc8000fffe13f */
[----:B------:R-:W-:Y:S02]  /*0220*/  USHF.L.U32 UR5, UR4, 0xb, URZ ;  /* 0x0000000b04057899 */ /* 0x000fe4000800063f */
[----:B------:R-:W-:Y:S02]  /*0230*/  USHF.L.U32 UR4, UR4, 0x1, URZ ;  /* 0x0000000104047899 */ /* 0x000fe4000800063f */
[----:B------:R-:W-:-:S04]  /*0240*/  UIADD3 UR6, -UR7, 0x100000, URZ ;  /* 0x0010000007067890 */ /* 0x000fc8000fffe13f */
[----:B------:R-:W-:Y:S02]  /*0250*/  USHF.L.U32 UR7, UR6, 0xb, URZ ;  /* 0x0000000b06077899 */ /* 0x000fe4000800063f */
[----:B------:R-:W-:Y:S01]  /*0260*/  USHF.L.U32 UR6, UR6, 0x1, URZ ;  /* 0x0000000106067899 */ /* 0x000fe2000800063f */
[----:B------:R-:W0:Y:S03]  /*0270*/  FENCE.VIEW.ASYNC.S ;  /* 0x00000000000073c6 */ /* 0x000e260000000000 */
[----:B0-----:R0:W1:Y:S08]  /*0280*/  SYNCS.EXCH.64 URZ, [UR8+0x19c30], UR4 ;  /* 0x019c3004083f75b2 */ /* 0x0010700008000100 */
[----:B------:R0:W4:Y:S01]  /*0290*/  SYNCS.EXCH.64 URZ, [UR8+0x19c40], UR6 ;  /* 0x019c4006083f75b2 */ /* 0x0001220008000100 */
[----:B------:R0:W0:Y:S01]  /*02a0*/  SYNCS.EXCH.64 URZ, [UR8+0x19c38], UR4 ;  /* 0x019c3804083f75b2 */ /* 0x0000220008000100 */
[----:B------:R0:W0:Y:S01]  /*02b0*/  SYNCS.EXCH.64 URZ, [UR8+0x19c48], UR6 ;  /* 0x019c4806083f75b2 */ /* 0x0000220008000100 */
[----:B------:R-:W-:Y:S01]  /*02c0*/  NOP ;  /* 0x0000000000007918 */ /* 0x000fe20000000000 */
.L_x_0:
[----:B------:R-:W5:Y:S01]  /*02d0*/  SHFL.IDX PT, R3, R0, RZ, 0x1f ;  /* 0x00001fff00037589 */ /* 0x000f6200000e0000 */
[----:B------:R-:W-:Y:S01]  /*02e0*/  NOP ;  /* 0x0000000000007918 */ /* 0x000fe20000000000 */
[----:B-----5:R-:W-:-:S13]  /*02f0*/  ISETP.NE.AND P0, PT, R3, RZ, PT ;  /* 0x000000ff0300720c */ /* 0x020fda0003f05270 */
[----:B------:R-:W-:Y:S05]  /*0300*/  @P0 BRA `(.L_x_1) ;  /* 0x0000000000480947 */ /* 0x000fea0003800000 */
[----:B0-----:R-:W0:Y:S01]  /*0310*/  S2UR UR5, SR_CgaCtaId ;  /* 0x00000000000579c3 */ /* 0x001e220000008800 */
        /* <DEDUP_REMOVED lines=12> */
[----:B0-----:R0:W0:Y:S08]  /*03e0*/  SYNCS.EXCH.64 URZ, [UR8+0x19c50], UR4 ;  /* 0x019c5004083f75b2 */ /* 0x0010300008000100 */
[----:B------:R0:W0:Y:S01]  /*03f0*/  SYNCS.EXCH.64 URZ, [UR8+0x19c60], UR6 ;  /* 0x019c6006083f75b2 */ /* 0x0000220008000100 */
[----:B------:R0:W0:Y:S01]  /*0400*/  SYNCS.EXCH.64 URZ, [UR8+0x19c58], UR4 ;  /* 0x019c5804083f75b2 */ /* 0x0000220008000100 */
[----:B------:R0:W0:Y:S01]  /*0410*/  SYNCS.EXCH.64 URZ, [UR8+0x19c68], UR6 ;  /* 0x019c6806083f75b2 */ /* 0x0000220008000100 */
[----:B------:R-:W-:Y:S01]  /*0420*/  NOP ;  /* 0x0000000000007918 */ /* 0x000fe20000000000 */
.L_x_1:
[----:B------:R-:W5:Y:S01]  /*0430*/  SHFL.IDX PT, R3, R0, RZ, 0x1f ;  /* 0x00001fff00037589 */ /* 0x000f6200000e0000 */
[----:B------:R-:W-:Y:S01]  /*0440*/  NOP ;  /* 0x0000000000007918 */ /* 0x000fe20000000000 */
[----:B-----5:R-:W-:-:S13]  /*0450*/  ISETP.NE.AND P0, PT, R3, RZ, PT ;  /* 0x000000ff0300720c */ /* 0x020fda0003f05270 */
[----:B------:R-:W-:Y:S05]  /*0460*/  @P0 BRA `(.L_x_2) ;  /* 0x0000000000380947 */ /* 0x000fea0003800000 */
[----:B0-----:R-:W0:Y:S01]  /*0470*/  S2UR UR5, SR_CgaCtaId ;  /* 0x00000000000579c3 */ /* 0x001e220000008800 */
[----:B------:R-:W-:Y:S01]  /*0480*/  UMOV UR4, 0x400 ;  /* 0x0000040000047882 */ /* 0x000fe20000000000 */
[----:B------:R-:W-:Y:S01]  /*0490*/  UMOV UR7, 0x80 ;  /* 0x0000008000077882 */ /* 0x000fe20000000000 */
[----:B------:R-:W-:Y:S01]  /*04a0*/  ELECT P0, URZ, PT ;  /* 0x00000000003f782f */ /* 0x000fe20003800000 */
[----:B0-----:R-:W-:Y:S02]  /*04b0*/  ULEA UR6, UR5, UR4, 0x18 ;  /* 0x0000000405067291 */ /* 0x001fe4000f8ec03f */
[----:B------:R-:W-:-:S04]  /*04c0*/  UIADD3 UR4, -UR7, 0x100000, URZ ;  /* 0x0010000007047890 */ /* 0x000fc8000fffe13f */
[----:B------:R-:W-:Y:S02]  /*04d0*/  USHF.L.U32 UR5, UR4, 0xb, URZ ;  /* 0x0000000b04057899 */ /* 0x000fe4000800063f */
[----:B------:R-:W-:Y:S01]  /*04e0*/  USHF.L.U32 UR4, UR4, 0x1, URZ ;  /* 0x0000000104047899 */ /* 0x000fe2000800063f */
[----:B------:R-:W0:Y:S11]  /*04f0*/  FENCE.VIEW.ASYNC.S ;  /* 0x00000000000073c6 */ /* 0x000e360000000000 */
[----:B0-----:R0:W0:Y:S01]  /*0500*/  SYNCS.EXCH.64 URZ, [UR6+0x19c70], UR4 ;  /* 0x019c7004063f75b2 */ /* 0x0010220008000100 */
[----:B------:R0:W0:Y:S01]  /*0510*/  SYNCS.EXCH.64 URZ, [UR6+0x19c80], UR4 ;  /* 0x019c8004063f75b2 */ /* 0x0000220008000100 */
[----:B------:R0:W0:Y:S01]  /*0520*/  SYNCS.EXCH.64 URZ, [UR6+0x19c78], UR4 ;  /* 0x019c7804063f75b2 */ /* 0x0000220008000100 */
[----:B------:R0:W0:Y:S01]  /*0530*/  SYNCS.EXCH.64 URZ, [UR6+0x19c88], UR4 ;  /* 0x019c8804063f75b2 */ /* 0x0000220008000100 */
[----:B------:R-:W-:Y:S01]  /*0540*/  NOP ;  /* 0x0000000000007918 */ /* 0x000fe20000000000 */
.L_x_2:
        /* <DEDUP_REMOVED lines=22> */
.L_x_3:
[----:B------:R-:W5:Y:S01]  /*06b0*/  SHFL.IDX PT, R3, R0, RZ, 0x1f ;  /* 0x00001fff00037589 */ /* 0x000f6200000e0000 */
[----:B------:R-:W0:Y:S01]  /*06c0*/  S2UR UR47, SR_CgaCtaId ;  /* 0x00000000002f79c3 */ /* 0x000e220000008800 */
[----:B------:R-:W-:Y:S01]  /*06d0*/  R2UR UR9, R2 ;  /* 0x00000000020972ca */ /* 0x000fe200000e0000 */
[----:B------:R-:W-:Y:S01]  /*06e0*/  NOP ;  /* 0x0000000000007918 */ /* 0x000fe20000000000 */
[----:B-----5:R-:W-:-:S13]  /*06f0*/  ISETP.NE.AND P0, PT, R3, RZ, PT ;  /* 0x000000ff0300720c */ /* 0x020fda0003f05270 */
[----:B0-----:R-:W-:Y:S05]  /*0700*/  @P0 BRA `(.L_x_4) ;  /* 0x0000000000480947 */ /* 0x001fea0003800000 */
        /* <DEDUP_REMOVED lines=18> */
.L_x_4:
[----:B------:R-:W-:Y:S01]  /*0830*/  UISETP.NE.AND UP0, UPT, UR9, URZ, UPT ;  /* 0x0000003f0900728c */ /* 0x000fe2000bf05270 */
[----:B------:R-:W-:Y:S01]  /*0840*/  NOP ;  /* 0x0000000000007918 */ /* 0x000fe20000000000 */
[----:B------:R-:W-:Y:S01]  /*0850*/  UMOV UR41, 0x1 ;  /* 0x0000000100297882 */ /* 0x000fe20000000000 */
[----:B------:R-:W-:Y:S01]  /*0860*/  ULDC.64 UR36, c[0x0][0x208] ;  /* 0x0000820000247ab9 */ /* 0x000fe20000000a00 */
[----:B------:R-:W-:Y:S01]  /*0870*/  USEL UR41, UR41, 0x2, !UP0 ;  /* 0x0000000229297887 */ /* 0x000fe2000c000000 */
[----:B01234-:R-:W-:Y:S01]  /*0880*/  BAR.SYNC.DEFER_BLOCKING 0x0 ;  /* 0x0000000000007b1d */ /* 0x01ffe20000010000 */
[----:B------:R-:W-:-:S13]  /*0890*/  PLOP3.LUT P0, PT, PT, PT, UP0, 0x80, 0x0 ;  /* 0x000000000000781c */ /* 0x000fda0003f0f008 */
[----:B------:R-:W-:Y:S05]  /*08a0*/  @!P0 BRA `(.L_x_5) ;  /* 0x0000007400988947 */ /* 0x000fea0003800000 */
.L_x_6:
[----:B------:R-:W-:-:S08]  /*08b0*/  NOP ;  /* 0x0000000000007918 */ /* 0x000fd00000000000 */
[----:B------:R-:W0:Y:S02]  /*08c0*/  USETMAXREG.TRY_ALLOC.CTAPOOL UP0, 0xa0 ;  /* 0x000000a0000079c8 */ /* 0x000e240008000600 */
[----:B0-----:R-:W-:-:S13]  /*08d0*/  PLOP3.LUT P0, PT, PT, PT, UP0, 0x80, 0x0 ;  /* 0x000000000000781c */ /* 0x001fda0003f0f008 */
[----:B------:R-:W-:Y:S05]  /*08e0*/  @!P0 BRA `(.L_x_6) ;  /* 0xfffffffc00f08947 */ /* 0x000fea000383ffff */
[----:B------:R-:W0:Y:S08]  /*08f0*/  S2UR UR42, SR_CTAID.X ;  /* 0x00000000002a79c3 */ /* 0x000e300000002500 */
[----:B------:R-:W-:Y:S08]  /*0900*/  BAR.ARV 0x8, 0x200 ;  /* 0x0208000000007b1d */ /* 0x000ff00000002000 */
[----:B------:R-:W0:Y:S02]  /*0910*/  LDC R0, c[0x0][0xc34] ;  /* 0x00030d00ff007b82 */ /* 0x000e240000000800 */
[----:B0-----:R-:W-:-:S13]  /*0920*/  ISETP.LE.AND P0, PT, R0, UR42, PT ;  /* 0x0000002a00007c0c */ /* 0x001fda000bf03270 */
[----:B------:R-:W-:Y:S05]  /*0930*/  @P0 EXIT ;  /* 0x000000000000094d */ /* 0x000fea0003800000 */
[----:B------:R-:W0:Y:S01]  /*0940*/  S2R R2, SR_TID.X ;  /* 0x0000000000027919 */ /* 0x000e220000002100 */
[----:B------:R-:W-:Y:S01]  /*0950*/  ULOP3.LUT UR48, UR41, 0x1, URZ, 0xfc, !UPT ;  /* 0x0000000129307892 */ /* 0x000fe2000f8efc3f */
[----:B------:R-:W-:Y:S01]  /*0960*/  UMOV UR38, URZ ;  /* 0x0000003f00267c82 */ /* 0x000fe20008000000 */
[----:B------:R-:W-:Y:S01]  /*0970*/  UMOV UR39, URZ ;  /* 0x0000003f00277c82 */ /* 0x000fe20008000000 */
[----:B------:R-:W-:Y:S01]  /*0980*/  UMOV UR40, URZ ;  /* 0x0000003f00287c82 */ /* 0x000fe20008000000 */
[----:B0-----:R-:W-:-:S05]  /*0990*/  VIADD R18, R2, 0xffffff80 ;  /* 0xffffff8002127836 */ /* 0x001fca0000000000 */
[----:B------:R-:W-:-:S04]  /*09a0*/  SHF.R.S32.HI R3, RZ, 0x1f, R18 ;  /* 0x0000001fff037819 */ /* 0x000fc80000011412 */
[CC--:B------:R-:W-:Y:S02]  /*09b0*/  LEA.HI R23, R3.reuse, R18.reuse, RZ, 0x7 ;  /* 0x0000001203177211 */ /* 0x0c0fe400078f38ff */
[-C--:B------:R-:W-:Y:S02]  /*09c0*/  LEA.HI R0, R3, R18.reuse, RZ, 0x4 ;  /* 0x0000001203007211 */ /* 0x080fe400078f20ff */
[----:B------:R-:W-:Y:S02]  /*09d0*/  LOP3.LUT R5, R23, 0xffffff80, RZ, 0xc0, !PT ;  /* 0xffffff8017057812 */ /* 0x000fe400078ec0ff */
[----:B------:R-:W-:Y:S02]  /*09e0*/  LEA.HI R4, R3, R18, RZ, 0x5 ;  /* 0x0000001203047211 */ /* 0x000fe400078f28ff */
[----:B------:R-:W-:Y:S01]  /*09f0*/  SHF.R.S32.HI R9, RZ, 0x4, R0 ;  /* 0x00000004ff097819 */ /* 0x000fe20000011400 */
[----:B------:R-:W-:Y:S01]  /*0a00*/  IMAD.IADD R22, R18, 0x1, -R5 ;  /* 0x0000000112167824 */ /* 0x000fe200078e0a05 */
[----:B------:R-:W-:Y:S01]  /*0a10*/  LOP3.LUT R7, R0, 0x7fffff0, RZ, 0xc0, !PT ;  /* 0x07fffff000077812 */ /* 0x000fe200078ec0ff */
[----:B------:R-:W-:Y:S01]  /*0a20*/  IMAD.SHL.U32 R4, R4, 0x10, RZ ;  /* 0x0000001004047824 */ /* 0x000fe200078e00ff */
[----:B------:R-:W-:-:S02]  /*0a30*/  SHF.R.S32.HI R23, RZ, 0x7, R23 ;  /* 0x00000007ff177819 */ /* 0x000fc40000011417 */
[----:B------:R-:W-:Y:S01]  /*0a40*/  SHF.R.S32.HI R5, RZ, 0x1f, R22 ;  /* 0x0000001fff057819 */ /* 0x000fe20000011416 */
[----:B------:R-:W-:Y:S01]  /*0a50*/  IMAD.IADD R7, R18, 0x1, -R7 ;  /* 0x0000000112077824 */ /* 0x000fe200078e0a07 */
[----:B------:R-:W-:Y:S02]  /*0a60*/  LEA.HI R0, R0, R9, RZ, 0x1 ;  /* 0x0000000900007211 */ /* 0x000fe400078f08ff */
[----:B------:R-:W-:Y:S02]  /*0a70*/  LEA.HI R2, R5, R22, RZ, 0x2 ;  /* 0x0000001605027211 */ /* 0x000fe400078f10ff */
[----:B------:R-:W-:Y:S02]  /*0a80*/  LOP3.LUT R6, R4, 0xfffffe00, RZ, 0xc0, !PT ;  /* 0xfffffe0004067812 */ /* 0x000fe400078ec0ff */
[--C-:B------:R-:W-:Y:S02]  /*0a90*/  SHF.R.S32.HI R8, RZ, 0x2, R2.reuse ;  /* 0x00000002ff087819 */ /* 0x100fe40000011402 */
[----:B------:R-:W-:Y:S01]  /*0aa0*/  SHF.R.S32.HI R11, RZ, 0x1f, R2 ;  /* 0x0000001fff0b7819 */ /* 0x000fe20000011402 */
[----:B------:R-:W-:Y:S01]  /*0ab0*/  IMAD R7, R7, 0x20, R6 ;  /* 0x0000002007077824 */ /* 0x000fe200078e0206 */
[----:B------:R-:W-:Y:S01]  /*0ac0*/  LOP3.LUT R4, R0, 0x1ffffffe, RZ, 0xc0, !PT ;  /* 0x1ffffffe00047812 */ /* 0x000fe200078ec0ff */
[----:B------:R-:W-:Y:S01]  /*0ad0*/  IMAD.HI R0, R23, 0x55555556, RZ ;  /* 0x5555555617007827 */ /* 0x000fe200078e02ff */
[----:B------:R-:W-:-:S02]  /*0ae0*/  LEA.HI R11, R11, R8, RZ, 0x3 ;  /* 0x000000080b0b7211 */ /* 0x000fc400078f18ff */
[----:B------:R-:W-:Y:S02]  /*0af0*/  LEA.HI R5, R5, R22, RZ, 0x5 ;  /* 0x0000001605057211 */ /* 0x000fe400078f28ff */
[----:B------:R-:W-:Y:S02]  /*0b00*/  LOP3.LUT R11, R11, 0xfffffff8, RZ, 0xc0, !PT ;  /* 0xfffffff80b0b7812 */ /* 0x000fe400078ec0ff */
[----:B------:R-:W-:Y:S02]  /*0b10*/  LEA.HI R19, R3, R18, RZ, 0x2 ;  /* 0x0000001203137211 */ /* 0x000fe400078f10ff */
[----:B------:R-:W-:Y:S01]  /*0b20*/  IADD3 R4, R9, -R4, RZ ;  /* 0x8000000409047210 */ /* 0x000fe20007ffe0ff */
[----:B------:R-:W-:Y:S01]  /*0b30*/  IMAD.IADD R8, R8, 0x1, -R11 ;  /* 0x0000000108087824 */ /* 0x000fe200078e0a0b */
[----:B------:R-:W-:Y:S02]  /*0b40*/  LEA.HI R0, R0, R0, RZ, 0x1 ;  /* 0x0000000000007211 */ /* 0x000fe400078f08ff */
[----:B------:R-:W-:Y:S01]  /*0b50*/  SHF.R.S32.HI R5, RZ, 0x5, R5 ;  /* 0x00000005ff057819 */ /* 0x000fe20000011405 */
[----:B------:R-:W-:Y:S01]  /*0b60*/  IMAD R154, R4, 0x8, R7 ;  /* 0x00000008049a7824 */ /* 0x000fe200078e0207 */
[----:B------:R-:W-:Y:S01]  /*0b70*/  LOP3.LUT R9, R19, 0xfffffffc, RZ, 0xc0, !PT ;  /* 0xfffffffc13097812 */ /* 0x000fe200078ec0ff */
[----:B------:R-:W-:Y:S01]  /*0b80*/  IMAD R0, R0, -0x3, R23 ;  /* 0xfffffffd00007824 */ /* 0x000fe200078e0217 */
[----:B------:R-:W-:Y:S01]  /*0b90*/  LOP3.LUT R3, R2, 0x7ffffffc, RZ, 0xc0, !PT ;  /* 0x7ffffffc02037812 */ /* 0x000fe200078ec0ff */
[----:B------:R-:W-:Y:S01]  /*0ba0*/  IMAD R5, R5, 0x10, R8 ;  /* 0x0000001005057824 */ /* 0x000fe200078e0208 */
[----:B------:R-:W-:Y:S01]  /*0bb0*/  SHF.R.S32.HI R19, RZ, 0x2, R19 ;  /* 0x00000002ff137819 */ /* 0x000fe20000011413 */
[----:B------:R-:W-:-:S02]  /*0bc0*/  IMAD.IADD R18, R18, 0x1, -R9 ;  /* 0x0000000112127824 */ /* 0x000fc400078e0a09 */
[----:B------:R-:W-:Y:S01]  /*0bd0*/  IMAD.MOV.U32 R2, RZ, RZ, -0x2 ;  /* 0xfffffffeff027424 */ /* 0x000fe200078e00ff */
[----:B------:R-:W-:Y:S01]  /*0be0*/  LEA R152, R0, R5, 0x6 ;  /* 0x0000000500987211 */ /* 0x000fe200078e30ff */
[----:B------:R-:W-:Y:S01]  /*0bf0*/  IMAD.IADD R3, R22, 0x1, -R3 ;  /* 0x0000000116037824 */ /* 0x000fe200078e0a03 */
[----:B------:R-:W-:-:S03]  /*0c00*/  LEA.HI R0, R18, R18, RZ, 0x1 ;  /* 0x0000001212007211 */ /* 0x000fc600078f08ff */
[----:B------:R-:W-:Y:S01]  /*0c10*/  IMAD R155, R3, R2, 0x80 ;  /* 0x00000080039b7424 */ /* 0x000fe200078e0202 */
[----:B------:R-:W-:Y:S01]  /*0c20*/  LOP3.LUT R3, R0, 0x1ffffffe, RZ, 0xc0, !PT ;  /* 0x1ffffffe00037812 */ /* 0x000fe200078ec0ff */
[----:B------:R-:W-:-:S04]  /*0c30*/  IMAD.SHL.U32 R2, R18, 0x8, RZ ;  /* 0x0000000812027824 */ /* 0x000fc800078e00ff */
[C---:B------:R-:W-:Y:S02]  /*0c40*/  VIADD R17, R2.reuse, 0x20 ;  /* 0x0000002002117836 */ /* 0x040fe40000000000 */
[----:B------:R-:W-:Y:S02]  /*0c50*/  VIADD R16, R2, 0x40 ;  /* 0x0000004002107836 */ /* 0x000fe40000000000 */
[----:B------:R-:W-:Y:S01]  /*0c60*/  IMAD.IADD R3, R18, 0x1, -R3 ;  /* 0x0000000112037824 */ /* 0x000fe200078e0a03 */
[----:B------:R-:W-:Y:S02]  /*0c70*/  SHF.R.S32.HI R157, RZ, 0x1f, R17 ;  /* 0x0000001fff9d7819 */ /* 0x000fe40000011411 */
[----:B------:R-:W-:Y:S01]  /*0c80*/  SHF.R.S32.HI R156, RZ, 0x1f, R16 ;  /* 0x0000001fff9c7819 */ /* 0x000fe20000011410 */
[----:B------:R-:W-:-:S07]  /*0c90*/  IMAD R153, R3, 0x8, R152 ;  /* 0x0000000803997824 */ /* 0x000fce00078e0298 */
.L_x_35:
[----:B0-----:R-:W0:Y:S01]  /*0ca0*/  SHFL.IDX PT, R0, R23, RZ, 0x1f ;  /* 0x00001fff17007589 */ /* 0x001e2200000e0000 */
[----:B-1----:R-:W1:Y:S01]  /*0cb0*/  S2UR UR47, SR_CgaCtaId ;  /* 0x00000000002f79c3 */ /* 0x002e620000008800 */
[----:B------:R-:W-:Y:S01]  /*0cc0*/  ULDC UR4, c[0x0][0xc38] ;  /* 0x00030e0000047ab9 */ /* 0x000fe20000000800 */
[----:B------:R-:W-:Y:S01]  /*0cd0*/  ULDC.64 UR6, c[0x0][0x418] ;  /* 0x0001060000067ab9 */ /* 0x000fe20000000a00 */
[----:B------:R-:W-:Y:S02]  /*0ce0*/  UISETP.NE.AND UP1, UPT, UR4, 0x1, UPT ;  /* 0x000000010400788c */ /* 0x000fe4000bf25270 */
[----:B------:R-:W-:Y:S01]  /*0cf0*/  UISETP.NE.U32.AND UP0, UPT, UR6, URZ, UPT ;  /* 0x0000003f0600728c */ /* 0x000fe2000bf05070 */
[----:B------:R-:W-:Y:S01]  /*0d00*/  ULDC UR4, c[0x0][0xc44] ;  /* 0x0003110000047ab9 */ /* 0x000fe20000000800 */
[----:B------:R-:W-:Y:S01]  /*0d10*/  UMOV UR43, UR42 ;  /* 0x0000002a002b7c82 */ /* 0x000fe20008000000 */
[----:B------:R-:W-:Y:S01]  /*0d20*/  UISETP.NE.AND UP2, UPT, UR4, 0x1, UPT ;  /* 0x000000010400788c */ /* 0x000fe2000bf45270 */
[----:B------:R-:W-:Y:S01]  /*0d30*/  UMOV UR50, 0x400 ;  /* 0x0000040000327882 */ /* 0x000fe20000000000 */
[----:B------:R-:W-:-:S04]  /*0d40*/  UISETP.NE.AND.EX UP0, UPT, UR7, URZ, UPT, UP0 ;  /* 0x0000003f0700728c */ /* 0x000fc8000bf05300 */
[----:B------:R-:W-:Y:S01]  /*0d50*/  @UP1 ULDC UR4, c[0x0][0xc3c] ;  /* 0x00030f0000041ab9 */ /* 0x000fe20000000800 */
[----:B------:R-:W-:Y:S01]  /*0d60*/  @UP1 ULDC UR6, c[0x0][0xc40] ;  /* 0x0003100000061ab9 */ /* 0x000fe20000000800 */
[----:B------:R-:W-:Y:S01]  /*0d70*/  UIMAD.WIDE.U32 UR4, UR42, UR4, URZ ;  /* 0x000000042a0472a5 */ /* 0x000fe2000f8e003f */
[----:B------:R-:W-:-:S03]  /*0d80*/  ULDC UR46, c[0x0][0x424] ;  /* 0x00010900002e7ab9 */ /* 0x000fc60000000800 */
[----:B------:R-:W-:Y:S01]  /*0d90*/  @UP1 USHF.R.U32.HI UR43, URZ, UR6, UR5 ;  /* 0x000000063f2b1299 */ /* 0x000fe20008011605 */
[----:B------:R-:W-:Y:S01]  /*0da0*/  @UP2 ULDC.64 UR10, c[0x0][0xc48] ;  /* 0x00031200000a2ab9 */ /* 0x000fe20000000a00 */
[----:B0-----:R-:W-:Y:S01]  /*0db0*/  R2UR UR8, R0 ;  /* 0x00000000000872ca */ /* 0x001fe200000e0000 */
[----:B-1----:R-:W-:Y:S02]  /*0dc0*/  ULEA UR50, UR47, UR50, 0x18 ;  /* 0x000000322f327291 */ /* 0x002fe4000f8ec03f */
[----:B------:R-:W-:Y:S02]  /*0dd0*/  UIMAD.WIDE.U32 UR4, UR43, UR10, URZ ;  /* 0x0000000a2b0472a5 */ /* 0x000fe4000f8e003f */
[----:B------:R-:W-:Y:S02]  /*0de0*/  UIADD3 UR9, UR50, 0xf000, URZ ;  /* 0x0000f00032097890 */ /* 0x000fe4000fffe03f */
[----:B------:R-:W-:Y:S02]  /*0df0*/  USEL UR46, UR46, 0x1, UP0 ;  /* 0x000000012e2e7887 */ /* 0x000fe40008000000 */
[----:B------:R-:W-:Y:S01]  /*0e00*/  ULOP3.LUT UP0, URZ, UR9, 0x3ff, URZ, 0xc0, !UPT ;  /* 0x000003ff093f7892 */ /* 0x000fe2000f80c03f */
[----:B------:R-:W-:Y:S01]  /*0e10*/  ULDC UR4, c[0x0][0x2f0] ;  /* 0x0000bc0000047ab9 */ /* 0x000fe20000000800 */
[----:B------:R-:W-:-:S02]  /*0e20*/  UMOV UR44, UR43 ;  /* 0x0000002b002c7c82 */ /* 0x000fc40008000000 */
[----:B------:R-:W-:Y:S02]  /*0e30*/  UIMAD.WIDE UR6, UR8, 0x55555556, URZ ;  /* 0x55555556080678a5 */ /* 0x000fe4000f8e023f */
[----:B------:R-:W-:Y:S01]  /*0e40*/  UIMAD UR46, UR46, UR4, URZ ;  /* 0x000000042e2e72a4 */ /* 0x000fe2000f8e023f */
[----:B------:R-:W-:Y:S01]  /*0e50*/  PLOP3.LUT P0, PT, PT, PT, UP0, 0x80, 0x0 ;  /* 0x000000000000781c */ /* 0x000fe20003f0f008 */
[----:B------:R-:W-:Y:S02]  /*0e60*/  ULEA.HI UR7, UR7, UR7, URZ, 0x1 ;  /* 0x0000000707077291 */ /* 0x000fe4000f8f083f */
[----:B------:R-:W-:Y:S02]  /*0e70*/  UIADD3 UR4, UR46, 0x7f, URZ ;  /* 0x0000007f2e047890 */ /* 0x000fe4000fffe03f */
[----:B------:R-:W-:Y:S02]  /*0e80*/  UIMAD UR7, UR7, -0x3, UR8 ;  /* 0xfffffffd070778a4 */ /* 0x000fe4000f8e0208 */
[----:B------:R-:W-:-:S02]  /*0e90*/  @UP2 USHF.R.U32.HI UR44, URZ, UR11, UR5 ;  /* 0x0000000b3f2c2299 */ /* 0x000fc40008011605 */
[----:B------:R-:W-:Y:S02]  /*0ea0*/  USHF.R.S32.HI UR5, URZ, 0x1f, UR4 ;  /* 0x0000001f3f057899 */ /* 0x000fe40008011404 */
[----:B------:R-:W-:Y:S02]  /*0eb0*/  ULEA UR7, UR7, UR9, 0xb ;  /* 0x0000000907077291 */ /* 0x000fe4000f8e583f */
[----:B------:R-:W-:Y:S02]  /*0ec0*/  ULEA.HI UR5, UR5, UR4, URZ, 0x7 ;  /* 0x0000000405057291 */ /* 0x000fe4000f8f383f */
[----:B------:R-:W-:Y:S02]  /*0ed0*/  USHF.R.U32.HI UR7, URZ, 0x4, UR7 ;  /* 0x000000043f077899 */ /* 0x000fe40008011607 */
[----:B------:R-:W-:Y:S02]  /*0ee0*/  USHF.R.S32.HI UR45, URZ, 0x7, UR5 ;  /* 0x000000073f2d7899 */ /* 0x000fe40008011405 */
[----:B------:R-:W-:Y:S01]  /*0ef0*/  ULOP3.LUT UR49, UR7, 0x3fff, URZ, 0xc0, !UPT ;  /* 0x00003fff07317892 */ /* 0x000fe2000f8ec03f */
[----:B---345:R-:W-:Y:S11]  /*0f00*/  @!P0 BRA `(.L_x_7) ;  /* 0x0000000000408947 */ /* 0x038ff60003800000 */
[----:B------:R-:W-:Y:S01]  /*0f10*/  MOV R0, 0x0 ;  /* 0x0000000000007802 */ /* 0x000fe20000000f00 */
[----:B------:R-:W-:Y:S01]  /*0f20*/  ULDC.64 UR4, c[0x4][0x98] ;  /* 0x0100260000047ab9 */ /* 0x000fe20000000a00 */
[----:B------:R-:W-:Y:S01]  /*0f30*/  ULDC.64 UR6, c[0x4][0x30] ;  /* 0x01000c0000067ab9 */ /* 0x000fe20000000a00 */
[----:B------:R-:W-:Y:S01]  /*0f40*/  IMAD.U32 R4, RZ, RZ, UR4 ;  /* 0x00000004ff047e24 */ /* 0x000fe2000f8e00ff */
[----:B------:R0:W1:Y:S01]  /*0f50*/  LDC.64 R14, c[0x4][R0] ;  /* 0x01000000000e7b82 */ /* 0x0000620000000a00 */
[----:B------:R-:W-:Y:S01]  /*0f60*/  MOV R5, UR5 ;  /* 0x0000000500057c02 */ /* 0x000fe20008000f00 */
[----:B------:R-:W-:Y:S01]  /*0f70*/  ULDC.64 UR4, c[0x4][0xa0] ;  /* 0x0100280000047ab9 */ /* 0x000fe20000000a00 */
[----:B------:R-:W-:Y:S01]  /*0f80*/  IMAD.U32 R10, RZ, RZ, UR6 ;  /* 0x00000006ff0a7e24 */ /* 0x000fe2000f8e00ff */
[----:B------:R-:W-:Y:S01]  /*0f90*/  MOV R13, RZ ;  /* 0x000000ff000d7202 */ /* 0x000fe20000000f00 */
[----:B------:R-:W-:Y:S02]  /*0fa0*/  IMAD.U32 R6, RZ, RZ, UR4 ;  /* 0x00000004ff067e24 */ /* 0x000fe4000f8e00ff */
[----:B------:R-:W-:-:S02]  /*0fb0*/  IMAD.U32 R7, RZ, RZ, UR5 ;  /* 0x00000005ff077e24 */ /* 0x000fc4000f8e00ff */
[----:B------:R-:W-:Y:S02]  /*0fc0*/  IMAD.U32 R11, RZ, RZ, UR7 ;  /* 0x00000007ff0b7e24 */ /* 0x000fe4000f8e00ff */
[----:B------:R-:W-:Y:S02]  /*0fd0*/  IMAD.MOV.U32 R8, RZ, RZ, 0x70 ;  /* 0x00000070ff087424 */ /* 0x000fe400078e00ff */
[----:B0-----:R-:W-:-:S07]  /*0fe0*/  IMAD.MOV.U32 R12, RZ, RZ, 0x1 ;  /* 0x00000001ff0c7424 */ /* 0x001fce00078e00ff */
[----:B------:R-:W-:-:S07]  /*0ff0*/  LEPC R20, `(.L_x_7) ;  /* 0x000000001014794e */ /* 0x000fce0000000000 */
[----:B-1----:R-:W-:Y:S05]  /*1000*/  CALL.ABS.NOINC R14 ;  /* 0x000000000e007343 */ /* 0x002fea0003c00000 */
.L_x_7:
[----:B------:R-:W-:Y:S01]  /*1010*/  ULDC.64 UR6, c[0x0][0x990] ;  /* 0x0002640000067ab9 */ /* 0x000fe20000000a00 */
[----:B------:R-:W-:Y:S01]  /*1020*/  ULDC.64 UR4, c[0x0][0x998] ;  /* 0x0002660000047ab9 */ /* 0x000fe20000000a00 */
[----:B------:R-:W-:Y:S01]  /*1030*/  UISETP.NE.U32.AND UP0, UPT, UR6, URZ, UPT ;  /* 0x0000003f0600728c */ /* 0x000fe2000bf05070 */
[----:B------:R-:W-:Y:S01]  /*1040*/  IMAD.MOV.U32 R3, RZ, RZ, 0x3f800000 ;  /* 0x3f800000ff037424 */ /* 0x000fe200078e00ff */
[----:B------:R-:W-:Y:S01]  /*1050*/  UISETP.NE.U32.AND UP1, UPT, UR4, URZ, UPT ;  /* 0x0000003f0400728c */ /* 0x000fe2000bf25070 */
[----:B------:R-:W-:Y:S01]  /*1060*/  IMAD.MOV.U32 R0, RZ, RZ, 0x3f800000 ;  /* 0x3f800000ff007424 */ /* 0x000fe200078e00ff */
[----:B------:R-:W-:Y:S02]  /*1070*/  UISETP.NE.AND.EX UP0, UPT, UR7, URZ, UPT, UP0 ;  /* 0x0000003f0700728c */ /* 0x000fe4000bf05300 */
[----:B------:R-:W-:-:S04]  /*1080*/  UISETP.NE.AND.EX UP1, UPT, UR5, URZ, UPT, UP1 ;  /* 0x0000003f0500728c */ /* 0x000fc8000bf25310 */
[----:B------:R-:W-:Y:S02]  /*1090*/  PLOP3.LUT P0, PT, PT, PT, UP0, 0x80, 0x0 ;  /* 0x000000000000781c */ /* 0x000fe40003f0f008 */
[----:B------:R-:W-:-:S03]  /*10a0*/  PLOP3.LUT P1, PT, PT, PT, UP1, 0x80, 0x0 ;  /* 0x000000000000781c */ /* 0x000fc60003f2f018 */
[----:B------:R-:W-:Y:S02]  /*10b0*/  @UP0 USHF.R.S32.HI UR8, URZ, 0x1f, UR44 ;  /* 0x0000001f3f080899 */ /* 0x000fe4000801142c */
[----:B------:R-:W-:Y:S01]  /*10c0*/  @UP1 USHF.R.S32.HI UR9, URZ, 0x1f, UR44 ;  /* 0x0000001f3f091899 */ /* 0x000fe2000801142c */
[----:B------:R-:W-:Y:S01]  /*10d0*/  @UP0 ULDC.64 UR12, c[0x0][0x9a8] ;  /* 0x00026a00000c0ab9 */ /* 0x000fe20000000a00 */
[----:B------:R-:W-:Y:S02]  /*10e0*/  @UP0 UIADD3 UR16, -UR44, URZ, URZ ;  /* 0x0000003f2c100290 */ /* 0x000fe4000fffe13f */
[----:B------:R-:W-:Y:S01]  /*10f0*/  @UP1 UIADD3 UR20, -UR44, URZ, URZ ;  /* 0x0000003f2c141290 */ /* 0x000fe2000fffe13f */
[----:B------:R-:W-:Y:S01]  /*1100*/  @UP1 ULDC.64 UR14, c[0x0][0x9b8] ;  /* 0x00026e00000e1ab9 */ /* 0x000fe20000000a00 */
[----:B------:R-:W-:Y:S02]  /*1110*/  @UP0 UIMAD.WIDE.U32 UR10, UR44, UR12, URZ ;  /* 0x0000000c2c0a02a5 */ /* 0x000fe4000f8e003f */
[----:B------:R-:W-:Y:S01]  /*1120*/  @UP0 UIMAD UR8, UR8, UR12, URZ ;  /* 0x0000000c080802a4 */ /* 0x000fe2000f8e023f */
[----:B------:R-:W-:Y:S01]  /*1130*/  @UP0 ULDC UR17, c[0x0][0xc44] ;  /* 0x0003110000110ab9 */ /* 0x000fe20000000800 */
[----:B------:R-:W-:Y:S01]  /*1140*/  @UP1 ULDC UR21, c[0x0][0xc44] ;  /* 0x0003110000151ab9 */ /* 0x000fe20000000800 */
[----:B------:R-:W-:-:S02]  /*1150*/  @UP1 UIMAD UR12, UR9, UR14, URZ ;  /* 0x0000000e090c12a4 */ /* 0x000fc4000f8e023f */
[----:B------:R-:W-:Y:S02]  /*1160*/  @UP0 UIMAD UR16, UR17, UR16, UR43 ;  /* 0x00000010111002a4 */ /* 0x000fe4000f8e022b */
[----:B------:R-:W-:Y:S02]  /*1170*/  @UP1 UIMAD UR20, UR21, UR20, UR43 ;  /* 0x00000014151412a4 */ /* 0x000fe4000f8e022b */
[----:B------:R-:W-:Y:S02]  /*1180*/  @UP0 UIMAD UR18, UR44, UR13, UR8 ;  /* 0x0000000d2c1202a4 */ /* 0x000fe4000f8e0208 */
[----:B------:R-:W-:Y:S02]  /*1190*/  @UP0 USHF.R.S32.HI UR17, URZ, 0x1f, UR16 ;  /* 0x0000001f3f110899 */ /* 0x000fe40008011410 */
[----:B------:R-:W-:Y:S02]  /*11a0*/  @UP1 USHF.R.S32.HI UR21, URZ, 0x1f, UR20 ;  /* 0x0000001f3f151899 */ /* 0x000fe40008011414 */
[----:B------:R-:W-:-:S02]  /*11b0*/  @UP1 UIMAD.WIDE.U32 UR8, UR44, UR14, URZ ;  /* 0x0000000e2c0812a5 */ /* 0x000fc4000f8e003f */
[----:B------:R-:W-:Y:S02]  /*11c0*/  @UP1 UIMAD UR19, UR44, UR15, UR12 ;  /* 0x0000000f2c1312a4 */ /* 0x000fe4000f8e020c */
[----:B------:R-:W-:Y:S01]  /*11d0*/  @UP0 UIADD3 UR11, UR11, UR18, URZ ;  /* 0x000000120b0b0290 */ /* 0x000fe2000fffe03f */
[----:B------:R-:W-:Y:S01]  /*11e0*/  @UP0 ULDC.64 UR14, c[0x0][0x9b0] ;  /* 0x00026c00000e0ab9 */ /* 0x000fe20000000a00 */
[----:B------:R-:W-:Y:S01]  /*11f0*/  @UP1 ULDC.64 UR12, c[0x0][0x9c0] ;  /* 0x00027000000c1ab9 */ /* 0x000fe20000000a00 */
[----:B------:R-:W-:Y:S02]  /*1200*/  @UP0 UIMAD UR17, UR17, UR14, URZ ;  /* 0x0000000e111102a4 */ /* 0x000fe4000f8e023f */
[----:B------:R-:W-:Y:S02]  /*1210*/  @UP1 UIMAD UR18, UR21, UR12, URZ ;  /* 0x0000000c151212a4 */ /* 0x000fe4000f8e023f */
[----:B------:R-:W-:Y:S02]  /*1220*/  @UP1 UIADD3 UR9, UR9, UR19, URZ ;  /* 0x0000001309091290 */ /* 0x000fe4000fffe03f */
[----:B------:R-:W-:-:S02]  /*1230*/  @UP0 UIMAD UR17, UR16, UR15, UR17 ;  /* 0x0000000f101102a4 */ /* 0x000fc4000f8e0211 */
[----:B------:R-:W-:Y:S02]  /*1240*/  @UP1 UIMAD UR18, UR20, UR13, UR18 ;  /* 0x0000000d141212a4 */ /* 0x000fe4000f8e0212 */
[----:B------:R-:W-:Y:S02]  /*1250*/  @UP0 UIMAD.WIDE.U32 UR14, UR16, UR14, UR10 ;  /* 0x0000000e100e02a5 */ /* 0x000fe4000f8e000a */
[----:B------:R-:W-:Y:S02]  /*1260*/  @UP1 UIMAD.WIDE.U32 UR12, UR20, UR12, UR8 ;  /* 0x0000000c140c12a5 */ /* 0x000fe4000f8e0008 */
[----:B------:R-:W-:Y:S02]  /*1270*/  @UP0 UIADD3 UR9, UR15, UR17, URZ ;  /* 0x000000110f090290 */ /* 0x000fe4000fffe03f */
[----:B------:R-:W-:Y:S02]  /*1280*/  @UP0 ULEA UR6, UP2, UR14, UR6, 0x2 ;  /* 0x000000060e060291 */ /* 0x000fe4000f84103f */
[----:B------:R-:W-:-:S02]  /*1290*/  @UP1 UIADD3 UR8, UR13, UR18, URZ ;  /* 0x000000120d081290 */ /* 0x000fc4000fffe03f */
[----:B------:R-:W-:Y:S02]  /*12a0*/  @UP1 ULEA UR4, UP3, UR12, UR4, 0x2 ;  /* 0x000000040c041291 */ /* 0x000fe4000f86103f */
[----:B------:R-:W-:Y:S01]  /*12b0*/  @UP0 ULEA.HI.X UR7, UR14, UR7, UR9, 0x2, UP2 ;  /* 0x000000070e070291 */ /* 0x000fe200090f1409 */
[----:B------:R-:W-:Y:S01]  /*12c0*/  IMAD.U32 R4, RZ, RZ, UR6 ;  /* 0x00000006ff047e24 */ /* 0x000fe2000f8e00ff */
[----:B------:R-:W-:Y:S02]  /*12d0*/  @UP1 ULEA.HI.X UR5, UR12, UR5, UR8, 0x2, UP3 ;  /* 0x000000050c051291 */ /* 0x000fe400098f1408 */
[----:B------:R-:W-:Y:S02]  /*12e0*/  IMAD.U32 R6, RZ, RZ, UR4 ;  /* 0x00000004ff067e24 */ /* 0x000fe4000f8e00ff */
[----:B------:R-:W-:Y:S02]  /*12f0*/  IMAD.U32 R5, RZ, RZ, UR7 ;  /* 0x00000007ff057e24 */ /* 0x000fe4000f8e00ff */
[----:B------:R-:W-:-:S03]  /*1300*/  IMAD.U32 R7, RZ, RZ, UR5 ;  /* 0x00000005ff077e24 */ /* 0x000fc6000f8e00ff */
[----:B------:R-:W2:Y:S04]  /*1310*/  @P0 LDG.E R3, desc[UR36][R4.64] ;  /* 0x0000002404030981 */ /* 0x000ea8000c1e1900 */
[----:B------:R-:W2:Y:S01]  /*1320*/  @P1 LDG.E R0, desc[UR36][R6.64] ;  /* 0x0000002406001981 */ /* 0x000ea2000c1e1900 */
[----:B------:R-:W-:Y:S01]  /*1330*/  ULOP3.LUT UR4, UR38, 0x1, URZ, 0xc0, !UPT ;  /* 0x0000000126047892 */ /* 0x000fe2000f8ec03f */
[----:B------:R-:W-:-:S05]  /*1340*/  IMAD.U32 R9, RZ, RZ, UR48 ;  /* 0x00000030ff097e24 */ /* 0x000fca000f8e00ff */
[----:B------:R-:W-:Y:S01]  /*1350*/  MOV R8, UR4 ;  /* 0x0000000400087c02 */ /* 0x000fe20008000f00 */
[----:B------:R-:W-:Y:S01]  /*1360*/  ULDC UR4, c[0x0][0x9d8] ;  /* 0x0002760000047ab9 */ /* 0x000fe20000000800 */
[----:B------:R-:W-:Y:S02]  /*1370*/  ISETP.NE.AND P0, PT, R9, 0x3, PT ;  /* 0x000000030900780c */ /* 0x000fe40003f05270 */
[----:B------:R-:W-:-:S04]  /*1380*/  SHF.L.U32 R8, R8, 0x1f, RZ ;  /* 0x0000001f08087819 */ /* 0x000fc800000006ff */
[----:B------:R-:W0:Y:S01]  /*1390*/  SYNCS.PHASECHK.TRANS64.TRYWAIT P1, [UR50+0x19c00], R8 ;  /* 0x019c0008ff0075a7 */ /* 0x000e220008020172 */
[----:B--2---:R-:W-:-:S04]  /*13a0*/  FMUL.FTZ R0, R3, R0 ;  /* 0x0000000003007220 */ /* 0x004fc80000410000 */
[----:B------:R-:W-:Y:S01]  /*13b0*/  FMUL.FTZ R0, R0, UR4 ;  /* 0x0000000400007c20 */ /* 0x000fe20008410000 */
[----:B0-----:R-:W-:Y:S06]  /*13c0*/  @!P1 BRA `(.L_x_8) ;  /* 0x000000a400d09947 */ /* 0x001fec0003800000 */
.L_x_103:
[----:B------:R-:W-:Y:S05]  /*13d0*/  @!P0 BRA `(.L_x_9) ;  /* 0x0000000000048947 */ /* 0x000fea0003800000 */
[----:B------:R-:W-:Y:S01]  /*13e0*/  BPT.TRAP 0x1 ;  /* 0x000000040000795c */ /* 0x000fe20000300000 */
.L_x_9:
[----:B0-----:R-:W-:Y:S02]  /*13f0*/  IMAD.U32 R3, RZ, RZ, UR40 ;  /* 0x00000028ff037e24 */ /* 0x001fe4000f8e00ff */
[----:B------:R-:W-:-:S03]  /*1400*/  IMAD.U32 R4, RZ, RZ, UR39 ;  /* 0x00000027ff047e24 */ /* 0x000fc6000f8e00ff */
[----:B------:R-:W-:Y:S02]  /*1410*/  LEA R3, R3, UR50, 0x3 ;  /* 0x0000003203037c11 */ /* 0x000fe4000f8e18ff */
[----:B------:R-:W-:-:S04]  /*1420*/  SHF.L.U32 R4, R4, 0x1f, RZ ;  /* 0x0000001f04047819 */ /* 0x000fc800000006ff */
[----:B------:R0:W1:Y:S01]  /*1430*/  SYNCS.PHASECHK.TRANS64.TRYWAIT P1, [R3+URZ+0x19c30], R4 ;  /* 0x019c3004030075a7 */ /* 0x000062000802017f */
[----:B------:R-:W-:Y:S05]  /*1440*/  @!P0 BRA `(.L_x_10) ;  /* 0x0000000000048947 */ /* 0x000fea0003800000 */
[----:B------:R-:W-:Y:S01]  /*1450*/  BPT.TRAP 0x1 ;  /* 0x000000040000795c */ /* 0x000fe20000300000 */
.L_x_10:
[----:B------:R-:W-:Y:S01]  /*1460*/  IMAD.MOV.U32 R135, RZ, RZ, RZ ;  /* 0x000000ffff877224 */ /* 0x000fe200078e00ff */
[----:B-1----:R-:W-:Y:S06]  /*1470*/  @P1 BRA `(.L_x_11) ;  /* 0x0000000000081947 */ /* 0x002fec0003800000 */
[----:B------:R-:W1:Y:S02]  /*1480*/  SYNCS.PHASECHK.TRANS64.TRYWAIT P1, [R3+URZ+0x19c30], R4 ;  /* 0x019c3004030075a7 */ /* 0x000e64000802017f */
[----:B-1----:R-:W-:Y:S05]  /*1490*/  @!P1 BRA `(.L_x_12) ;  /* 0x000000a400b49947 */ /* 0x002fea0003800000 */
.L_x_11:
[----:B------:R-:W-:Y:S05]  /*14a0*/  WARPSYNC.ALL ;  /* 0x0000000000007948 */ /* 0x000fea0003800000 */
[----:B------:R-:W-:Y:S01]  /*14b0*/  UIADD3 UR50, UR50, 0x13800, URZ ;  /* 0x0001380032327890 */ /* 0x000fe2000fffe03f */
[----:B------:R-:W-:Y:S01]  /*14c0*/  WARPGROUP.ARRIVE ;  /* 0x00000000000079c5 */ /* 0x000fe20000000000 */
[----:B------:R-:W-:Y:S02]  /*14d0*/  ULOP3.LUT UR4, UR49, 0x10000, URZ, 0xfc, !UPT ;  /* 0x0001000031047892 */ /* 0x000fe4000f8efc3f */
[----:B------:R-:W-:Y:S01]  /*14e0*/  USHF.R.U32.HI UR50, URZ, 0x4, UR50 ;  /* 0x000000043f327899 */ /* 0x000fe20008011632 */
[----:B------:R-:W-:Y:S01]  /*14f0*/  UMOV UR5, 0xc0000010 ;  /* 0xc000001000057882 */ /* 0x000fe20000000000 */
[----:B------:R-:W-:-:S02]  /*1500*/  UMOV UR7, 0xc0000010 ;  /* 0xc000001000077882 */ /* 0x000fc40000000000 */
[----:B------:R-:W-:Y:S02]  /*1510*/  ULOP3.LUT UR16, UR50, 0x3fff, URZ, 0xc0, !UPT ;  /* 0x00003fff32107892 */ /* 0x000fe4000f8ec03f */
[----:B------:R-:W-:Y:S02]  /*1520*/  UIADD3 UR8, UR4, 0x180, URZ ;  /* 0x0000018004087890 */ /* 0x000fe4000fffe03f */
[----:B------:R-:W-:Y:S01]  /*1530*/  ULOP3.LUT UR16, UR16, 0x10000, URZ, 0xfc, !UPT ;  /* 0x0001000010107892 */ /* 0x000fe2000f8efc3f */
[----:B------:R-:W-:Y:S01]  /*1540*/  UMOV UR9, 0xc0000010 ;  /* 0xc000001000097882 */ /* 0x000fe20000000000 */
[----:B------:R-:W-:Y:S02]  /*1550*/  UMOV UR11, 0xc0000010 ;  /* 0xc0000010000b7882 */ /* 0x000fe40000000000 */
[----:B------:R-:W-:Y:S02]  /*1560*/  UIMAD UR6, UR40, 0x300, UR16 ;  /* 0x00000300280678a4 */ /* 0x000fe4000f8e0210 */
[----:B------:R-:W-:-:S02]  /*1570*/  UIADD3 UR12, UR4, 0x300, URZ ;  /* 0x00000300040c7890 */ /* 0x000fc4000fffe03f */
[----:B------:R-:W-:Y:S02]  /*1580*/  UIADD3 UR10, UR6, 0x100, URZ ;  /* 0x00000100060a7890 */ /* 0x000fe4000fffe03f */
[----:B------:R-:W-:Y:S01]  /*1590*/  UIADD3 UR14, UR6, 0x200, URZ ;  /* 0x00000200060e7890 */ /* 0x000fe2000fffe03f */
[----:B------:R-:W-:Y:S02]  /*15a0*/  UMOV UR13, 0xc0000010 ;  /* 0xc0000010000d7882 */ /* 0x000fe40000000000 */
[----:B------:R-:W-:Y:S01]  /*15b0*/  QGMMA.64x128x32.F32.E4M3.E4M3 R24, gdesc[UR4], RZ, !UPT, gsb0 ;  /* 0x01e00000041879f3 */ /* 0x000fe2000c0008ff */
[----:B------:R-:W-:Y:S02]  /*15c0*/  UMOV UR15, 0xc0000010 ;  /* 0xc0000010000f7882 */ /* 0x000fe40000000000 */
[----:B------:R-:W-:Y:S02]  /*15d0*/  WARPGROUP.DEPBAR.LE gsb0, 0x0 ;  /* 0x00008000000079c5 */ /* 0x000fe40000010000 */
[----:B------:R-:W-:-:S07]  /*15e0*/  WARPGROUP.ARRIVE ;  /* 0x00000000000079c5 */ /* 0x000fce0000000000 */
[----:B------:R-:W-:Y:S03]  /*15f0*/  QGMMA.64x128x32.F32.E4M3.E4M3 R24, gdesc[UR8], R24, gsb0 ;  /* 0x01e00000081879f3 */ /* 0x000fe60008000818 */
[----:B------:R-:W-:Y:S02]  /*1600*/  WARPGROUP.DEPBAR.LE gsb0, 0x0 ;  /* 0x00008000000079c5 */ /* 0x000fe40000010000 */
[----:B------:R-:W-:-:S07]  /*1610*/  WARPGROUP.ARRIVE ;  /* 0x00000000000079c5 */ /* 0x000fce0000000000 */
[----:B------:R-:W-:Y:S03]  /*1620*/  QGMMA.64x128x32.F32.E4M3.E4M3 R24, gdesc[UR12], R24, gsb0 ;  /* 0x01e000000c1879f3 */ /* 0x000fe60008000818 */
[----:B------:R-:W-:Y:S02]  /*1630*/  WARPGROUP.DEPBAR.LE gsb0, 0x0 ;  /* 0x00008000000079c5 */ /* 0x000fe40000010000 */
[----:B------:R-:W-:Y:S05]  /*1640*/  @!P0 BRA `(.L_x_13) ;  /* 0x0000000000048947 */ /* 0x000fea0003800000 */
[----:B------:R-:W-:Y:S01]  /*1650*/  BPT.TRAP 0x1 ;  /* 0x000000040000795c */ /* 0x000fe20000300000 */
.L_x_13:
[C---:B------:R-:W-:Y:S01]  /*1660*/  FMUL.FTZ R10, R0.reuse, R26 ;  /* 0x0000001a000a7220 */ /* 0x040fe20000410000 */
[C---:B------:R-:W-:Y:S01]  /*1670*/  FMUL.FTZ R11, R0.reuse, R27 ;  /* 0x0000001b000b7220 */ /* 0x040fe20000410000 */
[C---:B------:R-:W-:Y:S01]  /*1680*/  FMUL.FTZ R20, R0.reuse, R30 ;  /* 0x0000001e00147220 */ /* 0x040fe20000410000 */
[C---:B01----:R-:W-:Y:S01]  /*1690*/  FMUL.FTZ R4, R0.reuse, R24 ;  /* 0x0000001800047220 */ /* 0x043fe20000410000 */
[C---:B------:R-:W-:Y:S01]  /*16a0*/  FMUL.FTZ R24, R0.reuse, R45 ;  /* 0x0000002d00187220 */ /* 0x040fe20000410000 */
[C---:B------:R-:W-:Y:S01]  /*16b0*/  FMUL.FTZ R21, R0.reuse, R31 ;  /* 0x0000001f00157220 */ /* 0x040fe20000410000 */
[----:B------:R-:W0:Y:S01]  /*16c0*/  MUFU.TANH R10, R10 ;  /* 0x0000000a000a7308 */ /* 0x000e220000002400 */
[C---:B------:R-:W-:Y:S01]  /*16d0*/  FMUL.FTZ R8, R0.reuse, R32 ;  /* 0x0000002000087220 */ /* 0x040fe20000410000 */
[C---:B------:R-:W-:Y:S01]  /*16e0*/  FMUL.FTZ R45, R0.reuse, R64 ;  /* 0x00000040002d7220 */ /* 0x040fe20000410000 */
[C---:B------:R-:W-:Y:S01]  /*16f0*/  FMUL.FTZ R32, R0.reuse, R52 ;  /* 0x0000003400207220 */ /* 0x040fe20000410000 */
[----:B------:R-:W-:Y:S01]  /*1700*/  FMUL.FTZ R64, R0, R67 ;  /* 0x0000004300407220 */ /* 0x000fe20000410000 */
[----:B------:R-:W-:-:S02]  /*1710*/  VIADD R67, R155, UR46 ;  /* 0x0000002e9b437c36 */ /* 0x000fc40008000000 */
[C---:B------:R-:W-:Y:S01]  /*1720*/  FMUL.FTZ R26, R0.reuse, R34 ;  /* 0x00000022001a7220 */ /* 0x040fe20000410000 */
[----:B------:R-:W-:Y:S01]  /*1730*/  IMAD.U32 R52, RZ, RZ, UR45 ;  /* 0x0000002dff347e24 */ /* 0x000fe2000f8e00ff */
[----:B------:R-:W1:Y:S01]  /*1740*/  MUFU.TANH R11, R11 ;  /* 0x0000000b000b7308 */ /* 0x000e620000002400 */
[C---:B------:R-:W-:Y:S01]  /*1750*/  FMUL.FTZ R27, R0.reuse, R35 ;  /* 0x00000023001b7220 */ /* 0x040fe20000410000 */
[----:B------:R-:W-:Y:S01]  /*1760*/  FMUL.FTZ R5, R0, R25 ;  /* 0x0000001900057220 */ /* 0x000fe20000410000 */
[----:B------:R-:W-:Y:S02]  /*1770*/  IMAD R67, R52, -0x80, R67 ;  /* 0xffffff8034437824 */ /* 0x000fe400078e0243 */
[C---:B------:R-:W-:Y:S01]  /*1780*/  FMUL.FTZ R31, R0.reuse, R38 ;  /* 0x00000026001f7220 */ /* 0x040fe20000410000 */
[C---:B------:R-:W-:Y:S01]  /*1790*/  FMUL.FTZ R9, R0.reuse, R33 ;  /* 0x0000002100097220 */ /* 0x040fe20000410000 */
[C---:B------:R-:W-:Y:S01]  /*17a0*/  FMUL.FTZ R33, R0.reuse, R53 ;  /* 0x0000003500217220 */ /* 0x040fe20000410000 */
[C---:B------:R-:W-:Y:S01]  /*17b0*/  FMUL.FTZ R6, R0.reuse, R28 ;  /* 0x0000001c00067220 */ /* 0x040fe20000410000 */
[----:B------:R-:W2:Y:S01]  /*17c0*/  MUFU.TANH R20, R20 ;  /* 0x0000001400147308 */ /* 0x000ea20000002400 */
[C---:B------:R-:W-:Y:S01]  /*17d0*/  ISETP.GT.AND P2, PT, R67.reuse, RZ, PT ;  /* 0x000000ff4300720c */ /* 0x040fe20003f44270 */
[C---:B------:R-:W-:Y:S01]  /*17e0*/  FMUL.FTZ R30, R0.reuse, R39 ;  /* 0x00000027001e7220 */ /* 0x040fe20000410000 */
[C---:B------:R-:W-:Y:S01]  /*17f0*/  ISETP.GT.AND P1, PT, R67.reuse, 0x1, PT ;  /* 0x000000014300780c */ /* 0x040fe20003f24270 */
[C---:B------:R-:W-:Y:S01]  /*1800*/  FMUL.FTZ R13, R0.reuse, R36 ;  /* 0x00000024000d7220 */ /* 0x040fe20000410000 */
[----:B------:R-:W-:Y:S01]  /*1810*/  ISETP.GT.AND P6, PT, R67, 0x8, PT ;  /* 0x000000084300780c */ /* 0x000fe20003fc4270 */
[----:B------:R-:W-:Y:S01]  /*1820*/  FMUL.FTZ R36, R0, R56 ;  /* 0x0000003800247220 */ /* 0x000fe20000410000 */
[----:B0-----:R-:W-:Y:S01]  /*1830*/  FSEL R52, R10, -INF , P2 ;  /* 0xff8000000a347808 */ /* 0x001fe20001000000 */
[----:B------:R-:W0:Y:S01]  /*1840*/  MUFU.TANH R21, R21 ;  /* 0x0000001500157308 */ /* 0x000e220000002400 */
[----:B-1----:R-:W-:Y:S01]  /*1850*/  FSEL R53, R11, -INF , P1 ;  /* 0xff8000000b357808 */ /* 0x002fe20000800000 */
[C---:B------:R-:W-:Y:S01]  /*1860*/  FMUL.FTZ R7, R0.reuse, R29 ;  /* 0x0000001d00077220 */ /* 0x040fe20000410000 */
[C---:B------:R-:W-:Y:S01]  /*1870*/  ISETP.GT.AND P5, PT, R67.reuse, 0x9, PT ;  /* 0x000000094300780c */ /* 0x040fe20003fa4270 */
[----:B------:R-:W-:Y:S01]  /*1880*/  FMUL.FTZ R34, R0, R42 ;  /* 0x0000002a00227220 */ /* 0x000fe20000410000 */
[----:B------:R-:W-:Y:S01]  /*1890*/  FMNMX.FTZ R11, R52, R53, !PT ;  /* 0x00000035340b7209 */ /* 0x000fe20007810000 */
[C---:B------:R-:W-:Y:S01]  /*18a0*/  FMUL.FTZ R39, R0.reuse, R46 ;  /* 0x0000002e00277220 */ /* 0x040fe20000410000 */
[----:B------:R-:W-:Y:S01]  /*18b0*/  FMUL.FTZ R46, R0, R55 ;  /* 0x00000037002e7220 */ /* 0x000fe20000410000 */
[----:B------:R-:W1:Y:S01]  /*18c0*/  MUFU.TANH R26, R26 ;  /* 0x0000001a001a7308 */ /* 0x000e620000002400 */
[----:B--2---:R-:W-:Y:S01]  /*18d0*/  FSEL R56, R20, -INF , P6 ;  /* 0xff80000014387808 */ /* 0x004fe20003000000 */
[C---:B------:R-:W-:Y:S01]  /*18e0*/  FMUL.FTZ R35, R0.reuse, R43 ;  /* 0x0000002b00237220 */ /* 0x040fe20000410000 */
[C---:B------:R-:W-:Y:S01]  /*18f0*/  ISETP.GT.AND P4, PT, R67.reuse, 0x10, PT ;  /* 0x000000104300780c */ /* 0x040fe20003f84270 */
[----:B------:R-:W-:Y:S01]  /*1900*/  FMUL.FTZ R12, R0, R37 ;  /* 0x00000025000c7220 */ /* 0x000fe20000410000 */
[----:B------:R-:W-:Y:S01]  /*1910*/  FMNMX.FTZ R10, R56, R11, !PT ;  /* 0x0000000b380a7209 */ /* 0x000fe20007810000 */
[C---:B------:R-:W-:Y:S01]  /*1920*/  FMUL.FTZ R37, R0.reuse, R57 ;  /* 0x0000003900257220 */ /* 0x040fe20000410000 */
[----:B------:R-:W-:Y:S01]  /*1930*/  ISETP.GT.AND P3, PT, R67, 0x11, PT ;  /* 0x000000114300780c */ /* 0x000fe20003f64270 */
[----:B------:R-:W2:Y:S01]  /*1940*/  MUFU.TANH R4, R4 ;  /* 0x0000000400047308 */ /* 0x000ea20000002400 */
[----:B0-----:R-:W-:Y:S01]  /*1950*/  FSEL R55, R21, -INF , P5 ;  /* 0xff80000015377808 */ /* 0x001fe20002800000 */
[C---:B------:R-:W-:Y:S01]  /*1960*/  FMUL.FTZ R43, R0.reuse, R51 ;  /* 0x00000033002b7220 */ /* 0x040fe20000410000 */
[C---:B------:R-:W-:Y:S01]  /*1970*/  FMUL.FTZ R51, R0.reuse, R59 ;  /* 0x0000003b00337220 */ /* 0x040fe20000410000 */
[C---:B------:R-:W-:Y:S01]  /*1980*/  FMUL.FTZ R38, R0.reuse, R47 ;  /* 0x0000002f00267220 */ /* 0x040fe20000410000 */
[----:B------:R-:W-:Y:S01]  /*1990*/  FMNMX.FTZ R10, R55, R10, !PT ;  /* 0x0000000a370a7209 */ /* 0x000fe20007810000 */
[C---:B------:R-:W-:Y:S01]  /*19a0*/  FMUL.FTZ R14, R0.reuse, R41 ;  /* 0x00000029000e7220 */ /* 0x040fe20000410000 */
[----:B------:R-:W-:Y:S01]  /*19b0*/  FMUL.FTZ R42, R0, R50 ;  /* 0x00000032002a7220 */ /* 0x000fe20000410000 */
[----:B------:R-:W0:Y:S01]  /*19c0*/  MUFU.TANH R27, R27 ;  /* 0x0000001b001b7308 */ /* 0x000e220000002400 */
[----:B-1----:R-:W-:Y:S01]  /*19d0*/  FSEL R57, R26, -INF , P4 ;  /* 0xff8000001a397808 */ /* 0x002fe20002000000 */
[C---:B------:R-:W-:Y:S01]  /*19e0*/  FMUL.FTZ R41, R0.reuse, R61 ;  /* 0x0000003d00297220 */ /* 0x040fe20000410000 */
[C---:B------:R-:W-:Y:S01]  /*19f0*/  FMUL.FTZ R61, R0.reuse, R62 ;  /* 0x0000003e003d7220 */ /* 0x040fe20000410000 */
[C---:B------:R-:W-:Y:S01]  /*1a00*/  FMUL.FTZ R15, R0.reuse, R40 ;  /* 0x00000028000f7220 */ /* 0x040fe20000410000 */
[----:B------:R-:W-:Y:S01]  /*1a10*/  FMNMX.FTZ R10, R57, R10, !PT ;  /* 0x0000000a390a7209 */ /* 0x000fe20007810000 */
[C---:B------:R-:W-:Y:S01]  /*1a20*/  FMUL.FTZ R47, R0.reuse, R54 ;  /* 0x00000036002f7220 */ /* 0x040fe20000410000 */
[----:B------:R-:W-:Y:S01]  /*1a30*/  FMUL.FTZ R25, R0, R44 ;  /* 0x0000002c00197220 */ /* 0x000fe20000410000 */
[----:B------:R-:W1:Y:S01]  /*1a40*/  MUFU.TANH R5, R5 ;  /* 0x0000000500057308 */ /* 0x000e620000002400 */
[----:B--2---:R-:W-:Y:S01]  /*1a50*/  FSEL R4, R4, -INF , P2 ;  /* 0xff80000004047808 */ /* 0x004fe20001000000 */
[C---:B------:R-:W-:Y:S01]  /*1a60*/  FMUL.FTZ R50, R0.reuse, R58 ;  /* 0x0000003a00327220 */ /* 0x040fe20000410000 */
[----:B------:R-:W-:Y:S01]  /*1a70*/  ISETP.GT.AND P2, PT, R67, 0x18, PT ;  /* 0x000000184300780c */ /* 0x000fe20003f44270 */
[C---:B------:R-:W-:Y:S01]  /*1a80*/  FMUL.FTZ R28, R0.reuse, R48 ;  /* 0x00000030001c7220 */ /* 0x040fe20000410000 */
[C---:B------:R-:W-:Y:S01]  /*1a90*/  FMUL.FTZ R29, R0.reuse, R49 ;  /* 0x00000031001d7220 */ /* 0x040fe20000410000 */
[C---:B------:R-:W-:Y:S01]  /*1aa0*/  FMUL.FTZ R40, R0.reuse, R60 ;  /* 0x0000003c00287220 */ /* 0x040fe20000410000 */
[C---:B------:R-:W-:Y:S01]  /*1ab0*/  FMUL.FTZ R60, R0.reuse, R63 ;  /* 0x0000003f003c7220 */ /* 0x040fe20000410000 */
[----:B------:R-:W2:Y:S01]  /*1ac0*/  MUFU.TANH R31, R31 ;  /* 0x0000001f001f7308 */ /* 0x000ea20000002400 */
[----:B0-----:R-:W-:Y:S01]  /*1ad0*/  FSEL R59, R27, -INF , P3 ;  /* 0xff8000001b3b7808 */ /* 0x001fe20001800000 */
[C---:B------:R-:W-:Y:S01]  /*1ae0*/  FMUL.FTZ R63, R0.reuse, R66 ;  /* 0x00000042003f7220 */ /* 0x040fe20000410000 */
[C---:B------:R-:W-:Y:S01]  /*1af0*/  FMUL.FTZ R44, R0.reuse, R65 ;  /* 0x00000041002c7220 */ /* 0x040fe20000410000 */
[C---:B------:R-:W-:Y:S01]  /*1b00*/  FMUL.FTZ R65, R0.reuse, R70 ;  /* 0x0000004600417220 */ /* 0x040fe20000410000 */
[----:B------:R-:W-:Y:S01]  /*1b10*/  FMNMX.FTZ R10, R59, R10, !PT ;  /* 0x0000000a3b0a7209 */ /* 0x000fe20007810000 */
[C---:B------:R-:W-:Y:S01]  /*1b20*/  FMUL.FTZ R66, R0.reuse, R71 ;  /* 0x0000004700427220 */ /* 0x040fe20000410000 */
[C---:B------:R-:W-:Y:S01]  /*1b30*/  FMUL.FTZ R70, R0.reuse, R74 ;  /* 0x0000004a00467220 */ /* 0x040fe20000410000 */
[----:B------:R-:W0:Y:S01]  /*1b40*/  MUFU.TANH R6, R6 ;  /* 0x0000000600067308 */ /* 0x000e220000002400 */
[----:B-1----:R-:W-:Y:S01]  /*1b50*/  FSEL R5, R5, -INF , P1 ;  /* 0xff80000005057808 */ /* 0x002fe20000800000 */
[C---:B------:R-:W-:Y:S01]  /*1b60*/  FMUL.FTZ R71, R0.reuse, R75 ;  /* 0x0000004b00477220 */ /* 0x040fe20000410000 */
[----:B------:R-:W-:Y:S01]  /*1b70*/  ISETP.GT.AND P1, PT, R67, 0x19, PT ;  /* 0x000000194300780c */ /* 0x000fe20003f24270 */
[C---:B------:R-:W-:Y:S01]  /*1b80*/  FMUL.FTZ R54, R0.reuse, R72 ;  /* 0x0000004800367220 */ /* 0x040fe20000410000 */
[C---:B------:R-:W-:Y:S01]  /*1b90*/  FMUL.FTZ R72, R0.reuse, R78 ;  /* 0x0000004e00487220 */ /* 0x040fe20000410000 */
[C---:B------:R-:W-:Y:S01]  /*1ba0*/  FMUL.FTZ R49, R0.reuse, R68 ;  /* 0x0000004400317220 */ /* 0x040fe20000410000 */
[C---:B------:R-:W-:Y:S01]  /*1bb0*/  FMUL.FTZ R68, R0.reuse, R79 ;  /* 0x0000004f00447220 */ /* 0x040fe20000410000 */
[----:B------:R-:W1:Y:S01]  /*1bc0*/  MUFU.TANH R30, R30 ;  /* 0x0000001e001e7308 */ /* 0x000e620000002400 */
[----:B--2---:R-:W-:Y:S01]  /*1bd0*/  FSEL R31, R31, -INF , P2 ;  /* 0xff8000001f1f7808 */ /* 0x004fe20001000000 */
[C---:B------:R-:W-:Y:S01]  /*1be0*/  FMUL.FTZ R48, R0.reuse, R69 ;  /* 0x0000004500307220 */ /* 0x040fe20000410000 */
[C---:B------:R-:W-:Y:S01]  /*1bf0*/  FMUL.FTZ R69, R0.reuse, R82 ;  /* 0x0000005200457220 */ /* 0x040fe20000410000 */
[C---:B------:R-:W-:Y:S01]  /*1c00*/  FMUL.FTZ R58, R0.reuse, R73 ;  /* 0x00000049003a7220 */ /* 0x040fe20000410000 */
[----:B------:R-:W-:Y:S01]  /*1c10*/  FMNMX.FTZ R11, R31, R10, !PT ;  /* 0x0000000a1f0b7209 */ /* 0x000fe20007810000 */
[C---:B------:R-:W-:Y:S01]  /*1c20*/  FMUL.FTZ R73, R0.reuse, R83 ;  /* 0x0000005300497220 */ /* 0x040fe20000410000 */
[----:B------:R-:W-:Y:S01]  /*1c30*/  FMUL.FTZ R74, R0, R86 ;  /* 0x00000056004a7220 */ /* 0x000fe20000410000 */
[----:B------:R-:W2:Y:S01]  /*1c40*/  MUFU.TANH R7, R7 ;  /* 0x0000000700077308 */ /* 0x000ea20000002400 */
[----:B0-----:R-:W-:Y:S01]  /*1c50*/  FSEL R6, R6, -INF , P6 ;  /* 0xff80000006067808 */ /* 0x001fe20003000000 */
[C---:B------:R-:W-:Y:S01]  /*1c60*/  FMUL.FTZ R75, R0.reuse, R87 ;  /* 0x00000057004b7220 */ /* 0x040fe20000410000 */
[----:B------:R-:W-:Y:S01]  /*1c70*/  ISETP.GT.AND P6, PT, R67, 0x20, PT ;  /* 0x000000204300780c */ /* 0x000fe20003fc4270 */
[----:B------:R-:W-:Y:S01]  /*1c80*/  ULDC UR6, c[0x0][0x988] ;  /* 0x0002620000067ab9 */ /* 0x000fe20000000800 */
[----:B------:R-:W-:Y:S01]  /*1c90*/  P2R R88, PR, RZ, 0x1 ;  /* 0x00000001ff587803 */ /* 0x000fe20000000000 */
[C---:B------:R-:W-:Y:S01]  /*1ca0*/  FMUL.FTZ R76, R0.reuse, R76 ;  /* 0x0000004c004c7220 */ /* 0x040fe20000410000 */
[----:B------:R-:W-:Y:S01]  /*1cb0*/  FMUL.FTZ R77, R0, R77 ;  /* 0x0000004d004d7220 */ /* 0x000fe20000410000 */
[----:B------:R-:W0:Y:S01]  /*1cc0*/  MUFU.TANH R34, R34 ;  /* 0x0000002200227308 */ /* 0x000e220000002400 */
[----:B-1----:R-:W-:Y:S01]  /*1cd0*/  FSEL R62, R30, -INF , P1 ;  /* 0xff8000001e3e7808 */ /* 0x002fe20000800000 */
[C---:B------:R-:W-:Y:S01]  /*1ce0*/  FMUL.FTZ R80, R0.reuse, R80 ;  /* 0x0000005000507220 */ /* 0x040fe20000410000 */
[C---:B------:R-:W-:Y:S01]  /*1cf0*/  FMUL.FTZ R81, R0.reuse, R81 ;  /* 0x0000005100517220 */ /* 0x040fe20000410000 */
[----:B------:R-:W-:Y:S01]  /*1d00*/  FMUL.FTZ R84, R0, R84 ;  /* 0x0000005400547220 */ /* 0x000fe20000410000 */
[----:B------:R-:W-:Y:S01]  /*1d10*/  FMNMX.FTZ R11, R62, R11, !PT ;  /* 0x0000000b3e0b7209 */ /* 0x000fe20007810000 */
[----:B------:R-:W-:Y:S01]  /*1d20*/  FMUL.FTZ R85, R0, R85 ;  /* 0x0000005500557220 */ /* 0x000fe20000410000 */
[----:B------:R-:W-:Y:S01]  /*1d30*/  R2UR UR7, R3 ;  /* 0x00000000030772ca */ /* 0x000fe200000e0000 */
[----:B------:R-:W1:Y:S01]  /*1d40*/  MUFU.TANH R8, R8 ;  /* 0x0000000800087308 */ /* 0x000e620000002400 */
[----:B--2---:R-:W-:Y:S01]  /*1d50*/  FSEL R7, R7, -INF , P5 ;  /* 0xff80000007077808 */ /* 0x004fe20002800000 */
[----:B------:R-:W-:Y:S01]  /*1d60*/  UISETP.GE.AND UP0, UPT, UR46, 0x81, UPT ;  /* 0x000000812e00788c */ /* 0x000fe2000bf06270 */
[C---:B------:R-:W-:Y:S01]  /*1d70*/  ISETP.GT.AND P5, PT, R67.reuse, 0x21, PT ;  /* 0x000000214300780c */ /* 0x040fe20003fa4270 */
[--C-:B------:R-:W-:Y:S01]  /*1d80*/  IMAD.MOV.U32 R134, RZ, RZ, R135.reuse ;  /* 0x000000ffff867224 */ /* 0x100fe200078e0087 */
[-C--:B------:R-:W-:Y:S01]  /*1d90*/  MOV R129, R135.reuse ;  /* 0x0000008700817202 */ /* 0x080fe20000000f00 */
[--C-:B------:R-:W-:Y:S01]  /*1da0*/  IMAD.MOV.U32 R133, RZ, RZ, R135.reuse ;  /* 0x000000ffff857224 */ /* 0x100fe200078e0087 */
[-C--:B------:R-:W-:Y:S01]  /*1db0*/  MOV R122, R135.reuse ;  /* 0x00000087007a7202 */ /* 0x080fe20000000f00 */
[----:B------:R-:W2:Y:S01]  /*1dc0*/  MUFU.TANH R35, R35 ;  /* 0x0000002300237308 */ /* 0x000ea20000002400 */
[----:B0-----:R-:W-:Y:S01]  /*1dd0*/  FSEL R34, R34, -INF , P6 ;  /* 0xff80000022227808 */ /* 0x001fe20003000000 */
[--C-:B------:R-:W-:Y:S01]  /*1de0*/  IMAD.MOV.U32 R132, RZ, RZ, R135.reuse ;  /* 0x000000ffff847224 */ /* 0x100fe200078e0087 */
[----:B------:R-:W-:Y:S01]  /*1df0*/  MOV R115, R135 ;  /* 0x0000008700737202 */ /* 0x000fe20000000f00 */
[----:B------:R-:W-:Y:S01]  /*1e00*/  UIADD3 UR7, UR7, 0x19c40, URZ ;  /* 0x00019c4007077890 */ /* 0x000fe2000fffe03f */
[----:B------:R-:W-:Y:S01]  /*1e10*/  FMNMX.FTZ R10, R34, R11, !PT ;  /* 0x0000000b220a7209 */ /* 0x000fe20007810000 */
[--C-:B------:R-:W-:Y:S01]  /*1e20*/  IMAD.MOV.U32 R131, RZ, RZ, R135.reuse ;  /* 0x000000ffff837224 */ /* 0x100fe200078e0087 */
[-C--:B------:R-:W-:Y:S01]  /*1e30*/  MOV R108, R135.reuse ;  /* 0x00000087006c7202 */ /* 0x080fe20000000f00 */
[----:B------:R-:W0:Y:S01]  /*1e40*/  MUFU.TANH R9, R9 ;  /* 0x0000000900097308 */ /* 0x000e220000002400 */
[----:B-1----:R-:W-:Y:S01]  /*1e50*/  FSEL R8, R8, -INF , P4 ;  /* 0xff80000008087808 */ /* 0x002fe20002000000 */
[----:B------:R-:W-:Y:S01]  /*1e60*/  UPRMT UR7, UR47, 0x654, UR7 ;  /* 0x000006542f077896 */ /* 0x000fe20008000007 */
[----:B------:R-:W-:Y:S01]  /*1e70*/  ISETP.GT.AND P4, PT, R67, 0x28, PT ;  /* 0x000000284300780c */ /* 0x000fe20003f84270 */
[--C-:B------:R-:W-:Y:S01]  /*1e80*/  IMAD.MOV.U32 R130, RZ, RZ, R135.reuse ;  /* 0x000000ffff827224 */ /* 0x100fe200078e0087 */
[-C--:B------:R-:W-:Y:S01]  /*1e90*/  MOV R101, R135.reuse ;  /* 0x0000008700657202 */ /* 0x080fe20000000f00 */
[--C-:B------:R-:W-:Y:S01]  /*1ea0*/  IMAD.MOV.U32 R128, RZ, RZ, R135.reuse ;  /* 0x000000ffff807224 */ /* 0x100fe200078e0087 */
[----:B------:R-:W-:Y:S01]  /*1eb0*/  MOV R94, R135 ;  /* 0x00000087005e7202 */ /* 0x000fe20000000f00 */
[----:B------:R-:W1:Y:S01]  /*1ec0*/  MUFU.TANH R39, R39 ;  /* 0x0000002700277308 */ /* 0x000e620000002400 */
[----:B--2---:R-:W-:Y:S01]  /*1ed0*/  FSEL R35, R35, -INF , P5 ;  /* 0xff80000023237808 */ /* 0x004fe20002800000 */
[--C-:B------:R-:W-:Y:S01]  /*1ee0*/  IMAD.MOV.U32 R127, RZ, RZ, R135.reuse ;  /* 0x000000ffff7f7224 */ /* 0x100fe200078e0087 */
[----:B------:R-:W-:Y:S01]  /*1ef0*/  SYNCS.ARRIVE.TRANS64.RED.A1T0 RZ, [UR7], RZ ;  /* 0x000000ffffff79a7 */ /* 0x000fe20008100407 */
[--C-:B------:R-:W-:Y:S01]  /*1f00*/  IMAD.MOV.U32 R126, RZ, RZ, R135.reuse ;  /* 0x000000ffff7e7224 */ /* 0x100fe200078e0087 */
[----:B------:R-:W-:Y:S01]  /*1f10*/  FMNMX.FTZ R20, R35, R10, !PT ;  /* 0x0000000a23147209 */ /* 0x000fe20007810000 */
[----:B------:R-:W-:-:S02]  /*1f20*/  IMAD.MOV.U32 R125, RZ, RZ, R135 ;  /* 0x000000ffff7d7224 */ /* 0x000fc400078e0087 */
[----:B------:R-:W2:Y:S01]  /*1f30*/  MUFU.TANH R13, R13 ;  /* 0x0000000d000d7308 */ /* 0x000ea20000002400 */
[----:B0-----:R-:W-:Y:S01]  /*1f40*/  FSEL R9, R9, -INF , P3 ;  /* 0xff80000009097808 */ /* 0x001fe20001800000 */
[--C-:B------:R-:W-:Y:S01]  /*1f50*/  IMAD.MOV.U32 R124, RZ, RZ, R135.reuse ;  /* 0x000000ffff7c7224 */ /* 0x100fe200078e0087 */
[----:B------:R-:W-:Y:S01]  /*1f60*/  ISETP.GT.AND P3, PT, R67, 0x29, PT ;  /* 0x000000294300780c */ /* 0x000fe20003f64270 */
[--C-:B------:R-:W-:Y:S02]  /*1f70*/  IMAD.MOV.U32 R123, RZ, RZ, R135.reuse ;  /* 0x000000ffff7b7224 */ /* 0x100fe400078e0087 */
[--C-:B------:R-:W-:Y:S02]  /*1f80*/  IMAD.MOV.U32 R121, RZ, RZ, R135.reuse ;  /* 0x000000ffff797224 */ /* 0x100fe400078e0087 */
[----:B------:R-:W0:Y:S01]  /*1f90*/  MUFU.TANH R38, R38 ;  /* 0x0000002600267308 */ /* 0x000e220000002400 */
[----:B-1----:R-:W-:Y:S01]  /*1fa0*/  FSEL R39, R39, -INF , P4 ;  /* 0xff80000027277808 */ /* 0x002fe20002000000 */
[----:B------:R-:W-:-:S02]  /*1fb0*/  IMAD.MOV.U32 R120, RZ, RZ, R135 ;  /* 0x000000ffff787224 */ /* 0x000fc400078e0087 */
[--C-:B------:R-:W-:Y:S02]  /*1fc0*/  IMAD.MOV.U32 R119, RZ, RZ, R135.reuse ;  /* 0x000000ffff777224 */ /* 0x100fe400078e0087 */
[--C-:B------:R-:W-:Y:S02]  /*1fd0*/  IMAD.MOV.U32 R118, RZ, RZ, R135.reuse ;  /* 0x000000ffff767224 */ /* 0x100fe400078e0087 */
[----:B------:R-:W1:Y:S01]  /*1fe0*/  MUFU.TANH R12, R12 ;  /* 0x0000000c000c7308 */ /* 0x000e620000002400 */
[----:B--2---:R-:W-:Y:S01]  /*1ff0*/  FSEL R10, R13, -INF , P2 ;  /* 0xff8000000d0a7808 */ /* 0x004fe20001000000 */
[--C-:B------:R-:W-:Y:S01]  /*2000*/  IMAD.MOV.U32 R117, RZ, RZ, R135.reuse ;  /* 0x000000ffff757224 */ /* 0x100fe200078e0087 */
[----:B------:R-:W-:Y:S01]  /*2010*/  ISETP.GT.AND P2, PT, R67, 0x30, PT ;  /* 0x000000304300780c */ /* 0x000fe20003f44270 */
[--C-:B------:R-:W-:Y:S01]  /*2020*/  IMAD.MOV.U32 R116, RZ, RZ, R135.reuse ;  /* 0x000000ffff747224 */ /* 0x100fe200078e0087 */
[----:B------:R-:W-:Y:S01]  /*2030*/  FMNMX.FTZ R13, R39, R20, !PT ;  /* 0x00000014270d7209 */ /* 0x000fe20007810000 */
[----:B------:R-:W-:-:S02]  /*2040*/  IMAD.MOV.U32 R114, RZ, RZ, R135 ;  /* 0x000000ffff727224 */ /* 0x000fc400078e0087 */
[----:B------:R-:W2:Y:S01]  /*2050*/  MUFU.TANH R42, R42 ;  /* 0x0000002a002a7308 */ /* 0x000ea20000002400 */
[----:B0-----:R-:W-:Y:S01]  /*2060*/  FSEL R38, R38, -INF , P3 ;  /* 0xff80000026267808 */ /* 0x001fe20001800000 */
[--C-:B------:R-:W-:Y:S02]  /*2070*/  IMAD.MOV.U32 R113, RZ, RZ, R135.reuse ;  /* 0x000000ffff717224 */ /* 0x100fe400078e0087 */
[--C-:B------:R-:W-:Y:S01]  /*2080*/  IMAD.MOV.U32 R112, RZ, RZ, R135.reuse ;  /* 0x000000ffff707224 */ /* 0x100fe200078e0087 */
[----:B------:R-:W-:Y:S01]  /*2090*/  FMNMX.FTZ R13, R38, R13, !PT ;  /* 0x0000000d260d7209 */ /* 0x000fe20007810000 */
[--C-:B------:R-:W-:Y:S02]  /*20a0*/  IMAD.MOV.U32 R111, RZ, RZ, R135.reuse ;  /* 0x000000ffff6f7224 */ /* 0x100fe400078e0087 */
[----:B------:R-:W0:Y:S01]  /*20b0*/  MUFU.TANH R15, R15 ;  /* 0x0000000f000f7308 */ /* 0x000e220000002400 */
[----:B-1----:R-:W-:Y:S01]  /*20c0*/  FSEL R11, R12, -INF , P1 ;  /* 0xff8000000c0b7808 */ /* 0x002fe20000800000 */
[--C-:B------:R-:W-:Y:S01]  /*20d0*/  IMAD.MOV.U32 R110, RZ, RZ, R135.reuse ;  /* 0x000000ffff6e7224 */ /* 0x100fe200078e0087 */
[----:B------:R-:W-:Y:S01]  /*20e0*/  ISETP.GT.AND P1, PT, R67, 0x31, PT ;  /* 0x000000314300780c */ /* 0x000fe20003f24270 */
[----:B------:R-:W-:-:S02]  /*20f0*/  IMAD.MOV.U32 R109, RZ, RZ, R135 ;  /* 0x000000ffff6d7224 */ /* 0x000fc400078e0087 */
[--C-:B------:R-:W-:Y:S02]  /*2100*/  IMAD.MOV.U32 R107, RZ, RZ, R135.reuse ;  /* 0x000000ffff6b7224 */ /* 0x100fe400078e0087 */
[----:B------:R-:W1:Y:S01]  /*2110*/  MUFU.TANH R43, R43 ;  /* 0x0000002b002b7308 */ /* 0x000e620000002400 */
[----:B--2---:R-:W-:Y:S01]  /*2120*/  FSEL R42, R42, -INF , P2 ;  /* 0xff8000002a2a7808 */ /* 0x004fe20001000000 */
[--C-:B------:R-:W-:Y:S02]  /*2130*/  IMAD.MOV.U32 R106, RZ, RZ, R135.reuse ;  /* 0x000000ffff6a7224 */ /* 0x100fe400078e0087 */
[--C-:B------:R-:W-:Y:S01]  /*2140*/  IMAD.MOV.U32 R105, RZ, RZ, R135.reuse ;  /* 0x000000ffff697224 */ /* 0x100fe200078e0087 */
[----:B------:R-:W-:Y:S01]  /*2150*/  FMNMX.FTZ R20, R42, R13, !PT ;  /* 0x0000000d2a147209 */ /* 0x000fe20007810000 */
[--C-:B------:R-:W-:Y:S02]  /*2160*/  IMAD.MOV.U32 R104, RZ, RZ, R135.reuse ;  /* 0x000000ffff687224 */ /* 0x100fe400078e0087 */
[----:B------:R-:W2:Y:S01]  /*2170*/  MUFU.TANH R14, R14 ;  /* 0x0000000e000e7308 */ /* 0x000ea20000002400 */
[----:B0-----:R-:W-:Y:S01]  /*2180*/  FSEL R12, R15, -INF , P6 ;  /* 0xff8000000f0c7808 */ /* 0x001fe20003000000 */
[--C-:B------:R-:W-:Y:S01]  /*2190*/  IMAD.MOV.U32 R103, RZ, RZ, R135.reuse ;  /* 0x000000ffff677224 */ /* 0x100fe200078e0087 */
[----:B------:R-:W-:Y:S01]  /*21a0*/  ISETP.GT.AND P6, PT, R67, 0x38, PT ;  /* 0x000000384300780c */ /* 0x000fe20003fc4270 */
[----:B------:R-:W-:-:S02]  /*21b0*/  IMAD.MOV.U32 R102, RZ, RZ, R135 ;  /* 0x000000ffff667224 */ /* 0x000fc400078e0087 */
[--C-:B------:R-:W-:Y:S02]  /*21c0*/  IMAD.MOV.U32 R100, RZ, RZ, R135.reuse ;  /* 0x000000ffff647224 */ /* 0x100fe400078e0087 */
[----:B------:R-:W0:Y:S01]  /*21d0*/  MUFU.TANH R47, R47 ;  /* 0x0000002f002f7308 */ /* 0x000e220000002400 */
[----:B-1----:R-:W-:Y:S01]  /*21e0*/  FSEL R43, R43, -INF , P1 ;  /* 0xff8000002b2b7808 */ /* 0x002fe20000800000 */
[--C-:B------:R-:W-:Y:S02]  /*21f0*/  IMAD.MOV.U32 R99, RZ, RZ, R135.reuse ;  /* 0x000000ffff637224 */ /* 0x100fe400078e0087 */
[--C-:B------:R-:W-:Y:S01]  /*2200*/  IMAD.MOV.U32 R98, RZ, RZ, R135.reuse ;  /* 0x000000ffff627224 */ /* 0x100fe200078e0087 */
[----:B------:R-:W-:Y:S01]  /*2210*/  FMNMX.FTZ R20, R43, R20, !PT ;  /* 0x000000142b147209 */ /* 0x000fe20007810000 */
[--C-:B------:R-:W-:Y:S02]  /*2220*/  IMAD.MOV.U32 R97, RZ, RZ, R135.reuse ;  /* 0x000000ffff617224 */ /* 0x100fe400078e0087 */
[----:B------:R-:W1:Y:S01]  /*2230*/  MUFU.TANH R25, R25 ;  /* 0x0000001900197308 */ /* 0x000e620000002400 */
[----:B--2---:R-:W-:Y:S01]  /*2240*/  FSEL R13, R14, -INF , P5 ;  /* 0xff8000000e0d7808 */ /* 0x004fe20002800000 */
[--C-:B------:R-:W-:Y:S01]  /*2250*/  IMAD.MOV.U32 R96, RZ, RZ, R135.reuse ;  /* 0x000000ffff607224 */ /* 0x100fe200078e0087 */
[----:B------:R-:W-:Y:S01]  /*2260*/  ISETP.GT.AND P5, PT, R67, 0x39, PT ;  /* 0x000000394300780c */ /* 0x000fe20003fa4270 */
[----:B------:R-:W-:-:S02]  /*2270*/  IMAD.MOV.U32 R95, RZ, RZ, R135 ;  /* 0x000000ffff5f7224 */ /* 0x000fc400078e0087 */
[--C-:B------:R-:W-:Y:S02]  /*2280*/  IMAD.MOV.U32 R93, RZ, RZ, R135.reuse ;  /* 0x000000ffff5d7224 */ /* 0x100fe400078e0087 */
        /* <DEDUP_REMOVED lines=8> */
[----:B------:R-:W-:Y:S01]  /*2310*/  IMAD.MOV.U32 R89, RZ, RZ, R135 ;  /* 0x000000ffff597224 */ /* 0x000fe200078e0087 */
[----:B------:R-:W-:-:S05]  /*2320*/  ISETP.GT.AND P4, PT, R67, 0x40, PT ;  /* 0x000000404300780c */ /* 0x000fca0003f84270 */
[----:B------:R-:W1:Y:S01]  /*2330*/  MUFU.TANH R50, R50 ;  /* 0x0000003200327308 */ /* 0x000e620000002400 */
[----:B--2---:R-:W-:-:S04]  /*2340*/  FSEL R46, R46, -INF , P5 ;  /* 0xff8000002e2e7808 */ /* 0x004fc80002800000 */
[----:B------:R-:W-:-:S03]  /*2350*/  FMNMX.FTZ R21, R46, R21, !PT ;  /* 0x000000152e157209 */ /* 0x000fc60007810000 */
[----:B------:R-:W2:Y:S01]  /*2360*/  MUFU.TANH R28, R28 ;  /* 0x0000001c001c7308 */ /* 0x000ea20000002400 */
[----:B0-----:R-:W-:Y:S02]  /*2370*/  FSEL R15, R24, -INF , P3 ;  /* 0xff800000180f7808 */ /* 0x001fe40001800000 */
[----:B------:R-:W-:-:S05]  /*2380*/  ISETP.GT.AND P3, PT, R67, 0x41, PT ;  /* 0x000000414300780c */ /* 0x000fca0003f64270 */
[----:B------:R-:W0:Y:S01]  /*2390*/  MUFU.TANH R51, R51 ;  /* 0x0000003300337308 */ /* 0x000e220000002400 */
[----:B-1----:R-:W-:-:S04]  /*23a0*/  FSEL R50, R50, -INF , P4 ;  /* 0xff80000032327808 */ /* 0x002fc80002000000 */
[----:B------:R-:W-:-:S03]  /*23b0*/  FMNMX.FTZ R24, R50, R21, !PT ;  /* 0x0000001532187209 */ /* 0x000fc60007810000 */
[----:B------:R-:W1:Y:S01]  /*23c0*/  MUFU.TANH R29, R29 ;  /* 0x0000001d001d7308 */ /* 0x000e620000002400 */
[----:B--2---:R-:W-:Y:S02]  /*23d0*/  FSEL R20, R28, -INF , P2 ;  /* 0xff8000001c147808 */ /* 0x004fe40001000000 */
[----:B------:R-:W-:-:S05]  /*23e0*/  ISETP.GT.AND P2, PT, R67, 0x48, PT ;  /* 0x000000484300780c */ /* 0x000fca0003f44270 */
[----:B------:R-:W2:Y:S01]  /*23f0*/  MUFU.TANH R61, R61 ;  /* 0x0000003d003d7308 */ /* 0x000ea20000002400 */
[----:B0-----:R-:W-:-:S04]  /*2400*/  FSEL R51, R51, -INF , P3 ;  /* 0xff80000033337808 */ /* 0x001fc80001800000 */
[----:B------:R-:W-:-:S03]  /*2410*/  FMNMX.FTZ R26, R51, R24, !PT ;  /* 0x00000018331a7209 */ /* 0x000fc60007810000 */
[----:B------:R-:W0:Y:S01]  /*2420*/  MUFU.TANH R32, R32 ;  /* 0x0000002000207308 */ /* 0x000e220000002400 */
[----:B-1----:R-:W-:Y:S02]  /*2430*/  FSEL R21, R29, -INF , P1 ;  /* 0xff8000001d157808 */ /* 0x002fe40000800000 */
        /* <DEDUP_REMOVED lines=54> */
[----:B------:R-:W-:Y:S02]  /*27a0*/  ISETP.GT.AND P4, PT, R67, 0x70, PT ;  /* 0x000000704300780c */ /* 0x000fe40003f84270 */
[----:B------:R-:W-:-:S03]  /*27b0*/  MOV R49, UR6 ;  /* 0x0000000600317c02 */ /* 0x000fc60008000f00 */
        /* <DEDUP_REMOVED lines=18> */
[----:B------:R-:W-:Y:S01]  /*28e0*/  MUFU.TANH R76, R76 ;  /* 0x0000004c004c7308 */ /* 0x000fe20000002400 */
[----:B--2---:R-:W-:-:S04]  /*28f0*/  FSEL R67, R74, -INF , P2 ;  /* 0xff8000004a437808 */ /* 0x004fc80001000000 */
[----:B------:R-:W-:-:S03]  /*2900*/  FMNMX.FTZ R32, R67, R32, !PT ;  /* 0x0000002043207209 */ /* 0x000fc60007810000 */
[----:B------:R-:W-:Y:S01]  /*2910*/  MUFU.TANH R77, R77 ;  /* 0x0000004d004d7308 */ /* 0x000fe20000002400 */
[----:B0-----:R-:W-:-:S04]  /*2920*/  FSEL R75, R75, -INF , P1 ;  /* 0xff8000004b4b7808 */ /* 0x001fc80000800000 */
[----:B------:R-:W-:-:S03]  /*2930*/  FMNMX.FTZ R32, R75, R32, !PT ;  /* 0x000000204b207209 */ /* 0x000fc60007810000 */
[----:B------:R-:W-:Y:S02]  /*2940*/  MUFU.TANH R80, R80 ;  /* 0x0000005000507308 */ /* 0x000fe40000002400 */
[----:B------:R-:W0:Y:S06]  /*2950*/  SHFL.BFLY PT, R33, R32, 0x2, 0x1f ;  /* 0x0c401f0020217f89 */ /* 0x000e2c00000e0000 */
[----:B------:R-:W-:Y:S08]  /*2960*/  MUFU.TANH R81, R81 ;  /* 0x0000005100517308 */ /* 0x000ff00000002400 */
[----:B------:R-:W1:Y:S08]  /*2970*/  MUFU.TANH R74, R84 ;  /* 0x00000054004a7308 */ /* 0x000e700000002400 */
[----:B------:R-:W2:Y:S01]  /*2980*/  MUFU.TANH R85, R85 ;  /* 0x0000005500557308 */ /* 0x000ea20000002400 */
[----:B0-----:R-:W-:-:S05]  /*2990*/  FMNMX.FTZ R33, R32, R33, !PT ;  /* 0x0000002120217209 */ /* 0x001fca0007810000 */
[----:B------:R-:W0:Y:S01]  /*29a0*/  SHFL.BFLY PT, R54, R33, 0x1, 0x1f ;  /* 0x0c201f0021367f89 */ /* 0x000e2200000e0000 */
[----:B-1----:R-:W-:Y:S02]  /*29b0*/  FSEL R74, R74, -INF , P2 ;  /* 0xff8000004a4a7808 */ /* 0x002fe40001000000 */
[----:B0-----:R-:W-:-:S04]  /*29c0*/  FMNMX.FTZ R54, R33, R54, !PT ;  /* 0x0000003621367209 */ /* 0x001fc80007810000 */
[C---:B------:R-:W-:Y:S01]  /*29d0*/  FSETP.NEU.FTZ.AND P0, PT, R54.reuse, -INF , PT ;  /* 0xff8000003600780b */ /* 0x040fe20003f1d000 */
[----:B------:R-:W-:-:S01]  /*29e0*/  FFMA.FTZ R48, R54, R49, -8 ;  /* 0xc100000036307423 */ /* 0x000fc20000010031 */
[----:B------:R-:W-:-:S04]  /*29f0*/  FMNMX.FTZ R49, R4, R5, !PT ;  /* 0x0000000504317209 */ /* 0x000fc80007810000 */
[----:B------:R-:W-:Y:S02]  /*2a00*/  FSEL R48, R48, RZ, P0 ;  /* 0x000000ff30307208 */ /* 0x000fe40000000000 */
[----:B------:R-:W-:Y:S01]  /*2a10*/  ISETP.NE.AND P0, PT, R88, RZ, PT ;  /* 0x000000ff5800720c */ /* 0x000fe20003f05270 */
[----:B------:R-:W-:Y:S02]  /*2a20*/  IMAD.MOV.U32 R88, RZ, RZ, R135 ;  /* 0x000000ffff587224 */ /* 0x000fe400078e0087 */
[----:B------:R-:W-:-:S01]  /*2a30*/  FFMA.FTZ R32, R52, UR6, -R48 ;  /* 0x0000000634207c23 */ /* 0x000fc20008010830 */
[----:B------:R-:W-:Y:S01]  /*2a40*/  FMNMX.FTZ R52, R6, R49, !PT ;  /* 0x0000003106347209 */ /* 0x000fe20007810000 */
[----:B------:R-:W-:-:S01]  /*2a50*/  FFMA.FTZ R33, R53, UR6, -R48 ;  /* 0x0000000635217c23 */ /* 0x000fc20008010830 */
[--C-:B------:R-:W-:Y:S01]  /*2a60*/  FFMA.FTZ R36, R56, UR6, -R48.reuse ;  /* 0x0000000638247c23 */ /* 0x100fe20008010830 */
[----:B------:R-:W-:-:S01]  /*2a70*/  FFMA.FTZ R58, R55, UR6, -R48 ;  /* 0x00000006373a7c23 */ /* 0x000fc20008010830 */
[----:B------:R-:W-:Y:S01]  /*2a80*/  FMNMX.FTZ R53, R7, R52, !PT ;  /* 0x0000003407357209 */ /* 0x000fe20007810000 */
[----:B------:R-:W-:-:S01]  /*2a90*/  FFMA.FTZ R52, R57, UR6, -R48 ;  /* 0x0000000639347c23 */ /* 0x000fc20008010830 */
[--C-:B------:R-:W-:Y:S01]  /*2aa0*/  FFMA.FTZ R57, R42, UR6, -R48.reuse ;  /* 0x000000062a397c23 */ /* 0x100fe20008010830 */
[----:B------:R0:W-:Y:S01]  /*2ab0*/  MUFU.EX2 R49, R58 ;  /* 0x0000003a00317308 */ /* 0x0001e20000000800 */
[----:B------:R-:W-:Y:S01]  /*2ac0*/  FMNMX.FTZ R56, R8, R53, !PT ;  /* 0x0000003508387209 */ /* 0x000fe20007810000 */
[--C-:B------:R-:W-:Y:S01]  /*2ad0*/  FFMA.FTZ R78, R47, UR6, -R48.reuse ;  /* 0x000000062f4e7c23 */ /* 0x100fe20008010830 */
[----:B------:R-:W-:Y:S01]  /*2ae0*/  FSEL R47, R76, -INF , P6 ;  /* 0xff8000004c2f7808 */ /* 0x000fe20003000000 */
[--C-:B------:R-:W-:Y:S01]  /*2af0*/  FFMA.FTZ R59, R59, UR6, -R48.reuse ;  /* 0x000000063b3b7c23 */ /* 0x100fe20008010830 */
[----:B------:R-:W-:Y:S01]  /*2b00*/  FMNMX.FTZ R53, R9, R56, !PT ;  /* 0x0000003809357209 */ /* 0x000fe20007810000 */
[--C-:B------:R-:W-:Y:S01]  /*2b10*/  FFMA.FTZ R31, R31, UR6, -R48.reuse ;  /* 0x000000061f1f7c23 */ /* 0x100fe20008010830 */
[----:B--2---:R-:W-:Y:S01]  /*2b20*/  FSEL R76, R85, -INF , P1 ;  /* 0xff800000554c7808 */ /* 0x004fe20000800000 */
[----:B------:R-:W-:Y:S01]  /*2b30*/  MUFU.EX2 R32, R32 ;  /* 0x0000002000207308 */ /* 0x000fe20000000800 */
[----:B------:R-:W-:Y:S01]  /*2b40*/  FMNMX.FTZ R56, R10, R53, !PT ;  /* 0x000000350a387209 */ /* 0x000fe20007810000 */
[--C-:B------:R-:W-:Y:S01]  /*2b50*/  FFMA.FTZ R34, R34, UR6, -R48.reuse ;  /* 0x0000000622227c23 */ /* 0x100fe20008010830 */
[----:B------:R-:W-:-:S01]  /*2b60*/  FFMA.FTZ R35, R35, UR6, -R48 ;  /* 0x0000000623237c23 */ /* 0x000fc20008010830 */
[--C-:B------:R-:W-:Y:S01]  /*2b70*/  FFMA.FTZ R39, R39, UR6, -R48.reuse ;  /* 0x0000000627277c23 */ /* 0x100fe20008010830 */
[----:B------:R-:W-:Y:S01]  /*2b80*/  FMNMX.FTZ R55, R11, R56, !PT ;  /* 0x000000380b377209 */ /* 0x000fe20007810000 */
[--C-:B------:R-:W-:Y:S01]  /*2b90*/  FFMA.FTZ R43, R43, UR6, -R48.reuse ;  /* 0x000000062b2b7c23 */ /* 0x100fe20008010830 */
[----:B------:R-:W-:-:S01]  /*2ba0*/  FFMA.FTZ R50, R50, UR6, -R48 ;  /* 0x0000000632327c23 */ /* 0x000fc20008010830 */
[----:B------:R1:W-:Y:S01]  /*2bb0*/  MUFU.EX2 R53, R59 ;  /* 0x0000003b00357308 */ /* 0x0003e20000000800 */
[----:B------:R-:W-:Y:S01]  /*2bc0*/  FMNMX.FTZ R56, R12, R55, !PT ;  /* 0x000000370c387209 */ /* 0x000fe20007810000 */
[--C-:B------:R-:W-:Y:S01]  /*2bd0*/  FFMA.FTZ R51, R51, UR6, -R48.reuse ;  /* 0x0000000633337c23 */ /* 0x100fe20008010830 */
[----:B------:R-:W-:-:S01]  /*2be0*/  FFMA.FTZ R61, R61, UR6, -R48 ;  /* 0x000000063d3d7c23 */ /* 0x000fc20008010830 */
[--C-:B------:R-:W-:Y:S01]  /*2bf0*/  FFMA.FTZ R71, R71, UR6, -R48.reuse ;  /* 0x0000000647477c23 */ /* 0x100fe20008010830 */
[----:B------:R-:W-:Y:S01]  /*2c00*/  FMNMX.FTZ R55, R13, R56, !PT ;  /* 0x000000380d377209 */ /* 0x000fe20007810000 */
[--C-:B------:R-:W-:Y:S01]  /*2c10*/  FFMA.FTZ R56, R62, UR6, -R48.reuse ;  /* 0x000000063e387c23 */ /* 0x100fe20008010830 */
[----:B------:R-:W-:-:S01]  /*2c20*/  FFMA.FTZ R67, R67, UR6, -R48 ;  /* 0x0000000643437c23 */ /* 0x000fc20008010830 */
[----:B------:R-:W-:Y:S01]  /*2c30*/  MUFU.EX2 R33, R33 ;  /* 0x0000002100217308 */ /* 0x000fe20000000800 */
[----:B0-----:R-:W-:-:S02]  /*2c40*/  FMNMX.FTZ R58, R14, R55, !PT ;  /* 0x000000370e3a7209 */ /* 0x001fc40007810000 */
[----:B-1----:R-:W-:Y:S02]  /*2c50*/  FSEL R59, R81, -INF , P3 ;  /* 0xff800000513b7808 */ /* 0x002fe40001800000 */
[----:B------:R-:W-:-:S03]  /*2c60*/  FMNMX.FTZ R55, R15, R58, !PT ;  /* 0x0000003a0f377209 */ /* 0x000fc60007810000 */
[----:B------:R-:W0:Y:S01]  /*2c70*/  MUFU.EX2 R36, R36 ;  /* 0x0000002400247308 */ /* 0x000e220000000800 */
[----:B------:R-:W-:-:S04]  /*2c80*/  FMNMX.FTZ R58, R20, R55, !PT ;  /* 0x00000037143a7209 */ /* 0x000fc80007810000 */
[----:B------:R-:W-:-:S03]  /*2c90*/  FMNMX.FTZ R55, R21, R58, !PT ;  /* 0x0000003a15377209 */ /* 0x000fc60007810000 */
[----:B------:R-:W-:Y:S01]  /*2ca0*/  MUFU.EX2 R52, R52 ;  /* 0x0000003400347308 */ /* 0x000fe20000000800 */
[----:B------:R-:W-:-:S04]  /*2cb0*/  FMNMX.FTZ R58, R24, R55, !PT ;  /* 0x00000037183a7209 */ /* 0x000fc80007810000 */
[----:B------:R-:W-:-:S03]  /*2cc0*/  FMNMX.FTZ R55, R25, R58, !PT ;  /* 0x0000003a19377209 */ /* 0x000fc60007810000 */
[----:B------:R-:W-:Y:S01]  /*2cd0*/  MUFU.EX2 R31, R31 ;  /* 0x0000001f001f7308 */ /* 0x000fe20000000800 */
[----:B------:R-:W-:Y:S02]  /*2ce0*/  FMNMX.FTZ R58, R26, R55, !PT ;  /* 0x000000371a3a7209 */ /* 0x000fe40007810000 */
[----:B0-----:R-:W-:Y:S02]  /*2cf0*/  F2FP.SATFINITE.E4M3.F32.PACK_AB_MERGE_C R149, R49, R36, RZ ;  /* 0x000000243195723e */ /* 0x001fe400048070ff */
[----:B------:R-:W-:Y:S01]  /*2d00*/  FMNMX.FTZ R55, R37, R58, !PT ;  /* 0x0000003a25377209 */ /* 0x000fe20007810000 */
[----:B------:R-:W-:Y:S01]  /*2d10*/  FFMA.FTZ R58, R38, UR6, -R48 ;  /* 0x00000006263a7c23 */ /* 0x000fe20008010830 */
[----:B------:R-:W-:Y:S01]  /*2d20*/  F2FP.SATFINITE.E4M3.F32.PACK_AB_MERGE_C R149, R33, R32, R149 ;  /* 0x000000202195723e */ /* 0x000fe20004807095 */
[----:B------:R-:W0:Y:S01]  /*2d30*/  MUFU.EX2 R56, R56 ;  /* 0x0000003800387308 */ /* 0x000e220000000800 */
[----:B------:R-:W-:-:S04]  /*2d40*/  FMNMX.FTZ R38, R40, R55, !PT ;  /* 0x0000003728267209 */ /* 0x000fc80007810000 */
[----:B------:R-:W-:-:S03]  /*2d50*/  FMNMX.FTZ R38, R41, R38, !PT ;  /* 0x0000002629267209 */ /* 0x000fc60007810000 */
[----:B------:R-:W-:Y:S01]  /*2d60*/  MUFU.EX2 R34, R34 ;  /* 0x0000002200227308 */ /* 0x000fe20000000800 */
[----:B------:R-:W-:-:S04]  /*2d70*/  FMNMX.FTZ R55, R45, R38, !PT ;  /* 0x000000262d377209 */ /* 0x000fc80007810000 */
[----:B------:R-:W-:-:S03]  /*2d80*/  FMNMX.FTZ R42, R44, R55, !PT ;  /* 0x000000372c2a7209 */ /* 0x000fc60007810000 */
[----:B------:R1:W-:Y:S01]  /*2d90*/  MUFU.EX2 R38, R57 ;  /* 0x0000003900267308 */ /* 0x0003e20000000800 */
[----:B------:R-:W-:Y:S02]  /*2da0*/  FMNMX.FTZ R55, R27, R42, !PT ;  /* 0x0000002a1b377209 */ /* 0x000fe40007810000 */
[----:B0-----:R-:W-:Y:S02]  /*2db0*/  F2FP.SATFINITE.E4M3.F32.PACK_AB_MERGE_C R151, R56, R31, RZ ;  /* 0x0000001f3897723e */ /* 0x001fe400048070ff */
[----:B------:R-:W-:Y:S02]  /*2dc0*/  FMNMX.FTZ R42, R28, R55, !PT ;  /* 0x000000371c2a7209 */ /* 0x000fe40007810000 */
[----:B------:R-:W-:Y:S01]  /*2dd0*/  F2FP.SATFINITE.E4M3.F32.PACK_AB_MERGE_C R151, R53, R52, R151 ;  /* 0x000000343597723e */ /* 0x000fe20004807097 */
[----:B------:R-:W-:Y:S01]  /*2de0*/  MUFU.EX2 R35, R35 ;  /* 0x0000002300237308 */ /* 0x000fe20000000800 */
[----:B------:R-:W-:Y:S01]  /*2df0*/  FMNMX.FTZ R55, R29, R42, !PT ;  /* 0x0000002a1d377209 */ /* 0x000fe20007810000 */
[----:B-1----:R-:W-:Y:S01]  /*2e00*/  FFMA.FTZ R57, R46, UR6, -R48 ;  /* 0x000000062e397c23 */ /* 0x002fe20008010830 */
[----:B------:R-:W-:-:S02]  /*2e10*/  FSEL R46, R80, -INF , P4 ;  /* 0xff800000502e7808 */ /* 0x000fc40002000000 */
[----:B------:R-:W-:Y:S02]  /*2e20*/  FMNMX.FTZ R62, R30, R55, !PT ;  /* 0x000000371e3e7209 */ /* 0x000fe40007810000 */
[----:B------:R-:W-:Y:S01]  /*2e30*/  FSEL R55, R77, -INF , P5 ;  /* 0xff8000004d377808 */ /* 0x000fe20002800000 */
[----:B------:R0:W-:Y:S01]  /*2e40*/  MUFU.EX2 R42, R78 ;  /* 0x0000004e002a7308 */ /* 0x0001e20000000800 */
[----:B------:R-:W-:-:S04]  /*2e50*/  FMNMX.FTZ R62, R47, R62, !PT ;  /* 0x0000003e2f3e7209 */ /* 0x000fc80007810000 */
[----:B------:R-:W-:-:S03]  /*2e60*/  FMNMX.FTZ R77, R55, R62, !PT ;  /* 0x0000003e374d7209 */ /* 0x000fc60007810000 */
[----:B------:R-:W-:Y:S01]  /*2e70*/  MUFU.EX2 R39, R39 ;  /* 0x0000002700277308 */ /* 0x000fe20000000800 */
[----:B------:R-:W-:Y:S01]  /*2e80*/  FMNMX.FTZ R62, R46, R77, !PT ;  /* 0x0000004d2e3e7209 */ /* 0x000fe20007810000 */
[--C-:B0-----:R-:W-:Y:S01]  /*2e90*/  FFMA.FTZ R78, R60, UR6, -R48.reuse ;  /* 0x000000063c4e7c23 */ /* 0x101fe20008010830 */
[----:B------:R-:W-:-:S01]  /*2ea0*/  FFMA.FTZ R60, R63, UR6, -R48 ;  /* 0x000000063f3c7c23 */ /* 0x000fc20008010830 */
[--C-:B------:R-:W-:Y:S01]  /*2eb0*/  FFMA.FTZ R63, R64, UR6, -R48.reuse ;  /* 0x00000006403f7c23 */ /* 0x100fe20008010830 */
[----:B------:R-:W-:Y:S01]  /*2ec0*/  FMNMX.FTZ R77, R59, R62, !PT ;  /* 0x0000003e3b4d7209 */ /* 0x000fe20007810000 */
[--C-:B------:R-:W-:Y:S01]  /*2ed0*/  FFMA.FTZ R64, R65, UR6, -R48.reuse ;  /* 0x0000000641407c23 */ /* 0x100fe20008010830 */
[----:B------:R-:W-:-:S01]  /*2ee0*/  FFMA.FTZ R65, R66, UR6, -R48 ;  /* 0x0000000642417c23 */ /* 0x000fc20008010830 */
[--C-:B------:R-:W-:Y:S01]  /*2ef0*/  FFMA.FTZ R66, R70, UR6, -R48.reuse ;  /* 0x0000000646427c23 */ /* 0x100fe20008010830 */
[----:B------:R-:W-:Y:S01]  /*2f00*/  FMNMX.FTZ R77, R74, R77, !PT ;  /* 0x0000004d4a4d7209 */ /* 0x000fe20007810000 */
[----:B------:R-:W-:Y:S01]  /*2f10*/  FFMA.FTZ R70, R72, UR6, -R48 ;  /* 0x0000000648467c23 */ /* 0x000fe20008010830 */
[----:B------:R-:W0:Y:S02]  /*2f20*/  MUFU.EX2 R58, R58 ;  /* 0x0000003a003a7308 */ /* 0x000e240000000800 */
[----:B------:R-:W-:-:S05]  /*2f30*/  FMNMX.FTZ R77, R76, R77, !PT ;  /* 0x0000004d4c4d7209 */ /* 0x000fca0007810000 */
[----:B------:R-:W1:Y:S01]  /*2f40*/  SHFL.BFLY PT, R62, R77, 0x2, 0x1f ;  /* 0x0c401f004d3e7f89 */ /* 0x000e6200000e0000 */
[----:B------:R-:W-:Y:S08]  /*2f50*/  MUFU.EX2 R43, R43 ;  /* 0x0000002b002b7308 */ /* 0x000ff00000000800 */
[----:B------:R-:W2:Y:S01]  /*2f60*/  MUFU.EX2 R57, R57 ;  /* 0x0000003900397308 */ /* 0x000ea20000000800 */
[----:B0-----:R-:W-:-:S04]  /*2f70*/  F2FP.SATFINITE.E4M3.F32.PACK_AB_MERGE_C R137, R58, R39, RZ ;  /* 0x000000273a89723e */ /* 0x001fc800048070ff */
[----:B------:R-:W-:-:S03]  /*2f80*/  F2FP.SATFINITE.E4M3.F32.PACK_AB_MERGE_C R137, R35, R34, R137 ;  /* 0x000000222389723e */ /* 0x000fc60004807089 */
[----:B------:R-:W-:Y:S01]  /*2f90*/  MUFU.EX2 R50, R50 ;  /* 0x0000003200327308 */ /* 0x000fe20000000800 */
[----:B-1----:R-:W-:Y:S01]  /*2fa0*/  FMNMX.FTZ R79, R77, R62, !PT ;  /* 0x0000003e4d4f7209 */ /* 0x002fe20007810000 */
[--C-:B------:R-:W-:Y:S01]  /*2fb0*/  FFMA.FTZ R77, R68, UR6, -R48.reuse ;  /* 0x00000006444d7c23 */ /* 0x100fe20008010830 */
[----:B------:R-:W-:-:S01]  /*2fc0*/  FFMA.FTZ R68, R69, UR6, -R48 ;  /* 0x0000000645447c23 */ /* 0x000fc20008010830 */
[--C-:B------:R-:W-:Y:S01]  /*2fd0*/  FFMA.FTZ R69, R73, UR6, -R48.reuse ;  /* 0x0000000649457c23 */ /* 0x100fe20008010830 */
[----:B------:R-:W-:Y:S01]  /*2fe0*/  IMAD.U32 R73, RZ, RZ, UR6 ;  /* 0x00000006ff497e24 */ /* 0x000fe2000f8e00ff */
[----:B------:R-:W0:Y:S01]  /*2ff0*/  SHFL.BFLY PT, R62, R79, 0x1, 0x1f ;  /* 0x0c201f004f3e7f89 */ /* 0x000e2200000e0000 */
[----:B------:R-:W-:-:S01]  /*3000*/  FFMA.FTZ R48, R75, UR6, -R48 ;  /* 0x000000064b307c23 */ /* 0x000fc20008010830 */
[----:B------:R-:W-:Y:S01]  /*3010*/  MUFU.EX2 R51, R51 ;  /* 0x0000003300337308 */ /* 0x000fe20000000800 */
[----:B--2---:R-:W-:-:S04]  /*3020*/  F2FP.SATFINITE.E4M3.F32.PACK_AB_MERGE_C R139, R57, R42, RZ ;  /* 0x0000002a398b723e */ /* 0x004fc800048070ff */
[----:B------:R-:W-:-:S03]  /*3030*/  F2FP.SATFINITE.E4M3.F32.PACK_AB_MERGE_C R139, R43, R38, R139 ;  /* 0x000000262b8b723e */ /* 0x000fc6000480708b */
[----:B------:R-:W-:Y:S08]  /*3040*/  MUFU.EX2 R61, R61 ;  /* 0x0000003d003d7308 */ /* 0x000ff00000000800 */
[----:B------:R-:W-:Y:S01]  /*3050*/  MUFU.EX2 R78, R78 ;  /* 0x0000004e004e7308 */ /* 0x000fe20000000800 */
[----:B0-----:R-:W-:-:S07]  /*3060*/  FMNMX.FTZ R62, R79, R62, !PT ;  /* 0x0000003e4f3e7209 */ /* 0x001fce0007810000 */
[----:B------:R-:W-:Y:S01]  /*3070*/  MUFU.EX2 R60, R60 ;  /* 0x0000003c003c7308 */ /* 0x000fe20000000800 */
[C---:B------:R-:W-:Y:S01]  /*3080*/  FSETP.NEU.FTZ.AND P1, PT, R62.reuse, -INF , PT ;  /* 0xff8000003e00780b */ /* 0x040fe20003f3d000 */
[----:B------:R-:W-:-:S05]  /*3090*/  FFMA.FTZ R72, R62, R73, -8 ;  /* 0xc10000003e487423 */ /* 0x000fca0000010049 */
[----:B------:R-:W-:Y:S01]  /*30a0*/  FSEL R72, R72, RZ, P1 ;  /* 0x000000ff48487208 */ /* 0x000fe20000800000 */
[----:B------:R-:W-:Y:S01]  /*30b0*/  MUFU.EX2 R63, R63 ;  /* 0x0000003f003f7308 */ /* 0x000fe20000000800 */
[----:B------:R-:W-:-:S03]  /*30c0*/  PLOP3.LUT P1, PT, PT, PT, UP0, 0x80, 0x0 ;  /* 0x000000000000781c */ /* 0x000fc60003f2f008 */
[--C-:B------:R-:W-:Y:S01]  /*30d0*/  FFMA.FTZ R4, R4, UR6, -R72.reuse ;  /* 0x0000000604047c23 */ /* 0x100fe20008010848 */
[----:B------:R-:W-:-:S01]  /*30e0*/  FFMA.FTZ R5, R5, UR6, -R72 ;  /* 0x0000000605057c23 */ /* 0x000fc20008010848 */
[--C-:B------:R-:W-:Y:S01]  /*30f0*/  FFMA.FTZ R73, R6, UR6, -R72.reuse ;  /* 0x0000000606497c23 */ /* 0x100fe20008010848 */
[----:B------:R-:W-:-:S01]  /*3100*/  FFMA.FTZ R80, R7, UR6, -R72 ;  /* 0x0000000607507c23 */ /* 0x000fc20008010848 */
[--C-:B------:R-:W-:Y:S01]  /*3110*/  FFMA.FTZ R6, R8, UR6, -R72.reuse ;  /* 0x0000000608067c23 */ /* 0x100fe20008010848 */
[----:B------:R-:W-:-:S01]  /*3120*/  FFMA.FTZ R7, R9, UR6, -R72 ;  /* 0x0000000609077c23 */ /* 0x000fc20008010848 */
[----:B------:R-:W-:Y:S01]  /*3130*/  MUFU.EX2 R4, R4 ;  /* 0x0000000400047308 */ /* 0x000fe20000000800 */
[----:B------:R-:W-:-:S01]  /*3140*/  FFMA.FTZ R15, R15, UR6, -R72 ;  /* 0x000000060f0f7c23 */ /* 0x000fc20008010848 */
[--C-:B------:R-:W-:Y:S01]  /*3150*/  FFMA.FTZ R10, R10, UR6, -R72.reuse ;  /* 0x000000060a0a7c23 */ /* 0x100fe20008010848 */
[----:B------:R-:W-:-:S01]  /*3160*/  FFMA.FTZ R75, R11, UR6, -R72 ;  /* 0x000000060b4b7c23 */ /* 0x000fc20008010848 */
[--C-:B------:R-:W-:Y:S01]  /*3170*/  FFMA.FTZ R11, R20, UR6, -R72.reuse ;  /* 0x00000006140b7c23 */ /* 0x100fe20008010848 */
[----:B------:R-:W-:-:S01]  /*3180*/  FFMA.FTZ R9, R13, UR6, -R72 ;  /* 0x000000060d097c23 */ /* 0x000fc20008010848 */
[--C-:B------:R-:W-:Y:S01]  /*3190*/  FFMA.FTZ R8, R12, UR6, -R72.reuse ;  /* 0x000000060c087c23 */ /* 0x100fe20008010848 */
[----:B------:R-:W-:-:S01]  /*31a0*/  FFMA.FTZ R13, R26, UR6, -R72 ;  /* 0x000000061a0d7c23 */ /* 0x000fc20008010848 */
[----:B------:R-:W0:Y:S01]  /*31b0*/  MUFU.EX2 R5, R5 ;  /* 0x0000000500057308 */ /* 0x000e220000000800 */
[----:B------:R-:W-:-:S01]  /*31c0*/  FFMA.FTZ R12, R21, UR6, -R72 ;  /* 0x00000006150c7c23 */ /* 0x000fc20008010848 */
[--C-:B------:R-:W-:Y:S01]  /*31d0*/  FFMA.FTZ R79, R14, UR6, -R72.reuse ;  /* 0x000000060e4f7c23 */ /* 0x100fe20008010848 */
[----:B------:R-:W-:-:S01]  /*31e0*/  FFMA.FTZ R14, R37, UR6, -R72 ;  /* 0x00000006250e7c23 */ /* 0x000fc20008010848 */
[--C-:B------:R-:W-:Y:S01]  /*31f0*/  FFMA.FTZ R24, R24, UR6, -R72.reuse ;  /* 0x0000000618187c23 */ /* 0x100fe20008010848 */
[----:B------:R-:W-:-:S01]  /*3200*/  FFMA.FTZ R25, R25, UR6, -R72 ;  /* 0x0000000619197c23 */ /* 0x000fc20008010848 */
[--C-:B------:R-:W-:Y:S01]  /*3210*/  FFMA.FTZ R40, R40, UR6, -R72.reuse ;  /* 0x0000000628287c23 */ /* 0x100fe20008010848 */
[----:B------:R-:W-:-:S01]  /*3220*/  FFMA.FTZ R41, R41, UR6, -R72 ;  /* 0x0000000629297c23 */ /* 0x000fc20008010848 */
[----:B------:R-:W1:Y:S01]  /*3230*/  MUFU.EX2 R73, R73 ;  /* 0x0000004900497308 */ /* 0x000e620000000800 */
[----:B------:R-:W-:-:S01]  /*3240*/  FFMA.FTZ R27, R27, UR6, -R72 ;  /* 0x000000061b1b7c23 */ /* 0x000fc20008010848 */
[--C-:B------:R-:W-:Y:S01]  /*3250*/  FFMA.FTZ R28, R28, UR6, -R72.reuse ;  /* 0x000000061c1c7c23 */ /* 0x100fe20008010848 */
[----:B------:R-:W-:-:S01]  /*3260*/  FFMA.FTZ R30, R30, UR6, -R72 ;  /* 0x000000061e1e7c23 */ /* 0x000fc20008010848 */
[--C-:B------:R-:W-:Y:S01]  /*3270*/  FFMA.FTZ R47, R47, UR6, -R72.reuse ;  /* 0x000000062f2f7c23 */ /* 0x100fe20008010848 */
[----:B------:R-:W-:-:S01]  /*3280*/  FFMA.FTZ R55, R55, UR6, -R72 ;  /* 0x0000000637377c23 */ /* 0x000fc20008010848 */
[--C-:B------:R-:W-:Y:S01]  /*3290*/  FFMA.FTZ R46, R46, UR6, -R72.reuse ;  /* 0x000000062e2e7c23 */ /* 0x100fe20008010848 */
[----:B------:R-:W-:-:S01]  /*32a0*/  FFMA.FTZ R59, R59, UR6, -R72 ;  /* 0x000000063b3b7c23 */ /* 0x000fc20008010848 */
[----:B------:R-:W2:Y:S01]  /*32b0*/  MUFU.EX2 R80, R80 ;  /* 0x0000005000507308 */ /* 0x000ea20000000800 */
[----:B0-----:R-:W-:-:S01]  /*32c0*/  FADD.FTZ R20, R4, R5 ;  /* 0x0000000504147221 */ /* 0x001fc20000010000 */
[----:B------:R-:W-:-:S06]  /*32d0*/  FFMA.FTZ R74, R74, UR6, -R72 ;  /* 0x000000064a4a7c23 */ /* 0x000fcc0008010848 */
[----:B------:R-:W0:Y:S01]  /*32e0*/  MUFU.EX2 R6, R6 ;  /* 0x0000000600067308 */ /* 0x000e220000000800 */
[----:B-1----:R-:W-:-:S01]  /*32f0*/  FADD.FTZ R21, R73, R20 ;  /* 0x0000001449157221 */ /* 0x002fc20000010000 */
[----:B------:R-:W-:-:S06]  /*3300*/  FFMA.FTZ R20, R44, UR6, -R72 ;  /* 0x000000062c147c23 */ /* 0x000fcc0008010848 */
[----:B------:R1:W-:Y:S01]  /*3310*/  MUFU.EX2 R82, R15 ;  /* 0x0000000f00527308 */ /* 0x0003e20000000800 */
[----:B--2---:R-:W-:-:S01]  /*3320*/  FADD.FTZ R21, R80, R21 ;  /* 0x0000001550157221 */ /* 0x004fc20000010000 */
[----:B------:R-:W-:-:S04]  /*3330*/  F2FP.SATFINITE.E4M3.F32.PACK_AB_MERGE_C R73, R80, R73, RZ ;  /* 0x000000495049723e */ /* 0x000fc800048070ff */
[----:B------:R-:W-:Y:S02]  /*3340*/  F2FP.SATFINITE.E4M3.F32.PACK_AB_MERGE_C R148, R5, R4, R73 ;  /* 0x000000040594723e */ /* 0x000fe40004807049 */
[----:B------:R-:W2:Y:S01]  /*3350*/  MUFU.EX2 R7, R7 ;  /* 0x0000000700077308 */ /* 0x000ea20000000800 */
[----:B-1----:R-:W-:-:S04]  /*3360*/  FADD.FTZ R15, R32, R33 ;  /* 0x00000021200f7221 */ /* 0x002fc80000010000 */
[----:B------:R-:W-:Y:S01]  /*3370*/  FADD.FTZ R26, R36, R15 ;  /* 0x0000000f241a7221 */ /* 0x000fe20000010000 */
[----:B------:R-:W-:-:S02]  /*3380*/  FFMA.FTZ R15, R45, UR6, -R72 ;  /* 0x000000062d0f7c23 */ /* 0x000fc40008010848 */
[----:B------:R-:W1:Y:S01]  /*3390*/  MUFU.EX2 R10, R10 ;  /* 0x0000000a000a7308 */ /* 0x000e620000000800 */
[----:B------:R-:W-:-:S01]  /*33a0*/  FADD.FTZ R37, R49, R26 ;  /* 0x0000001a31257221 */ /* 0x000fc20000010000 */
[----:B0-----:R-:W-:-:S03]  /*33b0*/  FADD.FTZ R26, R6, R21 ;  /* 0x00000015061a7221 */ /* 0x001fc60000010000 */
[----:B------:R-:W-:-:S03]  /*33c0*/  FADD.FTZ R84, R52, R37 ;  /* 0x0000002534547221 */ /* 0x000fc60000010000 */
[----:B------:R-:W0:Y:S01]  /*33d0*/  MUFU.EX2 R75, R75 ;  /* 0x0000004b004b7308 */ /* 0x000e220000000800 */
[----:B------:R-:W-:-:S01]  /*33e0*/  FADD.FTZ R84, R53, R84 ;  /* 0x0000005435547221 */ /* 0x000fc20000010000 */
[----:B--2---:R-:W-:-:S03]  /*33f0*/  FADD.FTZ R3, R7, R26 ;  /* 0x0000001a07037221 */ /* 0x004fc60000010000 */
[----:B------:R-:W-:-:S03]  /*3400*/  FADD.FTZ R21, R31, R84 ;  /* 0x000000541f157221 */ /* 0x000fc60000010000 */
[----:B------:R-:W2:Y:S01]  /*3410*/  MUFU.EX2 R8, R8 ;  /* 0x0000000800087308 */ /* 0x000ea20000000800 */
[----:B-1----:R-:W-:-:S01]  /*3420*/  FADD.FTZ R26, R10, R3 ;  /* 0x000000030a1a7221 */ /* 0x002fc20000010000 */
[----:B------:R-:W-:Y:S01]  /*3430*/  FADD.FTZ R37, R56, R21 ;  /* 0x0000001538257221 */ /* 0x000fe20000010000 */
[----:B------:R-:W-:-:S01]  /*3440*/  FFMA.FTZ R3, R29, UR6, -R72 ;  /* 0x000000061d037c23 */ /* 0x000fc20008010848 */
[----:B------:R-:W-:Y:S02]  /*3450*/  FFMA.FTZ R72, R76, UR6, -R72 ;  /* 0x000000064c487c23 */ /* 0x000fe40008010848 */
[----:B------:R-:W-:-:S02]  /*3460*/  FADD.FTZ R44, R34, R37 ;  /* 0x00000025222c7221 */ /* 0x000fc40000010000 */
[----:B------:R-:W1:Y:S01]  /*3470*/  MUFU.EX2 R9, R9 ;  /* 0x0000000900097308 */ /* 0x000e620000000800 */
[----:B0-----:R-:W-:-:S01]  /*3480*/  FADD.FTZ R21, R75, R26 ;  /* 0x0000001a4b157221 */ /* 0x001fc20000010000 */
[----:B------:R-:W-:Y:S01]  /*3490*/  FADD.FTZ R44, R35, R44 ;  /* 0x0000002c232c7221 */ /* 0x000fe20000010000 */
[----:B------:R-:W-:-:S03]  /*34a0*/  F2FP.SATFINITE.E4M3.F32.PACK_AB_MERGE_C R75, R75, R10, RZ ;  /* 0x0000000a4b4b723e */ /* 0x000fc600048070ff */
[----:B------:R-:W-:Y:S01]  /*34b0*/  FADD.FTZ R29, R39, R44 ;  /* 0x0000002c271d7221 */ /* 0x000fe20000010000 */
[----:B------:R-:W-:Y:S01]  /*34c0*/  F2FP.SATFINITE.E4M3.F32.PACK_AB_MERGE_C R150, R7, R6, R75 ;  /* 0x000000060796723e */ /* 0x000fe2000480704b */
[----:B------:R-:W0:Y:S01]  /*34d0*/  MUFU.EX2 R79, R79 ;  /* 0x0000004f004f7308 */ /* 0x000e220000000800 */
[----:B--2---:R-:W-:-:S01]  /*34e0*/  FADD.FTZ R26, R8, R21 ;  /* 0x00000015081a7221 */ /* 0x004fc20000010000 */
[----:B------:R-:W-:-:S04]  /*34f0*/  FADD.FTZ R29, R58, R29 ;  /* 0x0000001d3a1d7221 */ /* 0x000fc80000010000 */
[----:B------:R-:W-:Y:S02]  /*3500*/  FADD.FTZ R44, R38, R29 ;  /* 0x0000001d262c7221 */ /* 0x000fe40000010000 */
[----:B------:R-:W2:Y:S01]  /*3510*/  MUFU.EX2 R11, R11 ;  /* 0x0000000b000b7308 */ /* 0x000ea20000000800 */
[----:B-1----:R-:W-:-:S01]  /*3520*/  FADD.FTZ R26, R9, R26 ;  /* 0x0000001a091a7221 */ /* 0x002fc20000010000 */
[----:B------:R-:W-:-:S04]  /*3530*/  FADD.FTZ R29, R43, R44 ;  /* 0x0000002c2b1d7221 */ /* 0x000fc80000010000 */
[----:B------:R-:W-:Y:S02]  /*3540*/  FADD.FTZ R36, R42, R29 ;  /* 0x0000001d2a247221 */ /* 0x000fe40000010000 */
[----:B------:R-:W1:Y:S01]  /*3550*/  MUFU.EX2 R12, R12 ;  /* 0x0000000c000c7308 */ /* 0x000e620000000800 */
[----:B0-----:R-:W-:-:S01]  /*3560*/  FADD.FTZ R21, R79, R26 ;  /* 0x0000001a4f157221 */ /* 0x001fc20000010000 */
[----:B------:R-:W-:Y:S01]  /*3570*/  FADD.FTZ R57, R57, R36 ;  /* 0x0000002439397221 */ /* 0x000fe20000010000 */
[C---:B------:R-:W-:Y:S02]  /*3580*/  F2FP.SATFINITE.E4M3.F32.PACK_AB_MERGE_C R79, R82.reuse, R79, RZ ;  /* 0x0000004f524f723e */ /* 0x040fe400048070ff */
[----:B------:R-:W-:Y:S01]  /*3590*/  FADD.FTZ R26, R82, R21 ;  /* 0x00000015521a7221 */ /* 0x000fe20000010000 */
[----:B------:R-:W-:-:S01]  /*35a0*/  FADD.FTZ R36, R50, R57 ;  /* 0x0000003932247221 */ /* 0x000fc20000010000 */
[----:B------:R-:W-:Y:S01]  /*35b0*/  F2FP.SATFINITE.E4M3.F32.PACK_AB_MERGE_C R136, R9, R8, R79 ;  /* 0x000000080988723e */ /* 0x000fe2000480704f */
[----:B------:R-:W0:Y:S01]  /*35c0*/  MUFU.EX2 R24, R24 ;  /* 0x0000001800187308 */ /* 0x000e220000000800 */
[----:B--2---:R-:W-:-:S01]  /*35d0*/  FADD.FTZ R21, R11, R26 ;  /* 0x0000001a0b157221 */ /* 0x004fc20000010000 */
[----:B------:R-:W-:-:S06]  /*35e0*/  FADD.FTZ R36, R51, R36 ;  /* 0x0000002433247221 */ /* 0x000fcc0000010000 */
[----:B------:R-:W2:Y:S01]  /*35f0*/  MUFU.EX2 R25, R25 ;  /* 0x0000001900197308 */ /* 0x000ea20000000800 */
[----:B-1----:R-:W-:-:S07]  /*3600*/  FADD.FTZ R21, R12, R21 ;  /* 0x000000150c157221 */ /* 0x002fce0000010000 */
[----:B------:R-:W1:Y:S01]  /*3610*/  MUFU.EX2 R13, R13 ;  /* 0x0000000d000d7308 */ /* 0x000e620000000800 */
[----:B0-----:R-:W-:-:S07]  /*3620*/  FADD.FTZ R26, R24, R21 ;  /* 0x00000015181a7221 */ /* 0x001fce0000010000 */
[----:B------:R-:W0:Y:S01]  /*3630*/  MUFU.EX2 R14, R14 ;  /* 0x0000000e000e7308 */ /* 0x000e220000000800 */
[----:B--2---:R-:W-:-:S01]  /*3640*/  FADD.FTZ R26, R25, R26 ;  /* 0x0000001a191a7221 */ /* 0x004fc20000010000 */
[----:B------:R-:W-:Y:S01]  /*3650*/  F2FP.SATFINITE.E4M3.F32.PACK_AB_MERGE_C R29, R25, R24, RZ ;  /* 0x00000018191d723e */ /* 0x000fe200048070ff */
[----:B------:R-:W-:-:S01]  /*3660*/  FADD.FTZ R25, R61, R36 ;  /* 0x000000243d197221 */ /* 0x000fc20000010000 */
[----:B------:R-:W-:Y:S02]  /*3670*/  F2FP.SATFINITE.E4M3.F32.PACK_AB_MERGE_C R61, R78, R61, RZ ;  /* 0x0000003d4e3d723e */ /* 0x000fe400048070ff */
[----:B------:R-:W-:Y:S01]  /*3680*/  F2FP.SATFINITE.E4M3.F32.PACK_AB_MERGE_C R138, R12, R11, R29 ;  /* 0x0000000b0c8a723e */ /* 0x000fe2000480701d */
[----:B------:R-:W-:Y:S01]  /*3690*/  FADD.FTZ R25, R78, R25 ;  /* 0x000000194e197221 */ /* 0x000fe20000010000 */
[----:B------:R-:W2:Y:S01]  /*36a0*/  MUFU.EX2 R40, R40 ;  /* 0x0000002800287308 */ /* 0x000ea20000000800 */
[----:B-1----:R-:W-:-:S01]  /*36b0*/  FADD.FTZ R21, R13, R26 ;  /* 0x0000001a0d157221 */ /* 0x002fc20000010000 */
[----:B------:R-:W-:Y:S01]  /*36c0*/  F2FP.SATFINITE.E4M3.F32.PACK_AB_MERGE_C R141, R51, R50, R61 ;  /* 0x00000032338d723e */ /* 0x000fe2000480703d */
[----:B------:R-:W-:-:S04]  /*36d0*/  FADD.FTZ R26, R60, R25 ;  /* 0x000000193c1a7221 */ /* 0x000fc80000010000 */
[----:B------:R-:W-:Y:S01]  /*36e0*/  FADD.FTZ R25, R63, R26 ;  /* 0x0000001a3f197221 */ /* 0x000fe20000010000 */
[----:B------:R-:W1:Y:S01]  /*36f0*/  MUFU.EX2 R41, R41 ;  /* 0x0000002900297308 */ /* 0x000e620000000800 */
[----:B0-----:R-:W-:-:S07]  /*3700*/  FADD.FTZ R21, R14, R21 ;  /* 0x000000150e157221 */ /* 0x001fce0000010000 */
[----:B------:R-:W0:Y:S01]  /*3710*/  MUFU.EX2 R15, R15 ;  /* 0x0000000f000f7308 */ /* 0x000e220000000800 */
[----:B--2---:R-:W-:-:S07]  /*3720*/  FADD.FTZ R24, R40, R21 ;  /* 0x0000001528187221 */ /* 0x004fce0000010000 */
[----:B------:R-:W2:Y:S01]  /*3730*/  MUFU.EX2 R20, R20 ;  /* 0x0000001400147308 */ /* 0x000ea20000000800 */
[----:B-1----:R-:W-:-:S01]  /*3740*/  FADD.FTZ R24, R41, R24 ;  /* 0x0000001829187221 */ /* 0x002fc20000010000 */
[----:B------:R-:W-:-:S04]  /*3750*/  F2FP.SATFINITE.E4M3.F32.PACK_AB_MERGE_C R40, R41, R40, RZ ;  /* 0x000000282928723e */ /* 0x000fc800048070ff */
[----:B------:R-:W-:Y:S02]  /*3760*/  F2FP.SATFINITE.E4M3.F32.PACK_AB_MERGE_C R140, R14, R13, R40 ;  /* 0x0000000d0e8c723e */ /* 0x000fe40004807028 */
[----:B------:R-:W1:Y:S01]  /*3770*/  MUFU.EX2 R64, R64 ;  /* 0x0000004000407308 */ /* 0x000e620000000800 */
[----:B0-----:R-:W-:-:S07]  /*3780*/  FADD.FTZ R21, R15, R24 ;  /* 0x000000180f157221 */ /* 0x001fce0000010000 */
[----:B------:R-:W0:Y:S01]  /*3790*/  MUFU.EX2 R27, R27 ;  /* 0x0000001b001b7308 */ /* 0x000e220000000800 */
[----:B--2---:R-:W-:-:S07]  /*37a0*/  FADD.FTZ R24, R20, R21 ;  /* 0x0000001514187221 */ /* 0x004fce0000010000 */
[----:B------:R-:W2:Y:S01]  /*37b0*/  MUFU.EX2 R65, R65 ;  /* 0x0000004100417308 */ /* 0x000ea20000000800 */
[----:B-1----:R-:W-:-:S07]  /*37c0*/  FADD.FTZ R26, R64, R25 ;  /* 0x00000019401a7221 */ /* 0x002fce0000010000 */
[----:B------:R-:W1:Y:S01]  /*37d0*/  MUFU.EX2 R28, R28 ;  /* 0x0000001c001c7308 */ /* 0x000e620000000800 */
[----:B0-----:R-:W-:-:S07]  /*37e0*/  FADD.FTZ R21, R27, R24 ;  /* 0x000000181b157221 */ /* 0x001fce0000010000 */
[----:B------:R-:W-:Y:S01]  /*37f0*/  MUFU.EX2 R70, R70 ;  /* 0x0000004600467308 */ /* 0x000fe20000000800 */
[C---:B--2---:R-:W-:Y:S01]  /*3800*/  F2FP.SATFINITE.E4M3.F32.PACK_AB_MERGE_C R64, R65.reuse, R64, RZ ;  /* 0x000000404140723e */ /* 0x044fe200048070ff */
[----:B------:R-:W-:-:S03]  /*3810*/  FADD.FTZ R65, R65, R26 ;  /* 0x0000001a41417221 */ /* 0x000fc60000010000 */
[----:B------:R-:W-:-:S03]  /*3820*/  F2FP.SATFINITE.E4M3.F32.PACK_AB_MERGE_C R143, R63, R60, R64 ;  /* 0x0000003c3f8f723e */ /* 0x000fc60004807040 */
[----:B------:R-:W0:Y:S01]  /*3830*/  MUFU.EX2 R77, R77 ;  /* 0x0000004d004d7308 */ /* 0x000e220000000800 */
[C---:B-1----:R-:W-:Y:S01]  /*3840*/  F2FP.SATFINITE.E4M3.F32.PACK_AB_MERGE_C R27, R28.reuse, R27, RZ ;  /* 0x0000001b1c1b723e */ /* 0x042fe200048070ff */
[----:B------:R-:W-:-:S03]  /*3850*/  FADD.FTZ R28, R28, R21 ;  /* 0x000000151c1c7221 */ /* 0x000fc60000010000 */
[----:B------:R-:W-:-:S03]  /*3860*/  F2FP.SATFINITE.E4M3.F32.PACK_AB_MERGE_C R142, R20, R15, R27 ;  /* 0x0000000f148e723e */ /* 0x000fc6000480701b */
[----:B------:R-:W1:Y:S08]  /*3870*/  MUFU.EX2 R66, R66 ;  /* 0x0000004200427308 */ /* 0x000e700000000800 */
[----:B------:R-:W2:Y:S01]  /*3880*/  MUFU.EX2 R3, R3 ;  /* 0x0000000300037308 */ /* 0x000ea20000000800 */
[----:B0-----:R-:W-:-:S07]  /*3890*/  F2FP.SATFINITE.E4M3.F32.PACK_AB_MERGE_C R25, R77, R70, RZ ;  /* 0x000000464d19723e */ /* 0x001fce00048070ff */
[----:B------:R-:W0:Y:S01]  /*38a0*/  MUFU.EX2 R71, R71 ;  /* 0x0000004700477308 */ /* 0x000e220000000800 */
[----:B-1----:R-:W-:-:S07]  /*38b0*/  FADD.FTZ R24, R66, R65 ;  /* 0x0000004142187221 */ /* 0x002fce0000010000 */
[----:B------:R-:W1:Y:S01]  /*38c0*/  MUFU.EX2 R30, R30 ;  /* 0x0000001e001e7308 */ /* 0x000e620000000800 */
[----:B--2---:R-:W-:-:S07]  /*38d0*/  FADD.FTZ R21, R3, R28 ;  /* 0x0000001c03157221 */ /* 0x004fce0000010000 */
[----:B------:R-:W2:Y:S01]  /*38e0*/  MUFU.EX2 R47, R47 ;  /* 0x0000002f002f7308 */ /* 0x000ea20000000800 */
[C---:B0-----:R-:W-:Y:S01]  /*38f0*/  F2FP.SATFINITE.E4M3.F32.PACK_AB_MERGE_C R145, R71.reuse, R66, R25 ;  /* 0x000000424791723e */ /* 0x041fe20004807019 */
[----:B------:R-:W-:-:S04]  /*3900*/  FADD.FTZ R71, R71, R24 ;  /* 0x0000001847477221 */ /* 0x000fc80000010000 */
[----:B------:R-:W-:Y:S02]  /*3910*/  FADD.FTZ R70, R70, R71 ;  /* 0x0000004746467221 */ /* 0x000fe40000010000 */
[----:B------:R-:W0:Y:S01]  /*3920*/  MUFU.EX2 R10, R55 ;  /* 0x00000037000a7308 */ /* 0x000e220000000800 */
[----:B-1----:R-:W-:-:S01]  /*3930*/  FADD.FTZ R4, R30, R21 ;  /* 0x000000151e047221 */ /* 0x002fc20000010000 */
[----:B------:R-:W-:-:S06]  /*3940*/  FADD.FTZ R77, R77, R70 ;  /* 0x000000464d4d7221 */ /* 0x000fcc0000010000 */
[----:B------:R-:W1:Y:S01]  /*3950*/  MUFU.EX2 R68, R68 ;  /* 0x0000004400447308 */ /* 0x000e620000000800 */
[----:B--2---:R-:W-:-:S07]  /*3960*/  FADD.FTZ R7, R47, R4 ;  /* 0x000000042f077221 */ /* 0x004fce0000010000 */
[----:B------:R-:W2:Y:S01]  /*3970*/  MUFU.EX2 R46, R46 ;  /* 0x0000002e002e7308 */ /* 0x000ea20000000800 */
[----:B0-----:R-:W-:-:S01]  /*3980*/  FADD.FTZ R7, R10, R7 ;  /* 0x000000070a077221 */ /* 0x001fc20000010000 */
[----:B------:R-:W-:-:S04]  /*3990*/  F2FP.SATFINITE.E4M3.F32.PACK_AB_MERGE_C R47, R10, R47, RZ ;  /* 0x0000002f0a2f723e */ /* 0x000fc800048070ff */
[----:B------:R-:W-:Y:S02]  /*39a0*/  F2FP.SATFINITE.E4M3.F32.PACK_AB_MERGE_C R144, R30, R3, R47 ;  /* 0x000000031e90723e */ /* 0x000fe4000480702f */
[----:B------:R-:W-:Y:S01]  /*39b0*/  MUFU.EX2 R67, R67 ;  /* 0x0000004300437308 */ /* 0x000fe20000000800 */
[----:B-1----:R-:W-:-:S07]  /*39c0*/  FADD.FTZ R6, R68, R77 ;  /* 0x0000004d44067221 */ /* 0x002fce0000010000 */
[----:B------:R-:W0:Y:S01]  /*39d0*/  MUFU.EX2 R48, R48 ;  /* 0x0000003000307308 */ /* 0x000e220000000800 */
[----:B--2---:R-:W-:-:S07]  /*39e0*/  FADD.FTZ R4, R46, R7 ;  /* 0x000000072e047221 */ /* 0x004fce0000010000 */
[----:B------:R-:W1:Y:S08]  /*39f0*/  MUFU.EX2 R69, R69 ;  /* 0x0000004500457308 */ /* 0x000e700000000800 */
[----:B------:R-:W2:Y:S01]  /*3a00*/  MUFU.EX2 R59, R59 ;  /* 0x0000003b003b7308 */ /* 0x000ea20000000800 */
[----:B0-----:R-:W-:-:S07]  /*3a10*/  F2FP.SATFINITE.E4M3.F32.PACK_AB_MERGE_C R8, R48, R67, RZ ;  /* 0x000000433008723e */ /* 0x001fce00048070ff */
[----:B------:R-:W0:Y:S01]  /*3a20*/  MUFU.EX2 R74, R74 ;  /* 0x0000004a004a7308 */ /* 0x000e220000000800 */
[----:B-1----:R-:W-:-:S01]  /*3a30*/  FADD.FTZ R6, R69, R6 ;  /* 0x0000000645067221 */ /* 0x002fc20000010000 */
[----:B------:R-:W-:-:S03]  /*3a40*/  F2FP.SATFINITE.E4M3.F32.PACK_AB_MERGE_C R147, R69, R68, R8 ;  /* 0x000000444593723e */ /* 0x000fc60004807008 */
[----:B------:R-:W-:-:S03]  /*3a50*/  FADD.FTZ R67, R67, R6 ;  /* 0x0000000643437221 */ /* 0x000fc60000010000 */
[----:B------:R-:W1:Y:S01]  /*3a60*/  MUFU.EX2 R5, R72 ;  /* 0x0000004800057308 */ /* 0x000e620000000800 */
[----:B--2---:R-:W-:-:S01]  /*3a70*/  FADD.FTZ R7, R59, R4 ;  /* 0x000000043b077221 */ /* 0x004fc20000010000 */
[----:B------:R-:W-:-:S03]  /*3a80*/  FADD.FTZ R6, R48, R67 ;  /* 0x0000004330067221 */ /* 0x000fc60000010000 */
[----:B0-----:R-:W-:Y:S01]  /*3a90*/  FADD.FTZ R4, R74, R7 ;  /* 0x000000074a047221 */ /* 0x001fe20000010000 */
[----:B-1----:R-:W-:-:S03]  /*3aa0*/  F2FP.SATFINITE.E4M3.F32.PACK_AB_MERGE_C R8, R5, R74, RZ ;  /* 0x0000004a0508723e */ /* 0x002fc600048070ff */
[----:B------:R-:W-:Y:S01]  /*3ab0*/  FADD.FTZ R4, R5, R4 ;  /* 0x0000000405047221 */ /* 0x000fe20000010000 */
[----:B------:R-:W-:Y:S01]  /*3ac0*/  F2FP.SATFINITE.E4M3.F32.PACK_AB_MERGE_C R146, R59, R46, R8 ;  /* 0x0000002e3b92723e */ /* 0x000fe20004807008 */
[----:B------:R-:W-:Y:S06]  /*3ad0*/  @!P1 BRA `(.L_x_14) ;  /* 0x0000002400689947 */ /* 0x000fec0003800000 */
[----:B------:R-:W-:Y:S01]  /*3ae0*/  MOV R5, R54 ;  /* 0x0000003600057202 */ /* 0x000fe20000000f00 */
[----:B------:R-:W-:Y:S01]  /*3af0*/  IMAD.MOV.U32 R3, RZ, RZ, R62 ;  /* 0x000000ffff037224 */ /* 0x000fe200078e003e */
[----:B------:R-:W-:Y:S02]  /*3b00*/  CS2R R134, SRZ ;  /* 0x0000000000867805 */ /* 0x000fe4000001ff00 */
[----:B------:R-:W-:Y:S02]  /*3b10*/  CS2R R132, SRZ ;  /* 0x0000000000847805 */ /* 0x000fe4000001ff00 */
[----:B------:R-:W-:Y:S02]  /*3b20*/  CS2R R130, SRZ ;  /* 0x0000000000827805 */ /* 0x000fe4000001ff00 */
[----:B------:R-:W-:Y:S02]  /*3b30*/  CS2R R128, SRZ ;  /* 0x0000000000807805 */ /* 0x000fe4000001ff00 */
[----:B------:R-:W-:-:S02]  /*3b40*/  CS2R R126, SRZ ;  /* 0x00000000007e7805 */ /* 0x000fc4000001ff00 */
[----:B------:R-:W-:Y:S02]  /*3b50*/  CS2R R124, SRZ ;  /* 0x00000000007c7805 */ /* 0x000fe4000001ff00 */
        /* <DEDUP_REMOVED lines=17> */
[----:B------:R-:W-:Y:S01]  /*3c70*/  CS2R R88, SRZ ;  /* 0x0000000000587805 */ /* 0x000fe2000001ff00 */
[----:B------:R-:W-:Y:S01]  /*3c80*/  UIADD3 UR45, UR45, -0x2, URZ ;  /* 0xfffffffe2d2d7890 */ /* 0x000fe2000fffe03f */
[----:B------:R-:W-:Y:S01]  /*3c90*/  UMOV UR19, UR39 ;  /* 0x0000002700137c82 */ /* 0x000fe20008000000 */
[----:B------:R-:W-:Y:S01]  /*3ca0*/  UMOV UR20, UR40 ;  /* 0x0000002800147c82 */ /* 0x000fe20008000000 */
[----:B------:R-:W-:-:S09]  /*3cb0*/  ULDC UR17, c[0x0][0x988] ;  /* 0x0002620000117ab9 */ /* 0x000fd20000000800 */
.L_x_25:
[----:B------:R-:W-:-:S04]  /*3cc0*/  UISETP.NE.AND UP0, UPT, UR20, 0x1, UPT ;  /* 0x000000011400788c */ /* 0x000fc8000bf05270 */
[----:B------:R-:W-:-:S04]  /*3cd0*/  USEL UR39, URZ, 0x1, UP0 ;  /* 0x000000013f277887 */ /* 0x000fc80008000000 */
[----:B------:R-:W-:Y:S01]  /*3ce0*/  ULOP3.LUT UR39, UR19, UR39, URZ, 0x3c, !UPT ;  /* 0x0000002713277292 */ /* 0x000fe2000f8e3c3f */
[----:B------:R-:W-:Y:S11]  /*3cf0*/  @!P0 BRA `(.L_x_15) ;  /* 0x0000000000048947 */ /* 0x000ff60003800000 */
[----:B------:R-:W-:Y:S01]  /*3d00*/  BPT.TRAP 0x1 ;  /* 0x000000040000795c */ /* 0x000fe20000300000 */
.L_x_15:
[----:B------:R-:W0:Y:S01]  /*3d10*/  S2UR UR18, SR_CgaCtaId ;  /* 0x00000000001279c3 */ /* 0x000e220000008800 */
[----:B------:R-:W-:Y:S01]  /*3d20*/  UIADD3 UR40, UR20, 0x1, URZ ;  /* 0x0000000114287890 */ /* 0x000fe2000fffe03f */
[----:B------:R-:W-:Y:S01]  /*3d30*/  IMAD.U32 R7, RZ, RZ, UR39 ;  /* 0x00000027ff077e24 */ /* 0x000fe2000f8e00ff */
[----:B------:R-:W-:Y:S02]  /*3d40*/  UMOV UR6, 0x400 ;  /* 0x0000040000067882 */ /* 0x000fe40000000000 */
[----:B------:R-:W-:Y:S02]  /*3d50*/  UISETP.NE.AND UP0, UPT, UR40, 0x2, UPT ;  /* 0x000000022800788c */ /* 0x000fe4000bf05270 */
[----:B------:R-:W-:Y:S02]  /*3d60*/  SHF.L.U32 R7, R7, 0x1f, RZ ;  /* 0x0000001f07077819 */ /* 0x000fe400000006ff */
[----:B------:R-:W-:Y:S02]  /*3d70*/  USEL UR40, UR40, URZ, UP0 ;  /* 0x0000003f28287287 */ /* 0x000fe40008000000 */
[----:B0-----:R-:W-:-:S04]  /*3d80*/  ULEA UR22, UR18, UR6, 0x18 ;  /* 0x0000000612167291 */ /* 0x001fc8000f8ec03f */
[----:B------:R-:W-:-:S09]  /*3d90*/  ULEA UR21, UR40, UR22, 0x3 ;  /* 0x0000001628157291 */ /* 0x000fd2000f8e183f */
[----:B------:R0:W1:Y:S01]  /*3da0*/  SYNCS.PHASECHK.TRANS64.TRYWAIT P1, [UR21+0x19c30], R7 ;  /* 0x019c3007ff0075a7 */ /* 0x0000620008020155 */
[----:B------:R-:W-:Y:S05]  /*3db0*/  @!P0 BRA `(.L_x_16) ;  /* 0x0000000000048947 */ /* 0x000fea0003800000 */
[----:B------:R-:W-:Y:S01]  /*3dc0*/  BPT.TRAP 0x1 ;  /* 0x000000040000795c */ /* 0x000fe20000300000 */
.L_x_16:
[----:B-1----:R-:W-:Y:S05]  /*3dd0*/  @P1 BRA `(.L_x_17) ;  /* 0x0000000000081947 */ /* 0x002fea0003800000 */
[----:B------:R-:W1:Y:S02]  /*3de0*/  SYNCS.PHASECHK.TRANS64.TRYWAIT P1, [UR21+0x19c30], R7 ;  /* 0x019c3007ff0075a7 */ /* 0x000e640008020155 */
[----:B-1----:R-:W-:Y:S05]  /*3df0*/  @!P1 BRA `(.L_x_18) ;  /* 0x0000007c00709947 */ /* 0x002fea0003800000 */
.L_x_17:
[----:B------:R-:W-:Y:S01]  /*3e00*/  UIMAD UR6, UR40, 0x300, UR16 ;  /* 0x00000300280678a4 */ /* 0x000fe2000f8e0210 */
[----:B------:R-:W-:Y:S01]  /*3e10*/  WARPGROUP.ARRIVE ;  /* 0x00000000000079c5 */ /* 0x000fe20000000000 */
[----:B------:R-:W-:Y:S01]  /*3e20*/  UMOV UR7, 0xc0000010 ;  /* 0xc000001000077882 */ /* 0x000fe20000000000 */
[----:B------:R-:W-:Y:S01]  /*3e30*/  UMOV UR11, 0xc0000010 ;  /* 0xc0000010000b7882 */ /* 0x000fe20000000000 */
[----:B------:R-:W-:Y:S02]  /*3e40*/  UIADD3 UR10, UR6, 0x100, URZ ;  /* 0x00000100060a7890 */ /* 0x000fe4000fffe03f */
[----:B------:R-:W-:Y:S01]  /*3e50*/  UIADD3 UR14, UR6, 0x200, URZ ;  /* 0x00000200060e7890 */ /* 0x000fe2000fffe03f */
[----:B------:R-:W-:Y:S02]  /*3e60*/  UMOV UR15, 0xc0000010 ;  /* 0xc0000010000f7882 */ /* 0x000fe40000000000 */
[----:B------:R-:W-:Y:S03]  /*3e70*/  QGMMA.64x128x32.F32.E4M3.E4M3 R24, gdesc[UR4], RZ, !UPT, gsb0 ;  /* 0x01e00000041879f3 */ /* 0x000fe6000c0008ff */
[----:B------:R-:W-:-:S02]  /*3e80*/  WARPGROUP.DEPBAR.LE gsb0, 0x0 ;  /* 0x00008000000079c5 */ /* 0x000fc40000010000 */
        /* <DEDUP_REMOVED lines=8> */
.L_x_19:
[----:B------:R-:W-:Y:S01]  /*3f10*/  ULEA UR11, UR20, UR22, 0x3 ;  /* 0x00000016140b7291 */ /* 0x000fe2000f8e183f */
[----:B01----:R-:W-:-:S05]  /*3f20*/  IMAD.U32 R7, RZ, RZ, UR19 ;  /* 0x00000013ff077e24 */ /* 0x003fca000f8e00ff */
[----:B------:R-:W-:-:S04]  /*3f30*/  SHF.L.U32 R7, R7, 0x1f, RZ ;  /* 0x0000001f07077819 */ /* 0x000fc800000006ff */
[----:B------:R0:W1:Y:S01]  /*3f40*/  SYNCS.PHASECHK.TRANS64.TRYWAIT P1, [UR11+0x19c50], R7 ;  /* 0x019c5007ff0075a7 */ /* 0x000062000802014b */
[----:B------:R-:W-:Y:S05]  /*3f50*/  @!P0 BRA `(.L_x_20) ;  /* 0x0000000000048947 */ /* 0x000fea0003800000 */
[----:B------:R-:W-:Y:S01]  /*3f60*/  BPT.TRAP 0x1 ;  /* 0x000000040000795c */ /* 0x000fe20000300000 */
.L_x_20:
[----:B-1----:R-:W-:Y:S05]  /*3f70*/  @P1 BRA `(.L_x_21) ;  /* 0x0000000000081947 */ /* 0x002fea0003800000 */
[----:B------:R-:W1:Y:S02]  /*3f80*/  SYNCS.PHASECHK.TRANS64.TRYWAIT P1, [UR11+0x19c50], R7 ;  /* 0x019c5007ff0075a7 */ /* 0x000e64000802014b */
[----:B-1----:R-:W-:Y:S05]  /*3f90*/  @!P1 BRA `(.L_x_22) ;  /* 0x0000007c00209947 */ /* 0x002fea0003800000 */
.L_x_21:
[----:B------:R-:W-:Y:S01]  /*3fa0*/  UIADD3 UR6, UR22, 0x3000, URZ ;  /* 0x0000300016067890 */ /* 0x000fe2000fffe03f */
[----:B------:R-:W-:Y:S01]  /*3fb0*/  WARPGROUP.ARRIVE ;  /* 0x00000000000079c5 */ /* 0x000fe20000000000 */
[----:B------:R-:W-:Y:S02]  /*3fc0*/  UMOV UR7, 0x40000040 ;  /* 0x4000004000077882 */ /* 0x000fe40000000000 */
[----:B------:R-:W-:-:S04]  /*3fd0*/  USHF.R.U32.HI UR6, URZ, 0x4, UR6 ;  /* 0x000000043f067899 */ /* 0x000fc80008011606 */
[----:B------:R-:W-:-:S04]  /*3fe0*/  ULOP3.LUT UR6, UR6, 0x3fff, URZ, 0xc0, !UPT ;  /* 0x00003fff06067892 */ /* 0x000fc8000f8ec03f */
[----:B------:R-:W-:-:S04]  /*3ff0*/  ULOP3.LUT UR6, UR6, 0x10000, URZ, 0xfc, !UPT ;  /* 0x0001000006067892 */ /* 0x000fc8000f8efc3f */
[----:B------:R-:W-:-:S07]  /*4000*/  UIMAD UR10, UR20, 0x300, UR6 ;  /* 0x00000300140a78a4 */ /* 0x000fce000f8e0206 */
[----:B------:R-:W-:Y:S02]  /*4010*/  UMOV UR6, UR10 ;  /* 0x0000000a00067c82 */ /* 0x000fe40008000000 */
[----:B------:R-:W-:Y:S01]  /*4020*/  QGMMA.64x96x32.F32.E4M3.E4M3 R88, R148, gdesc[UR4], R88, gsb0 ;  /* 0x0160000494587df3 */ /* 0x000fe20008000858 */
[----:B------:R-:W-:Y:S01]  /*4030*/  UIADD3 UR6, UR10, 0x2, URZ ;  /* 0x000000020a067890 */ /* 0x000fe2000fffe03f */
[----:B------:R-:W-:Y:S01]  /*4040*/  UMOV UR7, 0x40000040 ;  /* 0x4000004000077882 */ /* 0x000fe20000000000 */
[----:B------:R-:W-:Y:S02]  /*4050*/  WARPGROUP.DEPBAR.LE gsb0, 0x0 ;  /* 0x00008000000079c5 */ /* 0x000fe40000010000 */
[----:B------:R-:W-:-:S06]  /*4060*/  WARPGROUP.ARRIVE ;  /* 0x00000000000079c5 */ /* 0x000fcc0000000000 */
        /* <DEDUP_REMOVED lines=10> */
[----:B------:R-:W-:Y:S03]  /*4110*/  QGMMA.64x96x32.F32.E4M3.E4M3 R88, R144, gdesc[UR4], R88, gsb0 ;  /* 0x0160000490587df3 */ /* 0x000fe60008000858 */
[----:B------:R-:W-:Y:S02]  /*4120*/  WARPGROUP.DEPBAR.LE gsb0, 0x0 ;  /* 0x00008000000079c5 */ /* 0x000fe40000010000 */
[----:B------:R-:W-:Y:S05]  /*4130*/  @!P0 BRA `(.L_x_23) ;  /* 0x0000000000048947 */ /* 0x000fea0003800000 */
[----:B------:R-:W-:Y:S01]  /*4140*/  BPT.TRAP 0x1 ;  /* 0x000000040000795c */ /* 0x000fe20000300000 */
.L_x_23:
[C---:B-1----:R-:W-:Y:S01]  /*4150*/  FMUL.FTZ R8, R0.reuse, R24 ;  /* 0x0000001800087220 */ /* 0x042fe20000410000 */
[C---:B------:R-:W-:Y:S01]  /*4160*/  FMUL.FTZ R10, R0.reuse, R26 ;  /* 0x0000001a000a7220 */ /* 0x040fe20000410000 */
[C---:B0-----:R-:W-:Y:S01]  /*4170*/  FMUL.FTZ R7, R0.reuse, R25 ;  /* 0x0000001900077220 */ /* 0x041fe20000410000 */
[C---:B------:R-:W-:Y:S01]  /*4180*/  FMUL.FTZ R9, R0.reuse, R27 ;  /* 0x0000001b00097220 */ /* 0x040fe20000410000 */
[C---:B------:R-:W-:Y:S01]  /*4190*/  FMUL.FTZ R11, R0.reuse, R28 ;  /* 0x0000001c000b7220 */ /* 0x040fe20000410000 */
[C---:B------:R-:W-:Y:S01]  /*41a0*/  FMUL.FTZ R13, R0.reuse, R30 ;  /* 0x0000001e000d7220 */ /* 0x040fe20000410000 */
[----:B------:R-:W0:Y:S01]  /*41b0*/  MUFU.TANH R8, R8 ;  /* 0x0000000800087308 */ /* 0x000e220000002400 */
[C---:B------:R-:W-:Y:S01]  /*41c0*/  FMUL.FTZ R12, R0.reuse, R29 ;  /* 0x0000001d000c7220 */ /* 0x040fe20000410000 */
[C---:B------:R-:W-:Y:S01]  /*41d0*/  FMUL.FTZ R14, R0.reuse, R31 ;  /* 0x0000001f000e7220 */ /* 0x040fe20000410000 */
[C---:B------:R-:W-:Y:S01]  /*41e0*/  FMUL.FTZ R15, R0.reuse, R32 ;  /* 0x00000020000f7220 */ /* 0x040fe20000410000 */
[C---:B------:R-:W-:Y:S01]  /*41f0*/  FMUL.FTZ R21, R0.reuse, R34 ;  /* 0x0000002200157220 */ /* 0x040fe20000410000 */
[C---:B------:R-:W-:Y:S01]  /*4200*/  FMUL.FTZ R20, R0.reuse, R33 ;  /* 0x0000002100147220 */ /* 0x040fe20000410000 */
[C---:B------:R-:W-:Y:S01]  /*4210*/  FMUL.FTZ R32, R0.reuse, R43 ;  /* 0x0000002b00207220 */ /* 0x040fe20000410000 */
[C---:B------:R-:W-:Y:S01]  /*4220*/  FMUL.FTZ R43, R0.reuse, R54 ;  /* 0x00000036002b7220 */ /* 0x040fe20000410000 */
[----:B------:R-:W1:Y:S01]  /*4230*/  MUFU.TANH R10, R10 ;  /* 0x0000000a000a7308 */ /* 0x000e620000002400 */
[C---:B------:R-:W-:Y:S01]  /*4240*/  FMUL.FTZ R24, R0.reuse, R35 ;  /* 0x0000002300187220 */ /* 0x040fe20000410000 */
[C---:B------:R-:W-:Y:S01]  /*4250*/  FMUL.FTZ R29, R0.reuse, R40 ;  /* 0x00000028001d7220 */ /* 0x040fe20000410000 */
[C---:B------:R-:W-:Y:S01]  /*4260*/  FMUL.FTZ R25, R0.reuse, R36 ;  /* 0x0000002400197220 */ /* 0x040fe20000410000 */
[C---:B------:R-:W-:Y:S01]  /*4270*/  FMUL.FTZ R40, R0.reuse, R51 ;  /* 0x0000003300287220 */ /* 0x040fe20000410000 */
[C---:B------:R-:W-:Y:S01]  /*4280*/  FMUL.FTZ R51, R0.reuse, R62 ;  /* 0x0000003e00337220 */ /* 0x040fe20000410000 */
[C---:B------:R-:W-:Y:S01]  /*4290*/  FMUL.FTZ R27, R0.reuse, R38 ;  /* 0x00000026001b7220 */ /* 0x040fe20000410000 */
[----:B------:R-:W-:Y:S01]  /*42a0*/  FMUL.FTZ R26, R0, R37 ;  /* 0x00000025001a7220 */ /* 0x000fe20000410000 */
[----:B------:R-:W2:Y:S01]  /*42b0*/  MUFU.TANH R7, R7 ;  /* 0x0000000700077308 */ /* 0x000ea20000002400 */
[----:B0-----:R-:W-:Y:S01]  /*42c0*/  FMNMX.FTZ R54, R8, R3, !PT ;  /* 0x0000000308367209 */ /* 0x001fe20007810000 */
[C---:B------:R-:W-:Y:S01]  /*42d0*/  FMUL.FTZ R35, R0.reuse, R46 ;  /* 0x0000002e00237220 */ /* 0x040fe20000410000 */
[C---:B------:R-:W-:Y:S01]  /*42e0*/  FMUL.FTZ R46, R0.reuse, R57 ;  /* 0x00000039002e7220 */ /* 0x040fe20000410000 */
[C---:B------:R-:W-:Y:S01]  /*42f0*/  FMUL.FTZ R57, R0.reuse, R67 ;  /* 0x0000004300397220 */ /* 0x040fe20000410000 */
[C---:B------:R-:W-:Y:S01]  /*4300*/  FMUL.FTZ R28, R0.reuse, R39 ;  /* 0x00000027001c7220 */ /* 0x040fe20000410000 */
[C---:B------:R-:W-:Y:S01]  /*4310*/  FMUL.FTZ R37, R0.reuse, R48 ;  /* 0x0000003000257220 */ /* 0x040fe20000410000 */
[----:B------:R-:W-:Y:S01]  /*4320*/  FMUL.FTZ R48, R0, R59 ;  /* 0x0000003b00307220 */ /* 0x000fe20000410000 */
[----:B------:R-:W0:Y:S01]  /*4330*/  MUFU.TANH R9, R9 ;  /* 0x0000000900097308 */ /* 0x000e220000002400 */
[----:B-1----:R-:W-:Y:S01]  /*4340*/  FMNMX.FTZ R62, R10, R5, !PT ;  /* 0x000000050a3e7209 */ /* 0x002fe20007810000 */
[C---:B------:R-:W-:Y:S01]  /*4350*/  FMUL.FTZ R59, R0.reuse, R69 ;  /* 0x00000045003b7220 */ /* 0x040fe20000410000 */
[C---:B------:R-:W-:Y:S01]  /*4360*/  FMUL.FTZ R31, R0.reuse, R42 ;  /* 0x0000002a001f7220 */ /* 0x040fe20000410000 */
[C---:B------:R-:W-:Y:S01]  /*4370*/  FMUL.FTZ R30, R0.reuse, R41 ;  /* 0x00000029001e7220 */ /* 0x040fe20000410000 */
[C---:B------:R-:W-:Y:S01]  /*4380*/  FMUL.FTZ R39, R0.reuse, R50 ;  /* 0x0000003200277220 */ /* 0x040fe20000410000 */
[C---:B------:R-:W-:Y:S01]  /*4390*/  FMUL.FTZ R33, R0.reuse, R44 ;  /* 0x0000002c00217220 */ /* 0x040fe20000410000 */
[C---:B------:R-:W-:Y:S01]  /*43a0*/  FMUL.FTZ R50, R0.reuse, R61 ;  /* 0x0000003d00327220 */ /* 0x040fe20000410000 */
[----:B------:R-:W1:Y:S01]  /*43b0*/  MUFU.TANH R11, R11 ;  /* 0x0000000b000b7308 */ /* 0x000e620000002400 */
[----:B--2---:R-:W-:Y:S01]  /*43c0*/  FMNMX.FTZ R54, R7, R54, !PT ;  /* 0x0000003607367209 */ /* 0x004fe20007810000 */
[C---:B------:R-:W-:Y:S01]  /*43d0*/  FMUL.FTZ R61, R0.reuse, R71 ;  /* 0x00000047003d7220 */ /* 0x040fe20000410000 */
[C---:B------:R-:W-:Y:S01]  /*43e0*/  FMUL.FTZ R34, R0.reuse, R45 ;  /* 0x0000002d00227220 */ /* 0x040fe20000410000 */
[C---:B------:R-:W-:Y:S01]  /*43f0*/  FMUL.FTZ R36, R0.reuse, R47 ;  /* 0x0000002f00247220 */ /* 0x040fe20000410000 */
[C---:B------:R-:W-:Y:S01]  /*4400*/  FMUL.FTZ R38, R0.reuse, R49 ;  /* 0x0000003100267220 */ /* 0x040fe20000410000 */
[C---:B------:R-:W-:Y:S01]  /*4410*/  FMUL.FTZ R42, R0.reuse, R53 ;  /* 0x00000035002a7220 */ /* 0x040fe20000410000 */
[C---:B------:R-:W-:Y:S01]  /*4420*/  FMUL.FTZ R41, R0.reuse, R52 ;  /* 0x0000003400297220 */ /* 0x040fe20000410000 */
[----:B------:R-:W2:Y:S01]  /*4430*/  MUFU.TANH R13, R13 ;  /* 0x0000000d000d7308 */ /* 0x000ea20000002400 */
[----:B0-----:R-:W-:Y:S01]  /*4440*/  FMNMX.FTZ R62, R9, R62, !PT ;  /* 0x0000003e093e7209 */ /* 0x001fe20007810000 */
[C---:B------:R-:W-:Y:S01]  /*4450*/  FMUL.FTZ R53, R0.reuse, R64 ;  /* 0x0000004000357220 */ /* 0x040fe20000410000 */
[C---:B------:R-:W-:Y:S01]  /*4460*/  FMUL.FTZ R64, R0.reuse, R73 ;  /* 0x0000004900407220 */ /* 0x040fe20000410000 */
[C---:B------:R-:W-:Y:S01]  /*4470*/  FMUL.FTZ R44, R0.reuse, R55 ;  /* 0x00000037002c7220 */ /* 0x040fe20000410000 */
[C---:B------:R-:W-:Y:S01]  /*4480*/  FMUL.FTZ R45, R0.reuse, R56 ;  /* 0x00000038002d7220 */ /* 0x040fe20000410000 */
[C---:B------:R-:W-:Y:S01]  /*4490*/  FMUL.FTZ R47, R0.reuse, R58 ;  /* 0x0000003a002f7220 */ /* 0x040fe20000410000 */
[C---:B------:R-:W-:Y:S01]  /*44a0*/  FMUL.FTZ R49, R0.reuse, R60 ;  /* 0x0000003c00317220 */ /* 0x040fe20000410000 */
        /* <DEDUP_REMOVED lines=19> */
[----:B------:R-:W-:Y:S01]  /*45e0*/  FMUL.FTZ R76, R0, R85 ;  /* 0x00000055004c7220 */ /* 0x000fe20000410000 */
[----:B------:R-:W-:Y:S01]  /*45f0*/  UMOV UR6, UR17 ;  /* 0x0000001100067c82 */ /* 0x000fe20008000000 */
[----:B------:R-:W-:-:S03]  /*4600*/  UIADD3 UR7, UR21, 0x19c40, URZ ;  /* 0x00019c4015077890 */ /* 0x000fc6000fffe03f */
[----:B------:R-:W0:Y:S01]  /*4610*/  MUFU.TANH R21, R21 ;  /* 0x0000001500157308 */ /* 0x000e220000002400 */
[----:B-1----:R-:W-:Y:S01]  /*4620*/  FMNMX.FTZ R62, R14, R69, !PT ;  /* 0x000000450e3e7209 */ /* 0x002fe20007810000 */
[----:B------:R-:W-:-:S06]  /*4630*/  UPRMT UR7, UR18, 0x654, UR7 ;  /* 0x0000065412077896 */ /* 0x000fcc0008000007 */
[----:B------:R-:W1:Y:S01]  /*4640*/  MUFU.TANH R20, R20 ;  /* 0x0000001400147308 */ /* 0x000e620000002400 */
[----:B--2---:R-:W-:Y:S02]  /*4650*/  FMNMX.FTZ R69, R15, R54, !PT ;  /* 0x000000360f457209 */ /* 0x004fe40007810000 */
[----:B------:R-:W-:Y:S05]  /*4660*/  SYNCS.ARRIVE.TRANS64.RED.A1T0 RZ, [UR7], RZ ;  /* 0x000000ffffff79a7 */ /* 0x000fea0008100407 */
[----:B------:R-:W2:Y:S01]  /*4670*/  MUFU.TANH R24, R24 ;  /* 0x0000001800187308 */ /* 0x000ea20000002400 */
[----:B0-----:R-:W-:-:S07]  /*4680*/  FMNMX.FTZ R71, R21, R62, !PT ;  /* 0x0000003e15477209 */ /* 0x001fce0007810000 */
[----:B------:R-:W0:Y:S01]  /*4690*/  MUFU.TANH R25, R25 ;  /* 0x0000001900197308 */ /* 0x000e220000002400 */
[----:B-1----:R-:W-:-:S07]  /*46a0*/  FMNMX.FTZ R54, R20, R69, !PT ;  /* 0x0000004514367209 */ /* 0x002fce0007810000 */
[----:B------:R-:W1:Y:S01]  /*46b0*/  MUFU.TANH R27, R27 ;  /* 0x0000001b001b7308 */ /* 0x000e620000002400 */
[----:B--2---:R-:W-:-:S07]  /*46c0*/  FMNMX.FTZ R62, R24, R71, !PT ;  /* 0x00000047183e7209 */ /* 0x004fce0007810000 */
[----:B------:R-:W2:Y:S01]  /*46d0*/  MUFU.TANH R26, R26 ;  /* 0x0000001a001a7308 */ /* 0x000ea20000002400 */
[----:B0-----:R-:W-:-:S07]  /*46e0*/  FMNMX.FTZ R69, R25, R54, !PT ;  /* 0x0000003619457209 */ /* 0x001fce0007810000 */
[----:B------:R-:W0:Y:S01]  /*46f0*/  MUFU.TANH R28, R28 ;  /* 0x0000001c001c7308 */ /* 0x000e220000002400 */
[----:B-1----:R-:W-:-:S07]  /*4700*/  FMNMX.FTZ R71, R27, R62, !PT ;  /* 0x0000003e1b477209 */ /* 0x002fce0007810000 */
[----:B------:R-:W1:Y:S01]  /*4710*/  MUFU.TANH R29, R29 ;  /* 0x0000001d001d7308 */ /* 0x000e620000002400 */
[----:B--2---:R-:W-:Y:S01]  /*4720*/  FMNMX.FTZ R54, R26, R69, !PT ;  /* 0x000000451a367209 */ /* 0x004fe20007810000 */
[C---:B------:R-:W-:Y:S01]  /*4730*/  FMUL.FTZ R69, R0.reuse, R78 ;  /* 0x0000004e00457220 */ /* 0x040fe20000410000 */
[----:B------:R-:W-:-:S05]  /*4740*/  FMUL.FTZ R78, R0, R87 ;  /* 0x00000057004e7220 */ /* 0x000fca0000410000 */
        /* <DEDUP_REMOVED lines=15> */
[----:B-1----:R-:W-:Y:S01]  /*4840*/  FMNMX.FTZ R54, R34, R71, !PT ;  /* 0x0000004722367209 */ /* 0x002fe20007810000 */
[----:B------:R-:W-:-:S06]  /*4850*/  FMUL.FTZ R71, R0, R80 ;  /* 0x0000005000477220 */ /* 0x000fcc0000410000 */
        /* <DEDUP_REMOVED lines=15> */
[----:B0-----:R-:W-:Y:S01]  /*4950*/  FMNMX.FTZ R54, R42, R73, !PT ;  /* 0x000000492a367209 */ /* 0x001fe20007810000 */
[----:B------:R-:W-:-:S06]  /*4960*/  FMUL.FTZ R73, R0, R82 ;  /* 0x0000005200497220 */ /* 0x000fcc0000410000 */
        /* <DEDUP_REMOVED lines=16> */
[----:B------:R-:W-:-:S06]  /*4a70*/  FMUL.FTZ R75, R0, R84 ;  /* 0x00000054004b7220 */ /* 0x000fcc0000410000 */
        /* <DEDUP_REMOVED lines=46> */
[----:B-1----:R-:W-:-:S05]  /*4d60*/  FMNMX.FTZ R79, R76, R79, !PT ;  /* 0x0000004f4c4f7209 */ /* 0x002fca0007810000 */
[----:B------:R-:W1:Y:S01]  /*4d70*/  SHFL.BFLY PT, R54, R79, 0x2, 0x1f ;  /* 0x0c401f004f367f89 */ /* 0x000e6200000e0000 */
[----:B--2---:R-:W-:-:S04]  /*4d80*/  FMNMX.FTZ R81, R77, R62, !PT ;  /* 0x0000003e4d517209 */ /* 0x004fc80007810000 */
[----:B0-----:R-:W-:-:S05]  /*4d90*/  FMNMX.FTZ R81, R78, R81, !PT ;  /* 0x000000514e517209 */ /* 0x001fca0007810000 */
[----:B------:R-:W0:Y:S01]  /*4da0*/  SHFL.BFLY PT, R62, R81, 0x2, 0x1f ;  /* 0x0c401f00513e7f89 */ /* 0x000e2200000e0000 */
[----:B-1----:R-:W-:-:S05]  /*4db0*/  FMNMX.FTZ R80, R79, R54, !PT ;  /* 0x000000364f507209 */ /* 0x002fca0007810000 */
[----:B------:R-:W1:Y:S01]  /*4dc0*/  SHFL.BFLY PT, R83, R80, 0x1, 0x1f ;  /* 0x0c201f0050537f89 */ /* 0x000e6200000e0000 */
[----:B0-----:R-:W-:-:S05]  /*4dd0*/  FMNMX.FTZ R82, R81, R62, !PT ;  /* 0x0000003e51527209 */ /* 0x001fca0007810000 */
[----:B------:R-:W0:Y:S01]  /*4de0*/  SHFL.BFLY PT, R85, R82, 0x1, 0x1f ;  /* 0x0c201f0052557f89 */ /* 0x000e2200000e0000 */
[----:B-1----:R-:W-:Y:S01]  /*4df0*/  FMNMX.FTZ R62, R80, R83, !PT ;  /* 0x00000053503e7209 */ /* 0x002fe20007810000 */
[----:B------:R-:W-:-:S04]  /*4e00*/  IMAD.U32 R83, RZ, RZ, UR6 ;  /* 0x00000006ff537e24 */ /* 0x000fc8000f8e00ff */
[C---:B------:R-:W-:Y:S01]  /*4e10*/  FFMA.FTZ R80, R62.reuse, R83, -8 ;  /* 0xc10000003e507423 */ /* 0x040fe20000010053 */
[----:B------:R-:W-:-:S03]  /*4e20*/  FADD.FTZ R3, -R62, R3 ;  /* 0x000000033e037221 */ /* 0x000fc60000010100 */
[--C-:B------:R-:W-:Y:S01]  /*4e30*/  FFMA.FTZ R8, R8, UR6, -R80.reuse ;  /* 0x0000000608087c23 */ /* 0x100fe20008010850 */
[----:B------:R-:W-:Y:S01]  /*4e40*/  FMUL.FTZ R79, R3, UR6 ;  /* 0x00000006034f7c20 */ /* 0x000fe20008410000 */
[--C-:B------:R-:W-:Y:S01]  /*4e50*/  FFMA.FTZ R7, R7, UR6, -R80.reuse ;  /* 0x0000000607077c23 */ /* 0x100fe20008010850 */
[----:B------:R-:W-:-:S01]  /*4e60*/  FFMA.FTZ R11, R11, UR6, -R80 ;  /* 0x000000060b0b7c23 */ /* 0x000fc20008010850 */
[--C-:B------:R-:W-:Y:S01]  /*4e70*/  FFMA.FTZ R12, R12, UR6, -R80.reuse ;  /* 0x000000060c0c7c23 */ /* 0x100fe20008010850 */
[----:B------:R-:W-:-:S01]  /*4e80*/  FFMA.FTZ R15, R15, UR6, -R80 ;  /* 0x000000060f0f7c23 */ /* 0x000fc20008010850 */
[----:B------:R-:W-:Y:S01]  /*4e90*/  MUFU.EX2 R8, R8 ;  /* 0x0000000800087308 */ /* 0x000fe20000000800 */
[----:B0-----:R-:W-:Y:S01]  /*4ea0*/  FMNMX.FTZ R54, R82, R85, !PT ;  /* 0x0000005552367209 */ /* 0x001fe20007810000 */
[--C-:B------:R-:W-:Y:S01]  /*4eb0*/  FFMA.FTZ R82, R55, UR6, -R80.reuse ;  /* 0x0000000637527c23 */ /* 0x100fe20008010850 */
[----:B------:R-:W-:-:S01]  /*4ec0*/  FFMA.FTZ R55, R58, UR6, -R80 ;  /* 0x000000063a377c23 */ /* 0x000fc20008010850 */
[--C-:B------:R-:W-:Y:S01]  /*4ed0*/  FFMA.FTZ R58, R59, UR6, -R80.reuse ;  /* 0x000000063b3a7c23 */ /* 0x100fe20008010850 */
[----:B------:R-:W-:-:S01]  /*4ee0*/  FFMA.FTZ R59, R63, UR6, -R80 ;  /* 0x000000063f3b7c23 */ /* 0x000fc20008010850 */
[--C-:B------:R-:W-:Y:S01]  /*4ef0*/  FFMA.FTZ R63, R67, UR6, -R80.reuse ;  /* 0x00000006433f7c23 */ /* 0x100fe20008010850 */
[----:B------:R-:W-:-:S01]  /*4f00*/  FFMA.FTZ R67, R71, UR6, -R80 ;  /* 0x0000000647437c23 */ /* 0x000fc20008010850 */
[----:B------:R-:W-:Y:S01]  /*4f10*/  FFMA.FTZ R71, R75, UR6, -R80 ;  /* 0x000000064b477c23 */ /* 0x000fe20008010850 */
[----:B------:R-:W-:-:S02]  /*4f20*/  IMAD.U32 R75, RZ, RZ, UR6 ;  /* 0x00000006ff4b7e24 */ /* 0x000fc4000f8e00ff */
[----:B------:R-:W-:Y:S01]  /*4f30*/  FADD.FTZ R3, -R54, R5 ;  /* 0x0000000536037221 */ /* 0x000fe20000010100 */
[----:B------:R-:W-:Y:S01]  /*4f40*/  MUFU.EX2 R7, R7 ;  /* 0x0000000700077308 */ /* 0x000fe20000000800 */
[----:B------:R-:W-:-:S01]  /*4f50*/  FFMA.FTZ R20, R20, UR6, -R80 ;  /* 0x0000000614147c23 */ /* 0x000fc20008010850 */
[----:B------:R-:W-:Y:S01]  /*4f60*/  FFMA.FTZ R75, R54, R75, -8 ;  /* 0xc1000000364b7423 */ /* 0x000fe2000001004b */
[----:B------:R-:W-:Y:S01]  /*4f70*/  FMUL.FTZ R3, R3, UR6 ;  /* 0x0000000603037c20 */ /* 0x000fe20008410000 */
        /* <DEDUP_REMOVED lines=10> */
[----:B------:R-:W-:Y:S01]  /*5020*/  FFMA.FTZ R28, R28, UR6, -R75 ;  /* 0x000000061c1c7c23 */ /* 0x000fe2000801084b */
[----:B------:R-:W-:-:S01]  /*5030*/  FFMA.FTZ R29, R29, UR6, -R80 ;  /* 0x000000061d1d7c23 */ /* 0x000fc20008010850 */
[----:B------:R-:W-:Y:S01]  /*5040*/  MUFU.EX2 R3, R3 ;  /* 0x0000000300037308 */ /* 0x000fe20000000800 */
[----:B------:R-:W-:-:S01]  /*5050*/  FFMA.FTZ R31, R31, UR6, -R75 ;  /* 0x000000061f1f7c23 */ /* 0x000fc2000801084b */
[----:B------:R-:W-:Y:S01]  /*5060*/  FFMA.FTZ R30, R30, UR6, -R80 ;  /* 0x000000061e1e7c23 */ /* 0x000fe20008010850 */
[----:B------:R-:W-:-:S01]  /*5070*/  FFMA.FTZ R32, R32, UR6, -R75 ;  /* 0x0000000620207c23 */ /* 0x000fc2000801084b */
[----:B------:R-:W-:Y:S01]  /*5080*/  FFMA.FTZ R33, R33, UR6, -R80 ;  /* 0x0000000621217c23 */ /* 0x000fe20008010850 */
[----:B------:R-:W-:-:S01]  /*5090*/  FFMA.FTZ R35, R35, UR6, -R75 ;  /* 0x0000000623237c23 */ /* 0x000fc2000801084b */
[----:B------:R-:W-:Y:S01]  /*50a0*/  FFMA.FTZ R34, R34, UR6, -R80 ;  /* 0x0000000622227c23 */ /* 0x000fe20008010850 */
[----:B------:R-:W-:-:S01]  /*50b0*/  FFMA.FTZ R36, R36, UR6, -R75 ;  /* 0x0000000624247c23 */ /* 0x000fc2000801084b */
[----:B------:R-:W1:Y:S01]  /*50c0*/  MUFU.EX2 R10, R10 ;  /* 0x0000000a000a7308 */ /* 0x000e620000000800 */
[----:B0-----:R-:W-:-:S01]  /*50d0*/  FFMA.FTZ R4, R5, R4, R8 ;  /* 0x0000000405047223 */ /* 0x001fc20000010008 */
[----:B------:R-:W-:Y:S01]  /*50e0*/  FFMA.FTZ R37, R37, UR6, -R80 ;  /* 0x0000000625257c23 */ /* 0x000fe20008010850 */
[----:B------:R-:W-:-:S01]  /*50f0*/  FFMA.FTZ R39, R39, UR6, -R75 ;  /* 0x0000000627277c23 */ /* 0x000fc2000801084b */
[----:B------:R-:W-:Y:S01]  /*5100*/  FFMA.FTZ R38, R38, UR6, -R80 ;  /* 0x0000000626267c23 */ /* 0x000fe20008010850 */
[----:B------:R-:W-:-:S01]  /*5110*/  FADD.FTZ R4, R7, R4 ;  /* 0x0000000407047221 */ /* 0x000fc20000010000 */
[----:B------:R-:W-:Y:S01]  /*5120*/  FFMA.FTZ R40, R40, UR6, -R75 ;  /* 0x0000000628287c23 */ /* 0x000fe2000801084b */
[----:B------:R-:W-:-:S01]  /*5130*/  FFMA.FTZ R41, R41, UR6, -R80 ;  /* 0x0000000629297c23 */ /* 0x000fc20008010850 */
[----:B------:R-:W0:Y:S01]  /*5140*/  MUFU.EX2 R9, R9 ;  /* 0x0000000900097308 */ /* 0x000e220000000800 */
[----:B------:R-:W-:-:S01]  /*5150*/  FFMA.FTZ R43, R43, UR6, -R75 ;  /* 0x000000062b2b7c23 */ /* 0x000fc2000801084b */
[----:B------:R-:W-:Y:S01]  /*5160*/  FFMA.FTZ R42, R42, UR6, -R80 ;  /* 0x000000062a2a7c23 */ /* 0x000fe20008010850 */
[----:B------:R-:W-:-:S01]  /*5170*/  FFMA.FTZ R44, R44, UR6, -R75 ;  /* 0x000000062c2c7c23 */ /* 0x000fc2000801084b */
[----:B------:R-:W-:Y:S01]  /*5180*/  FFMA.FTZ R45, R45, UR6, -R80 ;  /* 0x000000062d2d7c23 */ /* 0x000fe20008010850 */
[----:B------:R-:W-:-:S01]  /*5190*/  FFMA.FTZ R47, R47, UR6, -R75 ;  /* 0x000000062f2f7c23 */ /* 0x000fc2000801084b */
[----:B------:R-:W-:Y:S01]  /*51a0*/  FFMA.FTZ R46, R46, UR6, -R80 ;  /* 0x000000062e2e7c23 */ /* 0x000fe20008010850 */
[----:B------:R-:W-:-:S01]  /*51b0*/  FFMA.FTZ R48, R48, UR6, -R75 ;  /* 0x0000000630307c23 */ /* 0x000fc2000801084b */
[----:B------:R-:W2:Y:S01]  /*51c0*/  MUFU.EX2 R11, R11 ;  /* 0x0000000b000b7308 */ /* 0x000ea20000000800 */
[----:B-1----:R-:W-:-:S01]  /*51d0*/  FFMA.FTZ R6, R3, R6, R10 ;  /* 0x0000000603067223 */ /* 0x002fc2000001000a */
[----:B------:R-:W-:Y:S01]  /*51e0*/  FFMA.FTZ R49, R49, UR6, -R80 ;  /* 0x0000000631317c23 */ /* 0x000fe20008010850 */
[----:B------:R-:W-:-:S01]  /*51f0*/  FFMA.FTZ R51, R51, UR6, -R75 ;  /* 0x0000000633337c23 */ /* 0x000fc2000801084b */
[----:B------:R-:W-:Y:S01]  /*5200*/  FFMA.FTZ R50, R50, UR6, -R80 ;  /* 0x0000000632327c23 */ /* 0x000fe20008010850 */
[----:B------:R-:W-:-:S01]  /*5210*/  FFMA.FTZ R52, R52, UR6, -R75 ;  /* 0x0000000634347c23 */ /* 0x000fc2000801084b */
[----:B------:R-:W-:Y:S01]  /*5220*/  FFMA.FTZ R53, R53, UR6, -R80 ;  /* 0x0000000635357c23 */ /* 0x000fe20008010850 */
[----:B------:R-:W-:-:S01]  /*5230*/  FFMA.FTZ R56, R56, UR6, -R75 ;  /* 0x0000000638387c23 */ /* 0x000fc2000801084b */
[----:B------:R-:W1:Y:S01]  /*5240*/  MUFU.EX2 R13, R13 ;  /* 0x0000000d000d7308 */ /* 0x000e620000000800 */
[----:B0-----:R-:W-:-:S01]  /*5250*/  FADD.FTZ R6, R9, R6 ;  /* 0x0000000609067221 */ /* 0x001fc20000010000 */
[--C-:B------:R-:W-:Y:S01]  /*5260*/  FFMA.FTZ R57, R57, UR6, -R75.reuse ;  /* 0x0000000639397c23 */ /* 0x100fe2000801084b */
[----:B------:R-:W-:-:S01]  /*5270*/  FFMA.FTZ R60, R60, UR6, -R75 ;  /* 0x000000063c3c7c23 */ /* 0x000fc2000801084b */
[--C-:B------:R-:W-:Y:S01]  /*5280*/  FFMA.FTZ R61, R61, UR6, -R75.reuse ;  /* 0x000000063d3d7c23 */ /* 0x100fe2000801084b */
[----:B------:R-:W-:-:S01]  /*5290*/  FFMA.FTZ R65, R65, UR6, -R75 ;  /* 0x0000000641417c23 */ /* 0x000fc2000801084b */
[----:B------:R-:W-:Y:S01]  /*52a0*/  FFMA.FTZ R64, R64, UR6, -R80 ;  /* 0x0000000640407c23 */ /* 0x000fe20008010850 */
[----:B------:R-:W-:-:S01]  /*52b0*/  FFMA.FTZ R66, R66, UR6, -R75 ;  /* 0x0000000642427c23 */ /* 0x000fc2000801084b */
[----:B------:R-:W0:Y:S01]  /*52c0*/  MUFU.EX2 R12, R12 ;  /* 0x0000000c000c7308 */ /* 0x000e220000000800 */
[----:B--2---:R-:W-:-:S01]  /*52d0*/  FADD.FTZ R79, R11, R4 ;  /* 0x000000040b4f7221 */ /* 0x004fc20000010000 */
[----:B------:R-:W-:Y:S01]  /*52e0*/  FFMA.FTZ R69, R69, UR6, -R75 ;  /* 0x0000000645457c23 */ /* 0x000fe2000801084b */
[----:B------:R-:W-:-:S01]  /*52f0*/  FFMA.FTZ R68, R68, UR6, -R80 ;  /* 0x0000000644447c23 */ /* 0x000fc20008010850 */
[--C-:B------:R-:W-:Y:S01]  /*5300*/  FFMA.FTZ R70, R70, UR6, -R75.reuse ;  /* 0x0000000646467c23 */ /* 0x100fe2000801084b */
[----:B------:R-:W-:-:S01]  /*5310*/  FFMA.FTZ R73, R73, UR6, -R75 ;  /* 0x0000000649497c23 */ /* 0x000fc2000801084b */
[----:B------:R-:W-:Y:S01]  /*5320*/  FFMA.FTZ R72, R72, UR6, -R80 ;  /* 0x0000000648487c23 */ /* 0x000fe20008010850 */
[----:B------:R-:W-:-:S01]  /*5330*/  FFMA.FTZ R74, R74, UR6, -R75 ;  /* 0x000000064a4a7c23 */ /* 0x000fc2000801084b */
[----:B------:R-:W2:Y:S01]  /*5340*/  MUFU.EX2 R14, R14 ;  /* 0x0000000e000e7308 */ /* 0x000ea20000000800 */
[----:B-1----:R-:W-:-:S01]  /*5350*/  FADD.FTZ R81, R13, R6 ;  /* 0x000000060d517221 */ /* 0x002fc20000010000 */
[----:B------:R-:W-:Y:S01]  /*5360*/  FFMA.FTZ R77, R77, UR6, -R75 ;  /* 0x000000064d4d7c23 */ /* 0x000fe2000801084b */
[----:B------:R-:W-:-:S01]  /*5370*/  FFMA.FTZ R76, R76, UR6, -R80 ;  /* 0x000000064c4c7c23 */ /* 0x000fc20008010850 */
[----:B------:R-:W-:-:S04]  /*5380*/  FFMA.FTZ R78, R78, UR6, -R75 ;  /* 0x000000064e4e7c23 */ /* 0x000fc8000801084b */
        /* <DEDUP_REMOVED lines=111> */
[----:B--2---:R-:W-:-:S01]  /*5a80*/  FADD.FTZ R79, R77, R6 ;  /* 0x000000064d4f7221 */ /* 0x004fc20000010000 */
[----:B-1----:R-:W-:-:S03]  /*5a90*/  FADD.FTZ R4, R76, R75 ;  /* 0x0000004b4c047221 */ /* 0x002fc60000010000 */
[----:B0-----:R-:W-:Y:S01]  /*5aa0*/  FADD.FTZ R6, R78, R79 ;  /* 0x0000004f4e067221 */ /* 0x001fe20000010000 */
[----:B------:R-:W-:Y:S06]  /*5ab0*/  @!P0 BRA `(.L_x_24) ;  /* 0x0000000000048947 */ /* 0x000fec0003800000 */
[----:B------:R-:W-:Y:S01]  /*5ac0*/  BPT.TRAP 0x1 ;  /* 0x000000040000795c */ /* 0x000fe20000300000 */
.L_x_24:
[----:B------:R-:W-:Y:S01]  /*5ad0*/  UIADD3 UR7, UR11, 0x19c60, URZ ;  /* 0x00019c600b077890 */ /* 0x000fe2000fffe03f */
[----:B------:R-:W-:Y:S01]  /*5ae0*/  ISETP.LT.AND P1, PT, RZ, UR45, PT ;  /* 0x0000002dff007c0c */ /* 0x000fe2000bf21270 */
[----:B------:R-:W-:Y:S01]  /*5af0*/  UIADD3 UR10, UR45, -0x1, URZ ;  /* 0xffffffff2d0a7890 */ /* 0x000fe2000fffe03f */
[----:B------:R-:W-:Y:S01]  /*5b00*/  F2FP.SATFINITE.E4M3.F32.PACK_AB_MERGE_C R11, R12, R11, RZ ;  /* 0x0000000b0c0b723e */ /* 0x000fe200048070ff */
[----:B------:R-:W-:Y:S01]  /*5b10*/  UPRMT UR7, UR18, 0x654, UR7 ;  /* 0x0000065412077896 */ /* 0x000fe20008000007 */
[----:B------:R-:W-:Y:S01]  /*5b20*/  F2FP.SATFINITE.E4M3.F32.PACK_AB_MERGE_C R13, R14, R13, RZ ;  /* 0x0000000d0e0d723e */ /* 0x000fe200048070ff */
[----:B------:R-:W-:Y:S01]  /*5b30*/  UMOV UR19, UR39 ;  /* 0x0000002700137c82 */ /* 0x000fe20008000000 */
[----:B------:R-:W-:Y:S01]  /*5b40*/  F2FP.SATFINITE.E4M3.F32.PACK_AB_MERGE_C R25, R26, R25, RZ ;  /* 0x000000191a19723e */ /* 0x000fe200048070ff */
[----:B------:R-:W-:Y:S01]  /*5b50*/  UMOV UR20, UR40 ;  /* 0x0000002800147c82 */ /* 0x000fe20008000000 */
[----:B------:R-:W-:Y:S01]  /*5b60*/  F2FP.SATFINITE.E4M3.F32.PACK_AB_MERGE_C R27, R28, R27, RZ ;  /* 0x0000001b1c1b723e */ /* 0x000fe200048070ff */
[----:B------:R-:W-:Y:S01]  /*5b70*/  UMOV UR45, UR10 ;  /* 0x0000000a002d7c82 */ /* 0x000fe20008000000 */
[----:B------:R-:W-:Y:S01]  /*5b80*/  F2FP.SATFINITE.E4M3.F32.PACK_AB_MERGE_C R33, R34, R33, RZ ;  /* 0x000000212221723e */ /* 0x000fe200048070ff */
[----:B------:R-:W-:Y:S01]  /*5b90*/  FMUL.FTZ R88, R88, R5 ;  /* 0x0000000558587220 */ /* 0x000fe20000410000 */
[----:B------:R-:W-:Y:S01]  /*5ba0*/  F2FP.SATFINITE.E4M3.F32.PACK_AB_MERGE_C R35, R36, R35, RZ ;  /* 0x000000232423723e */ /* 0x000fe200048070ff */
[----:B------:R-:W-:Y:S01]  /*5bb0*/  SYNCS.ARRIVE.TRANS64.RED.A1T0 RZ, [UR7], RZ ;  /* 0x000000ffffff79a7 */ /* 0x000fe20008100407 */
[----:B------:R-:W-:Y:S01]  /*5bc0*/  F2FP.SATFINITE.E4M3.F32.PACK_AB_MERGE_C R41, R42, R41, RZ ;  /* 0x000000292a29723e */ /* 0x000fe200048070ff */
[----:B------:R-:W-:Y:S01]  /*5bd0*/  FMUL.FTZ R89, R89, R5 ;  /* 0x0000000559597220 */ /* 0x000fe20000410000 */
[----:B------:R-:W-:Y:S01]  /*5be0*/  F2FP.SATFINITE.E4M3.F32.PACK_AB_MERGE_C R43, R44, R43, RZ ;  /* 0x0000002b2c2b723e */ /* 0x000fe200048070ff */
[----:B------:R-:W-:Y:S01]  /*5bf0*/  FMUL.FTZ R92, R92, R5 ;  /* 0x000000055c5c7220 */ /* 0x000fe20000410000 */
[----:B------:R-:W-:Y:S01]  /*5c00*/  F2FP.SATFINITE.E4M3.F32.PACK_AB_MERGE_C R49, R50, R49, RZ ;  /* 0x000000313231723e */ /* 0x000fe200048070ff */
[----:B------:R-:W-:Y:S01]  /*5c10*/  FMUL.FTZ R93, R93, R5 ;  /* 0x000000055d5d7220 */ /* 0x000fe20000410000 */
[----:B------:R-:W-:Y:S01]  /*5c20*/  F2FP.SATFINITE.E4M3.F32.PACK_AB_MERGE_C R51, R52, R51, RZ ;  /* 0x000000333433723e */ /* 0x000fe200048070ff */
[----:B------:R-:W-:Y:S01]  /*5c30*/  FMUL.FTZ R96, R96, R5 ;  /* 0x0000000560607220 */ /* 0x000fe20000410000 */
[----:B------:R-:W-:Y:S01]  /*5c40*/  F2FP.SATFINITE.E4M3.F32.PACK_AB_MERGE_C R55, R58, R55, RZ ;  /* 0x000000373a37723e */ /* 0x000fe200048070ff */
[-C--:B------:R-:W-:Y:S01]  /*5c50*/  FMUL.FTZ R97, R97, R5.reuse ;  /* 0x0000000561617220 */ /* 0x080fe20000410000 */
        /* <DEDUP_REMOVED lines=22> */
[----:B------:R-:W-:Y:S01]  /*5dc0*/  FMUL.FTZ R133, R133, R5 ;  /* 0x0000000585857220 */ /* 0x000fe20000410000 */
        /* <DEDUP_REMOVED lines=24> */
[----:B------:R-:W-:Y:S01]  /*5f50*/  F2FP.SATFINITE.E4M3.F32.PACK_AB_MERGE_C R148, R7, R8, R11 ;  /* 0x000000080794723e */ /* 0x000fe2000480700b */
[----:B------:R-:W-:Y:S01]  /*5f60*/  IMAD.MOV.U32 R5, RZ, RZ, R54 ;  /* 0x000000ffff057224 */ /* 0x000fe200078e0036 */
[----:B------:R-:W-:-:S02]  /*5f70*/  F2FP.SATFINITE.E4M3.F32.PACK_AB_MERGE_C R149, R9, R10, R13 ;  /* 0x0000000a0995723e */ /* 0x000fc4000480700d */
[----:B------:R-:W-:Y:S02]  /*5f80*/  F2FP.SATFINITE.E4M3.F32.PACK_AB_MERGE_C R150, R20, R15, R25 ;  /* 0x0000000f1496723e */ /* 0x000fe40004807019 */
[----:B------:R-:W-:Y:S02]  /*5f90*/  F2FP.SATFINITE.E4M3.F32.PACK_AB_MERGE_C R151, R24, R21, R27 ;  /* 0x000000151897723e */ /* 0x000fe4000480701b */
[----:B------:R-:W-:Y:S02]  /*5fa0*/  F2FP.SATFINITE.E4M3.F32.PACK_AB_MERGE_C R136, R30, R29, R33 ;  /* 0x0000001d1e88723e */ /* 0x000fe40004807021 */
[----:B------:R-:W-:Y:S02]  /*5fb0*/  F2FP.SATFINITE.E4M3.F32.PACK_AB_MERGE_C R137, R32, R31, R35 ;  /* 0x0000001f2089723e */ /* 0x000fe40004807023 */
[----:B------:R-:W-:Y:S02]  /*5fc0*/  F2FP.SATFINITE.E4M3.F32.PACK_AB_MERGE_C R138, R38, R37, R41 ;  /* 0x00000025268a723e */ /* 0x000fe40004807029 */
        /* <DEDUP_REMOVED lines=9> */
[----:B------:R-:W-:Y:S01]  /*6060*/  MOV R3, R62 ;  /* 0x0000003e00037202 */ /* 0x000fe20000000f00 */
[----:B------:R-:W-:Y:S06]  /*6070*/  @P1 BRA `(.L_x_25) ;  /* 0xffffffdc00101947 */ /* 0x000fec000383ffff */
.L_x_14:
[----:B------:R-:W-:Y:S06]  /*6080*/  BAR.ARV 0x8, 0x200 ;  /* 0x0208000000007b1d */ /* 0x000fec0000002000 */
[----:B------:R-:W-:Y:S05]  /*6090*/  @!P0 BRA `(.L_x_26) ;  /* 0x0000000000048947 */ /* 0x000fea0003800000 */
[----:B------:R-:W-:Y:S01]  /*60a0*/  BPT.TRAP 0x1 ;  /* 0x000000040000795c */ /* 0x000fe20000300000 */
.L_x_26:
[----:B------:R-:W0:Y:S01]  /*60b0*/  S2UR UR5, SR_CgaCtaId ;  /* 0x00000000000579c3 */ /* 0x000e220000008800 */
[----:B------:R-:W-:Y:S01]  /*60c0*/  UMOV UR4, 0x400 ;  /* 0x0000040000047882 */ /* 0x000fe20000000000 */
[----:B------:R-:W-:-:S05]  /*60d0*/  IMAD.U32 R0, RZ, RZ, UR39 ;  /* 0x00000027ff007e24 */ /* 0x000fca000f8e00ff */
[----:B------:R-:W-:Y:S01]  /*60e0*/  SHF.L.U32 R0, R0, 0x1f, RZ ;  /* 0x0000001f00007819 */ /* 0x000fe200000006ff */
[----:B0-----:R-:W-:-:S04]  /*60f0*/  ULEA UR4, UR5, UR4, 0x18 ;  /* 0x0000000405047291 */ /* 0x001fc8000f8ec03f */
[----:B------:R-:W-:-:S09]  /*6100*/  ULEA UR7, UR40, UR4, 0x3 ;  /* 0x0000000428077291 */ /* 0x000fd2000f8e183f */
[----:B------:R0:W1:Y:S01]  /*6110*/  SYNCS.PHASECHK.TRANS64.TRYWAIT P1, [UR7+0x19c50], R0 ;  /* 0x019c5000ff0075a7 */ /* 0x0000620008020147 */
[----:B------:R-:W-:Y:S05]  /*6120*/  @!P0 BRA `(.L_x_27) ;  /* 0x0000000000048947 */ /* 0x000fea0003800000 */
[----:B------:R-:W-:Y:S01]  /*6130*/  BPT.TRAP 0x1 ;  /* 0x000000040000795c */ /* 0x000fe20000300000 */
.L_x_27:
[----:B-1----:R-:W-:Y:S05]  /*6140*/  @P1 BRA `(.L_x_28) ;  /* 0x0000000000081947 */ /* 0x002fea0003800000 */
[----:B------:R-:W1:Y:S02]  /*6150*/  SYNCS.PHASECHK.TRANS64.TRYWAIT P1, [UR7+0x19c50], R0 ;  /* 0x019c5000ff0075a7 */ /* 0x000e640008020147 */
[----:B-1----:R-:W-:Y:S05]  /*6160*/  @!P1 BRA `(.L_x_29) ;  /* 0x0000005800c49947 */ /* 0x002fea0003800000 */
.L_x_28:
[----:B------:R-:W-:Y:S01]  /*6170*/  ULDC.64 UR8, c[0x0][0x9a0] ;  /* 0x0002680000087ab9 */ /* 0x000fe20000000a00 */
[----:B------:R-:W-:Y:S01]  /*6180*/  UIADD3 UR10, UR4, 0x3000, URZ ;  /* 0x00003000040a7890 */ /* 0x000fe2000fffe03f */
[----:B------:R-:W-:Y:S01]  /*6190*/  WARPGROUP.ARRIVE ;  /* 0x00000000000079c5 */ /* 0x000fe20000000000 */
[----:B------:R-:W-:Y:S01]  /*61a0*/  UISETP.NE.U32.AND UP0, UPT, UR8, URZ, UPT ;  /* 0x0000003f0800728c */ /* 0x000fe2000bf05070 */
[----:B------:R-:W-:Y:S01]  /*61b0*/  IMAD.MOV.U32 R5, RZ, RZ, 0x3f800000 ;  /* 0x3f800000ff057424 */ /* 0x000fe200078e00ff */
[----:B------:R-:W-:Y:S02]  /*61c0*/  USHF.R.U32.HI UR10, URZ, 0x4, UR10 ;  /* 0x000000043f0a7899 */ /* 0x000fe4000801160a */
[----:B------:R-:W-:Y:S02]  /*61d0*/  UISETP.NE.AND.EX UP0, UPT, UR9, URZ, UPT, UP0 ;  /* 0x0000003f0900728c */ /* 0x000fe4000bf05300 */
[----:B------:R-:W-:-:S04]  /*61e0*/  ULOP3.LUT UR10, UR10, 0x3fff, URZ, 0xc0, !UPT ;  /* 0x00003fff0a0a7892 */ /* 0x000fc8000f8ec03f */
[----:B------:R-:W-:Y:S01]  /*61f0*/  ULOP3.LUT UR14, UR10, 0x10000, URZ, 0xfc, !UPT ;  /* 0x000100000a0e7892 */ /* 0x000fe2000f8efc3f */
[----:B------:R-:W-:-:S03]  /*6200*/  PLOP3.LUT P1, PT, PT, PT, UP0, 0x80, 0x0 ;  /* 0x000000000000781c */ /* 0x000fc60003f2f008 */
[----:B------:R-:W-:Y:S02]  /*6210*/  UIMAD UR14, UR40, 0x300, UR14 ;  /* 0x00000300280e78a4 */ /* 0x000fe4000f8e020e */
[----:B------:R-:W-:Y:S01]  /*6220*/  @UP0 USHF.R.S32.HI UR15, URZ, 0x1f, UR44 ;  /* 0x0000001f3f0f0899 */ /* 0x000fe2000801142c */
[----:B------:R-:W-:Y:S01]  /*6230*/  @UP0 ULDC.64 UR10, c[0x0][0x9c8] ;  /* 0x00027200000a0ab9 */ /* 0x000fe20000000a00 */
[----:B------:R-:W-:Y:S02]  /*6240*/  @UP0 UIADD3 UR16, -UR44, URZ, URZ ;  /* 0x0000003f2c100290 */ /* 0x000fe4000fffe13f */
[----:B------:R-:W-:Y:S02]  /*6250*/  @UP0 UIMAD.WIDE.U32 UR12, UR44, UR10, URZ ;  /* 0x0000000a2c0c02a5 */ /* 0x000fe4000f8e003f */
[----:B------:R-:W-:Y:S01]  /*6260*/  @UP0 UIMAD UR10, UR15, UR10, URZ ;  /* 0x0000000a0f0a02a4 */ /* 0x000fe2000f8e023f */
[----:B------:R-:W-:-:S03]  /*6270*/  @UP0 ULDC UR17, c[0x0][0xc44] ;  /* 0x0003110000110ab9 */ /* 0x000fc60000000800 */
[----:B------:R-:W-:Y:S02]  /*6280*/  @UP0 UIMAD UR10, UR44, UR11, UR10 ;  /* 0x0000000b2c0a02a4 */ /* 0x000fe4000f8e020a */
[----:B------:R-:W-:Y:S02]  /*6290*/  @UP0 UIMAD UR18, UR17, UR16, UR43 ;  /* 0x00000010111202a4 */ /* 0x000fe4000f8e022b */
[----:B------:R-:W-:Y:S01]  /*62a0*/  @UP0 UIADD3 UR13, UR13, UR10, URZ ;  /* 0x0000000a0d0d0290 */ /* 0x000fe2000fffe03f */
[----:B------:R-:W-:Y:S02]  /*62b0*/  UMOV UR11, 0x40000040 ;  /* 0x40000040000b7882 */ /* 0x000fe40000000000 */
[----:B------:R-:W-:Y:S01]  /*62c0*/  UMOV UR10, UR14 ;  /* 0x0000000e000a7c82 */ /* 0x000fe20008000000 */
[----:B------:R-:W-:Y:S01]  /*62d0*/  @UP0 USHF.R.S32.HI UR15, URZ, 0x1f, UR18 ;  /* 0x0000001f3f0f0899 */ /* 0x000fe20008011412 */
[----:B------:R-:W-:Y:S01]  /*62e0*/  QGMMA.64x96x32.F32.E4M3.E4M3 R88, R148, gdesc[UR8], R88, gsb0 ;  /* 0x0160000894587df3 */ /* 0x000fe20008000858 */
[----:B------:R-:W-:-:S02]  /*62f0*/  @UP0 ULDC.64 UR16, c[0x0][0x9d0] ;  /* 0x0002740000100ab9 */ /* 0x000fc40000000a00 */
[----:B------:R-:W-:Y:S02]  /*6300*/  @UP0 UIMAD UR15, UR15, UR16, URZ ;  /* 0x000000100f0f02a4 */ /* 0x000fe4000f8e023f */
[----:B------:R-:W-:Y:S02]  /*6310*/  @UP0 UIMAD.WIDE.U32 UR12, UR18, UR16, UR12 ;  /* 0x00000010120c02a5 */ /* 0x000fe4000f8e000c */
[----:B------:R-:W-:Y:S02]  /*6320*/  @UP0 UIMAD UR15, UR18, UR17, UR15 ;  /* 0x00000011120f02a4 */ /* 0x000fe4000f8e020f */
[----:B------:R-:W-:Y:S02]  /*6330*/  @UP0 ULEA UR8, UP1, UR12, UR8, 0x2 ;  /* 0x000000080c080291 */ /* 0x000fe4000f82103f */
[----:B------:R-:W-:-:S04]  /*6340*/  @UP0 UIADD3 UR10, UR13, UR15, URZ ;  /* 0x0000000f0d0a0290 */ /* 0x000fc8000fffe03f */
[----:B------:R-:W-:Y:S01]  /*6350*/  @UP0 ULEA.HI.X UR9, UR12, UR9, UR10, 0x2, UP1 ;  /* 0x000000090c090291 */ /* 0x000fe200088f140a */
[----:B------:R-:W-:-:S05]  /*6360*/  IMAD.U32 R8, RZ, RZ, UR8 ;  /* 0x00000008ff087e24 */ /* 0x000fca000f8e00ff */
[----:B------:R-:W-:-:S05]  /*6370*/  IMAD.U32 R9, RZ, RZ, UR9 ;  /* 0x00000009ff097e24 */ /* 0x000fca000f8e00ff */
[----:B------:R2:W3:Y:S01]  /*6380*/  @P1 LDG.E R5, desc[UR36][R8.64] ;  /* 0x0000002408051981 */ /* 0x0004e2000c1e1900 */
[----:B------:R-:W-:Y:S01]  /*6390*/  UIADD3 UR10, UR14, 0x2, URZ ;  /* 0x000000020e0a7890 */ /* 0x000fe2000fffe03f */
[----:B------:R-:W-:Y:S01]  /*63a0*/  UMOV UR11, 0x40000040 ;  /* 0x40000040000b7882 */ /* 0x000fe20000000000 */
[----:B------:R-:W-:Y:S02]  /*63b0*/  WARPGROUP.DEPBAR.LE gsb0, 0x0 ;  /* 0x00008000000079c5 */ /* 0x000fe40000010000 */
[----:B------:R-:W-:-:S06]  /*63c0*/  WARPGROUP.ARRIVE ;  /* 0x00000000000079c5 */ /* 0x000fcc0000000000 */
[----:B------:R-:W-:Y:S01]  /*63d0*/  QGMMA.64x96x32.F32.E4M3.E4M3 R88, R136, gdesc[UR8], R88, gsb0 ;  /* 0x0160000888587df3 */ /* 0x000fe20008000858 */
[----:B------:R-:W-:Y:S01]  /*63e0*/  UIADD3 UR10, UR14, 0x4, URZ ;  /* 0x000000040e0a7890 */ /* 0x000fe2000fffe03f */
[----:B------:R-:W-:Y:S01]  /*63f0*/  UMOV UR11, 0x40000040 ;  /* 0x40000040000b7882 */ /* 0x000fe20000000000 */
[----:B-1----:R-:W1:Y:S04]  /*6400*/  SHFL.BFLY PT, R3, R4, 0x2, 0x1f ;  /* 0x0c401f0004037f89 */ /* 0x002e6800000e0000 */
[----:B------:R-:W4:Y:S01]  /*6410*/  SHFL.BFLY PT, R7, R6, 0x2, 0x1f ;  /* 0x0c401f0006077f89 */ /* 0x000f2200000e0000 */
[----:B------:R-:W-:Y:S02]  /*6420*/  WARPGROUP.DEPBAR.LE gsb0, 0x0 ;  /* 0x00008000000079c5 */ /* 0x000fe40000010000 */
[----:B------:R-:W-:-:S06]  /*6430*/  WARPGROUP.ARRIVE ;  /* 0x00000000000079c5 */ /* 0x000fcc0000000000 */
[----:B------:R-:W-:Y:S01]  /*6440*/  QGMMA.64x96x32.F32.E4M3.E4M3 R88, R140, gdesc[UR8], R88, gsb0 ;  /* 0x016000088c587df3 */ /* 0x000fe20008000858 */
[----:B------:R-:W-:Y:S01]  /*6450*/  UIADD3 UR10, UR14, 0x6, URZ ;  /* 0x000000060e0a7890 */ /* 0x000fe2000fffe03f */
[----:B------:R-:W-:Y:S01]  /*6460*/  UMOV UR11, 0x40000040 ;  /* 0x40000040000b7882 */ /* 0x000fe20000000000 */
[----:B-1----:R-:W-:-:S01]  /*6470*/  FADD.FTZ R3, R3, R4 ;  /* 0x0000000403037221 */ /* 0x002fc20000010000 */
[----:B----4-:R-:W-:-:S04]  /*6480*/  FADD.FTZ R7, R7, R6 ;  /* 0x0000000607077221 */ /* 0x010fc80000010000 */
[----:B0-----:R-:W0:Y:S04]  /*6490*/  SHFL.BFLY PT, R0, R3, 0x1, 0x1f ;  /* 0x0c201f0003007f89 */ /* 0x001e2800000e0000 */
[----:B--2---:R-:W1:Y:S01]  /*64a0*/  SHFL.BFLY PT, R8, R7, 0x1, 0x1f ;  /* 0x0c201f0007087f89 */ /* 0x004e6200000e0000 */
[----:B------:R-:W-:Y:S02]  /*64b0*/  IMAD.MOV.U32 R4, RZ, RZ, RZ ;  /* 0x000000ffff047224 */ /* 0x000fe400078e00ff */
[----:B0-----:R-:W-:Y:S01]  /*64c0*/  FADD.FTZ R10, R3, R0 ;  /* 0x00000000030a7221 */ /* 0x001fe20000010000 */
[----:B-1----:R-:W-:-:S04]  /*64d0*/  FADD.FTZ R11, R7, R8 ;  /* 0x00000008070b7221 */ /* 0x002fc80000010000 */
[C---:B------:R-:W-:Y:S01]  /*64e0*/  FSETP.NE.FTZ.AND P1, PT, R10.reuse, RZ, PT ;  /* 0x000000ff0a00720b */ /* 0x040fe20003f35000 */
[----:B------:R-:W-:Y:S01]  /*64f0*/  FMUL.FTZ R12, R10, 0.00390625 ;  /* 0x3b8000000a0c7820 */ /* 0x000fe20000410000 */
[----:B------:R-:W-:-:S04]  /*6500*/  FMUL.FTZ R13, R11, 0.00390625 ;  /* 0x3b8000000b0d7820 */ /* 0x000fc80000410000 */
[----:B------:R-:W-:Y:S02]  /*6510*/  FSETP.NE.FTZ.AND P2, PT, R12, RZ, PT ;  /* 0x000000ff0c00720b */ /* 0x000fe40003f55000 */
[----:B------:R-:W-:Y:S01]  /*6520*/  FSETP.NE.FTZ.AND P3, PT, R13, RZ, PT ;  /* 0x000000ff0d00720b */ /* 0x000fe20003f75000 */
[----:B------:R-:W-:Y:S02]  /*6530*/  WARPGROUP.DEPBAR.LE gsb0, 0x0 ;  /* 0x00008000000079c5 */ /* 0x000fe40000010000 */
[----:B------:R-:W-:-:S06]  /*6540*/  WARPGROUP.ARRIVE ;  /* 0x00000000000079c5 */ /* 0x000fcc0000000000 */
[----:B------:R-:W-:Y:S01]  /*6550*/  QGMMA.64x96x32.F32.E4M3.E4M3 R88, R144, gdesc[UR8], R88, gsb0 ;  /* 0x0160000890587df3 */ /* 0x000fe20008000858 */
[----:B------:R-:W-:Y:S01]  /*6560*/  @P1 MUFU.RCP R4, R10 ;  /* 0x0000000a00041308 */ /* 0x000fe20000001000 */
[----:B------:R-:W-:Y:S01]  /*6570*/  FSETP.NE.FTZ.AND P1, PT, R11, RZ, PT ;  /* 0x000000ff0b00720b */ /* 0x000fe20003f35000 */
[----:B------:R-:W-:-:S06]  /*6580*/  IMAD.MOV.U32 R8, RZ, RZ, RZ ;  /* 0x000000ffff087224 */ /* 0x000fcc00078e00ff */
[----:B------:R-:W0:Y:S08]  /*6590*/  @P2 MUFU.LG2 R6, R12 ;  /* 0x0000000c00062308 */ /* 0x000e300000000c00 */
[----:B------:R-:W1:Y:S08]  /*65a0*/  @P3 MUFU.LG2 R9, R13 ;  /* 0x0000000d00093308 */ /* 0x000e700000000c00 */
[----:B------:R-:W2:Y:S01]  /*65b0*/  @P1 MUFU.RCP R8, R11 ;  /* 0x0000000b00081308 */ /* 0x000ea20000001000 */
[----:B------:R-:W-:Y:S01]  /*65c0*/  MOV R7, UR6 ;  /* 0x0000000600077c02 */ /* 0x000fe20008000f00 */
[----:B------:R-:W-:-:S02]  /*65d0*/  IMAD.U32 R14, RZ, RZ, UR6 ;  /* 0x00000006ff0e7e24 */ /* 0x000fc4000f8e00ff */
[----:B0-----:R-:W-:Y:S02]  /*65e0*/  @P2 FMUL.FTZ R6, R6, 0.69314718246459960938 ;  /* 0x3f31721806062820 */ /* 0x001fe40000410000 */
[----:B------:R-:W-:Y:S01]  /*65f0*/  @P2 FMUL.FTZ R7, R7, 0.69314718246459960938 ;  /* 0x3f31721807072820 */ /* 0x000fe20000410000 */
[----:B------:R-:W-:Y:S01]  /*6600*/  @P3 FMUL.FTZ R10, R14, 0.69314718246459960938 ;  /* 0x3f3172180e0a3820 */ /* 0x000fe20000410000 */
[----:B-1----:R-:W-:Y:S01]  /*6610*/  @P3 FMUL.FTZ R9, R9, 0.69314718246459960938 ;  /* 0x3f31721809093820 */ /* 0x002fe20000410000 */
[----:B------:R-:W-:Y:S02]  /*6620*/  IMAD.MOV.U32 R3, RZ, RZ, -0x800000 ;  /* 0xff800000ff037424 */ /* 0x000fe400078e00ff */
[----:B------:R-:W-:Y:S01]  /*6630*/  @P2 FFMA.FTZ R3, R7, R62, R6 ;  /* 0x0000003e07032223 */ /* 0x000fe20000010006 */
[----:B------:R-:W-:Y:S02]  /*6640*/  IMAD.MOV.U32 R0, RZ, RZ, -0x800000 ;  /* 0xff800000ff007424 */ /* 0x000fe400078e00ff */
[----:B------:R-:W-:Y:S01]  /*6650*/  @P3 FFMA.FTZ R0, R10, R54, R9 ;  /* 0x000000360a003223 */ /* 0x000fe20000010009 */
[-C--:B---3--:R-:W-:Y:S01]  /*6660*/  FMUL.FTZ R56, R4, R5.reuse ;  /* 0x0000000504387220 */ /* 0x088fe20000410000 */
[----:B--2---:R-:W-:Y:S01]  /*6670*/  FMUL.FTZ R58, R8, R5 ;  /* 0x00000005083a7220 */ /* 0x004fe20000410000 */
[----:B------:R-:W-:-:S02]  /*6680*/  WARPGROUP.DEPBAR.LE gsb0, 0x0 ;  /* 0x00008000000079c5 */ /* 0x000fc40000010000 */
[----:B------:R-:W-:Y:S05]  /*6690*/  @!P0 BRA `(.L_x_30) ;  /* 0x0000000000048947 */ /* 0x000fea0003800000 */
[----:B------:R-:W-:Y:S01]  /*66a0*/  BPT.TRAP 0x1 ;  /* 0x000000040000795c */ /* 0x000fe20000300000 */
.L_x_30:
[----:B------:R-:W0:Y:S01]  /*66b0*/  S2R R59, SR_TID.X ;  /* 0x00000000003b7919 */ /* 0x000e220000002100 */
[----:B------:R-:W-:Y:S01]  /*66c0*/  ULDC.64 UR8, c[0x4][0x38] ;  /* 0x01000e0000087ab9 */ /* 0x000fe20000000a00 */
[----:B------:R-:W1:Y:S01]  /*66d0*/  S2UR UR6, SR_SWINHI ;  /* 0x00000000000679c3 */ /* 0x000e620000002f00 */
        /* <DEDUP_REMOVED lines=28> */
[----:B------:R-:W-:Y:S01]  /*68a0*/  FMUL.FTZ R11, R95, R58 ;  /* 0x0000003a5f0b7220 */ /* 0x000fe20000410000 */
[----:B0-----:R-:W-:-:S02]  /*68b0*/  IMAD.SHL.U32 R4, R59, 0x4, RZ ;  /* 0x000000043b047824 */ /* 0x001fc400078e00ff */
[-C--:B------:R-:W-:Y:S01]  /*68c0*/  FMUL.FTZ R12, R91, R58.reuse ;  /* 0x0000003a5b0c7220 */ /* 0x080fe20000410000 */
[-C--:B------:R-:W-:Y:S01]  /*68d0*/  FMUL.FTZ R15, R102, R58.reuse ;  /* 0x0000003a660f7220 */ /* 0x080fe20000410000 */
[-C--:B------:R-:W-:Y:S01]  /*68e0*/  FMUL.FTZ R20, R98, R58.reuse ;  /* 0x0000003a62147220 */ /* 0x080fe20000410000 */
[-C--:B------:R-:W-:Y:S01]  /*68f0*/  FMUL.FTZ R25, R103, R58.reuse ;  /* 0x0000003a67197220 */ /* 0x080fe20000410000 */
[----:B------:R-:W-:Y:S01]  /*6900*/  LOP3.LUT R4, R4, 0xc, RZ, 0xc0, !PT ;  /* 0x0000000c04047812 */ /* 0x000fe200078ec0ff */
[-C--:B------:R-:W-:Y:S01]  /*6910*/  FMUL.FTZ R26, R99, R58.reuse ;  /* 0x0000003a631a7220 */ /* 0x080fe20000410000 */
[-C--:B------:R-:W-:Y:S01]  /*6920*/  FMUL.FTZ R37, R118, R58.reuse ;  /* 0x0000003a76257220 */ /* 0x080fe20000410000 */
[-C--:B------:R-:W-:Y:S01]  /*6930*/  FMUL.FTZ R38, R114, R58.reuse ;  /* 0x0000003a72267220 */ /* 0x080fe20000410000 */
[----:B------:R-:W-:Y:S01]  /*6940*/  IADD3 R4, P0, R4, UR8, RZ ;  /* 0x0000000804047c10 */ /* 0x000fe2000ff1e0ff */
[-C--:B------:R-:W-:Y:S01]  /*6950*/  FMUL.FTZ R41, R119, R58.reuse ;  /* 0x0000003a77297220 */ /* 0x080fe20000410000 */
[-C--:B------:R-:W-:Y:S01]  /*6960*/  FMUL.FTZ R42, R115, R58.reuse ;  /* 0x0000003a732a7220 */ /* 0x080fe20000410000 */
[-C--:B------:R-:W-:Y:S01]  /*6970*/  FMUL.FTZ R45, R126, R58.reuse ;  /* 0x0000003a7e2d7220 */ /* 0x080fe20000410000 */
[----:B------:R-:W-:Y:S01]  /*6980*/  FMUL.FTZ R46, R122, R58 ;  /* 0x0000003a7a2e7220 */ /* 0x000fe20000410000 */
[----:B------:R-:W-:-:S02]  /*6990*/  IMAD.X R5, RZ, RZ, UR9, P0 ;  /* 0x00000009ff057e24 */ /* 0x000fc400080e06ff */
[-C--:B------:R-:W-:Y:S01]  /*69a0*/  FMUL.FTZ R49, R127, R58.reuse ;  /* 0x0000003a7f317220 */ /* 0x080fe20000410000 */
[-C--:B------:R-:W-:Y:S01]  /*69b0*/  FMUL.FTZ R50, R123, R58.reuse ;  /* 0x0000003a7b327220 */ /* 0x080fe20000410000 */
[-C--:B------:R-:W-:Y:S01]  /*69c0*/  FMUL.FTZ R53, R134, R58.reuse ;  /* 0x0000003a86357220 */ /* 0x080fe20000410000 */
[----:B------:R-:W-:Y:S01]  /*69d0*/  FMUL.FTZ R54, R130, R58 ;  /* 0x0000003a82367220 */ /* 0x000fe20000410000 */
[----:B------:R0:W2:Y:S01]  /*69e0*/  LDG.E.CONSTANT R4, desc[UR36][R4.64] ;  /* 0x0000002404047981 */ /* 0x0000a2000c1e9900 */
[----:B------:R-:W-:Y:S01]  /*69f0*/  F2FP.BF16.F32.PACK_AB R34, R33, R34 ;  /* 0x000000222122723e */ /* 0x000fe200000010ff */
[----:B------:R-:W-:Y:S01]  /*6a00*/  FMUL.FTZ R56, R129, R56 ;  /* 0x0000003881387220 */ /* 0x000fe20000410000 */
[----:B------:R-:W-:Y:S01]  /*6a10*/  F2FP.BF16.F32.PACK_AB R29, R29, R30 ;  /* 0x0000001e1d1d723e */ /* 0x000fe200000010ff */
[----:B------:R-:W-:Y:S01]  /*6a20*/  FMUL.FTZ R57, R135, R58 ;  /* 0x0000003a87397220 */ /* 0x000fe20000410000 */
[----:B------:R-:W-:Y:S01]  /*6a30*/  F2FP.BF16.F32.PACK_AB R27, R27, R28 ;  /* 0x0000001c1b1b723e */ /* 0x000fe200000010ff */
[----:B------:R-:W-:Y:S01]  /*6a40*/  UMOV UR8, UR4 ;  /* 0x0000000400087c82 */ /* 0x000fe20008000000 */
[----:B-1----:R-:W-:Y:S01]  /*6a50*/  UMOV UR9, UR6 ;  /* 0x0000000600097c82 */ /* 0x002fe20008000000 */
[----:B------:R-:W-:Y:S01]  /*6a60*/  F2FP.BF16.F32.PACK_AB R32, R31, R32 ;  /* 0x000000201f20723e */ /* 0x000fe200000010ff */
[----:B------:R-:W-:Y:S01]  /*6a70*/  IMAD.U32 R33, RZ, RZ, UR9 ;  /* 0x00000009ff217e24 */ /* 0x000fe2000f8e00ff */
[----:B------:R-:W-:Y:S01]  /*6a80*/  F2FP.BF16.F32.PACK_AB R36, R35, R36 ;  /* 0x000000242324723e */ /* 0x000fe200000010ff */
[-C--:B0-----:R-:W-:Y:S01]  /*6a90*/  FMUL.FTZ R5, R94, R58.reuse ;  /* 0x0000003a5e057220 */ /* 0x081fe20000410000 */
[----:B------:R-:W-:Y:S01]  /*6aa0*/  FMUL.FTZ R58, R131, R58 ;  /* 0x0000003a833a7220 */ /* 0x000fe20000410000 */
[----:B------:R-:W-:Y:S01]  /*6ab0*/  F2FP.BF16.F32.PACK_AB R56, R55, R56 ;  /* 0x000000383738723e */ /* 0x000fe200000010ff */
[----:B------:R-:W0:Y:S01]  /*6ac0*/  LDC R81, c[0x0][0xc38] ;  /* 0x00030e00ff517b82 */ /* 0x000e220000000800 */
[----:B------:R-:W-:Y:S01]  /*6ad0*/  F2FP.BF16.F32.PACK_AB R39, R39, R40 ;  /* 0x000000282727723e */ /* 0x000fe200000010ff */
[----:B------:R-:W-:Y:S01]  /*6ae0*/  UIADD3 UR6, -UR44, URZ, URZ ;  /* 0x0000003f2c067290 */ /* 0x000fe2000fffe13f */
[----:B------:R-:W-:Y:S01]  /*6af0*/  F2FP.BF16.F32.PACK_AB R8, R5, R8 ;  /* 0x000000080508723e */ /* 0x000fe200000010ff */
[----:B------:R-:W-:Y:S01]  /*6b00*/  ULDC.64 UR10, c[0x0][0xb90] ;  /* 0x0002e400000a7ab9 */ /* 0x000fe20000000a00 */
[----:B------:R-:W-:Y:S01]  /*6b10*/  LOP3.LUT P0, R5, R59, 0x3, RZ, 0xc0, !PT ;  /* 0x000000033b057812 */ /* 0x000fe2000780c0ff */
[----:B------:R-:W-:Y:S01]  /*6b20*/  USHF.R.S32.HI UR16, URZ, 0x1f, UR44 ;  /* 0x0000001f3f107899 */ /* 0x000fe2000801142c */
[----:B------:R-:W-:Y:S01]  /*6b30*/  F2FP.BF16.F32.PACK_AB R6, R6, R7 ;  /* 0x000000070606723e */ /* 0x000fe200000010ff */
[----:B------:R-:W-:Y:S01]  /*6b40*/  ULDC.64 UR12, c[0x0][0xb98] ;  /* 0x0002e600000c7ab9 */ /* 0x000fe20000000a00 */
[----:B------:R-:W-:Y:S01]  /*6b50*/  ISETP.EQ.OR P0, PT, R5, 0x3, !P0 ;  /* 0x000000030500780c */ /* 0x000fe20004702670 */
[----:B------:R-:W-:Y:S01]  /*6b60*/  UIADD3 UR7, UR7, 0x19c60, URZ ;  /* 0x00019c6007077890 */ /* 0x000fe2000fffe03f */
[----:B------:R-:W-:-:S02]  /*6b70*/  F2FP.BF16.F32.PACK_AB R7, R37, R38 ;  /* 0x000000262507723e */ /* 0x000fc400000010ff */
[----:B------:R-:W-:Y:S01]  /*6b80*/  SEL R67, R29, R34, P0 ;  /* 0x000000221d437207 */ /* 0x000fe20000000000 */
[----:B------:R-:W-:Y:S01]  /*6b90*/  UPRMT UR7, UR5, 0x654, UR7 ;  /* 0x0000065405077896 */ /* 0x000fe20008000007 */
[----:B------:R-:W-:Y:S02]  /*6ba0*/  SEL R69, R34, R29, P0 ;  /* 0x0000001d22457207 */ /* 0x000fe40000000000 */
[----:B------:R-:W1:Y:S01]  /*6bb0*/  LDC R34, c[0x0][0xbe8] ;  /* 0x0002fa00ff227b82 */ /* 0x000e620000000800 */
[----:B------:R-:W-:Y:S01]  /*6bc0*/  SEL R55, R27, R32, P0 ;  /* 0x000000201b377207 */ /* 0x000fe20000000000 */
[----:B------:R-:W-:Y:S01]  /*6bd0*/  ULDC UR5, c[0x0][0xa88] ;  /* 0x0002a20000057ab9 */ /* 0x000fe20000000800 */
[----:B------:R-:W-:Y:S02]  /*6be0*/  SEL R35, R32, R27, P0 ;  /* 0x0000001b20237207 */ /* 0x000fe40000000000 */
[----:B------:R-:W-:Y:S01]  /*6bf0*/  MOV R32, UR8 ;  /* 0x0000000800207c02 */ /* 0x000fe20008000f00 */
[----:B------:R-:W-:Y:S01]  /*6c00*/  ULDC UR8, c[0x0][0xc44] ;  /* 0x0003110000087ab9 */ /* 0x000fe20000000800 */
[----:B------:R-:W-:Y:S01]  /*6c10*/  F2FP.BF16.F32.PACK_AB R58, R57, R58 ;  /* 0x0000003a393a723e */ /* 0x000fe200000010ff */
[----:B------:R-:W-:Y:S01]  /*6c20*/  UIMAD UR15, UR8, UR6, UR43 ;  /* 0x00000006080f72a4 */ /* 0x000fe2000f8e022b */
[----:B------:R-:W-:Y:S01]  /*6c30*/  SEL R57, R36, R39, P0 ;  /* 0x0000002724397207 */ /* 0x000fe20000000000 */
[----:B------:R-:W-:Y:S01]  /*6c40*/  SYNCS.ARRIVE.TRANS64.RED.A1T0 RZ, [UR7], RZ ;  /* 0x000000ffffff79a7 */ /* 0x000fe20008100407 */
[----:B------:R-:W-:Y:S01]  /*6c50*/  SEL R38, R39, R36, P0 ;  /* 0x0000002427267207 */ /* 0x000fe20000000000 */
[----:B------:R-:W-:Y:S01]  /*6c60*/  IMAD.WIDE R36, R154, 0x2, R32 ;  /* 0x000000029a247825 */ /* 0x000fe200078e0220 */
[----:B------:R-:W-:Y:S01]  /*6c70*/  F2FP.BF16.F32.PACK_AB R42, R41, R42 ;  /* 0x0000002a292a723e */ /* 0x000fe200000010ff */
[----:B------:R-:W-:Y:S01]  /*6c80*/  USHF.R.S32.HI UR14, URZ, 0x1f, UR15 ;  /* 0x0000001f3f0e7899 */ /* 0x000fe2000801140f */
[----:B------:R-:W-:Y:S01]  /*6c90*/  F2FP.BF16.F32.PACK_AB R13, R13, R14 ;  /* 0x0000000e0d0d723e */ /* 0x000fe200000010ff */
[----:B------:R-:W-:Y:S01]  /*6ca0*/  UIMAD.WIDE.U32 UR8, UR15, UR10, URZ ;  /* 0x0000000a0f0872a5 */ /* 0x000fe2000f8e003f */
[----:B------:R-:W-:Y:S01]  /*6cb0*/  IADD3 R29, P2, R36, 0x6000, RZ ;  /* 0x00006000241d7810 */ /* 0x000fe20007f5e0ff */
[----:B------:R-:W-:Y:S01]  /*6cc0*/  UIMAD UR6, UR14, UR10, URZ ;  /* 0x0000000a0e0672a4 */ /* 0x000fe2000f8e023f */
[----:B------:R-:W-:Y:S01]  /*6cd0*/  SEL R71, R7, R42, P0 ;  /* 0x0000002a07477207 */ /* 0x000fe20000000000 */
[----:B------:R-:W-:Y:S01]  /*6ce0*/  UIMAD UR10, UR16, UR12, URZ ;  /* 0x0000000c100a72a4 */ /* 0x000fe2000f8e023f */
[----:B------:R-:W-:Y:S01]  /*6cf0*/  SEL R73, R42, R7, P0 ;  /* 0x000000072a497207 */ /* 0x000fe20000000000 */
[----:B------:R-:W-:Y:S01]  /*6d00*/  IMAD R7, R19, 0x20, R2 ;  /* 0x0000002013077824 */ /* 0x000fe200078e0202 */
[----:B------:R-:W-:Y:S01]  /*6d10*/  F2FP.BF16.F32.PACK_AB R24, R21, R24 ;  /* 0x000000181518723e */ /* 0x000fe200000010ff */
[----:B------:R-:W-:Y:S01]  /*6d20*/  IMAD.X R27, RZ, RZ, R37, P2 ;  /* 0x000000ffff1b7224 */ /* 0x000fe200010e0625 */
[----:B-1----:R-:W-:Y:S01]  /*6d30*/  ISETP.NE.AND P2, PT, R34, 0x1, PT ;  /* 0x000000012200780c */ /* 0x002fe20003f45270 */
[----:B------:R-:W-:Y:S01]  /*6d40*/  IMAD.WIDE R32, R7, 0x2, R32 ;  /* 0x0000000207207825 */ /* 0x000fe200078e0220 */
[----:B------:R-:W-:Y:S01]  /*6d50*/  F2FP.BF16.F32.PACK_AB R26, R25, R26 ;  /* 0x0000001a191a723e */ /* 0x000fe200000010ff */
[----:B------:R-:W-:Y:S01]  /*6d60*/  UIMAD UR6, UR15, UR11, UR6 ;  /* 0x0000000b0f0672a4 */ /* 0x000fe2000f8e0206 */
[----:B------:R-:W-:Y:S01]  /*6d70*/  IADD3 R25, P1, R36, 0x6020, RZ ;  /* 0x0000602024197810 */ /* 0x000fe20007f3e0ff */
[----:B------:R-:W-:Y:S01]  /*6d80*/  UIMAD UR10, UR44, UR13, UR10 ;  /* 0x0000000d2c0a72a4 */ /* 0x000fe2000f8e020a */
[----:B------:R-:W-:Y:S01]  /*6d90*/  F2FP.BF16.F32.PACK_AB R43, R43, R44 ;  /* 0x0000002c2b2b723e */ /* 0x000fe200000010ff */
[----:B------:R-:W-:Y:S01]  /*6da0*/  UIADD3 UR9, UR9, UR6, URZ ;  /* 0x0000000609097290 */ /* 0x000fe2000fffe03f */
[----:B------:R-:W-:-:S02]  /*6db0*/  F2FP.BF16.F32.PACK_AB R48, R47, R48 ;  /* 0x000000302f30723e */ /* 0x000fc400000010ff */
[----:B------:R-:W-:Y:S01]  /*6dc0*/  LOP3.LUT R7, R36, 0x180, RZ, 0xc0, !PT ;  /* 0x0000018024077812 */ /* 0x000fe200078ec0ff */
[----:B------:R-:W-:Y:S01]  /*6dd0*/  UIMAD.WIDE.U32 UR8, UR44, UR12, UR8 ;  /* 0x0000000c2c0872a5 */ /* 0x000fe2000f8e0008 */
[----:B------:R-:W-:Y:S01]  /*6de0*/  F2FP.BF16.F32.PACK_AB R50, R49, R50 ;  /* 0x000000323132723e */ /* 0x000fe200000010ff */
[----:B------:R-:W1:Y:S01]  /*6df0*/  @P2 LDC R42, c[0x0][0xbec] ;  /* 0x0002fb00ff2a2b82 */ /* 0x000e620000000800 */
[----:B------:R-:W-:Y:S02]  /*6e00*/  F2FP.BF16.F32.PACK_AB R51, R51, R52 ;  /* 0x000000343333723e */ /* 0x000fe400000010ff */
[----:B------:R-:W-:Y:S02]  /*6e10*/  F2FP.BF16.F32.PACK_AB R9, R9, R10 ;  /* 0x0000000a0909723e */ /* 0x000fe400000010ff */
[----:B------:R-:W-:Y:S02]  /*6e20*/  F2FP.BF16.F32.PACK_AB R11, R11, R12 ;  /* 0x0000000c0b0b723e */ /* 0x000fe400000010ff */
[----:B------:R-:W-:-:S02]  /*6e30*/  SEL R49, R13, R24, P0 ;  /* 0x000000180d317207 */ /* 0x000fc40000000000 */
[----:B------:R-:W-:Y:S02]  /*6e40*/  SEL R5, R24, R13, P0 ;  /* 0x0000000d18057207 */ /* 0x000fe40000000000 */
[----:B------:R-:W-:Y:S02]  /*6e50*/  LOP3.LUT R24, R25, 0x180, RZ, 0xc0, !PT ;  /* 0x0000018019187812 */ /* 0x000fe400078ec0ff */
[----:B------:R-:W-:Y:S02]  /*6e60*/  SEL R59, R43, R48, P0 ;  /* 0x000000302b3b7207 */ /* 0x000fe40000000000 */
[----:B------:R-:W-:Y:S01]  /*6e70*/  SEL R39, R48, R43, P0 ;  /* 0x0000002b30277207 */ /* 0x000fe20000000000 */
[----:B------:R-:W-:Y:S01]  /*6e80*/  IMAD R48, RZ, RZ, -UR43 ;  /* 0x8000002bff307e24 */ /* 0x000fe2000f8e02ff */
[----:B------:R-:W-:Y:S02]  /*6e90*/  SHF.R.U64 R7, R7, 0x3, RZ ;  /* 0x0000000307077819 */ /* 0x000fe400000012ff */
[----:B------:R-:W-:Y:S01]  /*6ea0*/  SEL R43, R51, R56, P0 ;  /* 0x00000038332b7207 */ /* 0x000fe20000000000 */
[----:B0-----:R-:W-:Y:S01]  /*6eb0*/  IMAD R48, R81, R48, UR42 ;  /* 0x0000002a51307e24 */ /* 0x001fe2000f8e0230 */
[----:B------:R-:W-:-:S02]  /*6ec0*/  SEL R40, R56, R51, P0 ;  /* 0x0000003338287207 */ /* 0x000fc40000000000 */
[----:B------:R-:W-:Y:S02]  /*6ed0*/  SEL R47, R6, R9, P0 ;  /* 0x00000009062f7207 */ /* 0x000fe40000000000 */
[----:B------:R-:W-:Y:S02]  /*6ee0*/  SEL R41, R9, R6, P0 ;  /* 0x0000000609297207 */ /* 0x000fe40000000000 */
[----:B------:R-:W-:Y:S02]  /*6ef0*/  SEL R51, R8, R11, P0 ;  /* 0x0000000b08337207 */ /* 0x000fe40000000000 */
[----:B------:R-:W-:Y:S02]  /*6f00*/  SEL R61, R11, R8, P0 ;  /* 0x000000080b3d7207 */ /* 0x000fe40000000000 */
[----:B------:R-:W-:Y:S02]  /*6f10*/  F2FP.BF16.F32.PACK_AB R15, R15, R20 ;  /* 0x000000140f0f723e */ /* 0x000fe400000010ff */
[----:B------:R-:W-:-:S02]  /*6f20*/  SHF.R.U64 R24, R24, 0x3, RZ ;  /* 0x0000000318187819 */ /* 0x000fc400000012ff */
[C---:B------:R-:W-:Y:S02]  /*6f30*/  IADD3 R21, P3, R36.reuse, 0x3020, RZ ;  /* 0x0000302024157810 */ /* 0x040fe40007f7e0ff */
[C---:B------:R-:W-:Y:S02]  /*6f40*/  IADD3 R11, P4, R36.reuse, 0x3000, RZ ;  /* 0x00003000240b7810 */ /* 0x040fe40007f9e0ff */
[----:B------:R-:W-:Y:S02]  /*6f50*/  IADD3 R9, P5, R36, 0x20, RZ ;  /* 0x0000002024097810 */ /* 0x000fe40007fbe0ff */
[----:B------:R-:W-:Y:S02]  /*6f60*/  LOP3.LUT R36, R7, R36, RZ, 0x3c, !PT ;  /* 0x0000002407247212 */ /* 0x000fe400078e3cff */
[----:B------:R-:W-:Y:S01]  /*6f70*/  SEL R63, R15, R26, P0 ;  /* 0x0000001a0f3f7207 */ /* 0x000fe20000000000 */
[--C-:B------:R-:W-:Y:S01]  /*6f80*/  IMAD.X R7, RZ, RZ, R37.reuse, P5 ;  /* 0x000000ffff077224 */ /* 0x100fe200028e0625 */
[----:B------:R-:W-:Y:S01]  /*6f90*/  SEL R65, R26, R15, P0 ;  /* 0x0000000f1a417207 */ /* 0x000fe20000000000 */
[--C-:B------:R-:W-:Y:S01]  /*6fa0*/  IMAD.X R15, RZ, RZ, R37.reuse, P3 ;  /* 0x000000ffff0f7224 */ /* 0x100fe200018e0625 */
[----:B------:R-:W-:Y:S01]  /*6fb0*/  LOP3.LUT R24, R24, R25, RZ, 0x3c, !PT ;  /* 0x0000001918187212 */ /* 0x000fe200078e3cff */
[----:B------:R-:W-:Y:S01]  /*6fc0*/  IMAD.X R25, RZ, RZ, R37, P1 ;  /* 0x000000ffff197224 */ /* 0x000fe200008e0625 */
[----:B------:R-:W-:-:S02]  /*6fd0*/  IADD3.X R13, RZ, R37, RZ, P4, !PT ;  /* 0x00000025ff0d7210 */ /* 0x000fc400027fe4ff */
[----:B------:R-:W-:Y:S02]  /*6fe0*/  MOV R37, R36 ;  /* 0x0000002400257202 */ /* 0x000fe40000000f00 */
[----:B------:R-:W0:Y:S01]  /*6ff0*/  @P2 LDC R36, c[0x0][0xbf0] ;  /* 0x0002fc00ff242b82 */ /* 0x000e220000000800 */
[----:B------:R-:W-:Y:S02]  /*7000*/  LOP3.LUT R10, R21, 0x180, RZ, 0xc0, !PT ;  /* 0x00000180150a7812 */ /* 0x000fe400078ec0ff */
[----:B------:R-:W-:Y:S02]  /*7010*/  LOP3.LUT R12, R29, 0x180, RZ, 0xc0, !PT ;  /* 0x000001801d0c7812 */ /* 0x000fe400078ec0ff */
[----:B------:R-:W-:Y:S02]  /*7020*/  LOP3.LUT R8, R11, 0x180, RZ, 0xc0, !PT ;  /* 0x000001800b087812 */ /* 0x000fe400078ec0ff */
[----:B------:R-:W-:Y:S02]  /*7030*/  SHF.R.U64 R10, R10, 0x3, RZ ;  /* 0x000000030a0a7819 */ /* 0x000fe400000012ff */
[----:B------:R-:W-:-:S02]  /*7040*/  SHF.R.U64 R12, R12, 0x3, RZ ;  /* 0x000000030c0c7819 */ /* 0x000fc400000012ff */
[----:B------:R-:W-:Y:S02]  /*7050*/  SHF.R.U64 R8, R8, 0x3, RZ ;  /* 0x0000000308087819 */ /* 0x000fe400000012ff */
[----:B------:R-:W-:Y:S02]  /*7060*/  LOP3.LUT R14, R10, R21, RZ, 0x3c, !PT ;  /* 0x000000150a0e7212 */ /* 0x000fe400078e3cff */
[----:B------:R-:W-:Y:S02]  /*7070*/  LOP3.LUT R26, R12, R29, RZ, 0x3c, !PT ;  /* 0x0000001d0c1a7212 */ /* 0x000fe400078e3cff */
[----:B------:R-:W-:Y:S02]  /*7080*/  LOP3.LUT R12, R8, R11, RZ, 0x3c, !PT ;  /* 0x0000000b080c7212 */ /* 0x000fe400078e3cff */
[----:B------:R-:W-:Y:S01]  /*7090*/  MOV R70, R14 ;  /* 0x0000000e00467202 */ /* 0x000fe20000000f00 */
[----:B------:R-:W-:Y:S01]  /*70a0*/  IMAD R15, R48, 0xc0, R153 ;  /* 0x000000c0300f7824 */ /* 0x000fe200078e0299 */
[----:B------:R-:W-:-:S02]  /*70b0*/  LOP3.LUT R6, R9, 0x180, RZ, 0xc0, !PT ;  /* 0x0000018009067812 */ /* 0x000fc400078ec0ff */
[----:B------:R-:W-:Y:S02]  /*70c0*/  IADD3 R31, P1, R32, 0x1800, RZ ;  /* 0x00001800201f7810 */ /* 0x000fe40007f3e0ff */
[----:B------:R-:W-:Y:S01]  /*70d0*/  MOV R62, R12 ;  /* 0x0000000c003e7202 */ /* 0x000fe20000000f00 */
[----:B-1----:R-:W-:Y:S01]  /*70e0*/  @P2 IMAD.HI.U32 R13, R15, R42, RZ ;  /* 0x0000002a0f0d2227 */ /* 0x002fe200078e00ff */
[----:B------:R-:W-:Y:S02]  /*70f0*/  SHF.R.U64 R6, R6, 0x3, RZ ;  /* 0x0000000306067819 */ /* 0x000fe400000012ff */
[----:B------:R-:W-:Y:S01]  /*7100*/  LOP3.LUT R30, R31, 0x180, RZ, 0xc0, !PT ;  /* 0x000001801f1e7812 */ /* 0x000fe200078ec0ff */
[----:B------:R-:W-:Y:S01]  /*7110*/  IMAD.MOV.U32 R12, RZ, RZ, R15 ;  /* 0x000000ffff0c7224 */ /* 0x000fe200078e000f */
[----:B0-----:R-:W-:Y:S02]  /*7120*/  @P2 SHF.R.U32.HI R12, RZ, R36, R13 ;  /* 0x00000024ff0c2219 */ /* 0x001fe4000001160d */
[----:B------:R-:W-:-:S02]  /*7130*/  LOP3.LUT R6, R6, R9, RZ, 0x3c, !PT ;  /* 0x0000000906067212 */ /* 0x000fc400078e3cff */
[----:B------:R-:W-:Y:S02]  /*7140*/  SHF.R.U64 R30, R30, 0x3, RZ ;  /* 0x000000031e1e7819 */ /* 0x000fe400000012ff */
[----:B------:R-:W-:Y:S01]  /*7150*/  MOV R66, R24 ;  /* 0x0000001800427202 */ /* 0x000fe20000000f00 */
[----:B------:R-:W-:Y:S01]  /*7160*/  IMAD.U32 R24, RZ, RZ, UR10 ;  /* 0x0000000aff187e24 */ /* 0x000fe2000f8e00ff */
[----:B------:R-:W-:Y:S01]  /*7170*/  LOP3.LUT R30, R30, R31, RZ, 0x3c, !PT ;  /* 0x0000001f1e1e7212 */ /* 0x000fe200078e3cff */
[----:B------:R-:W-:Y:S01]  /*7180*/  IMAD.X R31, RZ, RZ, R33, P1 ;  /* 0x000000ffff1f7224 */ /* 0x000fe200008e0621 */
[----:B------:R-:W-:Y:S01]  /*7190*/  MOV R72, R6 ;  /* 0x0000000600487202 */ /* 0x000fe20000000f00 */
[--C-:B------:R-:W-:Y:S01]  /*71a0*/  IMAD.MOV R7, RZ, RZ, -R12.reuse ;  /* 0x000000ffff077224 */ /* 0x100fe200078e0a0c */
[----:B------:R-:W-:Y:S01]  /*71b0*/  F2FP.BF16.F32.PACK_AB R45, R45, R46 ;  /* 0x0000002e2d2d723e */ /* 0x000fe200000010ff */
[----:B------:R-:W-:Y:S01]  /*71c0*/  ULDC.64 UR10, c[0x0][0xaf0] ;  /* 0x0002bc00000a7ab9 */ /* 0x000fe20000000a00 */
[----:B------:R-:W-:Y:S01]  /*71d0*/  SHF.R.S32.HI R13, RZ, 0x1f, R12 ;  /* 0x0000001fff0d7819 */ /* 0x000fe2000001140c */
[----:B------:R-:W-:Y:S01]  /*71e0*/  IMAD R7, R34, R7, R15 ;  /* 0x0000000722077224 */ /* 0x000fe200078e020f */
[----:B------:R-:W-:-:S02]  /*71f0*/  F2FP.BF16.F32.PACK_AB R53, R53, R54 ;  /* 0x000000363535723e */ /* 0x000fc400000010ff */
[----:B------:R-:W-:Y:S02]  /*7200*/  IADD3 R12, P1, R12, UR8, RZ ;  /* 0x000000080c0c7c10 */ /* 0x000fe4000ff3e0ff */
[----:B------:R-:W-:Y:S02]  /*7210*/  SEL R75, R45, R50, P0 ;  /* 0x000000322d4b7207 */ /* 0x000fe40000000000 */
[----:B------:R-:W-:Y:S02]  /*7220*/  SEL R45, R50, R45, P0 ;  /* 0x0000002d322d7207 */ /* 0x000fe40000000000 */
[----:B------:R-:W-:Y:S02]  /*7230*/  SEL R77, R53, R58, P0 ;  /* 0x0000003a354d7207 */ /* 0x000fe40000000000 */
[----:B------:R-:W-:Y:S01]  /*7240*/  IADD3.X R13, R13, UR9, R24, P1, !PT ;  /* 0x000000090d0d7c10 */ /* 0x000fe20008ffe418 */
[----:B------:R-:W-:Y:S01]  /*7250*/  ULDC.64 UR8, c[0x0][0xb88] ;  /* 0x0002e20000087ab9 */ /* 0x000fe20000000a00 */
[----:B------:R-:W-:-:S02]  /*7260*/  SEL R53, R58, R53, P0 ;  /* 0x000000353a357207 */ /* 0x000fc40000000000 */
[----:B------:R-:W-:Y:S01]  /*7270*/  MOV R68, R26 ;  /* 0x0000001a00447202 */ /* 0x000fe20000000f00 */
[----:B------:R-:W-:Y:S01]  /*7280*/  IMAD.WIDE.U32 R12, R7, UR8, R12 ;  /* 0x00000008070c7c25 */ /* 0x000fe2000f8e000c */
[----:B------:R-:W-:Y:S02]  /*7290*/  SHF.R.S32.HI R15, RZ, 0x1f, R7 ;  /* 0x0000001fff0f7819 */ /* 0x000fe40000011407 */
[C---:B------:R-:W-:Y:S02]  /*72a0*/  IADD3 R21, P4, R32.reuse, 0x4800, RZ ;  /* 0x0000480020157810 */ /* 0x040fe40007f9e0ff */
[----:B------:R-:W-:Y:S02]  /*72b0*/  IADD3 R29, P3, R32, 0x3000, RZ ;  /* 0x00003000201d7810 */ /* 0x000fe40007f7e0ff */
[----:B------:R-:W-:Y:S02]  /*72c0*/  LOP3.LUT R20, R21, 0x180, RZ, 0xc0, !PT ;  /* 0x0000018015147812 */ /* 0x000fe400078ec0ff */
[----:B------:R-:W-:-:S02]  /*72d0*/  LOP3.LUT R28, R29, 0x180, RZ, 0xc0, !PT ;  /* 0x000001801d1c7812 */ /* 0x000fc400078ec0ff */
[----:B------:R-:W-:Y:S02]  /*72e0*/  SHF.R.U64 R20, R20, 0x3, RZ ;  /* 0x0000000314147819 */ /* 0x000fe400000012ff */
[----:B------:R-:W-:Y:S02]  /*72f0*/  SHF.R.U64 R28, R28, 0x3, RZ ;  /* 0x000000031c1c7819 */ /* 0x000fe400000012ff */
[----:B------:R-:W-:Y:S01]  /*7300*/  LOP3.LUT R20, R20, R21, RZ, 0x3c, !PT ;  /* 0x0000001514147212 */ /* 0x000fe200078e3cff */
[--C-:B------:R-:W-:Y:S01]  /*7310*/  IMAD.X R21, RZ, RZ, R33.reuse, P4 ;  /* 0x000000ffff157224 */ /* 0x100fe200020e0621 */
[----:B------:R-:W-:Y:S02]  /*7320*/  LOP3.LUT P1, RZ, R22, 0x3, RZ, 0xc0, !PT ;  /* 0x0000000316ff7812 */ /* 0x000fe4000782c0ff */
[----:B------:R-:W-:Y:S01]  /*7330*/  LOP3.LUT R28, R28, R29, RZ, 0x3c, !PT ;  /* 0x0000001d1c1c7212 */ /* 0x000fe200078e3cff */
[----:B------:R-:W-:Y:S01]  /*7340*/  IMAD.X R29, RZ, RZ, R33, P3 ;  /* 0x000000ffff1d7224 */ /* 0x000fe200018e0621 */
[----:B------:R-:W-:-:S02]  /*7350*/  IADD3 R11, P5, R32, 0x6000, RZ ;  /* 0x00006000200b7810 */ /* 0x000fc40007fbe0ff */
[C---:B------:R-:W-:Y:S02]  /*7360*/  IADD3 R79, P6, R32.reuse, 0x7800, RZ ;  /* 0x00007800204f7810 */ /* 0x040fe40007fde0ff */
[----:B------:R-:W-:Y:S02]  /*7370*/  LOP3.LUT R10, R11, 0x180, RZ, 0xc0, !PT ;  /* 0x000001800b0a7812 */ /* 0x000fe400078ec0ff */
[----:B------:R-:W-:Y:S02]  /*7380*/  LOP3.LUT R9, R32, 0x180, RZ, 0xc0, !PT ;  /* 0x0000018020097812 */ /* 0x000fe400078ec0ff */
[----:B------:R-:W-:Y:S02]  /*7390*/  SHF.R.U64 R10, R10, 0x3, RZ ;  /* 0x000000030a0a7819 */ /* 0x000fe400000012ff */
[----:B------:R-:W-:Y:S02]  /*73a0*/  LOP3.LUT R8, R79, 0x180, RZ, 0xc0, !PT ;  /* 0x000001804f087812 */ /* 0x000fe400078ec0ff */
[----:B------:R-:W-:Y:S01]  /*73b0*/  LOP3.LUT R10, R10, R11, RZ, 0x3c, !PT ;  /* 0x0000000b0a0a7212 */ /* 0x000fe200078e3cff */
[----:B------:R-:W-:Y:S01]  /*73c0*/  IMAD.X R11, RZ, RZ, R33, P5 ;  /* 0x000000ffff0b7224 */ /* 0x000fe200028e0621 */
[----:B------:R-:W-:-:S02]  /*73d0*/  SHF.R.U64 R9, R9, 0x3, RZ ;  /* 0x0000000309097819 */ /* 0x000fc400000012ff */
[----:B------:R-:W-:Y:S02]  /*73e0*/  SHF.R.U64 R8, R8, 0x3, RZ ;  /* 0x0000000308087819 */ /* 0x000fe400000012ff */
[----:B------:R-:W-:Y:S02]  /*73f0*/  LOP3.LUT R32, R9, R32, RZ, 0x3c, !PT ;  /* 0x0000002009207212 */ /* 0x000fe400078e3cff */
[----:B------:R-:W-:Y:S02]  /*7400*/  IADD3.X R9, RZ, R33, RZ, P6, !PT ;  /* 0x00000021ff097210 */ /* 0x000fe400037fe4ff */
[----:B------:R-:W-:Y:S02]  /*7410*/  LOP3.LUT R8, R8, R79, RZ, 0x3c, !PT ;  /* 0x0000004f08087212 */ /* 0x000fe400078e3cff */
[----:B--2---:R-:W-:Y:S01]  /*7420*/  LOP3.LUT R14, R4, 0x2, RZ, 0x3c, !PT ;  /* 0x00000002040e7812 */ /* 0x004fe200078e3cff */
[----:B------:R-:W-:Y:S04]  /*7430*/  SHFL.IDX PT, R51, R51, R4, 0x1c1f ;  /* 0x001c1f0433337589 */ /* 0x000fe800000e0000 */
[----:B------:R-:W0:Y:S04]  /*7440*/  SHFL.IDX PT, R36, R61, R14, 0x1c1f ;  /* 0x001c1f0e3d247589 */ /* 0x000e2800000e0000 */
[----:B------:R-:W-:Y:S04]  /*7450*/  SHFL.IDX PT, R47, R47, R4, 0x1c1f ;  /* 0x001c1f042f2f7589 */ /* 0x000fe800000e0000 */
[----:B------:R-:W-:Y:S04]  /*7460*/  SHFL.IDX PT, R6, R41, R14, 0x1c1f ;  /* 0x001c1f0e29067589 */ /* 0x000fe800000e0000 */
[----:B------:R-:W-:Y:S04]  /*7470*/  SHFL.IDX PT, R49, R49, R4, 0x1c1f ;  /* 0x001c1f0431317589 */ /* 0x000fe800000e0000 */
[----:B------:R0:W-:Y:S04]  /*7480*/  SHFL.IDX PT, R24, R5, R14, 0x1c1f ;  /* 0x001c1f0e05187589 */ /* 0x0001e800000e0000 */
[----:B------:R-:W-:Y:S04]  /*7490*/  SHFL.IDX PT, R55, R55, R4, 0x1c1f ;  /* 0x001c1f0437377589 */ /* 0x000fe800000e0000 */
[----:B------:R-:W-:Y:S01]  /*74a0*/  SHFL.IDX PT, R63, R63, R4, 0x1c1f ;  /* 0x001c1f043f3f7589 */ /* 0x000fe200000e0000 */
[----:B0-----:R-:W-:-:S03]  /*74b0*/  SEL R5, R51, R36, P0 ;  /* 0x0000002433057207 */ /* 0x001fc60000000000 */
[----:B------:R0:W-:Y:S04]  /*74c0*/  SHFL.IDX PT, R26, R35, R14, 0x1c1f ;  /* 0x001c1f0e231a7589 */ /* 0x0001e800000e0000 */
[----:B------:R-:W-:Y:S04]  /*74d0*/  SHFL.IDX PT, R52, R65, R14, 0x1c1f ;  /* 0x001c1f0e41347589 */ /* 0x000fe800000e0000 */
[----:B------:R-:W-:Y:S01]  /*74e0*/  SHFL.IDX PT, R57, R57, R4, 0x1c1f ;  /* 0x001c1f0439397589 */ /* 0x000fe200000e0000 */
[----:B0-----:R-:W-:-:S03]  /*74f0*/  IMAD R35, R34, UR5, RZ ;  /* 0x0000000522237c24 */ /* 0x001fc6000f8e02ff */
[----:B------:R-:W-:Y:S04]  /*7500*/  SHFL.IDX PT, R43, R43, R4, 0x1c1f ;  /* 0x001c1f042b2b7589 */ /* 0x000fe800000e0000 */
[----:B------:R-:W-:Y:S04]  /*7510*/  SHFL.IDX PT, R67, R67, R4, 0x1c1f ;  /* 0x001c1f0443437589 */ /* 0x000fe800000e0000 */
[----:B------:R-:W-:Y:S04]  /*7520*/  SHFL.IDX PT, R38, R38, R14, 0x1c1f ;  /* 0x001c1f0e26267589 */ /* 0x000fe800000e0000 */
[----:B------:R-:W0:Y:S04]  /*7530*/  SHFL.IDX PT, R46, R40, R14, 0x1c1f ;  /* 0x001c1f0e282e7589 */ /* 0x000e2800000e0000 */
[----:B------:R-:W1:Y:S04]  /*7540*/  SHFL.IDX PT, R54, R69, R14, 0x1c1f ;  /* 0x001c1f0e45367589 */ /* 0x000e6800000e0000 */
[----:B------:R-:W-:Y:S04]  /*7550*/  SHFL.IDX PT, R59, R59, R4, 0x1c1f ;  /* 0x001c1f043b3b7589 */ /* 0x000fe800000e0000 */
[----:B------:R-:W-:Y:S04]  /*7560*/  SHFL.IDX PT, R71, R71, R4, 0x1c1f ;  /* 0x001c1f0447477589 */ /* 0x000fe800000e0000 */
[----:B------:R-:W2:Y:S04]  /*7570*/  SHFL.IDX PT, R42, R39, R14, 0x1c1f ;  /* 0x001c1f0e272a7589 */ /* 0x000ea800000e0000 */
[----:B------:R-:W3:Y:S04]  /*7580*/  SHFL.IDX PT, R56, R73, R14, 0x1c1f ;  /* 0x001c1f0e49387589 */ /* 0x000ee800000e0000 */
[----:B------:R-:W-:Y:S01]  /*7590*/  SHFL.IDX PT, R75, R75, R4, 0x1c1f ;  /* 0x001c1f044b4b7589 */ /* 0x000fe200000e0000 */
[----:B0-----:R-:W-:-:S02]  /*75a0*/  SEL R44, R43, R46, P0 ;  /* 0x0000002e2b2c7207 */ /* 0x001fc40000000000 */
[----:B------:R-:W-:Y:S01]  /*75b0*/  SEL R46, R46, R43, P0 ;  /* 0x0000002b2e2e7207 */ /* 0x000fe20000000000 */
[----:B------:R-:W0:Y:S01]  /*75c0*/  SHFL.IDX PT, R58, R45, R14, 0x1c1f ;  /* 0x001c1f0e2d3a7589 */ /* 0x000e2200000e0000 */
[----:B-1----:R-:W-:Y:S02]  /*75d0*/  SEL R25, R67, R54, P0 ;  /* 0x0000003643197207 */ /* 0x002fe40000000000 */
[----:B------:R-:W-:Y:S01]  /*75e0*/  SEL R27, R54, R67, P0 ;  /* 0x00000043361b7207 */ /* 0x000fe20000000000 */
[----:B------:R1:W-:Y:S04]  /*75f0*/  SHFL.IDX PT, R77, R77, R4, 0x1c1f ;  /* 0x001c1f044d4d7589 */ /* 0x0003e800000e0000 */
[----:B------:R4:W0:Y:S01]  /*7600*/  SHFL.IDX PT, R60, R53, R14, 0x1c1f ;  /* 0x001c1f0e353c7589 */ /* 0x00082200000e0000 */
[----:B--2---:R-:W-:Y:S01]  /*7610*/  SEL R40, R59, R42, P0 ;  /* 0x0000002a3b287207 */ /* 0x004fe20000000000 */
[----:B-1----:R-:W-:Y:S01]  /*7620*/  IMAD R4, R15, UR8, RZ ;  /* 0x000000080f047c24 */ /* 0x002fe2000f8e02ff */
[----:B------:R-:W-:-:S03]  /*7630*/  SEL R42, R42, R59, P0 ;  /* 0x0000003b2a2a7207 */ /* 0x000fc60000000000 */
[----:B------:R-:W-:Y:S01]  /*7640*/  IMAD R15, R7, UR9, R4 ;  /* 0x00000009070f7c24 */ /* 0x000fe2000f8e0204 */
[----:B------:R-:W-:Y:S01]  /*7650*/  SEL R7, R36, R51, P0 ;  /* 0x0000003324077207 */ /* 0x000fe20000000000 */
[----:B------:R-:W-:Y:S01]  /*7660*/  IMAD R36, R48, 0xc0, R152 ;  /* 0x000000c030247824 */ /* 0x000fe200078e0298 */
[----:B------:R-:W-:Y:S01]  /*7670*/  ULDC.64 UR8, c[0x0][0xb50] ;  /* 0x0002d40000087ab9 */ /* 0x000fe20000000a00 */
[----:B------:R-:W-:Y:S02]  /*7680*/  SEL R4, R47, R6, P0 ;  /* 0x000000062f047207 */ /* 0x000fe40000000000 */
[----:B----4-:R-:W-:Y:S01]  /*7690*/  VIADD R14, R36, 0x8 ;  /* 0x00000008240e7836 */ /* 0x010fe20000000000 */
[----:B------:R-:W-:Y:S02]  /*76a0*/  IADD3 R13, R13, R15, RZ ;  /* 0x0000000f0d0d7210 */ /* 0x000fe40007ffe0ff */
[----:B------:R-:W-:Y:S02]  /*76b0*/  LEA R39, P4, R12, UR8, 0x2 ;  /* 0x000000080c277c11 */ /* 0x000fe4000f8810ff */
[----:B------:R-:W-:Y:S01]  /*76c0*/  SEL R6, R6, R47, P0 ;  /* 0x0000002f06067207 */ /* 0x000fe20000000000 */
[----:B------:R-:W-:Y:S01]  /*76d0*/  BAR.SYNC.DEFER_BLOCKING 0x1, 0x180 ;  /* 0x0046000000007b1d */ /* 0x000fe20000010000 */
[----:B------:R-:W-:-:S02]  /*76e0*/  ISETP.GE.OR P3, PT, R36, R35, P1 ;  /* 0x000000232400720c */ /* 0x000fc40000f66670 */
[----:B------:R-:W-:Y:S02]  /*76f0*/  LEA.HI.X R41, R12, UR9, R13, 0x2, P4 ;  /* 0x000000090c297c11 */ /* 0x000fe4000a0f140d */
[----:B------:R-:W-:Y:S01]  /*7700*/  ISETP.GE.OR P1, PT, R14, R35, P1 ;  /* 0x000000230e00720c */ /* 0x000fe20000f26670 */
[----:B------:R-:W-:Y:S01]  /*7710*/  ULDC.64 UR8, c[0x0][0xae8] ;  /* 0x0002ba0000087ab9 */ /* 0x000fe20000000a00 */
[----:B------:R-:W-:Y:S01]  /*7720*/  SEL R12, R49, R24, P0 ;  /* 0x00000018310c7207 */ /* 0x000fe20000000000 */
[----:B------:R-:W-:Y:S01]  /*7730*/  SHFL.IDX PT, R50, R39, RZ, 0x1c1f ;  /* 0x001c1fff27327589 */ /* 0x000fe200000e0000 */
[----:B------:R-:W-:Y:S02]  /*7740*/  SEL R14, R24, R49, P0 ;  /* 0x00000031180e7207 */ /* 0x000fe40000000000 */
[----:B------:R-:W-:Y:S01]  /*7750*/  SEL R24, R55, R26, P0 ;  /* 0x0000001a37187207 */ /* 0x000fe20000000000 */
[----:B------:R3:W-:Y:S01]  /*7760*/  SHFL.IDX PT, R64, R39, 0x1, 0x1c1f ;  /* 0x003c1f0027407f89 */ /* 0x0007e200000e0000 */
[----:B------:R-:W-:-:S02]  /*7770*/  SEL R13, R63, R52, P0 ;  /* 0x000000343f0d7207 */ /* 0x000fc40000000000 */
[----:B------:R-:W-:Y:S01]  /*7780*/  SEL R15, R52, R63, P0 ;  /* 0x0000003f340f7207 */ /* 0x000fe20000000000 */
[----:B------:R-:W1:Y:S01]  /*7790*/  SHFL.IDX PT, R51, R41, RZ, 0x1c1f ;  /* 0x001c1fff29337589 */ /* 0x000e6200000e0000 */
[----:B------:R-:W-:Y:S02]  /*77a0*/  SEL R26, R26, R55, P0 ;  /* 0x000000371a1a7207 */ /* 0x000fe40000000000 */
[----:B------:R-:W-:Y:S01]  /*77b0*/  SEL R36, R57, R38, P0 ;  /* 0x0000002639247207 */ /* 0x000fe20000000000 */
[----:B------:R2:W4:Y:S01]  /*77c0*/  SHFL.IDX PT, R65, R41, 0x1, 0x1c1f ;  /* 0x003c1f0029417f89 */ /* 0x00052200000e0000 */
[----:B------:R-:W-:Y:S02]  /*77d0*/  SEL R38, R38, R57, P0 ;  /* 0x0000003926267207 */ /* 0x000fe40000000000 */
[----:B---3--:R-:W-:Y:S01]  /*77e0*/  SEL R39, R56, R71, P0 ;  /* 0x0000004738277207 */ /* 0x008fe20000000000 */
[----:B------:R3:W-:Y:S01]  /*77f0*/  STSM.16.M88.4 [R37], R4 ;  /* 0x0000000425007844 */ /* 0x0007e20000000200 */
[----:B0-----:R-:W-:-:S02]  /*7800*/  SEL R43, R58, R75, P0 ;  /* 0x0000004b3a2b7207 */ /* 0x001fc40000000000 */
[----:B------:R-:W-:Y:S01]  /*7810*/  SEL R45, R77, R60, P0 ;  /* 0x0000003c4d2d7207 */ /* 0x000fe20000000000 */
[----:B------:R-:W-:Y:S01]  /*7820*/  STSM.16.M88.4 [R72], R12 ;  /* 0x0000000c48007844 */ /* 0x000fe20000000200 */
[----:B--2---:R-:W-:Y:S02]  /*7830*/  SEL R41, R75, R58, P0 ;  /* 0x0000003a4b297207 */ /* 0x004fe40000000000 */
[----:B------:R-:W-:Y:S01]  /*7840*/  SEL R47, R60, R77, P0 ;  /* 0x0000004d3c2f7207 */ /* 0x000fe20000000000 */
[----:B------:R-:W-:Y:S01]  /*7850*/  STSM.16.M88.4 [R62], R24 ;  /* 0x000000183e007844 */ /* 0x000fe20000000200 */
[----:B---3--:R-:W-:-:S05]  /*7860*/  SEL R37, R71, R56, P0 ;  /* 0x0000003847257207 */ /* 0x008fca0000000000 */
[----:B------:R0:W-:Y:S04]  /*7870*/  STSM.16.M88.4 [R70], R36 ;  /* 0x0000002446007844 */ /* 0x0001e80000000200 */
[----:B------:R-:W-:Y:S04]  /*7880*/  STSM.16.M88.4 [R68], R40 ;  /* 0x0000002844007844 */ /* 0x000fe80000000200 */
[----:B------:R-:W-:Y:S01]  /*7890*/  STSM.16.M88.4 [R66], R44 ;  /* 0x0000002c42007844 */ /* 0x000fe20000000200 */
[----:B------:R-:W-:Y:S08]  /*78a0*/  BAR.SYNC.DEFER_BLOCKING 0x1, 0x180 ;  /* 0x0046000000007b1d */ /* 0x000ff00000010000 */
[----:B0-----:R-:W0:Y:S08]  /*78b0*/  @P2 LDC R37, c[0x0][0xbec] ;  /* 0x0002fb00ff252b82 */ /* 0x001e300000000800 */
[----:B------:R-:W2:Y:S01]  /*78c0*/  @P2 LDC R39, c[0x0][0xbf0] ;  /* 0x0002fc00ff272b82 */ /* 0x000ea20000000800 */
[----:B------:R-:W-:Y:S01]  /*78d0*/  UIMAD UR5, UR14, UR8, URZ ;  /* 0x000000080e0572a4 */ /* 0x000fe2000f8e023f */
[----:B-1----:R1:W-:Y:S04]  /*78e0*/  @!P3 ST.E desc[UR36][R50.64], R3 ;  /* 0x000000033200b985 */ /* 0x0023e8000c101924 */
[----:B----4-:R0:W-:Y:S04]  /*78f0*/  @!P1 ST.E desc[UR36][R64.64], R0 ;  /* 0x0000000040009985 */ /* 0x0101e8000c101924 */
[----:B------:R3:W5:Y:S01]  /*7900*/  LD.E.128 R60, desc[UR36][R10.64] ;  /* 0x000000240a3c7980 */ /* 0x000762000c101d00 */
[----:B-1----:R-:W-:Y:S01]  /*7910*/  IMAD R3, R18, 0x60, R19 ;  /* 0x0000006012037824 */ /* 0x002fe200078e0213 */
[----:B------:R-:W-:-:S02]  /*7920*/  UIMAD.WIDE.U32 UR6, UR15, UR8, URZ ;  /* 0x000000080f0672a5 */ /* 0x000fc4000f8e003f */
[----:B------:R1:W5:Y:S01]  /*7930*/  LD.E.128 R24, desc[UR36][R8.64] ;  /* 0x0000002408187980 */ /* 0x000362000c101d00 */
[----:B------:R-:W-:Y:S01]  /*7940*/  UIMAD UR5, UR15, UR9, UR5 ;  /* 0x000000090f0572a4 */ /* 0x000fe2000f8e0205 */
[----:B---3--:R-:W-:Y:S01]  /*7950*/  IMAD R10, R48, 0xc0, R3 ;  /* 0x000000c0300a7824 */ /* 0x008fe200078e0203 */
[----:B------:R-:W-:Y:S01]  /*7960*/  UIMAD UR8, UR16, UR10, URZ ;  /* 0x0000000a100872a4 */ /* 0x000fe2000f8e023f */
[----:B------:R3:W5:Y:S02]  /*7970*/  LD.E.128 R12, desc[UR36][R20.64] ;  /* 0x00000024140c7980 */ /* 0x000764000c101d00 */
[----:B0-----:R-:W-:Y:S01]  /*7980*/  @P2 IMAD.HI.U32 R0, R10, R37, RZ ;  /* 0x000000250a002227 */ /* 0x001fe200078e00ff */
[----:B------:R-:W-:Y:S01]  /*7990*/  UIADD3 UR7, UR7, UR5, URZ ;  /* 0x0000000507077290 */ /* 0x000fe2000fffe03f */
[----:B------:R-:W5:Y:S02]  /*79a0*/  LD.E.128 R52, desc[UR36][R32.64] ;  /* 0x0000002420347980 */ /* 0x000f64000c101d00 */
[----:B------:R-:W-:Y:S01]  /*79b0*/  IMAD.MOV.U32 R3, RZ, RZ, R10 ;  /* 0x000000ffff037224 */ /* 0x000fe200078e000a */
[----:B--2---:R-:W-:Y:S01]  /*79c0*/  @P2 SHF.R.U32.HI R3, RZ, R39, R0 ;  /* 0x00000027ff032219 */ /* 0x004fe20000011600 */
[----:B------:R-:W-:Y:S01]  /*79d0*/  UIMAD UR5, UR44, UR11, UR8 ;  /* 0x0000000b2c0572a4 */ /* 0x000fe2000f8e0208 */
[----:B------:R0:W5:Y:S01]  /*79e0*/  LD.E.128 R4, desc[UR36][R30.64] ;  /* 0x000000241e047980 */ /* 0x000162000c101d00 */
[----:B------:R-:W-:Y:S01]  /*79f0*/  UIMAD.WIDE.U32 UR44, UR44, UR10, UR6 ;  /* 0x0000000a2c2c72a5 */ /* 0x000fe2000f8e0006 */
[--C-:B------:R-:W-:Y:S01]  /*7a00*/  SHF.R.S32.HI R0, RZ, 0x1f, R3.reuse ;  /* 0x0000001fff007819 */ /* 0x100fe20000011403 */
[----:B------:R-:W-:Y:S01]  /*7a10*/  IMAD.MOV R11, RZ, RZ, -R3 ;  /* 0x000000ffff0b7224 */ /* 0x000fe200078e0a03 */
[----:B------:R-:W-:Y:S01]  /*7a20*/  ULDC.64 UR6, c[0x0][0xae0] ;  /* 0x0002b80000067ab9 */ /* 0x000fe20000000a00 */
[----:B------:R-:W-:Y:S01]  /*7a30*/  UIADD3 UR5, UR45, UR5, URZ ;  /* 0x000000052d057290 */ /* 0x000fe2000fffe03f */
[----:B------:R2:W5:Y:S01]  /*7a40*/  LD.E.128 R56, desc[UR36][R28.64] ;  /* 0x000000241c387980 */ /* 0x000562000c101d00 */
[----:B------:R-:W-:-:S02]  /*7a50*/  IMAD R0, R0, UR6, RZ ;  /* 0x0000000600007c24 */ /* 0x000fc4000f8e02ff */
[----:B------:R-:W-:Y:S01]  /*7a60*/  IMAD R11, R34, R11, R10 ;  /* 0x0000000b220b7224 */ /* 0x000fe200078e020a */
[----:B------:R-:W-:Y:S01]  /*7a70*/  @!PT LDS RZ, [RZ] ;  /* 0x00000000fffff984 */ /* 0x000fe20000000800 */
[----:B------:R-:W-:Y:S01]  /*7a80*/  @!PT LDS RZ, [RZ] ;  /* 0x00000000fffff984 */ /* 0x000fe20000000800 */
[----:B------:R-:W-:Y:S01]  /*7a90*/  @!PT LDS RZ, [RZ] ;  /* 0x00000000fffff984 */ /* 0x000fe20000000800 */
[----:B------:R-:W-:Y:S01]  /*7aa0*/  @!PT LDS RZ, [RZ] ;  /* 0x00000000fffff984 */ /* 0x000fe20000000800 */
[----:B------:R4:W-:Y:S06]  /*7ab0*/  MEMBAR.ALL.CTA ;  /* 0x0000000000007992 */ /* 0x0009ec0000008000 */
[----:B----4-:R-:W4:Y:S01]  /*7ac0*/  FENCE.VIEW.ASYNC.S ;  /* 0x00000000000073c6 */ /* 0x010f220000000000 */
[----:B-1----:R-:W-:Y:S02]  /*7ad0*/  IMAD.U32 R9, RZ, RZ, UR45 ;  /* 0x0000002dff097e24 */ /* 0x002fe4000f8e00ff */
[----:B------:R-:W-:-:S02]  /*7ae0*/  IMAD.U32 R8, RZ, RZ, UR44 ;  /* 0x0000002cff087e24 */ /* 0x000fc4000f8e00ff */
[----:B------:R-:W-:Y:S02]  /*7af0*/  IMAD.U32 R9, RZ, RZ, UR5 ;  /* 0x00000005ff097e24 */ /* 0x000fe4000f8e00ff */
[C---:B---3--:R-:W-:Y:S01]  /*7b00*/  IMAD R21, R3.reuse, UR7, R0 ;  /* 0x0000000703157c24 */ /* 0x048fe2000f8e0200 */
[----:B------:R-:W-:Y:S01]  /*7b10*/  SHF.R.S32.HI R0, RZ, 0x1f, R11 ;  /* 0x0000001fff007819 */ /* 0x000fe2000001140b */
[----:B------:R-:W-:Y:S01]  /*7b20*/  IMAD.WIDE.U32 R8, R3, UR6, R8 ;  /* 0x0000000603087c25 */ /* 0x000fe2000f8e0008 */
[----:B------:R-:W-:-:S03]  /*7b30*/  ULDC.64 UR6, c[0x0][0xad8] ;  /* 0x0002b60000067ab9 */ /* 0x000fc60000000a00 */
[----:B------:R-:W-:Y:S01]  /*7b40*/  IMAD R0, R0, UR6, RZ ;  /* 0x0000000600007c24 */ /* 0x000fe2000f8e02ff */
[----:B------:R-:W-:-:S03]  /*7b50*/  IADD3 R9, R9, R21, RZ ;  /* 0x0000001509097210 */ /* 0x000fc60007ffe0ff */
[C---:B------:R-:W-:Y:S02]  /*7b60*/  IMAD R3, R11.reuse, UR7, R0 ;  /* 0x000000070b037c24 */ /* 0x040fe4000f8e0200 */
[----:B------:R-:W-:Y:S01]  /*7b70*/  IMAD R0, R48, 0xc0, R19 ;  /* 0x000000c030007824 */ /* 0x000fe200078e0213 */
[----:B------:R-:W-:Y:S01]  /*7b80*/  UIADD3 UR4, UR4, 0x19c20, URZ ;  /* 0x00019c2004047890 */ /* 0x000fe2000fffe03f */
[----:B------:R-:W-:Y:S01]  /*7b90*/  IMAD.WIDE.U32 R8, R11, UR6, R8 ;  /* 0x000000060b087c25 */ /* 0x000fe2000f8e0008 */
[----:B------:R-:W-:Y:S02]  /*7ba0*/  UIADD3 UR40, UR40, 0x1, URZ ;  /* 0x0000000128287890 */ /* 0x000fe4000fffe03f */
[----:B------:R-:W-:Y:S01]  /*7bb0*/  ISETP.GE.AND P0, PT, R0, R35, PT ;  /* 0x000000230000720c */ /* 0x000fe20003f06270 */
[----:B------:R-:W-:Y:S01]  /*7bc0*/  ULDC.64 UR6, c[0x0][0xa80] ;  /* 0x0002a00000067ab9 */ /* 0x000fe20000000a00 */
[----:B------:R-:W-:Y:S01]  /*7bd0*/  IMAD.IADD R3, R9, 0x1, R3 ;  /* 0x0000000109037824 */ /* 0x000fe200078e0203 */
[----:B------:R-:W-:Y:S01]  /*7be0*/  UPRMT UR4, URZ, 0x654, UR4 ;  /* 0x000006543f047896 */ /* 0x000fe20008000004 */
[----:B0-----:R-:W-:Y:S01]  /*7bf0*/  LEA R30, P1, R8, UR6, 0x1 ;  /* 0x00000006081e7c11 */ /* 0x001fe2000f8208ff */
[----:B------:R-:W-:-:S03]  /*7c00*/  UISETP.NE.AND UP0, UPT, UR40, 0x2, UPT ;  /* 0x000000022800788c */ /* 0x000fc6000bf05270 */
[----:B------:R-:W-:Y:S01]  /*7c10*/  LEA.HI.X R3, R8, UR7, R3, 0x1, P1 ;  /* 0x0000000708037c11 */ /* 0x000fe200088f0c03 */
[----:B------:R-:W-:Y:S01]  /*7c20*/  USEL UR6, URZ, 0x1, UP0 ;  /* 0x000000013f067887 */ /* 0x000fe20008000000 */
[----:B------:R-:W-:Y:S01]  /*7c30*/  ULDC UR5, c[0x0][0xc] ;  /* 0x0000030000057ab9 */ /* 0x000fe20000000800 */
[----:B------:R-:W-:Y:S01]  /*7c40*/  USEL UR40, UR40, URZ, UP0 ;  /* 0x0000003f28287287 */ /* 0x000fe20008000000 */
[----:B----4-:R2:W0:Y:S01]  /*7c50*/  SHFL.IDX PT, R10, R30, RZ, 0x1c1f ;  /* 0x001c1fff1e0a7589 */ /* 0x01042200000e0000 */
[----:B------:R-:W-:Y:S01]  /*7c60*/  UIADD3 UR42, UR5, UR42, URZ ;  /* 0x0000002a052a7290 */ /* 0x000fe2000fffe03f */
[----:B------:R-:W-:Y:S01]  /*7c70*/  SYNCS.ARRIVE.TRANS64.RED.A1T0 RZ, [UR4], RZ ;  /* 0x000000ffffff79a7 */ /* 0x000fe20008100404 */
[----:B------:R-:W-:Y:S01]  /*7c80*/  ULOP3.LUT UR39, UR39, UR6, URZ, 0x3c, !UPT ;  /* 0x0000000627277292 */ /* 0x000fe2000f8e3c3f */
[----:B------:R2:W1:Y:S01]  /*7c90*/  SHFL.IDX PT, R11, R3, RZ, 0x1c1f ;  /* 0x001c1fff030b7589 */ /* 0x00046200000e0000 */
[----:B------:R-:W-:Y:S04]  /*7ca0*/  BSSY B0, `(.L_x_31) ;  /* 0x000000e000007945 */ /* 0x000fe80003800000 */
[----:B------:R-:W-:Y:S06]  /*7cb0*/  @P0 BRA `(.L_x_32) ;  /* 0x0000000000300947 */ /* 0x000fec0003800000 */
[----:B------:R-:W-:Y:S02]  /*7cc0*/  ULDC UR4, c[0x0][0xac8] ;  /* 0x0002b20000047ab9 */ /* 0x000fe40000000800 */
[----:B------:R-:W-:Y:S02]  /*7cd0*/  ISETP.GE.AND P1, PT, R17, UR4, PT ;  /* 0x0000000411007c0c */ /* 0x000fe4000bf26270 */
[----:B------:R-:W-:Y:S02]  /*7ce0*/  ISETP.GE.AND P2, PT, R16, UR4, PT ;  /* 0x0000000410007c0c */ /* 0x000fe4000bf46270 */
[----:B------:R-:W-:-:S09]  /*7cf0*/  ISETP.GE.AND P0, PT, R2, UR4, PT ;  /* 0x0000000402007c0c */ /* 0x000fd2000bf06270 */
[CC--:B0-----:R-:W-:Y:S02]  /*7d00*/  @!P1 LEA R20, P3, R17.reuse, R10.reuse, 0x1 ;  /* 0x0000000a11149211 */ /* 0x0c1fe400078608ff */
[----:B--2---:R-:W-:Y:S02]  /*7d10*/  @!P2 LEA R28, P4, R16, R10, 0x1 ;  /* 0x0000000a101ca211 */ /* 0x004fe400078808ff */
[----:B-1----:R-:W-:Y:S01]  /*7d20*/  @!P0 IMAD.WIDE R8, R2, 0x2, R10 ;  /* 0x0000000202088825 */ /* 0x002fe200078e020a */
[-C--:B------:R-:W-:Y:S02]  /*7d30*/  @!P1 LEA.HI.X R21, R17, R11.reuse, R157, 0x1, P3 ;  /* 0x0000000b11159211 */ /* 0x080fe400018f0c9d */
[----:B------:R-:W-:Y:S02]  /*7d40*/  @!P2 LEA.HI.X R29, R16, R11, R156, 0x1, P4 ;  /* 0x0000000b101da211 */ /* 0x000fe400020f0c9c */
[----:B-----5:R3:W-:Y:S04]  /*7d50*/  @!P0 ST.E.128 desc[UR36][R8.64], R52 ;  /* 0x0000003408008985 */ /* 0x0207e8000c101d24 */
[----:B------:R3:W-:Y:S04]  /*7d60*/  @!P1 ST.E.128 desc[UR36][R20.64], R56 ;  /* 0x0000003814009985 */ /* 0x0007e8000c101d24 */
[----:B------:R3:W-:Y:S02]  /*7d70*/  @!P2 ST.E.128 desc[UR36][R28.64], R60 ;  /* 0x0000003c1c00a985 */ /* 0x0007e4000c101d24 */
.L_x_32:
[----:B------:R-:W-:Y:S05]  /*7d80*/  BSYNC B0 ;  /* 0x0000000000007941 */ /* 0x000fea0003800000 */
.L_x_31:
[----:B------:R-:W-:Y:S01]  /*7d90*/  VIADD R0, R0, 0x60 ;  /* 0x0000006000007836 */ /* 0x000fe20000000000 */
[----:B-1----:R1:W4:Y:S01]  /*7da0*/  SHFL.IDX PT, R11, R3, 0x1, 0x1c1f ;  /* 0x003c1f00030b7f89 */ /* 0x00232200000e0000 */
[----:B------:R-:W-:Y:S01]  /*7db0*/  UIADD3 UR38, UR38, 0x1, URZ ;  /* 0x0000000126267890 */ /* 0x000fe2000fffe03f */
[----:B------:R-:W-:Y:S02]  /*7dc0*/  BSSY B0, `(.L_x_33) ;  /* 0x0000010000007945 */ /* 0x000fe40003800000 */
[----:B------:R-:W-:Y:S01]  /*7dd0*/  ISETP.GE.AND P0, PT, R0, R35, PT ;  /* 0x000000230000720c */ /* 0x000fe20003f06270 */
[----:B0-----:R1:W0:-:S12]  /*7de0*/  SHFL.IDX PT, R10, R30, 0x1, 0x1c1f ;  /* 0x003c1f001e0a7f89 */ /* 0x00121800000e0000 */
[----:B-1----:R-:W-:Y:S05]  /*7df0*/  @P0 BRA `(.L_x_34) ;  /* 0x0000000000300947 */ /* 0x002fea0003800000 */
[----:B------:R-:W-:Y:S02]  /*7e00*/  ULDC UR4, c[0x0][0xac8] ;  /* 0x0002b20000047ab9 */ /* 0x000fe40000000800 */
[----:B------:R-:W-:Y:S02]  /*7e10*/  ISETP.GE.AND P3, PT, R17, UR4, PT ;  /* 0x0000000411007c0c */ /* 0x000fe4000bf66270 */
[----:B------:R-:W-:Y:S02]  /*7e20*/  ISETP.GE.AND P4, PT, R16, UR4, PT ;  /* 0x0000000410007c0c */ /* 0x000fe4000bf86270 */
[----:B------:R-:W-:-:S09]  /*7e30*/  ISETP.GE.AND P2, PT, R2, UR4, PT ;  /* 0x0000000402007c0c */ /* 0x000fd2000bf46270 */
[CC--:B0--3--:R-:W-:Y:S02]  /*7e40*/  @!P3 LEA R20, P0, R17.reuse, R10.reuse, 0x1 ;  /* 0x0000000a1114b211 */ /* 0x0c9fe400078008ff */
[----:B--2---:R-:W-:Y:S02]  /*7e50*/  @!P4 LEA R28, P1, R16, R10, 0x1 ;  /* 0x0000000a101cc211 */ /* 0x004fe400078208ff */
[----:B----4-:R-:W-:Y:S01]  /*7e60*/  @!P2 IMAD.WIDE R8, R2, 0x2, R10 ;  /* 0x000000020208a825 */ /* 0x010fe200078e020a */
[-C--:B------:R-:W-:Y:S02]  /*7e70*/  @!P3 LEA.HI.X R21, R17, R11.reuse, R157, 0x1, P0 ;  /* 0x0000000b1115b211 */ /* 0x080fe400000f0c9d */
[----:B------:R-:W-:Y:S02]  /*7e80*/  @!P4 LEA.HI.X R29, R16, R11, R156, 0x1, P1 ;  /* 0x0000000b101dc211 */ /* 0x000fe400008f0c9c */
[----:B-----5:R1:W-:Y:S04]  /*7e90*/  @!P2 ST.E.128 desc[UR36][R8.64], R4 ;  /* 0x000000040800a985 */ /* 0x0203e8000c101d24 */
[----:B------:R1:W-:Y:S04]  /*7ea0*/  @!P3 ST.E.128 desc[UR36][R20.64], R12 ;  /* 0x0000000c1400b985 */ /* 0x0003e8000c101d24 */
[----:B------:R1:W-:Y:S02]  /*7eb0*/  @!P4 ST.E.128 desc[UR36][R28.64], R24 ;  /* 0x000000181c00c985 */ /* 0x0003e4000c101d24 */
.L_x_34:
[----:B------:R-:W-:Y:S05]  /*7ec0*/  BSYNC B0 ;  /* 0x0000000000007941 */ /* 0x000fea0003800000 */
.L_x_33:
[----:B------:R-:W2:Y:S02]  /*7ed0*/  LDC R0, c[0x0][0xc34] ;  /* 0x00030d00ff007b82 */ /* 0x000ea40000000800 */
[----:B--2---:R-:W-:-:S13]  /*7ee0*/  ISETP.LE.AND P0, PT, R0, UR42, PT ;  /* 0x0000002a00007c0c */ /* 0x004fda000bf03270 */
[----:B------:R-:W-:Y:S05]  /*7ef0*/  @!P0 BRA `(.L_x_35) ;  /* 0xffffff8c00688947 */ /* 0x000fea000383ffff */
[----:B------:R-:W-:Y:S05]  /*7f00*/  EXIT ;  /* 0x000000000000794d */ /* 0x000fea0003800000 */
.L_x_5:
[----:B------:R-:W-:-:S08]  /*7f10*/  NOP ;  /* 0x0000000000007918 */ /* 0x000fd00000000000 */
[----:B------:R-:W0:-:S00]  /*7f20*/  USETMAXREG.DEALLOC.CTAPOOL 0x20 ;  /* 0x00000020000079c8 */ /* 0x000e0000080e0500 */
[----:B------:R-:W1:Y:S01]  /*7f30*/  S2UR UR39, SR_CTAID.X ;  /* 0x00000000002779c3 */ /* 0x000e620000002500 */
[----:B------:R-:W-:Y:S01]  /*7f40*/  UMOV UR38, 0x1 ;  /* 0x0000000100267882 */ /* 0x000fe20000000000 */
[----:B0-----:R-:W-:Y:S02]  /*7f50*/  IMAD.MOV.U32 R19, RZ, RZ, RZ ;  /* 0x000000ffff137224 */ /* 0x001fe400078e00ff */
[----:B------:R-:W-:-:S04]  /*7f60*/  IMAD.MOV.U32 R22, RZ, RZ, 0x1 ;  /* 0x00000001ff167424 */ /* 0x000fc800078e00ff */
[----:B------:R-:W1:Y:S02]  /*7f70*/  LDC R2, c[0x0][0xc34] ;  /* 0x00030d00ff027b82 */ /* 0x000e640000000800 */
[----:B-1----:R-:W-:-:S13]  /*7f80*/  ISETP.LE.AND P0, PT, R2, UR39, PT ;  /* 0x0000002702007c0c */ /* 0x002fda000bf03270 */
[----:B------:R-:W-:Y:S05]  /*7f90*/  @P0 BRA `(.L_x_36) ;  /* 0x0000003400fc0947 */ /* 0x000fea0003800000 */
[----:B------:R-:W0:Y:S01]  /*7fa0*/  S2R R10, SR_TID.X ;  /* 0x00000000000a7919 */ /* 0x000e220000002100 */
[----:B------:R-:W-:Y:S01]  /*7fb0*/  ULDC.64 UR4, c[0x0][0x418] ;  /* 0x0001060000047ab9 */ /* 0x000fe20000000a00 */
[----:B------:R-:W-:Y:S01]  /*7fc0*/  SHF.L.U32 R6, R0, 0xb, RZ ;  /* 0x0000000b00067819 */ /* 0x000fe200000006ff */
[----:B------:R-:W-:Y:S01]  /*7fd0*/  UISETP.NE.U32.AND UP0, UPT, UR4, URZ, UPT ;  /* 0x0000003f0400728c */ /* 0x000fe2000bf05070 */
[----:B------:R-:W-:Y:S01]  /*7fe0*/  LOP3.LUT R16, R16, 0xfffffffb, RZ, 0xc0, !PT ;  /* 0xfffffffb10107812 */ /* 0x000fe200078ec0ff */
[----:B------:R-:W-:Y:S01]  /*7ff0*/  ULDC.64 UR6, c[0x0][0x2f0] ;  /* 0x0000bc0000067ab9 */ /* 0x000fe20000000a00 */
[----:B------:R-:W-:Y:S01]  /*8000*/  ULDC UR4, c[0x0][0x424] ;  /* 0x0001090000047ab9 */ /* 0x000fe20000000800 */
[----:B------:R-:W-:Y:S01]  /*8010*/  UISETP.NE.AND.EX UP0, UPT, UR5, URZ, UPT, UP0 ;  /* 0x0000003f0500728c */ /* 0x000fe2000bf05300 */
[----:B------:R-:W-:Y:S01]  /*8020*/  IMAD.MOV.U32 R22, RZ, RZ, 0x1 ;  /* 0x00000001ff167424 */ /* 0x000fe200078e00ff */
[----:B------:R-:W-:Y:S01]  /*8030*/  ULDC UR42, c[0x0][0x448] ;  /* 0x00011200002a7ab9 */ /* 0x000fe20000000800 */
[----:B------:R-:W-:Y:S01]  /*8040*/  ULDC UR8, c[0x0][0x2b8] ;  /* 0x0000ae0000087ab9 */ /* 0x000fe20000000800 */
[----:B------:R-:W-:Y:S01]  /*8050*/  USEL UR4, UR4, 0x1, UP0 ;  /* 0x0000000104047887 */ /* 0x000fe20008000000 */
[----:B------:R-:W-:Y:S01]  /*8060*/  IMAD.MOV.U32 R19, RZ, RZ, RZ ;  /* 0x000000ffff137224 */ /* 0x000fe200078e00ff */
[----:B------:R-:W-:Y:S01]  /*8070*/  UMOV UR43, 0x400 ;  /* 0x00000400002b7882 */ /* 0x000fe20000000000 */
[----:B------:R-:W-:-:S02]  /*8080*/  ULOP3.LUT UR48, UR41, 0x2, URZ, 0xfc, !UPT ;  /* 0x0000000229307892 */ /* 0x000fc4000f8efc3f */
[----:B------:R-:W-:Y:S02]  /*8090*/  UIMAD UR40, UR4, UR6, URZ ;  /* 0x00000006042872a4 */ /* 0x000fe4000f8e023f */
[----:B------:R-:W-:Y:S02]  /*80a0*/  ULEA UR43, UR47, UR43, 0x18 ;  /* 0x0000002b2f2b7291 */ /* 0x000fe4000f8ec03f */
[----:B------:R-:W-:Y:S01]  /*80b0*/  UIADD3 UR5, UR40, 0x7f, URZ ;  /* 0x0000007f28057890 */ /* 0x000fe2000fffe03f */
[----:B------:R-:W-:Y:S01]  /*80c0*/  ULDC UR4, c[0x0][0x288] ;  /* 0x0000a20000047ab9 */ /* 0x000fe20000000800 */
[----:B------:R-:W-:Y:S02]  /*80d0*/  ULOP3.LUT UR49, UR41, 0x1, URZ, 0xfc, !UPT ;  /* 0x0000000129317892 */ /* 0x000fe4000f8efc3f */
[----:B------:R-:W-:Y:S02]  /*80e0*/  USHF.R.S32.HI UR6, URZ, 0x1f, UR5 ;  /* 0x0000001f3f067899 */ /* 0x000fe40008011405 */
[----:B------:R-:W-:-:S02]  /*80f0*/  UIMAD UR42, UR42, UR4, URZ ;  /* 0x000000042a2a72a4 */ /* 0x000fc4000f8e023f */
[----:B------:R-:W-:Y:S01]  /*8100*/  ULEA.HI UR6, UR6, UR5, URZ, 0x7 ;  /* 0x0000000506067291 */ /* 0x000fe2000f8f383f */
[----:B------:R-:W-:Y:S01]  /*8110*/  ULDC UR50, c[0x0][0xc] ;  /* 0x0000030000327ab9 */ /* 0x000fe20000000800 */
[C---:B0-----:R-:W-:Y:S01]  /*8120*/  IMAD.SHL.U32 R4, R10.reuse, 0x80, RZ ;  /* 0x000000800a047824 */ /* 0x041fe200078e00ff */
[----:B------:R-:W-:Y:S01]  /*8130*/  SHF.R.U32.HI R0, RZ, 0x1, R10 ;  /* 0x00000001ff007819 */ /* 0x000fe2000001160a */
[C---:B------:R-:W-:Y:S01]  /*8140*/  IMAD.SHL.U32 R2, R10.reuse, 0x10, RZ ;  /* 0x000000100a027824 */ /* 0x040fe200078e00ff */
[----:B------:R-:W-:Y:S01]  /*8150*/  ULOP3.LUT UR4, UR6, 0xffffff80, URZ, 0xc0, !UPT ;  /* 0xffffff8006047892 */ /* 0x000fe2000f8ec03f */
[----:B------:R-:W-:Y:S01]  /*8160*/  IMAD.SHL.U32 R9, R10, 0x2, RZ ;  /* 0x000000020a097824 */ /* 0x000fe200078e00ff */
[----:B------:R-:W-:Y:S01]  /*8170*/  LOP3.LUT R3, R4, 0x400, RZ, 0xc0, !PT ;  /* 0x0000040004037812 */ /* 0x000fe200078ec0ff */
[----:B------:R-:W-:Y:S01]  /*8180*/  UMOV UR38, URZ ;  /* 0x0000003f00267c82 */ /* 0x000fe20008000000 */
[----:B------:R-:W-:Y:S01]  /*8190*/  LOP3.LUT R5, R0, 0x20, RZ, 0xc0, !PT ;  /* 0x0000002000057812 */ /* 0x000fe200078ec0ff */
[----:B------:R-:W-:Y:S01]  /*81a0*/  UIADD3 UR4, UR4, -0x80, URZ ;  /* 0xffffff8004047890 */ /* 0x000fe2000fffe03f */
[----:B------:R-:W-:Y:S01]  /*81b0*/  LOP3.LUT R6, R3, 0x800, R6, 0xf8, !PT ;  /* 0x0000080003067812 */ /* 0x000fe200078ef806 */
[----:B------:R-:W-:Y:S01]  /*81c0*/  IMAD.SHL.U32 R3, R10, 0x20, RZ ;  /* 0x000000200a037824 */ /* 0x000fe200078e00ff */
[----:B------:R-:W-:Y:S01]  /*81d0*/  LOP3.LUT R7, R5, 0x10, R10, 0xf8, !PT ;  /* 0x0000001005077812 */ /* 0x000fe200078ef80a */
[----:B------:R-:W-:Y:S01]  /*81e0*/  ULEA.HI.SX32 UR44, UR6, 0xfffffffe, 0x19 ;  /* 0xfffffffe062c7891 */ /* 0x000fe2000f8fca3f */
[----:B------:R-:W-:-:S02]  /*81f0*/  LOP3.LUT R8, R2, 0x90, RZ, 0xc0, !PT ;  /* 0x0000009002087812 */ /* 0x000fc400078ec0ff */
[----:B------:R-:W-:Y:S02]  /*8200*/  LOP3.LUT R5, R3, 0x80, RZ, 0xc0, !PT ;  /* 0x0000008003057812 */ /* 0x000fe400078ec0ff */
[----:B------:R-:W-:Y:S01]  /*8210*/  LOP3.LUT R7, R7, 0x380, R4, 0xf8, !PT ;  /* 0x0000038007077812 */ /* 0x000fe200078ef804 */
[----:B------:R-:W-:Y:S01]  /*8220*/  IMAD.SHL.U32 R4, R10, 0x4, RZ ;  /* 0x000000040a047824 */ /* 0x000fe200078e00ff */
[----:B------:R-:W-:Y:S02]  /*8230*/  LOP3.LUT R5, R5, 0x10, R0, 0xf8, !PT ;  /* 0x0000001005057812 */ /* 0x000fe400078ef800 */
[----:B------:R-:W-:Y:S02]  /*8240*/  LOP3.LUT R3, R3, 0x360, RZ, 0xc0, !PT ;  /* 0x0000036003037812 */ /* 0x000fe400078ec0ff */
[----:B------:R-:W-:Y:S02]  /*8250*/  LOP3.LUT R4, R5, 0x10, R4, 0x78, !PT ;  /* 0x0000001005047812 */ /* 0x000fe400078e7804 */
[----:B------:R-:W-:-:S02]  /*8260*/  LOP3.LUT R3, R3, 0x400, R2, 0xf8, !PT ;  /* 0x0000040003037812 */ /* 0x000fc400078ef802 */
[----:B------:R-:W-:Y:S02]  /*8270*/  LOP3.LUT R9, R8, 0x10, R9, 0x78, !PT ;  /* 0x0000001008097812 */ /* 0x000fe400078e7809 */
[----:B------:R-:W-:Y:S02]  /*8280*/  LOP3.LUT R3, R3, R4, RZ, 0xfc, !PT ;  /* 0x0000000403037212 */ /* 0x000fe400078efcff */
[----:B------:R-:W-:Y:S02]  /*8290*/  LOP3.LUT R5, R2, 0x10, RZ, 0xc0, !PT ;  /* 0x0000001002057812 */ /* 0x000fe400078ec0ff */
[--C-:B------:R-:W-:Y:S01]  /*82a0*/  LOP3.LUT R7, R7, 0x70, R2.reuse, 0x78, !PT ;  /* 0x0000007007077812 */ /* 0x100fe200078e7802 */
[----:B------:R0:W-:Y:S01]  /*82b0*/  STL [R1+0x4], R3 ;  /* 0x0000040301007387 */ /* 0x0001e20000100800 */
[----:B------:R-:W-:Y:S02]  /*82c0*/  LOP3.LUT R25, R9, 0x760, R2, 0xf8, !PT ;  /* 0x0000076009197812 */ /* 0x000fe400078ef802 */
[----:B------:R-:W-:-:S02]  /*82d0*/  LOP3.LUT R2, R5, 0x20, RZ, 0xfc, !PT ;  /* 0x0000002005027812 */ /* 0x000fc400078efcff */
[----:B------:R-:W-:Y:S02]  /*82e0*/  LOP3.LUT P0, RZ, R10, 0x4, RZ, 0xc0, !PT ;  /* 0x000000040aff7812 */ /* 0x000fe4000780c0ff */
[----:B------:R-:W-:Y:S02]  /*82f0*/  MOV R4, 0x40 ;  /* 0x0000004000047802 */ /* 0x000fe40000000f00 */
[----:B------:R-:W-:Y:S01]  /*8300*/  ISETP.GE.AND P3, PT, R2, UR7, PT ;  /* 0x0000000702007c0c */ /* 0x000fe2000bf66270 */
[----:B0-----:R-:W-:Y:S01]  /*8310*/  IMAD.SHL.U32 R3, R10, 0x40, RZ ;  /* 0x000000400a037824 */ /* 0x001fe200078e00ff */
[----:B------:R-:W-:Y:S02]  /*8320*/  LOP3.LUT R29, R6, R7, RZ, 0xfc, !PT ;  /* 0x00000007061d7212 */ /* 0x000fe400078efcff */
[----:B------:R-:W-:Y:S02]  /*8330*/  SEL R4, R4, 0xffffffc0, !P0 ;  /* 0xffffffc004047807 */ /* 0x000fe40004000000 */
[----:B------:R-:W-:-:S02]  /*8340*/  LOP3.LUT R3, R3, 0x40, RZ, 0xc0, !PT ;  /* 0x0000004003037812 */ /* 0x000fc400078ec0ff */
[----:B------:R-:W-:Y:S01]  /*8350*/  LOP3.LUT R7, R0, 0x3f, RZ, 0xc0, !PT ;  /* 0x0000003f00077812 */ /* 0x000fe200078ec0ff */
[----:B------:R0:W-:Y:S01]  /*8360*/  STL [R1], R4 ;  /* 0x0000000401007387 */ /* 0x0001e20000100800 */
[----:B------:R-:W-:Y:S01]  /*8370*/  LOP3.LUT R6, R3, 0x3f, R0, 0xf8, !PT ;  /* 0x0000003f03067812 */ /* 0x000fe200078ef800 */
[----:B------:R-:W-:Y:S01]  /*8380*/  IMAD.U32 R0, RZ, RZ, UR4 ;  /* 0x00000004ff007e24 */ /* 0x000fe2000f8e00ff */
[----:B------:R-:W-:Y:S02]  /*8390*/  ISETP.GE.AND P1, PT, R5, UR7, PT ;  /* 0x0000000705007c0c */ /* 0x000fe4000bf26270 */
[----:B------:R-:W-:Y:S02]  /*83a0*/  @P3 LOP3.LUT R16, R16, 0x4, RZ, 0xfc, !PT ;  /* 0x0000000410103812 */ /* 0x000fe400078efcff */
[----:B------:R-:W-:Y:S02]  /*83b0*/  ISETP.GE.AND P2, PT, R2, UR7, PT ;  /* 0x0000000702007c0c */ /* 0x000fe4000bf46270 */
[----:B------:R-:W-:-:S02]  /*83c0*/  LOP3.LUT R16, R16, 0xffffefff, RZ, 0xc0, !PT ;  /* 0xffffefff10107812 */ /* 0x000fc400078ec0ff */
[----:B0-----:R-:W-:Y:S01]  /*83d0*/  IADD3 R4, -R7, UR40, -R0 ;  /* 0x0000002807047c10 */ /* 0x001fe2000fffe900 */
[----:B------:R-:W-:Y:S01]  /*83e0*/  VIADD R7, R25, UR43 ;  /* 0x0000002b19077c36 */ /* 0x000fe20008000000 */
[----:B------:R-:W-:Y:S02]  /*83f0*/  LOP3.LUT R3, R5, 0x40, RZ, 0xfc, !PT ;  /* 0x0000004005037812 */ /* 0x000fe400078efcff */
[C---:B------:R-:W-:Y:S01]  /*8400*/  ISETP.LT.OR P3, PT, R4.reuse, 0x1, P1 ;  /* 0x000000010400780c */ /* 0x040fe20000f61670 */
[----:B------:R0:W-:Y:S01]  /*8410*/  STL [R1+0x8], R4 ;  /* 0x0000080401007387 */ /* 0x0001e20000100800 */
[C---:B------:R-:W-:Y:S02]  /*8420*/  ISETP.LT.OR P4, PT, R4.reuse, 0x41, P1 ;  /* 0x000000410400780c */ /* 0x040fe40000f81670 */
[----:B------:R-:W-:Y:S02]  /*8430*/  ISETP.LT.OR P1, PT, R4, 0x1, P2 ;  /* 0x000000010400780c */ /* 0x000fe40001721670 */
[----:B------:R-:W-:-:S02]  /*8440*/  ISETP.GE.AND P0, PT, R3, UR7, PT ;  /* 0x0000000703007c0c */ /* 0x000fc4000bf06270 */
[----:B------:R-:W-:-:S05]  /*8450*/  LOP3.LUT R0, R6, UR4, RZ, 0xfc, !PT ;  /* 0x0000000406007c12 */ /* 0x000fca000f8efcff */
[----:B------:R-:W-:Y:S01]  /*8460*/  @P3 LOP3.LUT R16, R16, 0x1000, RZ, 0xfc, !PT ;  /* 0x0000100010103812 */ /* 0x000fe200078efcff */
[----:B------:R0:W-:Y:S01]  /*8470*/  STL [R1+0xc], R0 ;  /* 0x00000c0001007387 */ /* 0x0001e20000100800 */
[----:B------:R-:W-:Y:S02]  /*8480*/  ISETP.LT.OR P3, PT, R4, 0x41, P2 ;  /* 0x000000410400780c */ /* 0x000fe40001761670 */
[----:B------:R-:W-:Y:S02]  /*8490*/  LOP3.LUT R16, R16, 0xffff7fff, RZ, 0xc0, !PT ;  /* 0xffff7fff10107812 */ /* 0x000fe400078ec0ff */
[----:B------:R-:W-:Y:S02]  /*84a0*/  ISETP.LT.OR P2, PT, R4, 0x1, P0 ;  /* 0x000000010400780c */ /* 0x000fe40000741670 */
[----:B------:R-:W-:-:S04]  /*84b0*/  @P4 LOP3.LUT R16, R16, 0x8000, RZ, 0xfc, !PT ;  /* 0x0000800010104812 */ /* 0x000fc800078efcff */
[----:B------:R-:W-:-:S04]  /*84c0*/  LOP3.LUT R16, R16, 0xfffff7ff, RZ, 0xc0, !PT ;  /* 0xfffff7ff10107812 */ /* 0x000fc800078ec0ff */
[----:B------:R-:W-:Y:S02]  /*84d0*/  @P1 LOP3.LUT R16, R16, 0x800, RZ, 0xfc, !PT ;  /* 0x0000080010101812 */ /* 0x000fe400078efcff */
[----:B------:R-:W-:Y:S02]  /*84e0*/  ISETP.LT.OR P1, PT, R4, 0x41, P0 ;  /* 0x000000410400780c */ /* 0x000fe40000721670 */
[----:B------:R-:W-:Y:S02]  /*84f0*/  LOP3.LUT R16, R16, 0xffffbfff, RZ, 0xc0, !PT ;  /* 0xffffbfff10107812 */ /* 0x000fe400078ec0ff */
[----:B------:R-:W-:Y:S02]  /*8500*/  ISETP.GE.AND P0, PT, R2, UR8, PT ;  /* 0x0000000802007c0c */ /* 0x000fe4000bf06270 */
[----:B------:R-:W-:-:S04]  /*8510*/  @P3 LOP3.LUT R16, R16, 0x4000, RZ, 0xfc, !PT ;  /* 0x0000400010103812 */ /* 0x000fc800078efcff */
[----:B------:R-:W-:-:S04]  /*8520*/  LOP3.LUT R16, R16, 0xfffffbff, RZ, 0xc0, !PT ;  /* 0xfffffbff10107812 */ /* 0x000fc800078ec0ff */
[----:B------:R-:W-:Y:S02]  /*8530*/  @P2 LOP3.LUT R16, R16, 0x400, RZ, 0xfc, !PT ;  /* 0x0000040010102812 */ /* 0x000fe400078efcff */
[----:B------:R-:W-:Y:S02]  /*8540*/  ISETP.GE.AND P2, PT, R3, UR7, PT ;  /* 0x0000000703007c0c */ /* 0x000fe4000bf46270 */
[----:B------:R-:W-:-:S04]  /*8550*/  LOP3.LUT R16, R16, 0xffffdfff, RZ, 0xc0, !PT ;  /* 0xffffdfff10107812 */ /* 0x000fc800078ec0ff */
[----:B------:R-:W-:Y:S02]  /*8560*/  @P1 LOP3.LUT R16, R16, 0x2000, RZ, 0xfc, !PT ;  /* 0x0000200010101812 */ /* 0x000fe400078efcff */
[----:B------:R-:W-:Y:S02]  /*8570*/  ISETP.GE.AND P1, PT, R3, UR8, PT ;  /* 0x0000000803007c0c */ /* 0x000fe4000bf26270 */
[----:B------:R-:W-:-:S04]  /*8580*/  LOP3.LUT R16, R16, 0xfffffeff, RZ, 0xc0, !PT ;  /* 0xfffffeff10107812 */ /* 0x000fc800078ec0ff */
[----:B------:R-:W-:Y:S02]  /*8590*/  @P0 LOP3.LUT R16, R16, 0x100, RZ, 0xfc, !PT ;  /* 0x0000010010100812 */ /* 0x000fe400078efcff */
[----:B------:R-:W-:Y:S02]  /*85a0*/  ISETP.GE.AND P0, PT, R4, 0x1, PT ;  /* 0x000000010400780c */ /* 0x000fe40003f06270 */
[----:B------:R-:W-:-:S04]  /*85b0*/  LOP3.LUT R16, R16, 0xfffffffd, RZ, 0xc0, !PT ;  /* 0xfffffffd10107812 */ /* 0x000fc800078ec0ff */
[----:B------:R-:W-:Y:S02]  /*85c0*/  @P2 LOP3.LUT R16, R16, 0x2, RZ, 0xfc, !PT ;  /* 0x0000000210102812 */ /* 0x000fe400078efcff */
[----:B------:R-:W-:Y:S02]  /*85d0*/  ISETP.GE.AND P2, PT, R4, 0x41, PT ;  /* 0x000000410400780c */ /* 0x000fe40003f46270 */
[----:B------:R-:W-:-:S04]  /*85e0*/  LOP3.LUT R16, R16, 0xffffff7f, RZ, 0xc0, !PT ;  /* 0xffffff7f10107812 */ /* 0x000fc800078ec0ff */
[----:B------:R-:W-:Y:S02]  /*85f0*/  @P1 LOP3.LUT R16, R16, 0x80, RZ, 0xfc, !PT ;  /* 0x0000008010101812 */ /* 0x000fe400078efcff */
[----:B------:R-:W-:Y:S02]  /*8600*/  ISETP.GE.AND P1, PT, R5, UR7, PT ;  /* 0x0000000705007c0c */ /* 0x000fe4000bf26270 */
[----:B------:R-:W-:-:S04]  /*8610*/  LOP3.LUT R16, R16, 0xffffffdf, RZ, 0xc0, !PT ;  /* 0xffffffdf10107812 */ /* 0x000fc800078ec0ff */
[----:B------:R-:W-:Y:S02]  /*8620*/  @P0 LOP3.LUT R16, R16, 0x20, RZ, 0xfc, !PT ;  /* 0x0000002010100812 */ /* 0x000fe400078efcff */
[----:B------:R-:W-:Y:S02]  /*8630*/  ISETP.GE.AND P0, PT, R5, UR8, PT ;  /* 0x0000000805007c0c */ /* 0x000fe4000bf06270 */
[----:B------:R-:W-:-:S04]  /*8640*/  LOP3.LUT R16, R16, 0xffffffbf, RZ, 0xc0, !PT ;  /* 0xffffffbf10107812 */ /* 0x000fc800078ec0ff */
[----:B------:R-:W-:-:S04]  /*8650*/  @P2 LOP3.LUT R16, R16, 0x40, RZ, 0xfc, !PT ;  /* 0x0000004010102812 */ /* 0x000fc800078efcff */
[----:B------:R-:W-:-:S04]  /*8660*/  LOP3.LUT R16, R16, 0xfffffdff, RZ, 0xc0, !PT ;  /* 0xfffffdff10107812 */ /* 0x000fc800078ec0ff */
[----:B------:R-:W-:-:S04]  /*8670*/  LOP3.LUT R16, R16, 0xfffffff7, RZ, 0xc0, !PT ;  /* 0xfffffff710107812 */ /* 0x000fc800078ec0ff */
[----:B------:R-:W-:-:S04]  /*8680*/  @P1 LOP3.LUT R16, R16, 0x8, RZ, 0xfc, !PT ;  /* 0x0000000810101812 */ /* 0x000fc800078efcff */
[----:B0-----:R-:W-:-:S07]  /*8690*/  @P0 LOP3.LUT R16, R16, 0x200, RZ, 0xfc, !PT ;  /* 0x0000020010100812 */ /* 0x001fce00078efcff */
.L_x_88:
[----:B------:R-:W-:Y:S01]  /*86a0*/  ULDC UR4, c[0x0][0xc38] ;  /* 0x00030e0000047ab9 */ /* 0x000fe20000000800 */
[----:B------:R-:W-:Y:S01]  /*86b0*/  ULDC.64 UR8, c[0x0][0xa28] ;  /* 0x00028a0000087ab9 */ /* 0x000fe20000000a00 */
[----:B------:R-:W-:Y:S01]  /*86c0*/  UISETP.NE.AND UP0, UPT, UR4, 0x1, UPT ;  /* 0x000000010400788c */ /* 0x000fe2000bf05270 */
[----:B------:R-:W-:Y:S01]  /*86d0*/  ISETP.NE.U32.AND P0, PT, RZ, UR8, PT ;  /* 0x00000008ff007c0c */ /* 0x000fe2000bf05070 */
[----:B------:R-:W-:Y:S01]  /*86e0*/  UMOV UR45, UR39 ;  /* 0x00000027002d7c82 */ /* 0x000fe20008000000 */
[----:B------:R-:W-:Y:S01]  /*86f0*/  ULDC UR4, c[0x0][0xc44] ;  /* 0x0003110000047ab9 */ /* 0x000fe20000000800 */
[----:B------:R-:W-:Y:S01]  /*8700*/  UIADD3 UR11, UR43, 0x13800, URZ ;  /* 0x000138002b0b7890 */ /* 0x000fe2000fffe03f */
[----:B------:R-:W-:Y:S01]  /*8710*/  ISETP.NE.AND.EX P0, PT, RZ, UR9, PT, P0 ;  /* 0x00000009ff007c0c */ /* 0x000fe2000bf05300 */
[----:B------:R-:W-:Y:S01]  /*8720*/  UISETP.NE.AND UP1, UPT, UR4, 0x1, UPT ;  /* 0x000000010400788c */ /* 0x000fe2000bf25270 */
[----:B------:R-:W-:-:S04]  /*8730*/  IMAD.MOV.U32 R28, RZ, RZ, RZ ;  /* 0x000000ffff1c7224 */ /* 0x000fc800078e00ff */
[----:B------:R-:W-:Y:S01]  /*8740*/  @UP0 ULDC UR4, c[0x0][0xc3c] ;  /* 0x00030f0000040ab9 */ /* 0x000fe20000000800 */
[----:B------:R-:W-:Y:S01]  /*8750*/  @UP0 ULDC UR10, c[0x0][0xc40] ;  /* 0x00031000000a0ab9 */ /* 0x000fe20000000800 */
[----:B------:R-:W-:-:S04]  /*8760*/  UIMAD.WIDE.U32 UR4, UR39, UR4, URZ ;  /* 0x00000004270472a5 */ /* 0x000fc8000f8e003f */
[----:B------:R-:W-:Y:S01]  /*8770*/  @UP0 USHF.R.U32.HI UR45, URZ, UR10, UR5 ;  /* 0x0000000a3f2d0299 */ /* 0x000fe20008011605 */
[----:B------:R-:W-:Y:S01]  /*8780*/  @UP1 ULDC.64 UR6, c[0x0][0xc48] ;  /* 0x0003120000061ab9 */ /* 0x000fe20000000a00 */
[----:B------:R-:W-:Y:S02]  /*8790*/  ULOP3.LUT UP0, URZ, UR11, 0x9f, URZ, 0xc0, !UPT ;  /* 0x0000009f0b3f7892 */ /* 0x000fe4000f80c03f */
[----:B------:R-:W-:-:S03]  /*87a0*/  UIMAD.WIDE.U32 UR4, UR45, UR6, URZ ;  /* 0x000000062d0472a5 */ /* 0x000fc6000f8e003f */
[----:B------:R-:W-:Y:S01]  /*87b0*/  UMOV UR46, UR45 ;  /* 0x0000002d002e7c82 */ /* 0x000fe20008000000 */
[----:B------:R-:W-:Y:S01]  /*87c0*/  @UP1 USHF.R.U32.HI UR46, URZ, UR7, UR5 ;  /* 0x000000073f2e1299 */ /* 0x000fe20008011605 */
[----:B-1----:R-:W-:Y:S11]  /*87d0*/  @!P0 BRA `(.L_x_37) ;  /* 0x0000000000148947 */ /* 0x002ff60003800000 */
[----:B------:R-:W-:Y:S02]  /*87e0*/  ULDC.64 UR4, c[0x0][0xa28] ;  /* 0x00028a0000047ab9 */ /* 0x000fe40000000a00 */
[----:B------:R-:W-:-:S06]  /*87f0*/  UIMAD.WIDE UR4, UR46, 0x4, UR4 ;  /* 0x000000042e0478a5 */ /* 0x000fcc000f8e0204 */
[----:B------:R-:W-:Y:S01]  /*8800*/  MOV R2, UR4 ;  /* 0x0000000400027c02 */ /* 0x000fe20008000f00 */
[----:B------:R-:W-:-:S05]  /*8810*/  IMAD.U32 R3, RZ, RZ, UR5 ;  /* 0x00000005ff037e24 */ /* 0x000fca000f8e00ff */
[----:B------:R0:W5:Y:S02]  /*8820*/  LDG.E R28, desc[UR36][R2.64] ;  /* 0x00000024021c7981 */ /* 0x000164000c1e1900 */
.L_x_37:
[----:B------:R-:W-:-:S13]  /*8830*/  PLOP3.LUT P0, PT, PT, PT, UP0, 0x80, 0x0 ;  /* 0x000000000000781c */ /* 0x000fda0003f0f008 */
[----:B------:R-:W-:Y:S05]  /*8840*/  @!P0 BRA `(.L_x_38) ;  /* 0x0000000000408947 */ /* 0x000fea0003800000 */
[----:B0-----:R-:W-:Y:S01]  /*8850*/  MOV R2, 0x0 ;  /* 0x0000000000027802 */ /* 0x001fe20000000f00 */
[----:B------:R-:W-:Y:S01]  /*8860*/  ULDC.64 UR6, c[0x4][0x98] ;  /* 0x0100260000067ab9 */ /* 0x000fe20000000a00 */
[----:B------:R-:W-:Y:S01]  /*8870*/  ULDC.64 UR8, c[0x4][0xa0] ;  /* 0x0100280000087ab9 */ /* 0x000fe20000000a00 */
[----:B------:R-:W-:Y:S01]  /*8880*/  ULDC.64 UR4, c[0x4][0x8] ;  /* 0x0100020000047ab9 */ /* 0x000fe20000000a00 */
[----:B------:R-:W-:Y:S01]  /*8890*/  IMAD.U32 R4, RZ, RZ, UR6 ;  /* 0x00000006ff047e24 */ /* 0x000fe2000f8e00ff */
[----:B------:R-:W-:Y:S01]  /*88a0*/  MOV R10, UR4 ;  /* 0x00000004000a7c02 */ /* 0x000fe20008000f00 */
[----:B------:R-:W0:Y:S01]  /*88b0*/  LDC.64 R2, c[0x4][R2] ;  /* 0x0100000002027b82 */ /* 0x000e220000000a00 */
[----:B------:R-:W-:Y:S02]  /*88c0*/  IMAD.U32 R5, RZ, RZ, UR7 ;  /* 0x00000007ff057e24 */ /* 0x000fe4000f8e00ff */
[----:B------:R-:W-:Y:S02]  /*88d0*/  IMAD.U32 R6, RZ, RZ, UR8 ;  /* 0x00000008ff067e24 */ /* 0x000fe4000f8e00ff */
[----:B------:R-:W-:-:S02]  /*88e0*/  IMAD.U32 R7, RZ, RZ, UR9 ;  /* 0x00000009ff077e24 */ /* 0x000fc4000f8e00ff */
[----:B------:R-:W-:Y:S02]  /*88f0*/  IMAD.U32 R11, RZ, RZ, UR5 ;  /* 0x00000005ff0b7e24 */ /* 0x000fe4000f8e00ff */
[----:B------:R-:W-:Y:S02]  /*8900*/  IMAD.MOV.U32 R8, RZ, RZ, 0x70 ;  /* 0x00000070ff087424 */ /* 0x000fe400078e00ff */
[----:B------:R-:W-:Y:S02]  /*8910*/  IMAD.MOV.U32 R12, RZ, RZ, 0x1 ;  /* 0x00000001ff0c7424 */ /* 0x000fe400078e00ff */
[----:B------:R-:W-:-:S07]  /*8920*/  IMAD.MOV.U32 R13, RZ, RZ, RZ ;  /* 0x000000ffff0d7224 */ /* 0x000fce00078e00ff */
[----:B------:R-:W-:-:S07]  /*8930*/  LEPC R20, `(.L_x_38) ;  /* 0x000000001014794e */ /* 0x000fce0000000000 */
[----:B0----5:R-:W-:Y:S05]  /*8940*/  CALL.ABS.NOINC R2 ;  /* 0x0000000002007343 */ /* 0x021fea0003c00000 */
.L_x_38:
[----:B------:R-:W-:Y:S01]  /*8950*/  UIADD3 UR4, UR43, 0x9000, URZ ;  /* 0x000090002b047890 */ /* 0x000fe2000fffe03f */
[----:B------:R-:W-:-:S05]  /*8960*/  LOP3.LUT R16, R16, 0xfffffffe, RZ, 0xc0, !PT ;  /* 0xfffffffe10107812 */ /* 0x000fca00078ec0ff */
[----:B------:R-:W-:-:S05]  /*8970*/  IMAD.U32 R17, RZ, RZ, UR4 ;  /* 0x00000004ff117e24 */ /* 0x000fca000f8e00ff */
[----:B------:R-:W-:-:S13]  /*8980*/  LOP3.LUT P0, RZ, R17, 0x9f, RZ, 0xc0, !PT ;  /* 0x0000009f11ff7812 */ /* 0x000fda000780c0ff */
[----:B------:R-:W-:Y:S01]  /*8990*/  @P0 LOP3.LUT R16, R16, 0x1, RZ, 0xfc, !PT ;  /* 0x0000000110100812 */ /* 0x000fe200078efcff */
[----:B------:R-:W-:Y:S06]  /*89a0*/  @!P0 BRA `(.L_x_39) ;  /* 0x0000000000408947 */ /* 0x000fec0003800000 */
[----:B0-----:R-:W-:Y:S01]  /*89b0*/  MOV R2, 0x0 ;  /* 0x0000000000027802 */ /* 0x001fe20000000f00 */
[----:B------:R-:W-:Y:S01]  /*89c0*/  ULDC.64 UR6, c[0x4][0x98] ;  /* 0x0100260000067ab9 */ /* 0x000fe20000000a00 */
[----:B------:R-:W-:Y:S01]  /*89d0*/  ULDC.64 UR8, c[0x4][0xa0] ;  /* 0x0100280000087ab9 */ /* 0x000fe20000000a00 */
[----:B------:R-:W-:Y:S01]  /*89e0*/  ULDC.64 UR4, c[0x4][0x10] ;  /* 0x0100040000047ab9 */ /* 0x000fe20000000a00 */
[----:B------:R-:W-:Y:S01]  /*89f0*/  MOV R4, UR6 ;  /* 0x0000000600047c02 */ /* 0x000fe20008000f00 */
[----:B------:R-:W-:Y:S01]  /*8a00*/  IMAD.U32 R5, RZ, RZ, UR7 ;  /* 0x00000007ff057e24 */ /* 0x000fe2000f8e00ff */
[----:B------:R-:W0:Y:S01]  /*8a10*/  LDC.64 R2, c[0x4][R2] ;  /* 0x0100000002027b82 */ /* 0x000e220000000a00 */
[----:B------:R-:W-:Y:S01]  /*8a20*/  IMAD.U32 R6, RZ, RZ, UR8 ;  /* 0x00000008ff067e24 */ /* 0x000fe2000f8e00ff */
[----:B------:R-:W-:Y:S01]  /*8a30*/  MOV R8, 0x70 ;  /* 0x0000007000087802 */ /* 0x000fe20000000f00 */
[----:B------:R-:W-:Y:S02]  /*8a40*/  IMAD.U32 R7, RZ, RZ, UR9 ;  /* 0x00000009ff077e24 */ /* 0x000fe4000f8e00ff */
[----:B------:R-:W-:-:S02]  /*8a50*/  IMAD.U32 R10, RZ, RZ, UR4 ;  /* 0x00000004ff0a7e24 */ /* 0x000fc4000f8e00ff */
[----:B------:R-:W-:Y:S02]  /*8a60*/  IMAD.U32 R11, RZ, RZ, UR5 ;  /* 0x00000005ff0b7e24 */ /* 0x000fe4000f8e00ff */
[----:B------:R-:W-:Y:S02]  /*8a70*/  IMAD.MOV.U32 R12, RZ, RZ, 0x1 ;  /* 0x00000001ff0c7424 */ /* 0x000fe400078e00ff */
[----:B------:R-:W-:-:S07]  /*8a80*/  IMAD.MOV.U32 R13, RZ, RZ, RZ ;  /* 0x000000ffff0d7224 */ /* 0x000fce00078e00ff */
[----:B------:R-:W-:-:S07]  /*8a90*/  LEPC R20, `(.L_x_39) ;  /* 0x000000001014794e */ /* 0x000fce0000000000 */
[----:B0----5:R-:W-:Y:S05]  /*8aa0*/  CALL.ABS.NOINC R2 ;  /* 0x0000000002007343 */ /* 0x021fea0003c00000 */
.L_x_39:
[----:B------:R-:W-:-:S04]  /*8ab0*/  UIADD3 UR4, UR43, 0x3000, URZ ;  /* 0x000030002b047890 */ /* 0x000fc8000fffe03f */
[----:B------:R-:W-:-:S06]  /*8ac0*/  ULOP3.LUT UP0, URZ, UR4, 0x3ff, URZ, 0xc0, !UPT ;  /* 0x000003ff043f7892 */ /* 0x000fcc000f80c03f */
        /* <DEDUP_REMOVED lines=18> */
.L_x_40:
[----:B------:R-:W-:-:S13]  /*8bf0*/  LOP3.LUT P6, RZ, R17, 0x9f, RZ, 0xc0, !PT ;  /* 0x0000009f11ff7812 */ /* 0x000fda00078cc0ff */
[----:B------:R-:W-:Y:S05]  /*8c00*/  @!P6 BRA `(.L_x_41) ;  /* 0x000000000040e947 */ /* 0x000fea0003800000 */
        /* <DEDUP_REMOVED lines=16> */
.L_x_41:
[----:B------:R-:W-:Y:S01]  /*8d10*/  ULDC.64 UR4, c[0x0][0x9f8] ;  /* 0x00027e0000047ab9 */ /* 0x000fe20000000a00 */
[----:B------:R-:W-:Y:S01]  /*8d20*/  IMAD.U32 R23, RZ, RZ, UR46 ;  /* 0x0000002eff177e24 */ /* 0x000fe2000f8e00ff */
[----:B------:R-:W-:Y:S01]  /*8d30*/  UISETP.NE.U32.AND UP0, UPT, UR4, URZ, UPT ;  /* 0x0000003f0400728c */ /* 0x000fe2000bf05070 */
[----:B------:R-:W1:Y:S03]  /*8d40*/  LDC R9, c[0x0][0x430] ;  /* 0x00010c00ff097b82 */ /* 0x000e660000000800 */
[----:B------:R-:W-:-:S06]  /*8d50*/  UISETP.NE.AND.EX UP0, UPT, UR5, URZ, UPT, UP0 ;  /* 0x0000003f0500728c */ /* 0x000fcc000bf05300 */
[----:B------:R-:W-:-:S05]  /*8d60*/  PLOP3.LUT P0, PT, PT, PT, UP0, 0x80, 0x0 ;  /* 0x000000000000781c */ /* 0x000fca0003f0f008 */
[----:B------:R-:W-:Y:S02]  /*8d70*/  @UP0 ULDC.64 UR4, c[0x0][0x9f8] ;  /* 0x00027e0000040ab9 */ /* 0x000fe40000000a00 */
[----:B------:R-:W-:-:S06]  /*8d80*/  @UP0 UIMAD.WIDE UR4, UR46, 0x4, UR4 ;  /* 0x000000042e0408a5 */ /* 0x000fcc000f8e0204 */
[----:B0-----:R-:W-:Y:S02]  /*8d90*/  IMAD.U32 R2, RZ, RZ, UR4 ;  /* 0x00000004ff027e24 */ /* 0x001fe4000f8e00ff */
[----:B------:R-:W-:-:S05]  /*8da0*/  IMAD.U32 R3, RZ, RZ, UR5 ;  /* 0x00000005ff037e24 */ /* 0x000fca000f8e00ff */
[----:B------:R0:W5:Y:S01]  /*8db0*/  @P0 LDG.E R23, desc[UR36][R2.64] ;  /* 0x0000002402170981 */ /* 0x000162000c1e1900 */
[----:B------:R-:W-:-:S03]  /*8dc0*/  UMOV UR4, 0xffffffff ;  /* 0xffffffff00047882 */ /* 0x000fc60000000000 */
[----:B------:R-:W-:Y:S05]  /*8dd0*/  BRA.DIV UR4, `(.L_x_42) ;  /* 0x0000002e04c07947 */ /* 0x000fea000b800000 */
.L_x_105:
[----:B0-----:R-:W2:Y:S01]  /*8de0*/  LDL R2, [R1+0xc] ;  /* 0x00000c0001027983 */ /* 0x001ea20000100800 */
[----:B-1----:R-:W-:Y:S02]  /*8df0*/  ISETP.NE.AND P1, PT, R9, 0x1, PT ;  /* 0x000000010900780c */ /* 0x002fe40003f25270 */
[----:B-----5:R-:W-:Y:S02]  /*8e00*/  SHF.R.S32.HI R27, RZ, 0x1f, R23 ;  /* 0x0000001fff1b7819 */ /* 0x020fe40000011417 */
[----:B------:R-:W-:-:S09]  /*8e10*/  LOP3.LUT R16, R16, 0xffffffef, RZ, 0xc0, !PT ;  /* 0xffffffef10107812 */ /* 0x000fd200078ec0ff */
[----:B------:R-:W0:Y:S01]  /*8e20*/  @P1 LDC R3, c[0x0][0x434] ;  /* 0x00010d00ff031b82 */ /* 0x000e220000000800 */
[----:B------:R-:W-:-:S07]  /*8e30*/  @P1 LOP3.LUT R16, R16, 0x10, RZ, 0xfc, !PT ;  /* 0x0000001010101812 */ /* 0x000fce00078efcff */
[----:B------:R-:W1:Y:S01]  /*8e40*/  @P1 LDC R5, c[0x0][0x438] ;  /* 0x00010e00ff051b82 */ /* 0x000e620000000800 */
[----:B------:R-:W-:Y:S02]  /*8e50*/  IADD3 R17, RZ, -UR46, RZ ;  /* 0x8000002eff117c10 */ /* 0x000fe4000fffe0ff */
[----:B------:R-:W-:Y:S02]  /*8e60*/  LOP3.LUT R16, R16, 0xfffffffe, RZ, 0xc0, !PT ;  /* 0xfffffffe10107812 */ /* 0x000fe400078ec0ff */
[C---:B--2---:R-:W-:Y:S02]  /*8e70*/  ISETP.GE.AND P0, PT, R2.reuse, UR40, PT ;  /* 0x0000002802007c0c */ /* 0x044fe4000bf06270 */
[----:B------:R-:W-:-:S05]  /*8e80*/  IADD3 R0, R2, R28, RZ ;  /* 0x0000001c02007210 */ /* 0x000fca0007ffe0ff */
[----:B0-----:R-:W-:-:S04]  /*8e90*/  @P1 IMAD.HI.U32 R2, R0, R3, RZ ;  /* 0x0000000300021227 */ /* 0x001fc800078e00ff */
[----:B------:R-:W-:Y:S01]  /*8ea0*/  IMAD.MOV.U32 R8, RZ, RZ, R0 ;  /* 0x000000ffff087224 */ /* 0x000fe200078e0000 */
[----:B-1----:R-:W-:Y:S01]  /*8eb0*/  @P1 SHF.R.U32.HI R8, RZ, R5, R2 ;  /* 0x00000005ff081219 */ /* 0x002fe20000011602 */
[----:B------:R-:W0:Y:S03]  /*8ec0*/  @!P0 LDC.64 R6, c[0x0][0x428] ;  /* 0x00010a00ff068b82 */ /* 0x000e260000000a00 */
[----:B------:R-:W-:-:S05]  /*8ed0*/  @!P0 SHF.R.S32.HI R3, RZ, 0x1f, R8 ;  /* 0x0000001fff038819 */ /* 0x000fca0000011408 */
[----:B------:R-:W1:Y:S01]  /*8ee0*/  @!P0 LDC.64 R4, c[0x0][0x418] ;  /* 0x00010600ff048b82 */ /* 0x000e620000000a00 */
[----:B0-----:R-:W-:-:S04]  /*8ef0*/  @!P0 IMAD R2, R27, R6, RZ ;  /* 0x000000061b028224 */ /* 0x001fc800078e02ff */
[----:B------:R-:W-:Y:S02]  /*8f00*/  @!P0 IMAD R7, R23, R7, R2 ;  /* 0x0000000717078224 */ /* 0x000fe400078e0202 */
[----:B------:R-:W-:-:S04]  /*8f10*/  @!P0 IMAD.MOV.U32 R2, RZ, RZ, R8 ;  /* 0x000000ffff028224 */ /* 0x000fc800078e0008 */
[----:B------:R-:W-:-:S04]  /*8f20*/  @!P0 IMAD.WIDE.U32 R2, R23, R6, R2 ;  /* 0x0000000617028225 */ /* 0x000fc800078e0002 */
[----:B------:R-:W-:Y:S01]  /*8f30*/  @!P0 IMAD.IADD R3, R3, 0x1, R7 ;  /* 0x0000000103038824 */ /* 0x000fe200078e0207 */
[----:B-1----:R-:W-:-:S04]  /*8f40*/  @!P0 LEA R6, P1, R2, R4, 0x2 ;  /* 0x0000000402068211 */ /* 0x002fc800078210ff */
[----:B------:R-:W-:Y:S01]  /*8f50*/  @!P0 LEA.HI.X R7, R2, R5, R3, 0x2, P1 ;  /* 0x0000000502078211 */ /* 0x000fe200008f1403 */
[----:B------:R-:W-:Y:S01]  /*8f60*/  IMAD.U32 R4, RZ, RZ, UR48 ;  /* 0x00000030ff047e24 */ /* 0x000fe2000f8e00ff */
[----:B------:R-:W0:Y:S01]  /*8f70*/  LDC R2, c[0x0][0xc44] ;  /* 0x00031100ff027b82 */ /* 0x000e220000000800 */
[----:B------:R-:W-:-:S03]  /*8f80*/  IMAD.MOV.U32 R5, RZ, RZ, RZ ;  /* 0x000000ffff057224 */ /* 0x000fc600078e00ff */
[----:B------:R-:W-:Y:S01]  /*8f90*/  ISETP.NE.AND P2, PT, R4, 0x3, PT ;  /* 0x000000030400780c */ /* 0x000fe20003f45270 */
[----:B------:R-:W-:Y:S02]  /*8fa0*/  IMAD.MOV R3, RZ, RZ, -R8 ;  /* 0x000000ffff037224 */ /* 0x000fe400078e0a08 */
[----:B------:R1:W5:Y:S02]  /*8fb0*/  @!P0 LDG.E R5, desc[UR36][R6.64] ;  /* 0x0000002406058981 */ /* 0x000364000c1e1900 */
[----:B-1----:R-:W-:-:S08]  /*8fc0*/  IMAD R6, R9, R3, R0 ;  /* 0x0000000309067224 */ /* 0x002fd000078e0200 */
[----:B------:R-:W-:Y:S01]  /*8fd0*/  @P2 LOP3.LUT R16, R16, 0x1, RZ, 0xfc, !PT ;  /* 0x0000000110102812 */ /* 0x000fe200078efcff */
[----:B0-----:R-:W-:-:S05]  /*8fe0*/  IMAD R17, R2, R17, UR45 ;  /* 0x0000002d02117e24 */ /* 0x001fca000f8e0211 */
[----:B------:R-:W-:Y:S01]  /*8ff0*/  SHF.R.S32.HI R24, RZ, 0x1f, R17 ;  /* 0x0000001fff187819 */ /* 0x000fe20000011411 */
[----:B------:R-:W-:Y:S06]  /*9000*/  @!P2 BRA `(.L_x_43) ;  /* 0x000000000004a947 */ /* 0x000fec0003800000 */
[----:B------:R-:W-:Y:S01]  /*9010*/  BPT.TRAP 0x1 ;  /* 0x000000040000795c */ /* 0x000fe20000300000 */
.L_x_43:
[----:B------:R-:W-:Y:S01]  /*9020*/  LEA R4, R19, UR43, 0x3 ;  /* 0x0000002b13047c11 */ /* 0x000fe2000f8e18ff */
[----:B------:R-:W-:Y:S01]  /*9030*/  BSSY B0, `(.L_x_44) ;  /* 0x0000005000007945 */ /* 0x000fe20003800000 */
[----:B------:R-:W-:Y:S02]  /*9040*/  SHF.L.U32 R20, R22, 0x1f, RZ ;  /* 0x0000001f16147819 */ /* 0x000fe400000006ff */
[----:B------:R-:W-:Y:S02]  /*9050*/  SHF.R.S32.HI R10, RZ, 0x1f, R6 ;  /* 0x0000001fff0a7819 */ /* 0x000fe40000011406 */
[----:B------:R-:W0:Y:S02]  /*9060*/  SYNCS.PHASECHK.TRANS64.TRYWAIT P0, [R4+URZ+0x19c80], R20 ;  /* 0x019c8014040075a7 */ /* 0x000e24000800017f */
[----:B0-----:R-:W-:Y:S05]  /*9070*/  @!P0 BRA `(.L_x_45) ;  /* 0x0000002c00448947 */ /* 0x001fea0003800000 */
.L_x_106:
[----:B------:R-:W-:Y:S05]  /*9080*/  BSYNC B0 ;  /* 0x0000000000007941 */ /* 0x000fea0003800000 */
.L_x_44:
[----:B------:R-:W1:Y:S01]  /*9090*/  S2R R11, SR_TID.X ;  /* 0x00000000000b7919 */ /* 0x000e620000002100 */
[----:B------:R-:W-:Y:S01]  /*90a0*/  ULDC.64 UR4, c[0x0][0x328] ;  /* 0x0000ca0000047ab9 */ /* 0x000fe20000000a00 */
[----:B-----5:R-:W-:Y:S01]  /*90b0*/  SHF.R.S32.HI R18, RZ, 0x1f, R5 ;  /* 0x0000001fff127819 */ /* 0x020fe20000011405 */
[----:B------:R-:W-:Y:S01]  /*90c0*/  IMAD R3, R10, UR4, RZ ;  /* 0x000000040a037c24 */ /* 0x000fe2000f8e02ff */
[----:B------:R-:W-:Y:S01]  /*90d0*/  ULDC.64 UR6, c[0x0][0x318] ;  /* 0x0000c60000067ab9 */ /* 0x000fe20000000a00 */
[----:B------:R-:W-:Y:S02]  /*90e0*/  IMAD R9, R19, 0x3000, R25 ;  /* 0x0000300013097824 */ /* 0x000fe400078e0219 */
[C---:B------:R-:W-:Y:S02]  /*90f0*/  IMAD R0, R6.reuse, UR5, R3 ;  /* 0x0000000506007c24 */ /* 0x040fe4000f8e0203 */
[----:B------:R-:W-:Y:S01]  /*9100*/  IMAD.WIDE.U32 R2, R6, UR4, RZ ;  /* 0x0000000406027c25 */ /* 0x000fe2000f8e00ff */
[----:B------:R-:W-:-:S03]  /*9110*/  ULDC.64 UR4, c[0x0][0x338] ;  /* 0x0000ce0000047ab9 */ /* 0x000fc60000000a00 */
[----:B------:R-:W-:Y:S02]  /*9120*/  IMAD.IADD R3, R3, 0x1, R0 ;  /* 0x0000000103037824 */ /* 0x000fe400078e0200 */
[----:B------:R-:W-:Y:S02]  /*9130*/  IMAD R0, R18, UR4, RZ ;  /* 0x0000000412007c24 */ /* 0x000fe4000f8e02ff */
[----:B------:R-:W-:-:S04]  /*9140*/  IMAD.WIDE.U32 R2, R5, UR4, R2 ;  /* 0x0000000405027c25 */ /* 0x000fc8000f8e0002 */
[----:B------:R-:W-:Y:S01]  /*9150*/  IMAD R0, R5, UR5, R0 ;  /* 0x0000000505007c24 */ /* 0x000fe2000f8e0200 */
[----:B------:R-:W-:Y:S02]  /*9160*/  ULDC.64 UR4, c[0x0][0x330] ;  /* 0x0000cc0000047ab9 */ /* 0x000fe40000000a00 */
[----:B------:R-:W-:Y:S02]  /*9170*/  IMAD R8, R24, UR4, RZ ;  /* 0x0000000418087c24 */ /* 0x000fe4000f8e02ff */
[----:B------:R-:W-:Y:S02]  /*9180*/  IMAD.IADD R3, R3, 0x1, R0 ;  /* 0x0000000103037824 */ /* 0x000fe400078e0200 */
[C---:B------:R-:W-:Y:S02]  /*9190*/  IMAD R8, R17.reuse, UR5, R8 ;  /* 0x0000000511087c24 */ /* 0x040fe4000f8e0208 */
[----:B------:R-:W-:Y:S01]  /*91a0*/  IMAD.WIDE.U32 R2, R17, UR4, R2 ;  /* 0x0000000411027c25 */ /* 0x000fe2000f8e0002 */
[----:B------:R-:W-:-:S03]  /*91b0*/  UMOV UR4, 0xffffffff ;  /* 0xffffffff00047882 */ /* 0x000fc60000000000 */
[----:B-1----:R-:W-:Y:S01]  /*91c0*/  IMAD.SHL.U32 R21, R11, 0x10, RZ ;  /* 0x000000100b157824 */ /* 0x002fe200078e00ff */
[----:B------:R-:W-:-:S04]  /*91d0*/  IADD3 R7, P0, R2, UR6, RZ ;  /* 0x0000000602077c10 */ /* 0x000fc8000ff1e0ff */
[----:B------:R-:W-:Y:S02]  /*91e0*/  IADD3.X R8, R3, UR7, R8, P0, !PT ;  /* 0x0000000703087c10 */ /* 0x000fe400087fe408 */
[----:B------:R-:W-:Y:S01]  /*91f0*/  LOP3.LUT R21, R21, 0x10, RZ, 0xc0, !PT ;  /* 0x0000001015157812 */ /* 0x000fe200078ec0ff */
[----:B------:R-:W-:Y:S06]  /*9200*/  BRA.DIV UR4, `(.L_x_46) ;  /* 0x0000002a04f47947 */ /* 0x000fec000b800000 */
[----:B------:R-:W1:Y:S01]  /*9210*/  SHFL.IDX PT, R2, R7, RZ, 0x1e1f ;  /* 0x001e1fff07027589 */ /* 0x000e6200000e0000 */
[C---:B------:R-:W-:Y:S02]  /*9220*/  LOP3.LUT P3, RZ, R16.reuse, 0x1000, RZ, 0xc0, !PT ;  /* 0x0000100010ff7812 */ /* 0x040fe4000786c0ff */
[C---:B------:R-:W-:Y:S01]  /*9230*/  LOP3.LUT P2, RZ, R16.reuse, 0x800, RZ, 0xc0, !PT ;  /* 0x0000080010ff7812 */ /* 0x040fe2000784c0ff */
[----:B------:R-:W2:Y:S01]  /*9240*/  SHFL.IDX PT, R0, R8, RZ, 0x1e1f ;  /* 0x001e1fff08007589 */ /* 0x000ea200000e0000 */
[----:B------:R-:W-:-:S03]  /*9250*/  LOP3.LUT P1, RZ, R16, 0x400, RZ, 0xc0, !PT ;  /* 0x0000040010ff7812 */ /* 0x000fc6000782c0ff */
[----:B------:R-:W3:Y:S01]  /*9260*/  SHFL.IDX PT, R8, R8, 0x1, 0x1e1f ;  /* 0x003e1f0008087f89 */ /* 0x000ee200000e0000 */
[----:B-1----:R-:W-:-:S05]  /*9270*/  IADD3 R2, P0, R21, R2, RZ ;  /* 0x0000000215027210 */ /* 0x002fca0007f1e0ff */
[----:B--2---:R-:W-:Y:S01]  /*9280*/  IMAD.X R3, RZ, RZ, R0, P0 ;  /* 0x000000ffff037224 */ /* 0x004fe200000e0600 */
[----:B------:R-:W-:-:S05]  /*9290*/  IADD3 R0, R9, UR43, RZ ;  /* 0x0000002b09007c10 */ /* 0x000fca000fffe0ff */
[----:B------:R-:W-:Y:S04]  /*92a0*/  LDGSTS.E.BYPASS.LTC128B.128 [R0+0x9000], desc[UR36][R2.64], !P3 ;  /* 0x0900000002007fae */ /* 0x000fe8000d901d64 */
[----:B------:R-:W-:Y:S04]  /*92b0*/  LDGSTS.E.BYPASS.LTC128B.128 [R0+0xa000], desc[UR36][R2.64+0x20], !P2 ;  /* 0x0a00002002007fae */ /* 0x000fe8000d101d64 */
[----:B------:R1:W-:Y:S04]  /*92c0*/  LDGSTS.E.BYPASS.LTC128B.128 [R0+0xb000], desc[UR36][R2.64+0x40], !P1 ;  /* 0x0b00004002007fae */ /* 0x0003e8000c901d64 */
[----:B-1-3--:R1:W2:Y:S02]  /*92d0*/  SHFL.IDX PT, R2, R7, 0x1, 0x1e1f ;  /* 0x003e1f0007027f89 */ /* 0x00a2a400000e0000 */
.L_x_112:
[C---:B------:R-:W-:Y:S02]  /*92e0*/  LOP3.LUT P3, RZ, R16.reuse, 0x8000, RZ, 0xc0, !PT ;  /* 0x0000800010ff7812 */ /* 0x040fe4000786c0ff */
[C---:B------:R-:W-:Y:S02]  /*92f0*/  LOP3.LUT P2, RZ, R16.reuse, 0x4000, RZ, 0xc0, !PT ;  /* 0x0000400010ff7812 */ /* 0x040fe4000784c0ff */
[----:B------:R-:W-:Y:S02]  /*9300*/  LOP3.LUT P1, RZ, R16, 0x2000, RZ, 0xc0, !PT ;  /* 0x0000200010ff7812 */ /* 0x000fe4000782c0ff */
[----:B--2---:R-:W-:-:S05]  /*9310*/  IADD3 R2, P0, R21, R2, RZ ;  /* 0x0000000215027210 */ /* 0x004fca0007f1e0ff */
[----:B------:R-:W-:Y:S01]  /*9320*/  IMAD.X R3, RZ, RZ, R8, P0 ;  /* 0x000000ffff037224 */ /* 0x000fe200000e0608 */
[----:B------:R-:W-:-:S04]  /*9330*/  PLOP3.LUT P0, PT, PT, PT, PT, 0x80, 0x0 ;  /* 0x000000000000781c */ /* 0x000fc80003f0f070 */
[----:B------:R-:W-:Y:S01]  /*9340*/  @!PT LDS RZ, [RZ] ;  /* 0x00000000fffff984 */ /* 0x000fe20000000800 */
[----:B------:R-:W-:Y:S01]  /*9350*/  @!PT LDS RZ, [RZ] ;  /* 0x00000000fffff984 */ /* 0x000fe20000000800 */
[----:B------:R-:W-:Y:S01]  /*9360*/  @!PT LDS RZ, [RZ] ;  /* 0x00000000fffff984 */ /* 0x000fe20000000800 */
[----:B------:R2:W-:Y:S04]  /*9370*/  LDGSTS.E.BYPASS.LTC128B.128 [R0+0x9800], desc[UR36][R2.64], !P3 ;  /* 0x0980000002007fae */ /* 0x0005e8000d901d64 */
[----:B------:R2:W-:Y:S04]  /*9380*/  LDGSTS.E.BYPASS.LTC128B.128 [R0+0xa800], desc[UR36][R2.64+0x20], !P2 ;  /* 0x0a80002002007fae */ /* 0x0005e8000d101d64 */
[----:B------:R2:W-:Y:S01]  /*9390*/  LDGSTS.E.BYPASS.LTC128B.128 [R0+0xb800], desc[UR36][R2.64+0x40], !P1 ;  /* 0x0b80004002007fae */ /* 0x0005e2000c901d64 */
[----:B------:R-:W-:Y:S01]  /*93a0*/  NOP ;  /* 0x0000000000007918 */ /* 0x000fe20000000000 */
.L_x_47:
[----:B------:R-:W-:Y:S02]  /*93b0*/  PLOP3.LUT P1, PT, P1, P0, PT, 0xa2, 0x0 ;  /* 0x000000000000781c */ /* 0x000fe40000f21472 */
[----:B------:R-:W-:-:S08]  /*93c0*/  @P0 R2UR P1, UR4, R4 ;  /* 0x00000000040402ca */ /* 0x000fd00000020000 */
[----:B------:R-:W-:-:S05]  /*93d0*/  @P0 PLOP3.LUT P0, PT, P1, PT, PT, 0x80, 0x0 ;  /* 0x000000000000081c */ /* 0x000fca0000f0f070 */
[----:B------:R-:W-:Y:S01]  /*93e0*/  @!P1 SYNCS.ARRIVE.TRANS64.RED.A0T1 RZ, [UR4+0x19c70], RZ ;  /* 0x019c70ffffff99a7 */ /* 0x000fe20008200404 */
[----:B------:R-:W-:Y:S07]  /*93f0*/  @!P1 ARRIVES.LDGSTSBAR.64.TRANSCNT [UR4+0x19c70] ;  /* 0x019c7000ff0099b0 */ /* 0x000fee0008000a84 */
[----:B------:R-:W-:Y:S05]  /*9400*/  @P0 BRA.U.ANY `(.L_x_47) ;  /* 0xfffffffd00e80947 */ /* 0x000fea000393ffff */
[----:B------:R-:W-:Y:S01]  /*9410*/  NOP ;  /* 0x0000000000007918 */ /* 0x000fe20000000000 */
[----:B--2---:R-:W-:-:S05]  /*9420*/  IMAD.U32 R2, RZ, RZ, UR48 ;  /* 0x00000030ff027e24 */ /* 0x004fca000f8e00ff */
[----:B------:R-:W-:-:S13]  /*9430*/  ISETP.NE.AND P2, PT, R2, 0x3, PT ;  /* 0x000000030200780c */ /* 0x000fda0003f45270 */
[----:B------:R-:W-:Y:S05]  /*9440*/  @!P2 BRA `(.L_x_48) ;  /* 0x000000000004a947 */ /* 0x000fea0003800000 */
[----:B------:R-:W-:Y:S01]  /*9450*/  BPT.TRAP 0x1 ;  /* 0x000000040000795c */ /* 0x000fe20000300000 */
.L_x_48:
[----:B------:R2:W-:Y:S01]  /*9460*/  SYNCS.ARRIVE.TRANS64.A1T0 RZ, [R4+URZ+0x19c70], RZ ;  /* 0x019c70ff04ff79a7 */ /* 0x0005e2000810003f */
[----:B------:R-:W-:Y:S05]  /*9470*/  @!P2 BRA `(.L_x_49) ;  /* 0x000000000004a947 */ /* 0x000fea0003800000 */
[----:B------:R-:W-:Y:S01]  /*9480*/  BPT.TRAP 0x1 ;  /* 0x000000040000795c */ /* 0x000fe20000300000 */
.L_x_49:
[----:B------:R-:W3:Y:S01]  /*9490*/  SYNCS.PHASECHK.TRANS64.TRYWAIT P0, [R4+URZ+0x19c40], R20 ;  /* 0x019c4014040075a7 */ /* 0x000ee2000800017f */
[----:B------:R-:W-:Y:S04]  /*94a0*/  BSSY B0, `(.L_x_50) ;  /* 0x0000002000007945 */ /* 0x000fe80003800000 */
[----:B---3--:R-:W-:Y:S05]  /*94b0*/  @!P0 BRA `(.L_x_51) ;  /* 0x0000002800f08947 */ /* 0x008fea0003800000 */
.L_x_113:
[----:B------:R-:W-:Y:S05]  /*94c0*/  BSYNC B0 ;  /* 0x0000000000007941 */ /* 0x000fea0003800000 */
.L_x_50:
[----:B------:R4:W5:Y:S01]  /*94d0*/  LDL R9, [R1+0x8] ;  /* 0x0000080001097983 */ /* 0x0009620000100800 */
[----:B------:R-:W-:Y:S01]  /*94e0*/  ULDC.64 UR4, c[0x0][0x300] ;  /* 0x0000c00000047ab9 */ /* 0x000fe20000000a00 */
[----:B------:R-:W-:Y:S01]  /*94f0*/  ULDC.64 UR6, c[0x0][0x2e8] ;  /* 0x0000ba0000067ab9 */ /* 0x000fe20000000a00 */
[----:B-1----:R-:W-:Y:S01]  /*9500*/  IMAD R7, R10, UR4, RZ ;  /* 0x000000040a077c24 */ /* 0x002fe2000f8e02ff */
[----:B------:R-:W1:Y:S01]  /*9510*/  S2R R8, SR_TID.X ;  /* 0x0000000000087919 */ /* 0x000e620000002100 */
[----:B------:R-:W-:Y:S01]  /*9520*/  IMAD.WIDE.U32 R2, R6, UR4, RZ ;  /* 0x0000000406027c25 */ /* 0x000fe2000f8e00ff */
[C---:B------:R-:W-:Y:S02]  /*9530*/  LOP3.LUT P4, RZ, R16.reuse, 0x8, RZ, 0xc0, !PT ;  /* 0x0000000810ff7812 */ /* 0x040fe4000788c0ff */
[----:B------:R-:W-:Y:S01]  /*9540*/  LOP3.LUT P3, RZ, R16, 0x4, RZ, 0xc0, !PT ;  /* 0x0000000410ff7812 */ /* 0x000fe2000786c0ff */
[----:B------:R-:W-:Y:S01]  /*9550*/  IMAD R7, R6, UR5, R7 ;  /* 0x0000000506077c24 */ /* 0x000fe2000f8e0207 */
[----:B------:R-:W-:Y:S01]  /*9560*/  ULDC.64 UR4, c[0x0][0x310] ;  /* 0x0000c40000047ab9 */ /* 0x000fe20000000a00 */
[----:B------:R-:W-:Y:S01]  /*9570*/  LOP3.LUT P1, RZ, R16, 0x2, RZ, 0xc0, !PT ;  /* 0x0000000210ff7812 */ /* 0x000fe2000782c0ff */
[----:B------:R-:W-:-:S02]  /*9580*/  IMAD R18, R18, UR4, RZ ;  /* 0x0000000412127c24 */ /* 0x000fc4000f8e02ff */
[----:B------:R-:W-:Y:S02]  /*9590*/  IMAD.IADD R3, R3, 0x1, R7 ;  /* 0x0000000103037824 */ /* 0x000fe400078e0207 */
[C---:B------:R-:W-:Y:S02]  /*95a0*/  IMAD R18, R5.reuse, UR5, R18 ;  /* 0x0000000505127c24 */ /* 0x040fe4000f8e0212 */
[----:B------:R-:W-:Y:S01]  /*95b0*/  IMAD.WIDE.U32 R2, R5, UR4, R2 ;  /* 0x0000000405027c25 */ /* 0x000fe2000f8e0002 */
[----:B------:R-:W-:-:S03]  /*95c0*/  ULDC.64 UR4, c[0x0][0x308] ;  /* 0x0000c20000047ab9 */ /* 0x000fc60000000a00 */
[----:B------:R-:W-:Y:S02]  /*95d0*/  IMAD.IADD R3, R3, 0x1, R18 ;  /* 0x0000000103037824 */ /* 0x000fe400078e0212 */
[----:B------:R-:W-:Y:S02]  /*95e0*/  IMAD R6, R24, UR4, RZ ;  /* 0x0000000418067c24 */ /* 0x000fe4000f8e02ff */
[----:B------:R-:W-:Y:S01]  /*95f0*/  IMAD.WIDE.U32 R2, R17, UR4, R2 ;  /* 0x0000000411027c25 */ /* 0x000fe2000f8e0002 */
[----:B------:R-:W-:-:S03]  /*9600*/  UMOV UR4, 0xffffffff ;  /* 0xffffffff00047882 */ /* 0x000fc60000000000 */
[----:B------:R-:W-:Y:S01]  /*9610*/  IMAD R7, R17, UR5, R6 ;  /* 0x0000000511077c24 */ /* 0x000fe2000f8e0206 */
[----:B------:R-:W-:-:S04]  /*9620*/  IADD3 R5, P0, R2, UR6, RZ ;  /* 0x0000000602057c10 */ /* 0x000fc8000ff1e0ff */
[----:B------:R-:W-:Y:S01]  /*9630*/  IADD3.X R6, R3, UR7, R7, P0, !PT ;  /* 0x0000000703067c10 */ /* 0x000fe200087fe407 */
[----:B-1----:R-:W-:-:S05]  /*9640*/  IMAD.SHL.U32 R8, R8, 0x10, RZ ;  /* 0x0000001008087824 */ /* 0x002fca00078e00ff */
[----:B------:R-:W-:Y:S01]  /*9650*/  LOP3.LUT R8, R8, 0x10, RZ, 0xc0, !PT ;  /* 0x0000001008087812 */ /* 0x000fe200078ec0ff */
[----:B----4-:R-:W-:Y:S06]  /*9660*/  BRA.DIV UR4, `(.L_x_52) ;  /* 0x0000002a04987947 */ /* 0x010fec000b800000 */
[----:B------:R-:W1:Y:S01]  /*9670*/  SHFL.IDX PT, R14, R5, RZ, 0x1e1f ;  /* 0x001e1fff050e7589 */ /* 0x000e6200000e0000 */
[----:B-----5:R-:W-:-:S03]  /*9680*/  ISETP.GE.AND P2, PT, R9, 0x1, PT ;  /* 0x000000010900780c */ /* 0x020fc60003f46270 */
[----:B------:R-:W4:Y:S04]  /*9690*/  SHFL.IDX PT, R2, R6, RZ, 0x1e1f ;  /* 0x001e1fff06027589 */ /* 0x000f2800000e0000 */
[----:B------:R-:W0:Y:S06]  /*96a0*/  SHFL.IDX PT, R6, R6, 0x1, 0x1e1f ;  /* 0x003e1f0006067f89 */ /* 0x000e2c00000e0000 */
[----:B-1----:R-:W-:-:S04]  /*96b0*/  @P2 IADD3 R14, P0, R8, R14, RZ ;  /* 0x0000000e080e2210 */ /* 0x002fc80007f1e0ff */
[----:B----4-:R-:W-:Y:S01]  /*96c0*/  @P2 IADD3.X R3, RZ, R2, RZ, P0, !PT ;  /* 0x00000002ff032210 */ /* 0x010fe200007fe4ff */
[----:B------:R-:W-:Y:S02]  /*96d0*/  @P2 IMAD.MOV.U32 R2, RZ, RZ, R14 ;  /* 0x000000ffff022224 */ /* 0x000fe400078e000e */
[----:B------:R1:W4:Y:S04]  /*96e0*/  SHFL.IDX PT, R14, R5, 0x1, 0x1e1f ;  /* 0x003e1f00050e7f89 */ /* 0x00032800000e0000 */
[----:B------:R1:W-:Y:S04]  /*96f0*/  @P2 LDGSTS.E.BYPASS.LTC128B.128 [R0+0x13800], desc[UR36][R2.64], !P4 ;  /* 0x1380000002002fae */ /* 0x0003e8000e101d64 */
[----:B------:R1:W-:Y:S04]  /*9700*/  @P2 LDGSTS.E.BYPASS.LTC128B.128 [R0+0x14800], desc[UR36][R2.64+0x20], !P3 ;  /* 0x1480002002002fae */ /* 0x0003e8000d901d64 */
[----:B0-----:R1:W-:Y:S02]  /*9710*/  @P2 LDGSTS.E.BYPASS.LTC128B.128 [R0+0x15800], desc[UR36][R2.64+0x40], !P1 ;  /* 0x1580004002002fae */ /* 0x0013e4000c901d64 */
.L_x_119:
[----:B------:R-:W-:-:S13]  /*9720*/  ISETP.GE.AND P2, PT, R9, 0x41, PT ;  /* 0x000000410900780c */ /* 0x000fda0003f46270 */
[----:B-1--4-:R-:W-:-:S05]  /*9730*/  @P2 IADD3 R2, P0, R8, R14, RZ ;  /* 0x0000000e08022210 */ /* 0x012fca0007f1e0ff */
[----:B------:R-:W-:Y:S01]  /*9740*/  @P2 IMAD.X R3, RZ, RZ, R6, P0 ;  /* 0x000000ffff032224 */ /* 0x000fe200000e0606 */
[----:B------:R-:W-:-:S04]  /*9750*/  PLOP3.LUT P0, PT, PT, PT, PT, 0x80, 0x0 ;  /* 0x000000000000781c */ /* 0x000fc80003f0f070 */
[----:B------:R-:W-:Y:S01]  /*9760*/  @!PT LDS RZ, [RZ] ;  /* 0x00000000fffff984 */ /* 0x000fe20000000800 */
[----:B------:R-:W-:Y:S01]  /*9770*/  @!PT LDS RZ, [RZ] ;  /* 0x00000000fffff984 */ /* 0x000fe20000000800 */
[----:B------:R-:W-:Y:S01]  /*9780*/  @!PT LDS RZ, [RZ] ;  /* 0x00000000fffff984 */ /* 0x000fe20000000800 */
[----:B------:R0:W-:Y:S04]  /*9790*/  @P2 LDGSTS.E.BYPASS.LTC128B.128 [R0+0x14000], desc[UR36][R2.64], !P4 ;  /* 0x1400000002002fae */ /* 0x0001e8000e101d64 */
[----:B------:R0:W-:Y:S04]  /*97a0*/  @P2 LDGSTS.E.BYPASS.LTC128B.128 [R0+0x15000], desc[UR36][R2.64+0x20], !P3 ;  /* 0x1500002002002fae */ /* 0x0001e8000d901d64 */
[----:B------:R0:W-:Y:S01]  /*97b0*/  @P2 LDGSTS.E.BYPASS.LTC128B.128 [R0+0x16000], desc[UR36][R2.64+0x40], !P1 ;  /* 0x1600004002002fae */ /* 0x0001e2000c901d64 */
[----:B------:R-:W-:Y:S01]  /*97c0*/  NOP ;  /* 0x0000000000007918 */ /* 0x000fe20000000000 */
.L_x_53:
[----:B------:R-:W-:Y:S02]  /*97d0*/  PLOP3.LUT P1, PT, P1, P0, PT, 0xa2, 0x0 ;  /* 0x000000000000781c */ /* 0x000fe40000f21472 */
[----:B------:R-:W-:-:S08]  /*97e0*/  @P0 R2UR P1, UR4, R4 ;  /* 0x00000000040402ca */ /* 0x000fd00000020000 */
[----:B------:R-:W-:-:S05]  /*97f0*/  @P0 PLOP3.LUT P0, PT, P1, PT, PT, 0x80, 0x0 ;  /* 0x000000000000081c */ /* 0x000fca0000f0f070 */
[----:B------:R-:W-:Y:S01]  /*9800*/  @!P1 SYNCS.ARRIVE.TRANS64.RED.A0T1 RZ, [UR4+0x19c30], RZ ;  /* 0x019c30ffffff99a7 */ /* 0x000fe20008200404 */
[----:B------:R-:W-:Y:S07]  /*9810*/  @!P1 ARRIVES.LDGSTSBAR.64.TRANSCNT [UR4+0x19c30] ;  /* 0x019c3000ff0099b0 */ /* 0x000fee0008000a84 */
[----:B------:R-:W-:Y:S05]  /*9820*/  @P0 BRA.U.ANY `(.L_x_53) ;  /* 0xfffffffd00e80947 */ /* 0x000fea000393ffff */
[----:B------:R-:W-:Y:S01]  /*9830*/  NOP ;  /* 0x0000000000007918 */ /* 0x000fe20000000000 */
[----:B0-----:R-:W-:-:S05]  /*9840*/  IMAD.U32 R0, RZ, RZ, UR48 ;  /* 0x00000030ff007e24 */ /* 0x001fca000f8e00ff */
[----:B------:R-:W-:-:S13]  /*9850*/  ISETP.NE.AND P2, PT, R0, 0x3, PT ;  /* 0x000000030000780c */ /* 0x000fda0003f45270 */
[----:B------:R-:W-:Y:S05]  /*9860*/  @!P2 BRA `(.L_x_54) ;  /* 0x000000000004a947 */ /* 0x000fea0003800000 */
[----:B------:R-:W-:Y:S01]  /*9870*/  BPT.TRAP 0x1 ;  /* 0x000000040000795c */ /* 0x000fe20000300000 */
.L_x_54:
[----:B------:R0:W-:Y:S02]  /*9880*/  SYNCS.ARRIVE.TRANS64.A1T0 RZ, [R4+URZ+0x19c30], RZ ;  /* 0x019c30ff04ff79a7 */ /* 0x0001e4000810003f */
[----:B------:R-:W-:Y:S05]  /*9890*/  WARPSYNC.ALL ;  /* 0x0000000000007948 */ /* 0x000fea0003800000 */
[----:B------:R-:W-:-:S04]  /*98a0*/  UIADD3 UR4, UR43, 0xf000, URZ ;  /* 0x0000f0002b047890 */ /* 0x000fc8000fffe03f */
[----:B------:R-:W-:Y:S01]  /*98b0*/  ULOP3.LUT UP0, URZ, UR4, 0x9f, URZ, 0xc0, !UPT ;  /* 0x0000009f043f7892 */ /* 0x000fe2000f80c03f */
[----:B------:R-:W-:Y:S05]  /*98c0*/  BAR.SYNC.DEFER_BLOCKING 0x8, 0x200 ;  /* 0x0208000000007b1d */ /* 0x000fea0000010000 */
[----:B------:R-:W-:-:S13]  /*98d0*/  PLOP3.LUT P0, PT, PT, PT, UP0, 0x80, 0x0 ;  /* 0x000000000000781c */ /* 0x000fda0003f0f008 */
[----:B------:R-:W-:Y:S05]  /*98e0*/  @!P0 BRA `(.L_x_55) ;  /* 0x0000000000408947 */ /* 0x000fea0003800000 */
[----:B------:R-:W-:Y:S01]  /*98f0*/  MOV R2, 0x0 ;  /* 0x0000000000027802 */ /* 0x000fe20000000f00 */
[----:B------:R-:W-:Y:S01]  /*9900*/  ULDC.64 UR6, c[0x4][0x98] ;  /* 0x0100260000067ab9 */ /* 0x000fe20000000a00 */
[----:B------:R-:W-:Y:S01]  /*9910*/  ULDC.64 UR8, c[0x4][0xa0] ;  /* 0x0100280000087ab9 */ /* 0x000fe20000000a00 */
[----:B------:R-:W-:Y:S01]  /*9920*/  ULDC.64 UR4, c[0x4][0x28] ;  /* 0x01000a0000047ab9 */ /* 0x000fe20000000a00 */
[----:B0-23--:R-:W-:Y:S01]  /*9930*/  IMAD.U32 R4, RZ, RZ, UR6 ;  /* 0x00000006ff047e24 */ /* 0x00dfe2000f8e00ff */
[----:B------:R-:W-:Y:S01]  /*9940*/  MOV R6, UR8 ;  /* 0x0000000800067c02 */ /* 0x000fe20008000f00 */
[----:B------:R-:W0:Y:S01]  /*9950*/  LDC.64 R2, c[0x4][R2] ;  /* 0x0100000002027b82 */ /* 0x000e220000000a00 */
[----:B------:R-:W-:Y:S01]  /*9960*/  IMAD.U32 R5, RZ, RZ, UR7 ;  /* 0x00000007ff057e24 */ /* 0x000fe2000f8e00ff */
[----:B------:R-:W-:Y:S01]  /*9970*/  MOV R13, RZ ;  /* 0x000000ff000d7202 */ /* 0x000fe20000000f00 */
[----:B------:R-:W-:Y:S02]  /*9980*/  IMAD.U32 R7, RZ, RZ, UR9 ;  /* 0x00000009ff077e24 */ /* 0x000fe4000f8e00ff */
[----:B------:R-:W-:-:S02]  /*9990*/  IMAD.U32 R10, RZ, RZ, UR4 ;  /* 0x00000004ff0a7e24 */ /* 0x000fc4000f8e00ff */
[----:B------:R-:W-:Y:S02]  /*99a0*/  IMAD.U32 R11, RZ, RZ, UR5 ;  /* 0x00000005ff0b7e24 */ /* 0x000fe4000f8e00ff */
[----:B------:R-:W-:Y:S02]  /*99b0*/  IMAD.MOV.U32 R8, RZ, RZ, 0x70 ;  /* 0x00000070ff087424 */ /* 0x000fe400078e00ff */
[----:B------:R-:W-:-:S07]  /*99c0*/  IMAD.MOV.U32 R12, RZ, RZ, 0x1 ;  /* 0x00000001ff0c7424 */ /* 0x000fce00078e00ff */
[----:B------:R-:W-:-:S07]  /*99d0*/  LEPC R20, `(.L_x_55) ;  /* 0x000000001014794e */ /* 0x000fce0000000000 */
[----:B0-----:R-:W-:Y:S05]  /*99e0*/  CALL.ABS.NOINC R2 ;  /* 0x0000000002007343 */ /* 0x001fea0003c00000 */
.L_x_55:
[----:B------:R-:W1:Y:S01]  /*99f0*/  LDC R8, c[0x0][0x448] ;  /* 0x00011200ff087b82 */ /* 0x000e620000000800 */
[----:B------:R-:W3:Y:S01]  /*9a00*/  S2R R18, SR_TID.X ;  /* 0x0000000000127919 */ /* 0x000ee20000002100 */
[----:B------:R-:W-:Y:S01]  /*9a10*/  R2UR UR6, R24 ;  /* 0x00000000180672ca */ /* 0x000fe200000e0000 */
[----:B------:R-:W-:Y:S01]  /*9a20*/  IMAD R0, RZ, RZ, -UR45 ;  /* 0x8000002dff007e24 */ /* 0x000fe2000f8e02ff */
[C---:B------:R-:W-:Y:S01]  /*9a30*/  R2UR UR7, R17.reuse ;  /* 0x00000000110772ca */ /* 0x040fe200000e0000 */
[----:B------:R-:W-:Y:S01]  /*9a40*/  ULDC.64 UR8, c[0x0][0x2d8] ;  /* 0x0000b60000087ab9 */ /* 0x000fe20000000a00 */
[----:B------:R-:W-:Y:S01]  /*9a50*/  R2UR UR4, R17 ;  /* 0x00000000110472ca */ /* 0x000fe200000e0000 */
[----:B------:R-:W-:Y:S01]  /*9a60*/  ULDC.64 UR10, c[0x0][0x280] ;  /* 0x0000a000000a7ab9 */ /* 0x000fe20000000a00 */
[----:B------:R-:W4:Y:S01]  /*9a70*/  LDC R3, c[0x0][0xc38] ;  /* 0x00030e00ff037b82 */ /* 0x000f220000000800 */
[C---:B------:R-:W-:Y:S01]  /*9a80*/  LOP3.LUT P3, RZ, R16.reuse, 0x200, RZ, 0xc0, !PT ;  /* 0x0000020010ff7812 */ /* 0x040fe2000786c0ff */
[----:B------:R-:W-:Y:S01]  /*9a90*/  VIADD R10, R25, UR43 ;  /* 0x0000002b190a7c36 */ /* 0x000fe20008000000 */
[----:B------:R-:W-:-:S02]  /*9aa0*/  LOP3.LUT P4, RZ, R16, 0x100, RZ, 0xc0, !PT ;  /* 0x0000010010ff7812 */ /* 0x000fc4000788c0ff */
[----:B------:R-:W-:Y:S02]  /*9ab0*/  LOP3.LUT P5, RZ, R16, 0x80, RZ, 0xc0, !PT ;  /* 0x0000008010ff7812 */ /* 0x000fe400078ac0ff */
[----:B------:R-:W-:-:S04]  /*9ac0*/  UIMAD UR6, UR6, UR8, URZ ;  /* 0x00000008060672a4 */ /* 0x000fc8000f8e023f */
[----:B------:R-:W-:Y:S02]  /*9ad0*/  UIMAD UR7, UR7, UR9, UR6 ;  /* 0x00000009070772a4 */ /* 0x000fe4000f8e0206 */
[----:B------:R-:W-:Y:S02]  /*9ae0*/  USHF.R.S32.HI UR6, URZ, 0x1f, UR46 ;  /* 0x0000001f3f067899 */ /* 0x000fe4000801142e */
[----:B------:R-:W-:Y:S01]  /*9af0*/  UIMAD.WIDE.U32 UR4, UR4, UR8, URZ ;  /* 0x00000008040472a5 */ /* 0x000fe2000f8e003f */
[----:B-1----:R-:W-:Y:S02]  /*9b00*/  ISETP.NE.AND P0, PT, R8, 0x1, PT ;  /* 0x000000010800780c */ /* 0x002fe40003f05270 */
[----:B------:R-:W-:Y:S01]  /*9b10*/  ULDC.64 UR8, c[0x0][0x2e0] ;  /* 0x0000b80000087ab9 */ /* 0x000fe20000000a00 */
[----:B------:R-:W-:Y:S02]  /*9b20*/  UIADD3 UR5, UR5, UR7, URZ ;  /* 0x0000000705057290 */ /* 0x000fe4000fffe03f */
[----:B------:R-:W-:-:S02]  /*9b30*/  UIMAD UR6, UR6, UR8, URZ ;  /* 0x00000008060672a4 */ /* 0x000fc4000f8e023f */
[----:B------:R-:W-:Y:S01]  /*9b40*/  UIMAD.WIDE.U32 UR4, UR46, UR8, UR4 ;  /* 0x000000082e0472a5 */ /* 0x000fe2000f8e0004 */
[----:B----4-:R-:W-:Y:S01]  /*9b50*/  IMAD R0, R3, R0, UR39 ;  /* 0x0000002703007e24 */ /* 0x010fe2000f8e0200 */
[----:B------:R-:W-:Y:S01]  /*9b60*/  UIMAD UR6, UR46, UR9, UR6 ;  /* 0x000000092e0672a4 */ /* 0x000fe2000f8e0206 */
[----:B---3--:R-:W-:Y:S01]  /*9b70*/  IMAD.SHL.U32 R20, R18, 0x40, RZ ;  /* 0x0000004012147824 */ /* 0x008fe200078e00ff */
[----:B------:R-:W-:Y:S01]  /*9b80*/  SHF.R.U32.HI R18, RZ, 0x1, R18 ;  /* 0x00000001ff127819 */ /* 0x000fe20000011612 */
[----:B------:R-:W-:Y:S01]  /*9b90*/  ULDC.64 UR8, c[0x0][0x2c8] ;  /* 0x0000b20000087ab9 */ /* 0x000fe20000000a00 */
[----:B0-2---:R-:W0:Y:S01]  /*9ba0*/  @P0 LDC R4, c[0x0][0x44c] ;  /* 0x00011300ff040b82 */ /* 0x005e220000000800 */
[----:B------:R-:W-:Y:S01]  /*9bb0*/  UIADD3 UR5, UR5, UR6, URZ ;  /* 0x0000000605057290 */ /* 0x000fe2000fffe03f */
[----:B------:R-:W-:Y:S02]  /*9bc0*/  LOP3.LUT R20, R20, 0x40, RZ, 0xc0, !PT ;  /* 0x0000004014147812 */ /* 0x000fe400078ec0ff */
[----:B------:R-:W-:-:S02]  /*9bd0*/  ULDC.64 UR6, c[0x0][0x2d0] ;  /* 0x0000b40000067ab9 */ /* 0x000fc40000000a00 */
[----:B------:R-:W-:Y:S01]  /*9be0*/  LOP3.LUT R18, R20, 0x3f, R18, 0xf8, !PT ;  /* 0x0000003f14127812 */ /* 0x000fe200078ef812 */
[----:B------:R-:W-:Y:S01]  /*9bf0*/  IMAD.U32 R6, RZ, RZ, UR6 ;  /* 0x00000006ff067e24 */ /* 0x000fe2000f8e00ff */
[----:B------:R-:W1:Y:S01]  /*9c00*/  @P0 LDC R2, c[0x0][0x450] ;  /* 0x00011400ff020b82 */ /* 0x000e620000000800 */
[----:B------:R-:W2:Y:S02]  /*9c10*/  S2R R20, SR_TID.X ;  /* 0x0000000000147919 */ /* 0x000ea40000002100 */
[----:B------:R-:W-:-:S04]  /*9c20*/  IMAD R7, R0, 0xc0, R18 ;  /* 0x000000c000077824 */ /* 0x000fc800078e0212 */
[----:B------:R-:W-:Y:S02]  /*9c30*/  IMAD.MOV.U32 R3, RZ, RZ, R7 ;  /* 0x000000ffff037224 */ /* 0x000fe400078e0007 */
[----:B0-----:R-:W-:-:S05]  /*9c40*/  @P0 IMAD.HI.U32 R5, R7, R4, RZ ;  /* 0x0000000407050227 */ /* 0x001fca00078e00ff */
[----:B-1----:R-:W-:-:S04]  /*9c50*/  @P0 SHF.R.U32.HI R3, RZ, R2, R5 ;  /* 0x00000002ff030219 */ /* 0x002fc80000011605 */
[--C-:B------:R-:W-:Y:S01]  /*9c60*/  SHF.R.S32.HI R2, RZ, 0x1f, R3.reuse ;  /* 0x0000001fff027819 */ /* 0x100fe20000011403 */
[----:B------:R-:W-:-:S04]  /*9c70*/  IMAD.MOV R4, RZ, RZ, -R3 ;  /* 0x000000ffff047224 */ /* 0x000fc800078e0a03 */
[----:B------:R-:W-:Y:S01]  /*9c80*/  IMAD R2, R2, UR6, RZ ;  /* 0x0000000602027c24 */ /* 0x000fe2000f8e02ff */
[----:B--2---:R-:W-:Y:S01]  /*9c90*/  SHF.L.U32 R18, R20, 0x4, RZ ;  /* 0x0000000414127819 */ /* 0x004fe200000006ff */
[----:B------:R-:W-:Y:S01]  /*9ca0*/  IMAD R4, R8, R4, R7 ;  /* 0x0000000408047224 */ /* 0x000fe200078e0207 */
[----:B------:R-:W-:Y:S01]  /*9cb0*/  SHF.R.U32.HI R20, RZ, 0x1, R20 ;  /* 0x00000001ff147819 */ /* 0x000fe20000011614 */
[C---:B------:R-:W-:Y:S01]  /*9cc0*/  IMAD R5, R3.reuse, UR7, R2 ;  /* 0x0000000703057c24 */ /* 0x040fe2000f8e0202 */
[----:B------:R-:W-:Y:S01]  /*9cd0*/  LOP3.LUT R18, R18, 0x10, RZ, 0xc0, !PT ;  /* 0x0000001012127812 */ /* 0x000fe200078ec0ff */
[----:B------:R-:W-:Y:S01]  /*9ce0*/  IMAD.WIDE.U32 R2, R3, R6, UR4 ;  /* 0x0000000403027e25 */ /* 0x000fe2000f8e0006 */
[----:B------:R-:W-:-:S03]  /*9cf0*/  LOP3.LUT R20, R20, 0x3f, RZ, 0xc0, !PT ;  /* 0x0000003f14147812 */ /* 0x000fc600078ec0ff */
[----:B------:R-:W-:Y:S01]  /*9d00*/  VIADD R7, R7, 0x80 ;  /* 0x0000008007077836 */ /* 0x000fe20000000000 */
[----:B------:R-:W-:Y:S02]  /*9d10*/  IADD3 R3, R3, R5, RZ ;  /* 0x0000000503037210 */ /* 0x000fe40007ffe0ff */
[----:B------:R-:W-:Y:S01]  /*9d20*/  SHF.R.S32.HI R5, RZ, 0x1f, R4 ;  /* 0x0000001fff057819 */ /* 0x000fe20000011404 */
[----:B------:R-:W-:-:S04]  /*9d30*/  IMAD.WIDE.U32 R2, R4, UR8, R2 ;  /* 0x0000000804027c25 */ /* 0x000fc8000f8e0002 */
[----:B------:R-:W-:-:S04]  /*9d40*/  IMAD R5, R5, UR8, RZ ;  /* 0x0000000805057c24 */ /* 0x000fc8000f8e02ff */
[----:B------:R-:W-:Y:S01]  /*9d50*/  IMAD R5, R4, UR9, R5 ;  /* 0x0000000904057c24 */ /* 0x000fe2000f8e0205 */
[----:B------:R-:W-:Y:S02]  /*9d60*/  IADD3 R4, P1, R2, UR10, RZ ;  /* 0x0000000a02047c10 */ /* 0x000fe4000ff3e0ff */
[----:B------:R-:W0:Y:S02]  /*9d70*/  @P0 LDC R2, c[0x0][0x450] ;  /* 0x00011400ff020b82 */ /* 0x000e240000000800 */
[----:B------:R-:W-:-:S06]  /*9d80*/  IADD3.X R5, R3, UR11, R5, P1, !PT ;  /* 0x0000000b03057c10 */ /* 0x000fcc0008ffe405 */
[----:B------:R-:W1:Y:S02]  /*9d90*/  @P0 LDC R3, c[0x0][0x44c] ;  /* 0x00011300ff030b82 */ /* 0x000e640000000800 */
[----:B-1----:R-:W-:-:S04]  /*9da0*/  @P0 IMAD.HI.U32 R9, R7, R3, RZ ;  /* 0x0000000307090227 */ /* 0x002fc800078e00ff */
[----:B------:R-:W-:Y:S01]  /*9db0*/  IMAD.MOV.U32 R3, RZ, RZ, R7 ;  /* 0x000000ffff037224 */ /* 0x000fe200078e0007 */
[----:B0-----:R-:W-:-:S05]  /*9dc0*/  @P0 SHF.R.U32.HI R3, RZ, R2, R9 ;  /* 0x00000002ff030219 */ /* 0x001fca0000011609 */
[----:B------:R-:W-:-:S04]  /*9dd0*/  IMAD.MOV R2, RZ, RZ, -R3 ;  /* 0x000000ffff027224 */ /* 0x000fc800078e0a03 */
[----:B------:R-:W-:Y:S01]  /*9de0*/  IMAD R7, R8, R2, R7 ;  /* 0x0000000208077224 */ /* 0x000fe200078e0207 */
[----:B------:R-:W-:-:S05]  /*9df0*/  SHF.R.S32.HI R2, RZ, 0x1f, R3 ;  /* 0x0000001fff027819 */ /* 0x000fca0000011403 */
[----:B------:R-:W-:-:S04]  /*9e00*/  IMAD R2, R2, UR6, RZ ;  /* 0x0000000602027c24 */ /* 0x000fc8000f8e02ff */
[C---:B------:R-:W-:Y:S02]  /*9e10*/  IMAD R8, R3.reuse, UR7, R2 ;  /* 0x0000000703087c24 */ /* 0x040fe4000f8e0202 */
[----:B------:R-:W-:Y:S01]  /*9e20*/  IMAD.WIDE.U32 R2, R3, R6, UR4 ;  /* 0x0000000403027e25 */ /* 0x000fe2000f8e0006 */
[----:B------:R-:W-:Y:S01]  /*9e30*/  SHF.R.S32.HI R6, RZ, 0x1f, R7 ;  /* 0x0000001fff067819 */ /* 0x000fe20000011407 */
[----:B------:R-:W-:Y:S02]  /*9e40*/  UMOV UR4, 0xffffffff ;  /* 0xffffffff00047882 */ /* 0x000fe40000000000 */
[----:B------:R-:W-:Y:S02]  /*9e50*/  IMAD.IADD R3, R3, 0x1, R8 ;  /* 0x0000000103037824 */ /* 0x000fe400078e0208 */
[----:B------:R-:W-:Y:S02]  /*9e60*/  IMAD R6, R6, UR8, RZ ;  /* 0x0000000806067c24 */ /* 0x000fe4000f8e02ff */
[----:B------:R-:W-:-:S04]  /*9e70*/  IMAD.WIDE.U32 R2, R7, UR8, R2 ;  /* 0x0000000807027c25 */ /* 0x000fc8000f8e0002 */
[----:B------:R-:W-:Y:S01]  /*9e80*/  IMAD R7, R7, UR9, R6 ;  /* 0x0000000907077c24 */ /* 0x000fe2000f8e0206 */
[----:B------:R-:W-:-:S04]  /*9e90*/  IADD3 R6, P0, R2, UR10, RZ ;  /* 0x0000000a02067c10 */ /* 0x000fc8000ff1e0ff */
[----:B------:R-:W-:Y:S01]  /*9ea0*/  IADD3.X R7, R3, UR11, R7, P0, !PT ;  /* 0x0000000b03077c10 */ /* 0x000fe200087fe407 */
[----:B------:R-:W-:Y:S08]  /*9eb0*/  BRA.DIV UR4, `(.L_x_56) ;  /* 0x00000026041c7947 */ /* 0x000ff0000b800000 */
[----:B------:R-:W0:Y:S01]  /*9ec0*/  SHFL.IDX PT, R3, R4, RZ, 0x1e1f ;  /* 0x001e1fff04037589 */ /* 0x000e2200000e0000 */
[----:B------:R-:W-:-:S03]  /*9ed0*/  IMAD R0, R0, 0xc0, R20 ;  /* 0x000000c000007824 */ /* 0x000fc600078e0214 */
[----:B------:R-:W1:Y:S02]  /*9ee0*/  SHFL.IDX PT, R2, R5, RZ, 0x1e1f ;  /* 0x001e1fff05027589 */ /* 0x000e6400000e0000 */
[----:B------:R-:W-:Y:S02]  /*9ef0*/  ISETP.GE.AND P1, PT, R0, UR42, PT ;  /* 0x0000002a00007c0c */ /* 0x000fe4000bf26270 */
[----:B------:R-:W2:Y:S04]  /*9f00*/  SHFL.IDX PT, R14, R4, 0x1, 0x1e1f ;  /* 0x003e1f00040e7f89 */ /* 0x000ea800000e0000 */
[----:B------:R-:W3:Y:S04]  /*9f10*/  SHFL.IDX PT, R5, R5, 0x1, 0x1e1f ;  /* 0x003e1f0005057f89 */ /* 0x000ee800000e0000 */
[----:B------:R-:W4:Y:S03]  /*9f20*/  SHFL.IDX PT, R7, R7, RZ, 0x1e1f ;  /* 0x001e1fff07077589 */ /* 0x000f2600000e0000 */
[----:B0-----:R-:W-:-:S05]  /*9f30*/  @!P1 IADD3 R8, P0, R18, R3, RZ ;  /* 0x0000000312089210 */ /* 0x001fca0007f1e0ff */
[----:B-1----:R-:W-:Y:S02]  /*9f40*/  @!P1 IMAD.X R3, RZ, RZ, R2, P0 ;  /* 0x000000ffff039224 */ /* 0x002fe400000e0602 */
[----:B------:R-:W-:Y:S02]  /*9f50*/  @!P1 IMAD.MOV.U32 R2, RZ, RZ, R8 ;  /* 0x000000ffff029224 */ /* 0x000fe400078e0008 */
[----:B------:R-:W-:-:S03]  /*9f60*/  VIADD R8, R0, 0x40 ;  /* 0x0000004000087836 */ /* 0x000fc60000000000 */
[----:B------:R-:W-:Y:S04]  /*9f70*/  @!P1 LDGSTS.E.BYPASS.LTC128B.128 [R10+0xf000], desc[UR36][R2.64], !P3 ;  /* 0x0f000000020a9fae */ /* 0x000fe8000d901d64 */
[----:B------:R-:W-:Y:S04]  /*9f80*/  @!P1 LDGSTS.E.BYPASS.LTC128B.128 [R10+0x10800], desc[UR36][R2.64+0x20], !P4 ;  /* 0x10800020020a9fae */ /* 0x000fe8000e101d64 */
[----:B------:R0:W-:Y:S01]  /*9f90*/  @!P1 LDGSTS.E.BYPASS.LTC128B.128 [R10+0x12000], desc[UR36][R2.64+0x40], !P5 ;  /* 0x12000040020a9fae */ /* 0x0001e2000e901d64 */
[----:B------:R-:W-:-:S13]  /*9fa0*/  ISETP.GE.AND P1, PT, R8, UR42, PT ;  /* 0x0000002a08007c0c */ /* 0x000fda000bf26270 */
[----:B--2---:R-:W-:-:S05]  /*9fb0*/  @!P1 IADD3 R14, P0, R18, R14, RZ ;  /* 0x0000000e120e9210 */ /* 0x004fca0007f1e0ff */
[----:B---3--:R-:W-:Y:S02]  /*9fc0*/  @!P1 IMAD.X R9, RZ, RZ, R5, P0 ;  /* 0x000000ffff099224 */ /* 0x008fe400000e0605 */
[----:B0-----:R-:W-:Y:S02]  /*9fd0*/  @!P1 IMAD.MOV.U32 R2, RZ, RZ, R14 ;  /* 0x000000ffff029224 */ /* 0x001fe400078e000e */
[----:B------:R0:W1:Y:S01]  /*9fe0*/  SHFL.IDX PT, R14, R6, RZ, 0x1e1f ;  /* 0x001e1fff060e7589 */ /* 0x00006200000e0000 */
[----:B------:R-:W-:-:S05]  /*9ff0*/  @!P1 MOV R3, R9 ;  /* 0x0000000900039202 */ /* 0x000fca0000000f00 */
[----:B------:R0:W-:Y:S04]  /*a000*/  @!P1 LDGSTS.E.BYPASS.LTC128B.128 [R10+0xf800], desc[UR36][R2.64], !P3 ;  /* 0x0f800000020a9fae */ /* 0x0001e8000d901d64 */
[----:B------:R0:W-:Y:S04]  /*a010*/  @!P1 LDGSTS.E.BYPASS.LTC128B.128 [R10+0x11000], desc[UR36][R2.64+0x20], !P4 ;  /* 0x11000020020a9fae */ /* 0x0001e8000e101d64 */
[----:B----4-:R0:W-:Y:S02]  /*a020*/  @!P1 LDGSTS.E.BYPASS.LTC128B.128 [R10+0x12800], desc[UR36][R2.64+0x40], !P5 ;  /* 0x12800040020a9fae */ /* 0x0101e4000e901d64 */
.L_x_126:
[----:B------:R-:W-:Y:S01]  /*a030*/  VIADD R0, R0, 0x80 ;  /* 0x0000008000007836 */ /* 0x000fe20000000000 */
[----:B------:R-:W-:Y:S04]  /*a040*/  BSSY B0, `(.L_x_57) ;  /* 0x000000b000007945 */ /* 0x000fe80003800000 */
[----:B------:R-:W-:-:S13]  /*a050*/  ISETP.GE.AND P0, PT, R0, UR42, PT ;  /* 0x0000002a00007c0c */ /* 0x000fda000bf06270 */
[----:B------:R-:W-:Y:S05]  /*a060*/  @P0 BRA `(.L_x_58) ;  /* 0x0000000000200947 */ /* 0x000fea0003800000 */
[----:B01----:R-:W-:-:S05]  /*a070*/  IADD3 R2, P0, R18, R14, RZ ;  /* 0x0000000e12027210 */ /* 0x003fca0007f1e0ff */
[----:B------:R-:W-:-:S05]  /*a080*/  IMAD.X R3, RZ, RZ, R7, P0 ;  /* 0x000000ffff037224 */ /* 0x000fca00000e0607 */
[----:B------:R-:W-:Y:S01]  /*a090*/  @!PT LDS RZ, [RZ] ;  /* 0x00000000fffff984 */ /* 0x000fe20000000800 */
[----:B------:R-:W-:Y:S01]  /*a0a0*/  @!PT LDS RZ, [RZ] ;  /* 0x00000000fffff984 */ /* 0x000fe20000000800 */
[----:B------:R-:W-:Y:S01]  /*a0b0*/  @!PT LDS RZ, [RZ] ;  /* 0x00000000fffff984 */ /* 0x000fe20000000800 */
[----:B------:R2:W-:Y:S04]  /*a0c0*/  LDGSTS.E.BYPASS.LTC128B.128 [R10+0x10000], desc[UR36][R2.64], !P3 ;  /* 0x10000000020a7fae */ /* 0x0005e8000d901d64 */
[----:B------:R2:W-:Y:S04]  /*a0d0*/  LDGSTS.E.BYPASS.LTC128B.128 [R10+0x11800], desc[UR36][R2.64+0x20], !P4 ;  /* 0x11800020020a7fae */ /* 0x0005e8000e101d64 */
[----:B------:R2:W-:Y:S02]  /*a0e0*/  LDGSTS.E.BYPASS.LTC128B.128 [R10+0x13000], desc[UR36][R2.64+0x40], !P5 ;  /* 0x13000040020a7fae */ /* 0x0005e4000e901d64 */
.L_x_58:
[----:B------:R-:W-:Y:S05]  /*a0f0*/  BSYNC B0 ;  /* 0x0000000000007941 */ /* 0x000fea0003800000 */
.L_x_57:
[----:B------:R-:W-:Y:S01]  /*a100*/  NOP ;  /* 0x0000000000007918 */ /* 0x000fe20000000000 */
[----:B------:R-:W-:Y:S01]  /*a110*/  SYNCS.ARRIVE.TRANS64.RED.A0T1 RZ, [UR43+0x19c00], RZ ;  /* 0x019c00ffffff79a7 */ /* 0x000fe2000820042b */
[----:B------:R-:W-:Y:S01]  /*a120*/  ARRIVES.LDGSTSBAR.64.TRANSCNT [UR43+0x19c00] ;  /* 0x019c0000ff0079b0 */ /* 0x000fe20008000aab */
[----:B------:R-:W-:Y:S01]  /*a130*/  NOP ;  /* 0x0000000000007918 */ /* 0x000fe20000000000 */
[----:B------:R-:W-:Y:S01]  /*a140*/  ULOP3.LUT UR4, UR38, 0x1, URZ, 0xc, !UPT ;  /* 0x0000000126047892 */ /* 0x000fe2000f8e0c3f */
[----:B------:R-:W-:Y:S05]  /*a150*/  SYNCS.ARRIVE.TRANS64.A1T0 RZ, [UR43+0x19c00], RZ ;  /* 0x019c00ffffff79a7 */ /* 0x000fea000810002b */
[----:B------:R-:W-:-:S05]  /*a160*/  IMAD.U32 R0, RZ, RZ, UR4 ;  /* 0x00000004ff007e24 */ /* 0x000fca000f8e00ff */
[----:B------:R-:W-:-:S04]  /*a170*/  SHF.L.U32 R0, R0, 0x1f, RZ ;  /* 0x0000001f00007819 */ /* 0x000fc800000006ff */
[----:B------:R-:W3:Y:S02]  /*a180*/  SYNCS.PHASECHK.TRANS64.TRYWAIT P0, [UR43+0x19c20], R0 ;  /* 0x019c2000ff0075a7 */ /* 0x000ee4000800016b */
[----:B---3--:R-:W-:Y:S05]  /*a190*/  @!P0 BRA `(.L_x_59) ;  /* 0x0000002400488947 */ /* 0x008fea0003800000 */
.L_x_127:
[----:B0-----:R-:W-:-:S05]  /*a1a0*/  IMAD.U32 R0, RZ, RZ, UR40 ;  /* 0x00000028ff007e24 */ /* 0x001fca000f8e00ff */
[----:B------:R-:W-:-:S13]  /*a1b0*/  ISETP.GE.AND P0, PT, R0, 0x81, PT ;  /* 0x000000810000780c */ /* 0x000fda0003f06270 */
[----:B------:R-:W-:Y:S05]  /*a1c0*/  @!P0 BRA `(.L_x_60) ;  /* 0x0000001000048947 */ /* 0x000fea0003800000 */
[----:B------:R-:W-:Y:S01]  /*a1d0*/  IMAD.MOV.U32 R4, RZ, RZ, R22 ;  /* 0x000000ffff047224 */ /* 0x000fe200078e0016 */
[----:B------:R-:W-:Y:S01]  /*a1e0*/  MOV R0, R19 ;  /* 0x0000001300007202 */ /* 0x000fe20000000f00 */
[----:B------:R-:W-:-:S07]  /*a1f0*/  IMAD.U32 R20, RZ, RZ, UR44 ;  /* 0x0000002cff147e24 */ /* 0x000fce000f8e00ff */
.L_x_80:
[----:B0-2---:R-:W0:Y:S01]  /*a200*/  LDC R2, c[0x0][0x430] ;  /* 0x00010c00ff027b82 */ /* 0x005e220000000800 */
[----:B------:R-:W2:Y:S01]  /*a210*/  S2R R3, SR_TID.X ;  /* 0x0000000000037919 */ /* 0x000ea20000002100 */
[----:B------:R-:W-:Y:S01]  /*a220*/  ULDC.64 UR4, c[0x0][0x428] ;  /* 0x00010a0000047ab9 */ /* 0x000fe20000000a00 */
[----:B------:R-:W-:Y:S02]  /*a230*/  VIADD R19, R0, 0x1 ;  /* 0x0000000100137836 */ /* 0x000fe40000000000 */
[----:B------:R-:W-:-:S04]  /*a240*/  IMAD R6, R27, UR4, RZ ;  /* 0x000000041b067c24 */ /* 0x000fc8000f8e02ff */
[----:B------:R-:W-:Y:S01]  /*a250*/  IMAD R6, R23, UR5, R6 ;  /* 0x0000000517067c24 */ /* 0x000fe2000f8e0206 */
[----:B0-----:R-:W-:Y:S01]  /*a260*/  ISETP.NE.AND P0, PT, R2, 0x1, PT ;  /* 0x000000010200780c */ /* 0x001fe20003f05270 */
[----:B--2---:R-:W-:Y:S01]  /*a270*/  IMAD.SHL.U32 R2, R3, 0x40, RZ ;  /* 0x0000004003027824 */ /* 0x004fe200078e00ff */
[----:B------:R-:W-:-:S11]  /*a280*/  SHF.R.U32.HI R3, RZ, 0x1, R3 ;  /* 0x00000001ff037819 */ /* 0x000fd60000011603 */
[----:B------:R-:W0:Y:S01]  /*a290*/  @P0 LDC R5, c[0x0][0x434] ;  /* 0x00010d00ff050b82 */ /* 0x000e220000000800 */
[----:B------:R-:W-:Y:S02]  /*a2a0*/  LOP3.LUT R3, R3, 0x3f, RZ, 0xc0, !PT ;  /* 0x0000003f03037812 */ /* 0x000fe400078ec0ff */
[----:B------:R-:W-:-:S03]  /*a2b0*/  LOP3.LUT R2, R2, 0x40, RZ, 0xc0, !PT ;  /* 0x0000004002027812 */ /* 0x000fc600078ec0ff */
[----:B------:R-:W-:Y:S02]  /*a2c0*/  IMAD R3, R20, 0x80, R3 ;  /* 0x0000008014037824 */ /* 0x000fe400078e0203 */
[----:B------:R-:W2:Y:S03]  /*a2d0*/  @P0 LDC R7, c[0x0][0x438] ;  /* 0x00010e00ff070b82 */ /* 0x000ea60000000800 */
[----:B------:R-:W-:-:S05]  /*a2e0*/  IADD3 R8, R2, R3, R28 ;  /* 0x0000000302087210 */ /* 0x000fca0007ffe01c */
[----:B0-----:R-:W-:-:S04]  /*a2f0*/  @P0 IMAD.HI.U32 R2, R8, R5, RZ ;  /* 0x0000000508020227 */ /* 0x001fc800078e00ff */
[----:B------:R-:W-:Y:S01]  /*a300*/  IMAD.MOV.U32 R5, RZ, RZ, R8 ;  /* 0x000000ffff057224 */ /* 0x000fe200078e0008 */
[----:B--2---:R-:W-:-:S04]  /*a310*/  @P0 SHF.R.U32.HI R5, RZ, R7, R2 ;  /* 0x00000007ff050219 */ /* 0x004fc80000011602 */
[--C-:B------:R-:W-:Y:S01]  /*a320*/  SHF.R.S32.HI R3, RZ, 0x1f, R5.reuse ;  /* 0x0000001fff037819 */ /* 0x100fe20000011405 */
[----:B------:R-:W-:-:S04]  /*a330*/  IMAD.MOV.U32 R2, RZ, RZ, R5 ;  /* 0x000000ffff027224 */ /* 0x000fc800078e0005 */
[----:B------:R-:W-:Y:S01]  /*a340*/  IMAD.WIDE.U32 R2, R23, UR4, R2 ;  /* 0x0000000417027c25 */ /* 0x000fe2000f8e0002 */
[----:B------:R-:W-:-:S04]  /*a350*/  ULDC.64 UR4, c[0x0][0x418] ;  /* 0x0001060000047ab9 */ /* 0x000fc80000000a00 */
[----:B------:R-:W-:Y:S02]  /*a360*/  IADD3 R3, R6, R3, RZ ;  /* 0x0000000306037210 */ /* 0x000fe40007ffe0ff */
[C---:B------:R-:W-:Y:S01]  /*a370*/  LEA R6, P0, R2.reuse, UR4, 0x2 ;  /* 0x0000000402067c11 */ /* 0x040fe2000f8010ff */
[----:B------:R-:W-:Y:S01]  /*a380*/  IMAD.U32 R9, RZ, RZ, UR48 ;  /* 0x00000030ff097e24 */ /* 0x000fe2000f8e00ff */
[----:B------:R-:W-:Y:S02]  /*a390*/  ULDC UR4, c[0x0][0x430] ;  /* 0x00010c0000047ab9 */ /* 0x000fe40000000800 */
[----:B------:R-:W-:Y:S02]  /*a3a0*/  LEA.HI.X R7, R2, UR5, R3, 0x2, P0 ;  /* 0x0000000502077c11 */ /* 0x000fe400080f1403 */
[----:B------:R-:W-:Y:S01]  /*a3b0*/  ISETP.NE.AND P2, PT, R9, 0x3, PT ;  /* 0x000000030900780c */ /* 0x000fe20003f45270 */
[----:B------:R-:W-:Y:S01]  /*a3c0*/  IMAD.MOV R3, RZ, RZ, -R5 ;  /* 0x000000ffff037224 */ /* 0x000fe200078e0a05 */
[----:B------:R-:W-:-:S02]  /*a3d0*/  ISETP.NE.AND P0, PT, R19, 0x2, PT ;  /* 0x000000021300780c */ /* 0x000fc40003f05270 */
[----:B------:R-:W2:Y:S01]  /*a3e0*/  LDG.E R7, desc[UR36][R6.64] ;  /* 0x0000002406077981 */ /* 0x000ea2000c1e1900 */
[----:B------:R-:W-:Y:S01]  /*a3f0*/  IMAD.MOV.U32 R2, RZ, RZ, R20 ;  /* 0x000000ffff027224 */ /* 0x000fe200078e0014 */
[----:B------:R-:W-:Y:S01]  /*a400*/  SEL R22, RZ, 0x1, P0 ;  /* 0x00000001ff167807 */ /* 0x000fe20000000000 */
[----:B------:R-:W-:Y:S01]  /*a410*/  IMAD R8, R3, UR4, R8 ;  /* 0x0000000403087c24 */ /* 0x000fe2000f8e0208 */
[----:B------:R-:W-:Y:S01]  /*a420*/  SEL R19, R19, RZ, P0 ;  /* 0x000000ff13137207 */ /* 0x000fe20000000000 */
[----:B------:R-:W-:Y:S01]  /*a430*/  VIADD R20, R20, 0xffffffff ;  /* 0xffffffff14147836 */ /* 0x000fe20000000000 */
[----:B------:R-:W-:Y:S02]  /*a440*/  LOP3.LUT R22, R4, R22, RZ, 0x3c, !PT ;  /* 0x0000001604167212 */ /* 0x000fe400078e3cff */
[----:B------:R-:W-:Y:S02]  /*a450*/  ISETP.GT.AND P1, PT, R2, RZ, PT ;  /* 0x000000ff0200720c */ /* 0x000fe40003f24270 */
[----:B--2---:R-:W-:Y:S01]  /*a460*/  SHF.R.S32.HI R18, RZ, 0x1f, R7 ;  /* 0x0000001fff127819 */ /* 0x004fe20000011407 */
[----:B------:R-:W-:Y:S10]  /*a470*/  @!P2 BRA `(.L_x_61) ;  /* 0x000000000004a947 */ /* 0x000ff40003800000 */
[----:B------:R-:W-:Y:S01]  /*a480*/  BPT.TRAP 0x1 ;  /* 0x000000040000795c */ /* 0x000fe20000300000 */
.L_x_61:
[----:B------:R-:W-:Y:S01]  /*a490*/  LEA R5, R19, UR43, 0x3 ;  /* 0x0000002b13057c11 */ /* 0x000fe2000f8e18ff */
[----:B------:R-:W-:Y:S01]  /*a4a0*/  BSSY B0, `(.L_x_62) ;  /* 0x0000005000007945 */ /* 0x000fe20003800000 */
[----:B------:R-:W-:Y:S02]  /*a4b0*/  SHF.L.U32 R10, R22, 0x1f, RZ ;  /* 0x0000001f160a7819 */ /* 0x000fe400000006ff */
[----:B------:R-:W-:Y:S02]  /*a4c0*/  SHF.R.S32.HI R9, RZ, 0x1f, R8 ;  /* 0x0000001fff097819 */ /* 0x000fe40000011408 */
[----:B------:R-:W0:Y:S02]  /*a4d0*/  SYNCS.PHASECHK.TRANS64.TRYWAIT P0, [R5+URZ+0x19c80], R10 ;  /* 0x019c800a050075a7 */ /* 0x000e24000800017f */
[----:B0-----:R-:W-:Y:S05]  /*a4e0*/  @!P0 BRA `(.L_x_63) ;  /* 0x00000020008c8947 */ /* 0x001fea0003800000 */
.L_x_128:
[----:B------:R-:W-:Y:S05]  /*a4f0*/  BSYNC B0 ;  /* 0x0000000000007941 */ /* 0x000fea0003800000 */
.L_x_62:
[----:B------:R-:W-:Y:S01]  /*a500*/  ULDC.64 UR4, c[0x0][0x328] ;  /* 0x0000ca0000047ab9 */ /* 0x000fe20000000a00 */
[----:B------:R-:W-:Y:S01]  /*a510*/  ULDC.64 UR6, c[0x0][0x318] ;  /* 0x0000c60000067ab9 */ /* 0x000fe20000000a00 */
[----:B------:R-:W-:Y:S01]  /*a520*/  IMAD R6, R9, UR4, RZ ;  /* 0x0000000409067c24 */ /* 0x000fe2000f8e02ff */
[----:B------:R-:W-:Y:S01]  /*a530*/  LOP3.LUT P4, RZ, R16, 0x8, RZ, 0xc0, !PT ;  /* 0x0000000810ff7812 */ /* 0x000fe2000788c0ff */
[----:B------:R-:W-:Y:S01]  /*a540*/  IMAD.WIDE.U32 R2, R8, UR4, RZ ;  /* 0x0000000408027c25 */ /* 0x000fe2000f8e00ff */
[C---:B------:R-:W-:Y:S02]  /*a550*/  LOP3.LUT P3, RZ, R16.reuse, 0x4, RZ, 0xc0, !PT ;  /* 0x0000000410ff7812 */ /* 0x040fe4000786c0ff */
[----:B------:R-:W-:Y:S01]  /*a560*/  LOP3.LUT P2, RZ, R16, 0x2, RZ, 0xc0, !PT ;  /* 0x0000000210ff7812 */ /* 0x000fe2000784c0ff */
[----:B------:R-:W-:Y:S01]  /*a570*/  IMAD R6, R8, UR5, R6 ;  /* 0x0000000508067c24 */ /* 0x000fe2000f8e0206 */
[----:B------:R-:W-:-:S04]  /*a580*/  ULDC.64 UR4, c[0x0][0x338] ;  /* 0x0000ce0000047ab9 */ /* 0x000fc80000000a00 */
[----:B------:R-:W-:Y:S01]  /*a590*/  IADD3 R3, R3, R6, RZ ;  /* 0x0000000603037210 */ /* 0x000fe20007ffe0ff */
[----:B------:R-:W-:-:S04]  /*a5a0*/  IMAD R6, R18, UR4, RZ ;  /* 0x0000000412067c24 */ /* 0x000fc8000f8e02ff */
        /* <DEDUP_REMOVED lines=8> */
[----:B------:R-:W-:Y:S01]  /*a630*/  IADD3 R21, P0, R2, UR6, RZ ;  /* 0x0000000602157c10 */ /* 0x000fe2000ff1e0ff */
[----:B------:R-:W-:-:S03]  /*a640*/  IMAD R6, R19, 0x3000, R25 ;  /* 0x0000300013067824 */ /* 0x000fc600078e0219 */
[----:B------:R-:W-:Y:S01]  /*a650*/  IADD3.X R26, R26, UR7, R3, P0, !PT ;  /* 0x000000071a1a7c10 */ /* 0x000fe200087fe403 */
[----:B------:R-:W-:Y:S08]  /*a660*/  BRA.DIV UR4, `(.L_x_64) ;  /* 0x0000002204407947 */ /* 0x000ff0000b800000 */
[----:B------:R-:W2:Y:S01]  /*a670*/  S2R R3, SR_TID.X ;  /* 0x0000000000037919 */ /* 0x000ea20000002100 */
[----:B------:R-:W-:Y:S01]  /*a680*/  VIADD R6, R6, UR43 ;  /* 0x0000002b06067c36 */ /* 0x000fe20008000000 */
[----:B------:R-:W3:Y:S01]  /*a690*/  SHFL.IDX PT, R2, R21, RZ, 0x1e1f ;  /* 0x001e1fff15027589 */ /* 0x000ee200000e0000 */
[----:B--2---:R-:W-:-:S03]  /*a6a0*/  IMAD.SHL.U32 R11, R3, 0x10, RZ ;  /* 0x00000010030b7824 */ /* 0x004fc600078e00ff */
[----:B------:R-:W2:Y:S02]  /*a6b0*/  SHFL.IDX PT, R3, R26, RZ, 0x1e1f ;  /* 0x001e1fff1a037589 */ /* 0x000ea400000e0000 */
[----:B------:R-:W-:Y:S02]  /*a6c0*/  LOP3.LUT R11, R11, 0x10, RZ, 0xc0, !PT ;  /* 0x000000100b0b7812 */ /* 0x000fe400078ec0ff */
[----:B------:R-:W4:Y:S02]  /*a6d0*/  SHFL.IDX PT, R26, R26, 0x1, 0x1e1f ;  /* 0x003e1f001a1a7f89 */ /* 0x000f2400000e0000 */
[----:B---3--:R-:W-:-:S05]  /*a6e0*/  IADD3 R2, P0, R11, R2, RZ ;  /* 0x000000020b027210 */ /* 0x008fca0007f1e0ff */
[----:B--2---:R-:W-:-:S05]  /*a6f0*/  IMAD.X R3, RZ, RZ, R3, P0 ;  /* 0x000000ffff037224 */ /* 0x004fca00000e0603 */
[----:B------:R-:W-:Y:S04]  /*a700*/  LDGSTS.E.BYPASS.LTC128B.128 [R6+0x9000], desc[UR36][R2.64], !P4 ;  /* 0x0900000002067fae */ /* 0x000fe8000e101d64 */
[----:B------:R-:W-:Y:S04]  /*a710*/  LDGSTS.E.BYPASS.LTC128B.128 [R6+0xa000], desc[UR36][R2.64+0x20], !P3 ;  /* 0x0a00002002067fae */ /* 0x000fe8000d901d64 */
[----:B------:R2:W-:Y:S04]  /*a720*/  LDGSTS.E.BYPASS.LTC128B.128 [R6+0xb000], desc[UR36][R2.64+0x40], !P2 ;  /* 0x0b00004002067fae */ /* 0x0005e8000d101d64 */
[----:B--2-4-:R2:W3:Y:S02]  /*a730*/  SHFL.IDX PT, R2, R21, 0x1, 0x1e1f ;  /* 0x003e1f0015027f89 */ /* 0x0144e400000e0000 */
.L_x_134:
[----:B------:R-:W4:Y:S02]  /*a740*/  S2R R3, SR_TID.X ;  /* 0x0000000000037919 */ /* 0x000f240000002100 */
[----:B----4-:R-:W-:-:S05]  /*a750*/  IMAD.SHL.U32 R3, R3, 0x10, RZ ;  /* 0x0000001003037824 */ /* 0x010fca00078e00ff */
[----:B------:R-:W-:-:S04]  /*a760*/  LOP3.LUT R3, R3, 0x10, RZ, 0xc0, !PT ;  /* 0x0000001003037812 */ /* 0x000fc800078ec0ff */
[----:B---3--:R-:W-:-:S04]  /*a770*/  IADD3 R2, P0, R3, R2, RZ ;  /* 0x0000000203027210 */ /* 0x008fc80007f1e0ff */
[----:B------:R-:W-:Y:S02]  /*a780*/  IADD3.X R3, RZ, R26, RZ, P0, !PT ;  /* 0x0000001aff037210 */ /* 0x000fe400007fe4ff */
[----:B------:R-:W-:-:S03]  /*a790*/  PLOP3.LUT P0, PT, PT, PT, PT, 0x80, 0x0 ;  /* 0x000000000000781c */ /* 0x000fc60003f0f070 */
[----:B------:R-:W-:Y:S01]  /*a7a0*/  @!PT LDS RZ, [RZ] ;  /* 0x00000000fffff984 */ /* 0x000fe20000000800 */
[----:B------:R-:W-:Y:S01]  /*a7b0*/  @!PT LDS RZ, [RZ] ;  /* 0x00000000fffff984 */ /* 0x000fe20000000800 */
[----:B------:R-:W-:Y:S01]  /*a7c0*/  @!PT LDS RZ, [RZ] ;  /* 0x00000000fffff984 */ /* 0x000fe20000000800 */
[----:B------:R3:W-:Y:S04]  /*a7d0*/  LDGSTS.E.BYPASS.LTC128B.128 [R6+0x9800], desc[UR36][R2.64], !P4 ;  /* 0x0980000002067fae */ /* 0x0007e8000e101d64 */
[----:B------:R3:W-:Y:S04]  /*a7e0*/  LDGSTS.E.BYPASS.LTC128B.128 [R6+0xa800], desc[UR36][R2.64+0x20], !P3 ;  /* 0x0a80002002067fae */ /* 0x0007e8000d901d64 */
[----:B------:R3:W-:Y:S01]  /*a7f0*/  LDGSTS.E.BYPASS.LTC128B.128 [R6+0xb800], desc[UR36][R2.64+0x40], !P2 ;  /* 0x0b80004002067fae */ /* 0x0007e2000d101d64 */
[----:B------:R-:W-:Y:S01]  /*a800*/  NOP ;  /* 0x0000000000007918 */ /* 0x000fe20000000000 */
.L_x_65:
[----:B------:R-:W-:Y:S02]  /*a810*/  PLOP3.LUT P2, PT, P2, P0, PT, 0xa2, 0x0 ;  /* 0x000000000000781c */ /* 0x000fe40001741472 */
[----:B------:R-:W-:-:S08]  /*a820*/  @P0 R2UR P2, UR4, R5 ;  /* 0x00000000050402ca */ /* 0x000fd00000040000 */
[----:B------:R-:W-:-:S05]  /*a830*/  @P0 PLOP3.LUT P0, PT, P2, PT, PT, 0x80, 0x0 ;  /* 0x000000000000081c */ /* 0x000fca000170f070 */
[----:B------:R-:W-:Y:S01]  /*a840*/  @!P2 SYNCS.ARRIVE.TRANS64.RED.A0T1 RZ, [UR4+0x19c70], RZ ;  /* 0x019c70ffffffa9a7 */ /* 0x000fe20008200404 */
[----:B------:R-:W-:Y:S07]  /*a850*/  @!P2 ARRIVES.LDGSTSBAR.64.TRANSCNT [UR4+0x19c70] ;  /* 0x019c7000ff00a9b0 */ /* 0x000fee0008000a84 */
[----:B------:R-:W-:Y:S05]  /*a860*/  @P0 BRA.U.ANY `(.L_x_65) ;  /* 0xfffffffd00e80947 */ /* 0x000fea000393ffff */
[----:B------:R-:W-:Y:S01]  /*a870*/  NOP ;  /* 0x0000000000007918 */ /* 0x000fe20000000000 */
[----:B---3--:R-:W-:-:S05]  /*a880*/  IMAD.U32 R2, RZ, RZ, UR48 ;  /* 0x00000030ff027e24 */ /* 0x008fca000f8e00ff */
[----:B------:R-:W-:-:S13]  /*a890*/  ISETP.NE.AND P3, PT, R2, 0x3, PT ;  /* 0x000000030200780c */ /* 0x000fda0003f65270 */
[----:B------:R-:W-:Y:S05]  /*a8a0*/  @!P3 BRA `(.L_x_66) ;  /* 0x000000000004b947 */ /* 0x000fea0003800000 */
[----:B------:R-:W-:Y:S01]  /*a8b0*/  BPT.TRAP 0x1 ;  /* 0x000000040000795c */ /* 0x000fe20000300000 */
.L_x_66:
[----:B------:R3:W-:Y:S01]  /*a8c0*/  SYNCS.ARRIVE.TRANS64.A1T0 RZ, [R5+URZ+0x19c70], RZ ;  /* 0x019c70ff05ff79a7 */ /* 0x0007e2000810003f */
[----:B------:R-:W-:Y:S05]  /*a8d0*/  @!P3 BRA `(.L_x_67) ;  /* 0x000000000004b947 */ /* 0x000fea0003800000 */
[----:B------:R-:W-:Y:S01]  /*a8e0*/  BPT.TRAP 0x1 ;  /* 0x000000040000795c */ /* 0x000fe20000300000 */
.L_x_67:
[----:B------:R-:W4:Y:S01]  /*a8f0*/  SYNCS.PHASECHK.TRANS64.TRYWAIT P0, [R5+URZ+0x19c40], R10 ;  /* 0x019c400a050075a7 */ /* 0x000f22000800017f */
[----:B------:R-:W-:Y:S04]  /*a900*/  BSSY B0, `(.L_x_68) ;  /* 0x0000002000007945 */ /* 0x000fe80003800000 */
[----:B----4-:R-:W-:Y:S05]  /*a910*/  @!P0 BRA `(.L_x_69) ;  /* 0x0000002000408947 */ /* 0x010fea0003800000 */
.L_x_135:
[----:B------:R-:W-:Y:S05]  /*a920*/  BSYNC B0 ;  /* 0x0000000000007941 */ /* 0x000fea0003800000 */
.L_x_68:
[----:B------:R-:W2:Y:S01]  /*a930*/  S2R R11, SR_TID.X ;  /* 0x00000000000b7919 */ /* 0x000ea20000002100 */
        /* <DEDUP_REMOVED lines=8> */
[----:B------:R-:W-:-:S02]  /*a9c0*/  ULDC.64 UR4, c[0x0][0x310] ;  /* 0x0000c40000047ab9 */ /* 0x000fc40000000a00 */
[----:B------:R-:W-:Y:S02]  /*a9d0*/  IMAD R18, R18, UR4, RZ ;  /* 0x0000000412127c24 */ /* 0x000fe4000f8e02ff */
        /* <DEDUP_REMOVED lines=10> */
[----:B--2---:R-:W-:-:S03]  /*aa80*/  IMAD.SHL.U32 R21, R11, 0x10, RZ ;  /* 0x000000100b157824 */ /* 0x004fc600078e00ff */
[----:B------:R-:W-:Y:S02]  /*aa90*/  IADD3.X R8, R8, UR7, R3, P0, !PT ;  /* 0x0000000708087c10 */ /* 0x000fe400087fe403 */
[----:B------:R-:W-:Y:S01]  /*aaa0*/  LOP3.LUT R21, R21, 0x10, RZ, 0xc0, !PT ;  /* 0x0000001015157812 */ /* 0x000fe200078ec0ff */
[----:B------:R-:W-:Y:S06]  /*aab0*/  BRA.DIV UR4, `(.L_x_70) ;  /* 0x0000001e04ec7947 */ /* 0x000fec000b800000 */
[----:B------:R-:W2:Y:S04]  /*aac0*/  SHFL.IDX PT, R2, R7, RZ, 0x1e1f ;  /* 0x001e1fff07027589 */ /* 0x000ea800000e0000 */
[----:B------:R-:W5:Y:S04]  /*aad0*/  SHFL.IDX PT, R3, R8, RZ, 0x1e1f ;  /* 0x001e1fff08037589 */ /* 0x000f6800000e0000 */
[----:B------:R-:W0:Y:S01]  /*aae0*/  SHFL.IDX PT, R8, R8, 0x1, 0x1e1f ;  /* 0x003e1f0008087f89 */ /* 0x000e2200000e0000 */
[----:B--2---:R-:W-:-:S05]  /*aaf0*/  IADD3 R2, P0, R21, R2, RZ ;  /* 0x0000000215027210 */ /* 0x004fca0007f1e0ff */
[----:B-----5:R-:W-:-:S05]  /*ab00*/  IMAD.X R3, RZ, RZ, R3, P0 ;  /* 0x000000ffff037224 */ /* 0x020fca00000e0603 */
[----:B------:R-:W-:Y:S04]  /*ab10*/  LDGSTS.E.BYPASS.LTC128B.128 [R6+0x13800], desc[UR36][R2.64], !P4 ;  /* 0x1380000002067fae */ /* 0x000fe8000e101d64 */
[----:B------:R-:W-:Y:S04]  /*ab20*/  LDGSTS.E.BYPASS.LTC128B.128 [R6+0x14800], desc[UR36][R2.64+0x20], !P3 ;  /* 0x1480002002067fae */ /* 0x000fe8000d901d64 */
[----:B------:R2:W-:Y:S04]  /*ab30*/  LDGSTS.E.BYPASS.LTC128B.128 [R6+0x15800], desc[UR36][R2.64+0x40], !P2 ;  /* 0x1580004002067fae */ /* 0x0005e8000d101d64 */
[----:B--2---:R2:W0:Y:S02]  /*ab40*/  SHFL.IDX PT, R2, R7, 0x1, 0x1e1f ;  /* 0x003e1f0007027f89 */ /* 0x00442400000e0000 */
.L_x_141:
[----:B0-----:R-:W-:-:S04]  /*ab50*/  IADD3 R2, P0, R21, R2, RZ ;  /* 0x0000000215027210 */ /* 0x001fc80007f1e0ff */
        /* <DEDUP_REMOVED lines=9> */
.L_x_71:
        /* <DEDUP_REMOVED lines=11> */
.L_x_72:
[----:B------:R-:W-:Y:S01]  /*aca0*/  IMAD.U32 R2, RZ, RZ, UR49 ;  /* 0x00000031ff027e24 */ /* 0x000fe2000f8e00ff */
[----:B------:R0:W-:Y:S04]  /*acb0*/  SYNCS.ARRIVE.TRANS64.A1T0 RZ, [R5+URZ+0x19c30], RZ ;  /* 0x019c30ff05ff79a7 */ /* 0x0001e8000810003f */
[----:B------:R-:W-:-:S13]  /*acc0*/  ISETP.NE.AND P0, PT, R2, 0x3, PT ;  /* 0x000000030200780c */ /* 0x000fda0003f05270 */
[----:B0-----:R-:W-:Y:S05]  /*acd0*/  @!P0 BRA `(.L_x_73) ;  /* 0x0000000000048947 */ /* 0x001fea0003800000 */
[----:B------:R-:W-:Y:S01]  /*ace0*/  BPT.TRAP 0x1 ;  /* 0x000000040000795c */ /* 0x000fe20000300000 */
.L_x_73:
[----:B------:R-:W-:Y:S01]  /*acf0*/  LOP3.LUT R3, R4, 0x1, RZ, 0x3c, !PT ;  /* 0x0000000104037812 */ /* 0x000fe200078e3cff */
[----:B------:R-:W-:Y:S01]  /*ad00*/  BSSY B0, `(.L_x_74) ;  /* 0x0000005000007945 */ /* 0x000fe20003800000 */
[----:B------:R-:W-:Y:S02]  /*ad10*/  LEA R2, R0, UR43, 0x3 ;  /* 0x0000002b00027c11 */ /* 0x000fe4000f8e18ff */
[----:B------:R-:W-:-:S04]  /*ad20*/  SHF.L.U32 R3, R3, 0x1f, RZ ;  /* 0x0000001f03037819 */ /* 0x000fc800000006ff */
[----:B------:R-:W0:Y:S02]  /*ad30*/  SYNCS.PHASECHK.TRANS64.TRYWAIT P2, [R2+URZ+0x19c70], R3 ;  /* 0x019c7003020075a7 */ /* 0x000e24000804017f */
[----:B0-----:R-:W-:Y:S05]  /*ad40*/  @!P2 BRA `(.L_x_75) ;  /* 0x0000001c00e0a947 */ /* 0x001fea0003800000 */
.L_x_142:
[----:B------:R-:W-:Y:S05]  /*ad50*/  BSYNC B0 ;  /* 0x0000000000007941 */ /* 0x000fea0003800000 */
.L_x_74:
[----:B---34-:R-:W-:-:S05]  /*ad60*/  IMAD.U32 R5, RZ, RZ, UR48 ;  /* 0x00000030ff057e24 */ /* 0x018fca000f8e00ff */
[----:B------:R-:W-:-:S13]  /*ad70*/  ISETP.NE.AND P2, PT, R5, 0x3, PT ;  /* 0x000000030500780c */ /* 0x000fda0003f45270 */
[----:B------:R-:W-:Y:S05]  /*ad80*/  @!P2 BRA `(.L_x_76) ;  /* 0x000000000004a947 */ /* 0x000fea0003800000 */
[----:B------:R-:W-:Y:S01]  /*ad90*/  BPT.TRAP 0x1 ;  /* 0x000000040000795c */ /* 0x000fe20000300000 */
.L_x_76:
[----:B------:R-:W-:Y:S01]  /*ada0*/  SHF.L.U32 R5, R4, 0x1f, RZ ;  /* 0x0000001f04057819 */ /* 0x000fe200000006ff */
[----:B------:R-:W-:-:S03]  /*adb0*/  IMAD R3, R0, 0x3000, RZ ;  /* 0x0000300000037824 */ /* 0x000fc600078e02ff */
[----:B------:R-:W0:Y:S02]  /*adc0*/  SYNCS.PHASECHK.TRANS64.TRYWAIT P2, [R2+URZ+0x19c60], R5 ;  /* 0x019c6005020075a7 */ /* 0x000e24000804017f */
[----:B0-----:R-:W-:Y:S05]  /*add0*/  @!P2 BRA `(.L_x_77) ;  /* 0x0000001c00d0a947 */ /* 0x001fea0003800000 */
.L_x_143:
[----:B------:R-:W3:Y:S04]  /*ade0*/  LDL R0, [R1+0x4] ;  /* 0x0000040001007983 */ /* 0x000ee80000100800 */
[----:B------:R-:W4:Y:S01]  /*adf0*/  LDL R12, [R1] ;  /* 0x00000000010c7983 */ /* 0x000f220000100800 */
[----:B------:R-:W-:Y:S05]  /*ae00*/  WARPSYNC.ALL ;  /* 0x0000000000007948 */ /* 0x000fea0003800000 */
[----:B---3--:R-:W-:-:S02]  /*ae10*/  LOP3.LUT R0, R3, R0, RZ, 0xfc, !PT ;  /* 0x0000000003007212 */ /* 0x008fc400078efcff */
[----:B------:R-:W-:-:S03]  /*ae20*/  LOP3.LUT R3, R3, R29, RZ, 0xfc, !PT ;  /* 0x0000001d03037212 */ /* 0x000fc600078efcff */
[----:B0-2---:R-:W0:Y:S02]  /*ae30*/  LDSM.16.MT88.4 R4, [R0+UR43+0x9000] ;  /* 0x0090002b0004783b */ /* 0x005e240008004200 */
[----:B------:R-:W-:Y:S01]  /*ae40*/  VIADD R3, R3, UR43 ;  /* 0x0000002b03037c36 */ /* 0x000fe20008000000 */
[C-C-:B0-----:R-:W-:Y:S02]  /*ae50*/  PRMT R8, R4.reuse, 0x6420, R5.reuse ;  /* 0x0000642004087816 */ /* 0x141fe40000000005 */
[----:B------:R-:W-:Y:S02]  /*ae60*/  PRMT R9, R4, 0x7531, R5 ;  /* 0x0000753104097816 */ /* 0x000fe40000000005 */
[C-C-:B------:R-:W-:Y:S02]  /*ae70*/  PRMT R10, R6.reuse, 0x6420, R7.reuse ;  /* 0x00006420060a7816 */ /* 0x140fe40000000007 */
[----:B------:R-:W-:-:S05]  /*ae80*/  PRMT R11, R6, 0x7531, R7 ;  /* 0x00007531060b7816 */ /* 0x000fca0000000007 */
[----:B------:R-:W-:Y:S04]  /*ae90*/  STSM.16.M88.4 [R3+0x3000], R8 ;  /* 0x0030000803007844 */ /* 0x000fe80000000200 */
[----:B------:R-:W0:Y:S02]  /*aea0*/  LDSM.16.MT88.4 R4, [R0+UR43+0xa000] ;  /* 0x00a0002b0004783b */ /* 0x000e240008004200 */
[C-C-:B0-----:R-:W-:Y:S02]  /*aeb0*/  PRMT R8, R4.reuse, 0x6420, R5.reuse ;  /* 0x0000642004087816 */ /* 0x141fe40000000005 */
[----:B------:R-:W-:Y:S02]  /*aec0*/  PRMT R9, R4, 0x7531, R5 ;  /* 0x0000753104097816 */ /* 0x000fe40000000005 */
[----:B------:R-:W-:-:S02]  /*aed0*/  PRMT R10, R6, 0x6420, R7 ;  /* 0x00006420060a7816 */ /* 0x000fc40000000007 */
[----:B------:R-:W-:-:S05]  /*aee0*/  PRMT R11, R6, 0x7531, R7 ;  /* 0x00007531060b7816 */ /* 0x000fca0000000007 */
[----:B------:R-:W-:Y:S04]  /*aef0*/  STSM.16.M88.4 [R3+0x4000], R8 ;  /* 0x0040000803007844 */ /* 0x000fe80000000200 */
[----:B------:R-:W0:Y:S02]  /*af00*/  LDSM.16.MT88.4 R4, [R0+UR43+0xb000] ;  /* 0x00b0002b0004783b */ /* 0x000e240008004200 */
[C-C-:B0-----:R-:W-:Y:S02]  /*af10*/  PRMT R8, R4.reuse, 0x6420, R5.reuse ;  /* 0x0000642004087816 */ /* 0x141fe40000000005 */
[----:B------:R-:W-:Y:S02]  /*af20*/  PRMT R9, R4, 0x7531, R5 ;  /* 0x0000753104097816 */ /* 0x000fe40000000005 */
[----:B------:R-:W-:-:S02]  /*af30*/  PRMT R10, R6, 0x6420, R7 ;  /* 0x00006420060a7816 */ /* 0x000fc40000000007 */
[----:B------:R-:W-:-:S05]  /*af40*/  PRMT R11, R6, 0x7531, R7 ;  /* 0x00007531060b7816 */ /* 0x000fca0000000007 */
[----:B------:R4:W-:Y:S04]  /*af50*/  STSM.16.M88.4 [R3+0x5000], R8 ;  /* 0x0050000803007844 */ /* 0x0009e80000000200 */
[----:B------:R-:W0:Y:S01]  /*af60*/  LDSM.16.MT88.4 R4, [R0+UR43+0x9800] ;  /* 0x0098002b0004783b */ /* 0x000e220008004200 */
[----:B----4-:R-:W-:Y:S01]  /*af70*/  IADD3 R3, R12, 0x3000, R3 ;  /* 0x000030000c037810 */ /* 0x010fe20007ffe003 */
[----:B------:R-:W-:-:S05]  /*af80*/  IMAD.U32 R12, RZ, RZ, UR48 ;  /* 0x00000030ff0c7e24 */ /* 0x000fca000f8e00ff */
[----:B------:R-:W-:Y:S02]  /*af90*/  ISETP.NE.AND P2, PT, R12, 0x3, PT ;  /* 0x000000030c00780c */ /* 0x000fe40003f45270 */
[C-C-:B0-----:R-:W-:Y:S02]  /*afa0*/  PRMT R8, R4.reuse, 0x6420, R5.reuse ;  /* 0x0000642004087816 */ /* 0x141fe40000000005 */
[----:B------:R-:W-:Y:S02]  /*afb0*/  PRMT R9, R4, 0x7531, R5 ;  /* 0x0000753104097816 */ /* 0x000fe40000000005 */
[C-C-:B------:R-:W-:Y:S02]  /*afc0*/  PRMT R10, R6.reuse, 0x6420, R7.reuse ;  /* 0x00006420060a7816 */ /* 0x140fe40000000007 */
[----:B------:R-:W-:-:S05]  /*afd0*/  PRMT R11, R6, 0x7531, R7 ;  /* 0x00007531060b7816 */ /* 0x000fca0000000007 */
[----:B------:R-:W-:Y:S04]  /*afe0*/  STSM.16.M88.4 [R3], R8 ;  /* 0x0000000803007844 */ /* 0x000fe80000000200 */
        /* <DEDUP_REMOVED lines=11> */
[----:B------:R0:W-:Y:S01]  /*b0a0*/  STSM.16.M88.4 [R3+0x2000], R8 ;  /* 0x0020000803007844 */ /* 0x0001e20000000200 */
[----:B------:R-:W-:Y:S01]  /*b0b0*/  @!PT LDS RZ, [RZ] ;  /* 0x00000000fffff984 */ /* 0x000fe20000000800 */
[----:B------:R-:W-:Y:S01]  /*b0c0*/  @!PT LDS RZ, [RZ] ;  /* 0x00000000fffff984 */ /* 0x000fe20000000800 */
[----:B------:R-:W-:Y:S01]  /*b0d0*/  @!PT LDS RZ, [RZ] ;  /* 0x00000000fffff984 */ /* 0x000fe20000000800 */
[----:B------:R-:W-:Y:S01]  /*b0e0*/  @!PT LDS RZ, [RZ] ;  /* 0x00000000fffff984 */ /* 0x000fe20000000800 */
[----:B------:R2:W-:Y:S06]  /*b0f0*/  MEMBAR.ALL.CTA ;  /* 0x0000000000007992 */ /* 0x0005ec0000008000 */
[----:B--2---:R-:W2:Y:S01]  /*b100*/  FENCE.VIEW.ASYNC.S ;  /* 0x00000000000073c6 */ /* 0x004ea20000000000 */
[----:B------:R-:W-:Y:S05]  /*b110*/  @!P2 BRA `(.L_x_78) ;  /* 0x000000000004a947 */ /* 0x000fea0003800000 */
[----:B------:R-:W-:Y:S01]  /*b120*/  BPT.TRAP 0x1 ;  /* 0x000000040000795c */ /* 0x000fe20000300000 */
.L_x_78:
[----:B--2---:R2:W-:Y:S01]  /*b130*/  SYNCS.ARRIVE.TRANS64.A1T0 RZ, [R2+URZ+0x19c50], RZ ;  /* 0x019c50ff02ff79a7 */ /* 0x0045e2000810003f */
[----:B------:R-:W-:Y:S06]  /*b140*/  BAR.SYNC.DEFER_BLOCKING 0x2, 0x80 ;  /* 0x0082000000007b1d */ /* 0x000fec0000010000 */
[----:B------:R-:W-:Y:S05]  /*b150*/  @!P0 BRA `(.L_x_79) ;  /* 0x0000000000048947 */ /* 0x000fea0003800000 */
[----:B------:R-:W-:Y:S01]  /*b160*/  BPT.TRAP 0x1 ;  /* 0x000000040000795c */ /* 0x000fe20000300000 */
.L_x_79:
[----:B0-----:R-:W-:Y:S01]  /*b170*/  IMAD.U32 R3, RZ, RZ, UR47 ;  /* 0x0000002fff037e24 */ /* 0x001fe2000f8e00ff */
[----:B--2---:R-:W-:Y:S01]  /*b180*/  IADD3 R2, R2, 0x19c80, RZ ;  /* 0x00019c8002027810 */ /* 0x004fe20007ffe0ff */
[----:B------:R-:W-:Y:S02]  /*b190*/  IMAD.MOV.U32 R4, RZ, RZ, R22 ;  /* 0x000000ffff047224 */ /* 0x000fe400078e0016 */
[----:B------:R-:W-:Y:S01]  /*b1a0*/  IMAD.MOV.U32 R0, RZ, RZ, R19 ;  /* 0x000000ffff007224 */ /* 0x000fe200078e0013 */
[----:B------:R-:W-:-:S04]  /*b1b0*/  PRMT R2, R3, 0x654, R2 ;  /* 0x0000065403027816 */ /* 0x000fc80000000002 */
[----:B------:R0:W-:Y:S01]  /*b1c0*/  SYNCS.ARRIVE.TRANS64.RED.A1T0 RZ, [R2+URZ], RZ ;  /* 0x000000ff02ff79a7 */ /* 0x0001e2000810043f */
[----:B------:R-:W-:Y:S05]  /*b1d0*/  @P1 BRA `(.L_x_80) ;  /* 0xfffffff000081947 */ /* 0x000fea000383ffff */
.L_x_60:
[----:B------:R-:W-:-:S05]  /*b1e0*/  IMAD.U32 R0, RZ, RZ, UR49 ;  /* 0x00000031ff007e24 */ /* 0x000fca000f8e00ff */
[----:B------:R-:W-:-:S13]  /*b1f0*/  ISETP.NE.AND P0, PT, R0, 0x3, PT ;  /* 0x000000030000780c */ /* 0x000fda0003f05270 */
[----:B------:R-:W-:Y:S05]  /*b200*/  @!P0 BRA `(.L_x_81) ;  /* 0x0000000000048947 */ /* 0x000fea0003800000 */
[----:B------:R-:W-:Y:S01]  /*b210*/  BPT.TRAP 0x1 ;  /* 0x000000040000795c */ /* 0x000fe20000300000 */
.L_x_81:
[----:B--2---:R-:W-:Y:S01]  /*b220*/  LOP3.LUT R3, R22, 0x1, RZ, 0x3c, !PT ;  /* 0x0000000116037812 */ /* 0x004fe200078e3cff */
[----:B------:R-:W-:Y:S01]  /*b230*/  BSSY B0, `(.L_x_82) ;  /* 0x0000005000007945 */ /* 0x000fe20003800000 */
[----:B0-----:R-:W-:Y:S02]  /*b240*/  LEA R2, R19, UR43, 0x3 ;  /* 0x0000002b13027c11 */ /* 0x001fe4000f8e18ff */
[----:B------:R-:W-:-:S04]  /*b250*/  SHF.L.U32 R3, R3, 0x1f, RZ ;  /* 0x0000001f03037819 */ /* 0x000fc800000006ff */
[----:B------:R-:W0:Y:S02]  /*b260*/  SYNCS.PHASECHK.TRANS64.TRYWAIT P1, [R2+URZ+0x19c70], R3 ;  /* 0x019c7003020075a7 */ /* 0x000e24000802017f */
[----:B0-----:R-:W-:Y:S05]  /*b270*/  @!P1 BRA `(.L_x_83) ;  /* 0x0000001800bc9947 */ /* 0x001fea0003800000 */
.L_x_144:
[----:B------:R-:W-:Y:S05]  /*b280*/  BSYNC B0 ;  /* 0x0000000000007941 */ /* 0x000fea0003800000 */
.L_x_82:
[----:B------:R-:W-:-:S05]  /*b290*/  IMAD.U32 R0, RZ, RZ, UR48 ;  /* 0x00000030ff007e24 */ /* 0x000fca000f8e00ff */
[----:B------:R-:W-:-:S13]  /*b2a0*/  ISETP.NE.AND P1, PT, R0, 0x3, PT ;  /* 0x000000030000780c */ /* 0x000fda0003f25270 */
[----:B------:R-:W-:Y:S05]  /*b2b0*/  @!P1 BRA `(.L_x_84) ;  /* 0x0000000000049947 */ /* 0x000fea0003800000 */
[----:B------:R-:W-:Y:S01]  /*b2c0*/  BPT.TRAP 0x1 ;  /* 0x000000040000795c */ /* 0x000fe20000300000 */
.L_x_84:
[----:B0-----:R-:W-:Y:S01]  /*b2d0*/  SHF.L.U32 R3, R22, 0x1f, RZ ;  /* 0x0000001f16037819 */ /* 0x001fe200000006ff */
[----:B------:R-:W-:-:S03]  /*b2e0*/  IMAD R10, R19, 0x3000, RZ ;  /* 0x00003000130a7824 */ /* 0x000fc600078e02ff */
[----:B------:R-:W0:Y:S02]  /*b2f0*/  SYNCS.PHASECHK.TRANS64.TRYWAIT P1, [R2+URZ+0x19c60], R3 ;  /* 0x019c6003020075a7 */ /* 0x000e24000802017f */
[----:B0-----:R-:W-:Y:S05]  /*b300*/  @!P1 BRA `(.L_x_85) ;  /* 0x0000001800ac9947 */ /* 0x001fea0003800000 */
.L_x_145:
[----:B------:R-:W2:Y:S04]  /*b310*/  LDL R0, [R1+0x4] ;  /* 0x0000040001007983 */ /* 0x000ea80000100800 */
[----:B------:R-:W3:Y:S01]  /*b320*/  LDL R12, [R1] ;  /* 0x00000000010c7983 */ /* 0x000ee20000100800 */
[----:B------:R-:W-:Y:S05]  /*b330*/  WARPSYNC.ALL ;  /* 0x0000000000007948 */ /* 0x000fea0003800000 */
[----:B0-----:R-:W-:-:S04]  /*b340*/  LOP3.LUT R3, R10, R29, RZ, 0xfc, !PT ;  /* 0x0000001d0a037212 */ /* 0x001fc800078efcff */
[----:B------:R-:W-:Y:S02]  /*b350*/  IADD3 R3, R3, UR43, RZ ;  /* 0x0000002b03037c10 */ /* 0x000fe4000fffe0ff */
[----:B--2---:R-:W-:-:S05]  /*b360*/  LOP3.LUT R0, R10, R0, RZ, 0xfc, !PT ;  /* 0x000000000a007212 */ /* 0x004fca00078efcff */
[----:B------:R-:W0:Y:S02]  /*b370*/  LDSM.16.MT88.4 R4, [R0+UR43+0x9000] ;  /* 0x0090002b0004783b */ /* 0x000e240008004200 */
        /* <DEDUP_REMOVED lines=18> */
[----:B---3--:R-:W-:Y:S01]  /*b4a0*/  IADD3 R3, R12, 0x3000, R3 ;  /* 0x000030000c037810 */ /* 0x008fe20007ffe003 */
        /* <DEDUP_REMOVED lines=27> */
.L_x_86:
[----:B--2---:R2:W-:Y:S01]  /*b660*/  SYNCS.ARRIVE.TRANS64.A1T0 RZ, [R2+URZ+0x19c50], RZ ;  /* 0x019c50ff02ff79a7 */ /* 0x0045e2000810003f */
[----:B------:R-:W-:Y:S06]  /*b670*/  BAR.SYNC.DEFER_BLOCKING 0x2, 0x80 ;  /* 0x0082000000007b1d */ /* 0x000fec0000010000 */
[----:B------:R-:W-:Y:S05]  /*b680*/  @!P0 BRA `(.L_x_87) ;  /* 0x0000000000048947 */ /* 0x000fea0003800000 */
[----:B------:R-:W-:Y:S01]  /*b690*/  BPT.TRAP 0x1 ;  /* 0x000000040000795c */ /* 0x000fe20000300000 */
.L_x_87:
[----:B------:R-:W3:Y:S01]  /*b6a0*/  LDC R0, c[0x0][0xc34] ;  /* 0x00030d00ff007b82 */ /* 0x000ee20000000800 */
[----:B------:R-:W-:Y:S01]  /*b6b0*/  VIADD R19, R19, 0x1 ;  /* 0x0000000113137836 */ /* 0x000fe20000000000 */
[----:B------:R-:W-:Y:S01]  /*b6c0*/  UIADD3 UR39, UR50, UR39, URZ ;  /* 0x0000002732277290 */ /* 0x000fe2000fffe03f */
[----:B--2---:R-:W-:Y:S01]  /*b6d0*/  VIADD R2, R2, 0x19c80 ;  /* 0x00019c8002027836 */ /* 0x004fe20000000000 */
[----:B------:R-:W-:Y:S01]  /*b6e0*/  UIADD3 UR38, UR38, 0x1, URZ ;  /* 0x0000000126267890 */ /* 0x000fe2000fffe03f */
[----:B------:R-:W-:Y:S01]  /*b6f0*/  IMAD.U32 R5, RZ, RZ, UR47 ;  /* 0x0000002fff057e24 */ /* 0x000fe2000f8e00ff */
[----:B------:R-:W-:-:S04]  /*b700*/  ISETP.NE.AND P0, PT, R19, 0x2, PT ;  /* 0x000000021300780c */ /* 0x000fc80003f05270 */
[----:B------:R-:W-:Y:S02]  /*b710*/  SEL R19, R19, RZ, P0 ;  /* 0x000000ff13137207 */ /* 0x000fe40000000000 */
[----:B0-----:R-:W-:Y:S02]  /*b720*/  SEL R3, RZ, 0x1, P0 ;  /* 0x00000001ff037807 */ /* 0x001fe40000000000 */
[----:B------:R-:W-:Y:S02]  /*b730*/  PRMT R2, R5, 0x654, R2 ;  /* 0x0000065405027816 */ /* 0x000fe40000000002 */
[----:B------:R-:W-:Y:S02]  /*b740*/  LOP3.LUT R22, R22, R3, RZ, 0x3c, !PT ;  /* 0x0000000316167212 */ /* 0x000fe400078e3cff */
[----:B------:R0:W-:Y:S01]  /*b750*/  SYNCS.ARRIVE.TRANS64.RED.A1T0 RZ, [R2+URZ], RZ ;  /* 0x000000ff02ff79a7 */ /* 0x0001e2000810043f */
[----:B---3--:R-:W-:-:S13]  /*b760*/  ISETP.LE.AND P0, PT, R0, UR39, PT ;  /* 0x0000002700007c0c */ /* 0x008fda000bf03270 */
[----:B0-----:R-:W-:Y:S05]  /*b770*/  @!P0 BRA `(.L_x_88) ;  /* 0xffffffcc00c88947 */ /* 0x001fea000383ffff */
[----:B------:R-:W-:-:S12]  /*b780*/  ULOP3.LUT UR38, UR38, 0x1, URZ, 0xc, !UPT ;  /* 0x0000000126267892 */ /* 0x000fd8000f8e0c3f */
.L_x_36:
[----:B------:R-:W0:Y:S01]  /*b790*/  S2R R3, SR_CgaCtaId ;  /* 0x0000000000037919 */ /* 0x000e220000008800 */
[----:B------:R-:W-:Y:S01]  /*b7a0*/  MOV R0, 0x400 ;  /* 0x0000040000007802 */ /* 0x000fe20000000f00 */
[----:B------:R-:W-:-:S03]  /*b7b0*/  IMAD.U32 R2, RZ, RZ, UR38 ;  /* 0x00000026ff027e24 */ /* 0x000fc6000f8e00ff */
[----:B0-----:R-:W-:Y:S02]  /*b7c0*/  LEA R4, R3, R0, 0x18 ;  /* 0x0000000003047211 */ /* 0x001fe400078ec0ff */
[----:B------:R-:W-:-:S04]  /*b7d0*/  SHF.L.U32 R0, R2, 0x1f, RZ ;  /* 0x0000001f02007819 */ /* 0x000fc800000006ff */
[----:B------:R-:W0:Y:S02]  /*b7e0*/  SYNCS.PHASECHK.TRANS64.TRYWAIT P0, [R4+URZ+0x19c20], R0 ;  /* 0x019c2000040075a7 */ /* 0x000e24000800017f */
[----:B0-----:R-:W-:Y:S05]  /*b7f0*/  @!P0 BRA `(.L_x_89) ;  /* 0x0000001400848947 */ /* 0x001fea0003800000 */
.L_x_146:
[----:B------:R-:W2:Y:S02]  /*b800*/  S2R R2, SR_TID.X ;  /* 0x0000000000027919 */ /* 0x000ea40000002100 */
[----:B--2---:R-:W-:-:S04]  /*b810*/  SHF.R.U32.HI R2, RZ, 0x5, R2 ;  /* 0x00000005ff027819 */ /* 0x004fc80000011602 */
[----:B------:R-:W-:-:S05]  /*b820*/  LOP3.LUT R2, R2, 0x3, RZ, 0xc0, !PT ;  /* 0x0000000302027812 */ /* 0x000fca00078ec0ff */
[----:B0-----:R-:W0:Y:S02]  /*b830*/  SHFL.IDX PT, R0, R2, RZ, 0x1f ;  /* 0x00001fff02007589 */ /* 0x001e2400000e0000 */
[----:B0-----:R-:W-:-:S13]  /*b840*/  ISETP.NE.AND P0, PT, R0, RZ, PT ;  /* 0x000000ff0000720c */ /* 0x001fda0003f05270 */
[----:B------:R-:W-:Y:S05]  /*b850*/  @P0 EXIT ;  /* 0x000000000000094d */ /* 0x000fea0003800000 */
[----:B------:R-:W-:Y:S01]  /*b860*/  ELECT P0, URZ, PT ;  /* 0x00000000003f782f */ /* 0x000fe20003800000 */
[----:B------:R-:W-:-:S12]  /*b870*/  BSSY B0, `(.L_x_90) ;  /* 0x0000028000007945 */ /* 0x000fd80003800000 */
[----:B------:R-:W-:Y:S05]  /*b880*/  @!P0 BRA `(.L_x_91) ;  /* 0x0000000000988947 */ /* 0x000fea0003800000 */
[----:B------:R-:W-:-:S06]  /*b890*/  ULOP3.LUT UR4, UR41, 0x2, URZ, 0xfc, !UPT ;  /* 0x0000000229047892 */ /* 0x000fcc000f8efc3f */
[----:B------:R-:W-:-:S04]  /*b8a0*/  MOV R0, UR4 ;  /* 0x0000000400007c02 */ /* 0x000fc80008000f00 */
[----:B------:R-:W-:-:S13]  /*b8b0*/  ISETP.NE.AND P0, PT, R0, 0x3, PT ;  /* 0x000000030000780c */ /* 0x000fda0003f05270 */
[----:B------:R-:W-:Y:S05]  /*b8c0*/  @!P0 BRA `(.L_x_92) ;  /* 0x0000000000048947 */ /* 0x000fea0003800000 */
[----:B------:R-:W-:Y:S01]  /*b8d0*/  BPT.TRAP 0x1 ;  /* 0x000000040000795c */ /* 0x000fe20000300000 */
.L_x_92:
[C---:B------:R-:W-:Y:S01]  /*b8e0*/  IMAD R5, R19.reuse, 0x8, R4 ;  /* 0x0000000813057824 */ /* 0x040fe200078e0204 */
[----:B------:R-:W-:Y:S01]  /*b8f0*/  SHF.L.U32 R0, R22, 0x1f, RZ ;  /* 0x0000001f16007819 */ /* 0x000fe200000006ff */
[----:B------:R-:W-:-:S03]  /*b900*/  VIADD R19, R19, 0x1 ;  /* 0x0000000113137836 */ /* 0x000fc60000000000 */
[----:B------:R-:W0:Y:S02]  /*b910*/  SYNCS.PHASECHK.TRANS64.TRYWAIT P1, [R5+URZ+0x19c40], R0 ;  /* 0x019c4000050075a7 */ /* 0x000e24000802017f */
[----:B------:R-:W-:-:S04]  /*b920*/  ISETP.NE.AND P2, PT, R19, 0x2, PT ;  /* 0x000000021300780c */ /* 0x000fc80003f45270 */
[----:B------:R-:W-:Y:S01]  /*b930*/  SEL R3, RZ, 0x1, P2 ;  /* 0x00000001ff037807 */ /* 0x000fe20001000000 */
[----:B0-----:R-:W-:Y:S08]  /*b940*/  @!P1 BRA `(.L_x_93) ;  /* 0x0000001400449947 */ /* 0x001ff00003800000 */
.L_x_147:
[----:B------:R-:W-:Y:S02]  /*b950*/  SEL R19, R19, RZ, P2 ;  /* 0x000000ff13137207 */ /* 0x000fe40001000000 */
[----:B------:R-:W-:Y:S01]  /*b960*/  LOP3.LUT R2, R22, R3, RZ, 0x3c, !PT ;  /* 0x0000000316027212 */ /* 0x000fe200078e3cff */
[----:B------:R-:W-:Y:S06]  /*b970*/  @!P0 BRA `(.L_x_94) ;  /* 0x0000000000048947 */ /* 0x000fec0003800000 */
[----:B------:R-:W-:Y:S01]  /*b980*/  BPT.TRAP 0x1 ;  /* 0x000000040000795c */ /* 0x000fe20000300000 */
.L_x_94:
[----:B------:R-:W-:Y:S01]  /*b990*/  IMAD R19, R19, 0x8, R4 ;  /* 0x0000000813137824 */ /* 0x000fe200078e0204 */
[----:B------:R-:W-:-:S04]  /*b9a0*/  SHF.L.U32 R2, R2, 0x1f, RZ ;  /* 0x0000001f02027819 */ /* 0x000fc800000006ff */
[----:B------:R-:W2:Y:S02]  /*b9b0*/  SYNCS.PHASECHK.TRANS64.TRYWAIT P1, [R19+URZ+0x19c40], R2 ;  /* 0x019c4002130075a7 */ /* 0x000ea4000802017f */
[----:B--2---:R-:W-:Y:S05]  /*b9c0*/  @!P1 BRA `(.L_x_95) ;  /* 0x0000001400389947 */ /* 0x004fea0003800000 */
.L_x_148:
[----:B------:R-:W-:Y:S05]  /*b9d0*/  @!P0 BRA `(.L_x_96) ;  /* 0x0000000000048947 */ /* 0x000fea0003800000 */
[----:B------:R-:W-:Y:S01]  /*b9e0*/  BPT.TRAP 0x1 ;  /* 0x000000040000795c */ /* 0x000fe20000300000 */
.L_x_96:
[----:B------:R-:W3:Y:S02]  /*b9f0*/  SYNCS.PHASECHK.TRANS64.TRYWAIT P1, [R5+URZ+0x19c60], R0 ;  /* 0x019c6000050075a7 */ /* 0x000ee4000802017f */
[----:B---3--:R-:W-:Y:S05]  /*ba00*/  @!P1 BRA `(.L_x_97) ;  /* 0x00000014003c9947 */ /* 0x008fea0003800000 */
.L_x_149:
[----:B------:R-:W-:Y:S05]  /*ba10*/  @!P0 BRA `(.L_x_98) ;  /* 0x0000000000048947 */ /* 0x000fea0003800000 */
[----:B------:R-:W-:Y:S01]  /*ba20*/  BPT.TRAP 0x1 ;  /* 0x000000040000795c */ /* 0x000fe20000300000 */
.L_x_98:
[----:B------:R-:W4:Y:S02]  /*ba30*/  SYNCS.PHASECHK.TRANS64.TRYWAIT P1, [R19+URZ+0x19c60], R2 ;  /* 0x019c6002130075a7 */ /* 0x000f24000802017f */
[----:B----4-:R-:W-:Y:S05]  /*ba40*/  @!P1 BRA `(.L_x_99) ;  /* 0x0000001400409947 */ /* 0x010fea0003800000 */
.L_x_150:
[----:B------:R-:W-:Y:S05]  /*ba50*/  @!P0 BRA `(.L_x_100) ;  /* 0x0000000000048947 */ /* 0x000fea0003800000 */
[----:B------:R-:W-:Y:S01]  /*ba60*/  BPT.TRAP 0x1 ;  /* 0x000000040000795c */ /* 0x000fe20000300000 */
.L_x_100:
[----:B------:R-:W5:Y:S02]  /*ba70*/  SYNCS.PHASECHK.TRANS64.TRYWAIT P1, [R5+URZ+0x19c80], R0 ;  /* 0x019c8000050075a7 */ /* 0x000f64000802017f */
[----:B-----5:R-:W-:Y:S05]  /*ba80*/  @!P1 BRA `(.L_x_101) ;  /* 0x0000001400449947 */ /* 0x020fea0003800000 */
.L_x_151:
[----:B------:R-:W-:Y:S05]  /*ba90*/  @!P0 BRA `(.L_x_102) ;  /* 0x0000000000048947 */ /* 0x000fea0003800000 */
[----:B------:R-:W-:Y:S01]  /*baa0*/  BPT.TRAP 0x1 ;  /* 0x000000040000795c */ /* 0x000fe20000300000 */
.L_x_102:
[----:B------:R0:W0:Y:S02]  /*bab0*/  SYNCS.PHASECHK.TRANS64.TRYWAIT P0, [R19+URZ+0x19c80], R2 ;  /* 0x019c8002130075a7 */ /* 0x000024000800017f */
[----:B0-----:R-:W-:Y:S05]  /*bac0*/  @!P0 NANOSLEEP.SYNCS 0x989680 ;  /* 0x009896800000895d */ /* 0x001fea0003900000 */
[----:B------:R-:W0:Y:S02]  /*bad0*/  @!P0 SYNCS.PHASECHK.TRANS64 P0, [R19+URZ+0x19c80], R2 ;  /* 0x019c8002130085a7 */ /* 0x000e24000800007f */
[----:B0-----:R-:W-:Y:S05]  /*bae0*/  @!P0 BRA `(.L_x_102) ;  /* 0xfffffffc00f08947 */ /* 0x001fea000383ffff */
.L_x_91:
[----:B------:R-:W-:Y:S05]  /*baf0*/  BSYNC B0 ;  /* 0x0000000000007941 */ /* 0x000fea0003800000 */
.L_x_90:
[----:B------:R-:W-:Y:S05]  /*bb00*/  EXIT ;  /* 0x000000000000794d */ /* 0x000fea0003800000 */
.L_x_8:
[----:B0-----:R-:W-:-:S04]  /*bb10*/  IMAD.U32 R3, RZ, RZ, UR50 ;  /* 0x00000032ff037e24 */ /* 0x001fc8000f8e00ff */
[----:B------:R0:W1:Y:S03]  /*bb20*/  SYNCS.PHASECHK.TRANS64.TRYWAIT P1, [R3+URZ+0x19c00], R8 ;  /* 0x019c0008030075a7 */ /* 0x000066000802017f */
[----:B-1----:R-:W-:Y:S05]  /*bb30*/  @!P1 NANOSLEEP.SYNCS 0x989680 ;  /* 0x009896800000995d */ /* 0x002fea0003900000 */
[----:B------:R-:W1:Y:S02]  /*bb40*/  @!P1 SYNCS.PHASECHK.TRANS64 P1, [R3+URZ+0x19c00], R8 ;  /* 0x019c0008030095a7 */ /* 0x000e64000802007f */
[----:B-1----:R-:W-:Y:S05]  /*bb50*/  @!P1 BRA `(.L_x_8) ;  /* 0xfffffffc00ec9947 */ /* 0x002fea000383ffff */
[----:B------:R-:W-:Y:S05]  /*bb60*/  BRA `(.L_x_103) ;  /* 0xffffff5800187947 */ /* 0x000fea000383ffff */
.L_x_12:
[----:B-1----:R1:W2:Y:S02]  /*bb70*/  SYNCS.PHASECHK.TRANS64.TRYWAIT P1, [R3+URZ+0x19c30], R4 ;  /* 0x019c3004030075a7 */ /* 0x0022a4000802017f */
[----:B--2---:R-:W-:Y:S05]  /*bb80*/  @!P1 NANOSLEEP.SYNCS 0x989680 ;  /* 0x009896800000995d */ /* 0x004fea0003900000 */
[----:B------:R-:W2:Y:S02]  /*bb90*/  @!P1 SYNCS.PHASECHK.TRANS64 P1, [R3+URZ+0x19c30], R4 ;  /* 0x019c3004030095a7 */ /* 0x000ea4000802007f */
[----:B--2---:R-:W-:Y:S05]  /*bba0*/  @!P1 BRA `(.L_x_12) ;  /* 0xfffffffc00f09947 */ /* 0x004fea000383ffff */
[----:B------:R-:W-:Y:S05]  /*bbb0*/  BRA `(.L_x_11) ;  /* 0xffffff5800387947 */ /* 0x000fea000383ffff */
.L_x_18:
[----:B-1----:R-:W-:-:S04]  /*bbc0*/  IMAD.U32 R8, RZ, RZ, UR21 ;  /* 0x00000015ff087e24 */ /* 0x002fc8000f8e00ff */
[----:B------:R1:W2:Y:S03]  /*bbd0*/  SYNCS.PHASECHK.TRANS64.TRYWAIT P1, [R8+URZ+0x19c30], R7 ;  /* 0x019c3007080075a7 */ /* 0x0002a6000802017f */
[----:B--2---:R-:W-:Y:S05]  /*bbe0*/  @!P1 NANOSLEEP.SYNCS 0x989680 ;  /* 0x009896800000995d */ /* 0x004fea0003900000 */
[----:B------:R-:W2:Y:S02]  /*bbf0*/  @!P1 SYNCS.PHASECHK.TRANS64 P1, [R8+URZ+0x19c30], R7 ;  /* 0x019c3007080095a7 */ /* 0x000ea4000802007f */
[----:B--2---:R-:W-:Y:S05]  /*bc00*/  @!P1 BRA `(.L_x_18) ;  /* 0xfffffffc00ec9947 */ /* 0x004fea000383ffff */
[----:B------:R-:W-:Y:S05]  /*bc10*/  BRA `(.L_x_17) ;  /* 0xffffff8000787947 */ /* 0x000fea000383ffff */
.L_x_22:
[----:B-1----:R-:W-:-:S04]  /*bc20*/  MOV R8, UR11 ;  /* 0x0000000b00087c02 */ /* 0x002fc80008000f00 */
[----:B------:R1:W2:Y:S03]  /*bc30*/  SYNCS.PHASECHK.TRANS64.TRYWAIT P1, [R8+URZ+0x19c50], R7 ;  /* 0x019c5007080075a7 */ /* 0x0002a6000802017f */
[----:B--2---:R-:W-:Y:S05]  /*bc40*/  @!P1 NANOSLEEP.SYNCS 0x989680 ;  /* 0x009896800000995d */ /* 0x004fea0003900000 */
[----:B------:R-:W2:Y:S02]  /*bc50*/  @!P1 SYNCS.PHASECHK.TRANS64 P1, [R8+URZ+0x19c50], R7 ;  /* 0x019c5007080095a7 */ /* 0x000ea4000802007f */
[----:B--2---:R-:W-:Y:S05]  /*bc60*/  @!P1 BRA `(.L_x_22) ;  /* 0xfffffffc00ec9947 */ /* 0x004fea000383ffff */
[----:B------:R-:W-:Y:S05]  /*bc70*/  BRA `(.L_x_21) ;  /* 0xffffff8000c87947 */ /* 0x000fea000383ffff */
.L_x_29:
[----:B-1----:R-:W-:-:S04]  /*bc80*/  IMAD.U32 R3, RZ, RZ, UR7 ;  /* 0x00000007ff037e24 */ /* 0x002fc8000f8e00ff */
[----:B------:R1:W2:Y:S03]  /*bc90*/  SYNCS.PHASECHK.TRANS64.TRYWAIT P1, [R3+URZ+0x19c50], R0 ;  /* 0x019c5000030075a7 */ /* 0x0002a6000802017f */
[----:B--2---:R-:W-:Y:S05]  /*bca0*/  @!P1 NANOSLEEP.SYNCS 0x989680 ;  /* 0x009896800000995d */ /* 0x004fea0003900000 */
[----:B------:R-:W2:Y:S02]  /*bcb0*/  @!P1 SYNCS.PHASECHK.TRANS64 P1, [R3+URZ+0x19c50], R0 ;  /* 0x019c5000030095a7 */ /* 0x000ea4000802007f */
[----:B--2---:R-:W-:Y:S05]  /*bcc0*/  @!P1 BRA `(.L_x_29) ;  /* 0xfffffffc00ec9947 */ /* 0x004fea000383ffff */
[----:B------:R-:W-:Y:S05]  /*bcd0*/  BRA `(.L_x_28) ;  /* 0xffffffa400247947 */ /* 0x000fea000383ffff */
.L_x_42:
[----:B------:R-:W2:Y:S01]  /*bce0*/  S2R R17, SR_TID.X ;  /* 0x0000000000117919 */ /* 0x000ea20000002100 */
[----:B------:R-:W-:Y:S02]  /*bcf0*/  IMAD.MOV.U32 R12, RZ, RZ, RZ ;  /* 0x000000ffff0c7224 */ /* 0x000fe400078e00ff */
[----:B------:R-:W-:Y:S02]  /*bd00*/  IMAD.MOV.U32 R11, RZ, RZ, 0x1f ;  /* 0x0000001fff0b7424 */ /* 0x000fe400078e00ff */
[----:B------:R-:W-:Y:S01]  /*bd10*/  IMAD.MOV.U32 R15, RZ, RZ, -0x1 ;  /* 0xffffffffff0f7424 */ /* 0x000fe200078e00ff */
[----:B--2---:R-:W-:-:S04]  /*bd20*/  SHF.R.U32.HI R17, RZ, 0x5, R17 ;  /* 0x00000005ff117819 */ /* 0x004fc80000011611 */
[----:B------:R-:W-:-:S05]  /*bd30*/  LOP3.LUT R17, R17, 0x3, RZ, 0xc0, !PT ;  /* 0x0000000311117812 */ /* 0x000fca00078ec0ff */
[----:B------:R-:W-:-:S07]  /*bd40*/  IMAD.MOV.U32 R13, RZ, RZ, R17 ;  /* 0x000000ffff0d7224 */ /* 0x000fce00078e0011 */
[----:B01---5:R-:W-:Y:S05]  /*bd50*/  WARPSYNC.COLLECTIVE R15, `(.L_x_104) ;  /* 0x000000000f087348 */ /* 0x023fea0003c00000 */
[----:B------:R2:W3:Y:S02]  /*bd60*/  SHFL.IDX P6, R14, R13, R12, R11 ;  /* 0x0000000c0d0e7389 */ /* 0x0004e400000c000b */
[----:B0123-5:R-:W-:Y:S01]  /*bd70*/  ENDCOLLECTIVE ;  /* 0x000000000000791b */ /* 0x02ffe20003800000 */
.L_x_104:
[----:B------:R-:W-:Y:S05]  /*bd80*/  BRA `(.L_x_105) ;  /* 0xffffffd000147947 */ /* 0x000fea000383ffff */
.L_x_45:
[----:B0-----:R0:W1:Y:S02]  /*bd90*/  SYNCS.PHASECHK.TRANS64.TRYWAIT P0, [R4+URZ+0x19c80], R20 ;  /* 0x019c8014040075a7 */ /* 0x001064000800017f */
[----:B-1----:R-:W-:Y:S05]  /*bda0*/  @!P0 NANOSLEEP.SYNCS 0x989680 ;  /* 0x009896800000895d */ /* 0x002fea0003900000 */
[----:B------:R-:W1:Y:S02]  /*bdb0*/  @!P0 SYNCS.PHASECHK.TRANS64 P0, [R4+URZ+0x19c80], R20 ;  /* 0x019c8014040085a7 */ /* 0x000e64000800007f */
[----:B-1----:R-:W-:Y:S05]  /*bdc0*/  @!P0 BRA `(.L_x_45) ;  /* 0xfffffffc00f08947 */ /* 0x002fea000383ffff */
[----:B------:R-:W-:Y:S05]  /*bdd0*/  BRA `(.L_x_106) ;  /* 0xffffffd000a87947 */ /* 0x000fea000383ffff */
.L_x_46:
[----:B------:R-:W-:Y:S01]  /*bde0*/  BSSY B0, `(.L_x_107) ;  /* 0x0000008000007945 */ /* 0x000fe20003800000 */
[----:B------:R-:W-:Y:S01]  /*bdf0*/  MOV R13, R8 ;  /* 0x00000008000d7202 */ /* 0x000fe20000000f00 */
[----:B------:R-:W-:Y:S02]  /*be00*/  IMAD.MOV.U32 R12, RZ, RZ, RZ ;  /* 0x000000ffff0c7224 */ /* 0x000fe400078e00ff */
[----:B------:R-:W-:Y:S02]  /*be10*/  IMAD.MOV.U32 R11, RZ, RZ, 0x1e1f ;  /* 0x00001e1fff0b7424 */ /* 0x000fe400078e00ff */
[----:B------:R-:W-:-:S07]  /*be20*/  IMAD.MOV.U32 R15, RZ, RZ, -0x1 ;  /* 0xffffffffff0f7424 */ /* 0x000fce00078e00ff */
[----:B0-----:R-:W-:Y:S05]  /*be30*/  WARPSYNC.COLLECTIVE R15, `(.L_x_108) ;  /* 0x000000000f087348 */ /* 0x001fea0003c00000 */
[----:B------:R1:W2:Y:S02]  /*be40*/  SHFL.IDX P6, R14, R13, R12, R11 ;  /* 0x0000000c0d0e7389 */ /* 0x0002a400000c000b */
[----:B012---:R-:W-:Y:S01]  /*be50*/  ENDCOLLECTIVE ;  /* 0x000000000000791b */ /* 0x007fe20003800000 */
.L_x_108:
[----:B------:R-:W-:Y:S05]  /*be60*/  BSYNC B0 ;  /* 0x0000000000007941 */ /* 0x000fea0003800000 */
.L_x_107:
[----:B------:R-:W-:Y:S01]  /*be70*/  IMAD.MOV.U32 R13, RZ, RZ, R7 ;  /* 0x000000ffff0d7224 */ /* 0x000fe200078e0007 */
[----:B------:R-:W-:Y:S01]  /*be80*/  MOV R12, RZ ;  /* 0x000000ff000c7202 */ /* 0x000fe20000000f00 */
[----:B------:R-:W-:Y:S01]  /*be90*/  IMAD.MOV.U32 R11, RZ, RZ, 0x1e1f ;  /* 0x00001e1fff0b7424 */ /* 0x000fe200078e00ff */
[C---:B------:R-:W-:Y:S01]  /*bea0*/  LOP3.LUT P3, RZ, R16.reuse, 0x1000, RZ, 0xc0, !PT ;  /* 0x0000100010ff7812 */ /* 0x040fe2000786c0ff */
[----:B------:R-:W-:Y:S01]  /*beb0*/  IMAD.MOV.U32 R15, RZ, RZ, -0x1 ;  /* 0xffffffffff0f7424 */ /* 0x000fe200078e00ff */
[C---:B------:R-:W-:Y:S01]  /*bec0*/  LOP3.LUT P2, RZ, R16.reuse, 0x800, RZ, 0xc0, !PT ;  /* 0x0000080010ff7812 */ /* 0x040fe2000784c0ff */
[----:B------:R-:W-:Y:S01]  /*bed0*/  IMAD.MOV.U32 R0, RZ, RZ, R14 ;  /* 0x000000ffff007224 */ /* 0x000fe200078e000e */
[----:B------:R-:W-:-:S13]  /*bee0*/  LOP3.LUT P1, RZ, R16, 0x400, RZ, 0xc0, !PT ;  /* 0x0000040010ff7812 */ /* 0x000fda000782c0ff */
[----:B------:R-:W-:Y:S05]  /*bef0*/  WARPSYNC.COLLECTIVE R15, `(.L_x_109) ;  /* 0x000000000f087348 */ /* 0x000fea0003c00000 */
[----:B------:R0:W1:Y:S02]  /*bf00*/  SHFL.IDX P6, R14, R13, R12, R11 ;  /* 0x0000000c0d0e7389 */ /* 0x00006400000c000b */
[----:B01----:R-:W-:Y:S01]  /*bf10*/  ENDCOLLECTIVE ;  /* 0x000000000000791b */ /* 0x003fe20003800000 */
.L_x_109:
[----:B------:R-:W-:Y:S01]  /*bf20*/  MOV R13, R8 ;  /* 0x00000008000d7202 */ /* 0x000fe20000000f00 */
[----:B------:R-:W-:Y:S02]  /*bf30*/  IMAD.MOV.U32 R12, RZ, RZ, 0x1 ;  /* 0x00000001ff0c7424 */ /* 0x000fe400078e00ff */
[----:B------:R-:W-:-:S07]  /*bf40*/  IMAD.MOV.U32 R2, RZ, RZ, R14 ;  /* 0x000000ffff027224 */ /* 0x000fce00078e000e */
[----:B------:R-:W-:Y:S05]  /*bf50*/  WARPSYNC.COLLECTIVE R15, `(.L_x_110) ;  /* 0x000000000f087348 */ /* 0x000fea0003c00000 */
[----:B------:R0:W1:Y:S02]  /*bf60*/  SHFL.IDX P6, R14, R13, R12, R11 ;  /* 0x0000000c0d0e7389 */ /* 0x00006400000c000b */
[----:B01----:R-:W-:Y:S01]  /*bf70*/  ENDCOLLECTIVE ;  /* 0x000000000000791b */ /* 0x003fe20003800000 */
.L_x_110:
[----:B------:R-:W-:-:S05]  /*bf80*/  IADD3 R2, P0, R21, R2, RZ ;  /* 0x0000000215027210 */ /* 0x000fca0007f1e0ff */
[----:B------:R-:W-:Y:S02]  /*bf90*/  IMAD.X R3, RZ, RZ, R0, P0 ;  /* 0x000000ffff037224 */ /* 0x000fe400000e0600 */
[----:B------:R-:W-:Y:S02]  /*bfa0*/  VIADD R0, R9, UR43 ;  /* 0x0000002b09007c36 */ /* 0x000fe40008000000 */
[----:B------:R-:W-:-:S03]  /*bfb0*/  IMAD.MOV.U32 R13, RZ, RZ, R7 ;  /* 0x000000ffff0d7224 */ /* 0x000fc600078e0007 */
[----:B------:R-:W-:Y:S01]  /*bfc0*/  @!PT LDS RZ, [RZ] ;  /* 0x00000000fffff984 */ /* 0x000fe20000000800 */
[----:B------:R-:W-:Y:S01]  /*bfd0*/  @!PT LDS RZ, [RZ] ;  /* 0x00000000fffff984 */ /* 0x000fe20000000800 */
[----:B------:R-:W-:Y:S01]  /*bfe0*/  @!PT LDS RZ, [RZ] ;  /* 0x00000000fffff984 */ /* 0x000fe20000000800 */
[----:B------:R0:W-:Y:S04]  /*bff0*/  LDGSTS.E.BYPASS.LTC128B.128 [R0+0x9000], desc[UR36][R2.64], !P3 ;  /* 0x0900000002007fae */ /* 0x0001e8000d901d64 */
[----:B------:R0:W-:Y:S04]  /*c000*/  LDGSTS.E.BYPASS.LTC128B.128 [R0+0xa000], desc[UR36][R2.64+0x20], !P2 ;  /* 0x0a00002002007fae */ /* 0x0001e8000d101d64 */
[----:B------:R0:W-:Y:S01]  /*c010*/  LDGSTS.E.BYPASS.LTC128B.128 [R0+0xb000], desc[UR36][R2.64+0x40], !P1 ;  /* 0x0b00004002007fae */ /* 0x0001e2000c901d64 */
[----:B------:R-:W-:-:S07]  /*c020*/  IMAD.MOV.U32 R8, RZ, RZ, R14 ;  /* 0x000000ffff087224 */ /* 0x000fce00078e000e */
[----:B0-----:R-:W-:Y:S05]  /*c030*/  WARPSYNC.COLLECTIVE R15, `(.L_x_111) ;  /* 0x000000000f087348 */ /* 0x001fea0003c00000 */
[----:B------:R1:W2:Y:S02]  /*c040*/  SHFL.IDX P6, R14, R13, R12, R11 ;  /* 0x0000000c0d0e7389 */ /* 0x0002a400000c000b */
[----:B012---:R-:W-:Y:S01]  /*c050*/  ENDCOLLECTIVE ;  /* 0x000000000000791b */ /* 0x007fe20003800000 */
.L_x_111:
[----:B------:R-:W-:Y:S01]  /*c060*/  IMAD.MOV.U32 R2, RZ, RZ, R14 ;  /* 0x000000ffff027224 */ /* 0x000fe200078e000e */
[----:B------:R-:W-:Y:S06]  /*c070*/  BRA `(.L_x_112) ;  /* 0xffffffd000987947 */ /* 0x000fec000383ffff */
.L_x_51:
[----:B---3--:R3:W4:Y:S02]  /*c080*/  SYNCS.PHASECHK.TRANS64.TRYWAIT P0, [R4+URZ+0x19c40], R20 ;  /* 0x019c4014040075a7 */ /* 0x008724000800017f */
[----:B----4-:R-:W-:Y:S05]  /*c090*/  @!P0 NANOSLEEP.SYNCS 0x989680 ;  /* 0x009896800000895d */ /* 0x010fea0003900000 */
[----:B------:R-:W4:Y:S02]  /*c0a0*/  @!P0 SYNCS.PHASECHK.TRANS64 P0, [R4+URZ+0x19c40], R20 ;  /* 0x019c4014040085a7 */ /* 0x000f24000800007f */
[----:B----4-:R-:W-:Y:S05]  /*c0b0*/  @!P0 BRA `(.L_x_51) ;  /* 0xfffffffc00f08947 */ /* 0x010fea000383ffff */
[----:B------:R-:W-:Y:S05]  /*c0c0*/  BRA `(.L_x_113) ;  /* 0xffffffd000fc7947 */ /* 0x000fea000383ffff */
.L_x_52:
[----:B------:R-:W-:Y:S01]  /*c0d0*/  BSSY B0, `(.L_x_114) ;  /* 0x0000008000007945 */ /* 0x000fe20003800000 */
[----:B------:R-:W-:Y:S01]  /*c0e0*/  IMAD.MOV.U32 R13, RZ, RZ, R6 ;  /* 0x000000ffff0d7224 */ /* 0x000fe200078e0006 */
[----:B------:R-:W-:Y:S01]  /*c0f0*/  MOV R12, RZ ;  /* 0x000000ff000c7202 */ /* 0x000fe20000000f00 */
[----:B------:R-:W-:Y:S02]  /*c100*/  IMAD.MOV.U32 R11, RZ, RZ, 0x1e1f ;  /* 0x00001e1fff0b7424 */ /* 0x000fe400078e00ff */
[----:B------:R-:W-:-:S07]  /*c110*/  IMAD.MOV.U32 R15, RZ, RZ, -0x1 ;  /* 0xffffffffff0f7424 */ /* 0x000fce00078e00ff */
[----:B0-23-5:R-:W-:Y:S05]  /*c120*/  WARPSYNC.COLLECTIVE R15, `(.L_x_115) ;  /* 0x000000000f087348 */ /* 0x02dfea0003c00000 */
[----:B------:R1:W4:Y:S02]  /*c130*/  SHFL.IDX P6, R14, R13, R12, R11 ;  /* 0x0000000c0d0e7389 */ /* 0x00032400000c000b */
[----:B012345:R-:W-:Y:S01]  /*c140*/  ENDCOLLECTIVE ;  /* 0x000000000000791b */ /* 0x03ffe20003800000 */
.L_x_115:
[----:B------:R-:W-:Y:S05]  /*c150*/  BSYNC B0 ;  /* 0x0000000000007941 */ /* 0x000fea0003800000 */
.L_x_114:
[----:B------:R-:W-:Y:S01]  /*c160*/  IMAD.MOV.U32 R13, RZ, RZ, R5 ;  /* 0x000000ffff0d7224 */ /* 0x000fe200078e0005 */
[----:B------:R-:W-:Y:S01]  /*c170*/  MOV R11, 0x1e1f ;  /* 0x00001e1f000b7802 */ /* 0x000fe20000000f00 */
[----:B------:R-:W-:Y:S01]  /*c180*/  IMAD.MOV.U32 R12, RZ, RZ, RZ ;  /* 0x000000ffff0c7224 */ /* 0x000fe200078e00ff */
[----:B------:R-:W-:Y:S01]  /*c190*/  ISETP.GE.AND P2, PT, R9, 0x1, PT ;  /* 0x000000010900780c */ /* 0x000fe20003f46270 */
[----:B------:R-:W-:Y:S02]  /*c1a0*/  IMAD.MOV.U32 R15, RZ, RZ, -0x1 ;  /* 0xffffffffff0f7424 */ /* 0x000fe400078e00ff */
[----:B------:R-:W-:-:S10]  /*c1b0*/  IMAD.MOV.U32 R2, RZ, RZ, R14 ;  /* 0x000000ffff027224 */ /* 0x000fd400078e000e */
[----:B------:R-:W-:Y:S05]  /*c1c0*/  WARPSYNC.COLLECTIVE R15, `(.L_x_116) ;  /* 0x000000000f087348 */ /* 0x000fea0003c00000 */
[----:B------:R0:W1:Y:S02]  /*c1d0*/  SHFL.IDX P6, R14, R13, R12, R11 ;  /* 0x0000000c0d0e7389 */ /* 0x00006400000c000b */
[----:B01----:R-:W-:Y:S01]  /*c1e0*/  ENDCOLLECTIVE ;  /* 0x000000000000791b */ /* 0x003fe20003800000 */
.L_x_116:
[----:B------:R-:W-:Y:S02]  /*c1f0*/  IMAD.MOV.U32 R13, RZ, RZ, R6 ;  /* 0x000000ffff0d7224 */ /* 0x000fe400078e0006 */
[----:B------:R-:W-:Y:S01]  /*c200*/  IMAD.MOV.U32 R12, RZ, RZ, 0x1 ;  /* 0x00000001ff0c7424 */ /* 0x000fe200078e00ff */
[----:B------:R-:W-:-:S05]  /*c210*/  @P2 IADD3 R14, P0, R8, R14, RZ ;  /* 0x0000000e080e2210 */ /* 0x000fca0007f1e0ff */
[----:B------:R-:W-:Y:S02]  /*c220*/  @P2 IMAD.X R3, RZ, RZ, R2, P0 ;  /* 0x000000ffff032224 */ /* 0x000fe400000e0602 */
[----:B------:R-:W-:-:S07]  /*c230*/  @P2 IMAD.MOV.U32 R2, RZ, RZ, R14 ;  /* 0x000000ffff022224 */ /* 0x000fce00078e000e */
[----:B------:R-:W-:Y:S05]  /*c240*/  WARPSYNC.COLLECTIVE R15, `(.L_x_117) ;  /* 0x000000000f087348 */ /* 0x000fea0003c00000 */
[----:B------:R0:W1:Y:S02]  /*c250*/  SHFL.IDX P6, R14, R13, R12, R11 ;  /* 0x0000000c0d0e7389 */ /* 0x00006400000c000b */
[----:B01----:R-:W-:Y:S01]  /*c260*/  ENDCOLLECTIVE ;  /* 0x000000000000791b */ /* 0x003fe20003800000 */
.L_x_117:
[----:B------:R-:W-:Y:S01]  /*c270*/  @!PT LDS RZ, [RZ] ;  /* 0x00000000fffff984 */ /* 0x000fe20000000800 */
[----:B------:R-:W-:Y:S01]  /*c280*/  @!PT LDS RZ, [RZ] ;  /* 0x00000000fffff984 */ /* 0x000fe20000000800 */
[----:B------:R-:W-:Y:S01]  /*c290*/  @!PT LDS RZ, [RZ] ;  /* 0x00000000fffff984 */ /* 0x000fe20000000800 */
[----:B------:R0:W-:Y:S04]  /*c2a0*/  @P2 LDGSTS.E.BYPASS.LTC128B.128 [R0+0x13800], desc[UR36][R2.64], !P4 ;  /* 0x1380000002002fae */ /* 0x0001e8000e101d64 */
[----:B------:R0:W-:Y:S04]  /*c2b0*/  @P2 LDGSTS.E.BYPASS.LTC128B.128 [R0+0x14800], desc[UR36][R2.64+0x20], !P3 ;  /* 0x1480002002002fae */ /* 0x0001e8000d901d64 */
[----:B------:R0:W-:Y:S01]  /*c2c0*/  @P2 LDGSTS.E.BYPASS.LTC128B.128 [R0+0x15800], desc[UR36][R2.64+0x40], !P1 ;  /* 0x1580004002002fae */ /* 0x0001e2000c901d64 */
[----:B------:R-:W-:Y:S01]  /*c2d0*/  IMAD.MOV.U32 R13, RZ, RZ, R5 ;  /* 0x000000ffff0d7224 */ /* 0x000fe200078e0005 */
[----:B------:R-:W-:-:S07]  /*c2e0*/  MOV R6, R14 ;  /* 0x0000000e00067202 */ /* 0x000fce0000000f00 */
[----:B0-----:R-:W-:Y:S05]  /*c2f0*/  WARPSYNC.COLLECTIVE R15, `(.L_x_118) ;  /* 0x000000000f087348 */ /* 0x001fea0003c00000 */
[----:B------:R1:W2:Y:S02]  /*c300*/  SHFL.IDX P6, R14, R13, R12, R11 ;  /* 0x0000000c0d0e7389 */ /* 0x0002a400000c000b */
[----:B012---:R-:W-:Y:S01]  /*c310*/  ENDCOLLECTIVE ;  /* 0x000000000000791b */ /* 0x007fe20003800000 */
.L_x_118:
[----:B------:R-:W-:Y:S05]  /*c320*/  BRA `(.L_x_119) ;  /* 0xffffffd000fc7947 */ /* 0x000fea000383ffff */
.L_x_56:
[----:B------:R-:W-:Y:S02]  /*c330*/  IMAD.MOV.U32 R13, RZ, RZ, R5 ;  /* 0x000000ffff0d7224 */ /* 0x000fe400078e0005 */
[----:B------:R-:W-:Y:S02]  /*c340*/  IMAD.MOV.U32 R12, RZ, RZ, RZ ;  /* 0x000000ffff0c7224 */ /* 0x000fe400078e00ff */
[----:B------:R-:W-:Y:S02]  /*c350*/  IMAD.MOV.U32 R11, RZ, RZ, 0x1e1f ;  /* 0x00001e1fff0b7424 */ /* 0x000fe400078e00ff */
[----:B------:R-:W-:Y:S02]  /*c360*/  IMAD.MOV.U32 R15, RZ, RZ, -0x1 ;  /* 0xffffffffff0f7424 */ /* 0x000fe400078e00ff */
[----:B------:R-:W-:-:S07]  /*c370*/  IMAD R0, R0, 0xc0, R20 ;  /* 0x000000c000007824 */ /* 0x000fce00078e0214 */
[----:B------:R-:W-:Y:S05]  /*c380*/  WARPSYNC.COLLECTIVE R15, `(.L_x_120) ;  /* 0x000000000f087348 */ /* 0x000fea0003c00000 */
[----:B------:R0:W1:Y:S02]  /*c390*/  SHFL.IDX P6, R14, R13, R12, R11 ;  /* 0x0000000c0d0e7389 */ /* 0x00006400000c000b */
[----:B01----:R-:W-:Y:S01]  /*c3a0*/  ENDCOLLECTIVE ;  /* 0x000000000000791b */ /* 0x003fe20003800000 */
.L_x_120:
[----:B------:R-:W-:Y:S01]  /*c3b0*/  ISETP.GE.AND P1, PT, R0, UR42, PT ;  /* 0x0000002a00007c0c */ /* 0x000fe2000bf26270 */
[----:B------:R-:W-:Y:S01]  /*c3c0*/  IMAD.MOV.U32 R13, RZ, RZ, R4 ;  /* 0x000000ffff0d7224 */ /* 0x000fe200078e0004 */
[----:B------:R-:W-:-:S11]  /*c3d0*/  MOV R2, R14 ;  /* 0x0000000e00027202 */ /* 0x000fd60000000f00 */
[----:B------:R-:W-:Y:S05]  /*c3e0*/  WARPSYNC.COLLECTIVE R15, `(.L_x_121) ;  /* 0x000000000f087348 */ /* 0x000fea0003c00000 */
[----:B------:R0:W1:Y:S02]  /*c3f0*/  SHFL.IDX P6, R14, R13, R12, R11 ;  /* 0x0000000c0d0e7389 */ /* 0x00006400000c000b */
[----:B01----:R-:W-:Y:S01]  /*c400*/  ENDCOLLECTIVE ;  /* 0x000000000000791b */ /* 0x003fe20003800000 */
.L_x_121:
[----:B------:R-:W-:Y:S01]  /*c410*/  IMAD.MOV.U32 R13, RZ, RZ, R5 ;  /* 0x000000ffff0d7224 */ /* 0x000fe200078e0005 */
[----:B------:R-:W-:Y:S01]  /*c420*/  MOV R12, 0x1 ;  /* 0x00000001000c7802 */ /* 0x000fe20000000f00 */
[----:B------:R-:W-:-:S07]  /*c430*/  IMAD.MOV.U32 R3, RZ, RZ, R14 ;  /* 0x000000ffff037224 */ /* 0x000fce00078e000e */
[----:B------:R-:W-:Y:S05]  /*c440*/  WARPSYNC.COLLECTIVE R15, `(.L_x_122) ;  /* 0x000000000f087348 */ /* 0x000fea0003c00000 */
[----:B------:R0:W1:Y:S02]  /*c450*/  SHFL.IDX P6, R14, R13, R12, R11 ;  /* 0x0000000c0d0e7389 */ /* 0x00006400000c000b */
[----:B01----:R-:W-:Y:S01]  /*c460*/  ENDCOLLECTIVE ;  /* 0x000000000000791b */ /* 0x003fe20003800000 */
.L_x_122:
[----:B------:R-:W-:-:S05]  /*c470*/  @!P1 IADD3 R8, P0, R18, R3, RZ ;  /* 0x0000000312089210 */ /* 0x000fca0007f1e0ff */
[----:B------:R-:W-:Y:S02]  /*c480*/  @!P1 IMAD.X R3, RZ, RZ, R2, P0 ;  /* 0x000000ffff039224 */ /* 0x000fe400000e0602 */
[----:B------:R-:W-:Y:S02]  /*c490*/  @!P1 IMAD.MOV.U32 R2, RZ, RZ, R8 ;  /* 0x000000ffff029224 */ /* 0x000fe400078e0008 */
[----:B------:R-:W-:-:S03]  /*c4a0*/  IMAD.MOV.U32 R13, RZ, RZ, R4 ;  /* 0x000000ffff0d7224 */ /* 0x000fc600078e0004 */
[----:B------:R-:W-:Y:S01]  /*c4b0*/  @!PT LDS RZ, [RZ] ;  /* 0x00000000fffff984 */ /* 0x000fe20000000800 */
[----:B------:R-:W-:Y:S01]  /*c4c0*/  @!PT LDS RZ, [RZ] ;  /* 0x00000000fffff984 */ /* 0x000fe20000000800 */
[----:B------:R-:W-:Y:S01]  /*c4d0*/  @!PT LDS RZ, [RZ] ;  /* 0x00000000fffff984 */ /* 0x000fe20000000800 */
[----:B------:R0:W-:Y:S04]  /*c4e0*/  @!P1 LDGSTS.E.BYPASS.LTC128B.128 [R10+0xf000], desc[UR36][R2.64], !P3 ;  /* 0x0f000000020a9fae */ /* 0x0001e8000d901d64 */
[----:B------:R0:W-:Y:S04]  /*c4f0*/  @!P1 LDGSTS.E.BYPASS.LTC128B.128 [R10+0x10800], desc[UR36][R2.64+0x20], !P4 ;  /* 0x10800020020a9fae */ /* 0x0001e8000e101d64 */
[----:B------:R0:W-:Y:S01]  /*c500*/  @!P1 LDGSTS.E.BYPASS.LTC128B.128 [R10+0x12000], desc[UR36][R2.64+0x40], !P5 ;  /* 0x12000040020a9fae */ /* 0x0001e2000e901d64 */
[----:B------:R-:W-:-:S07]  /*c510*/  IMAD.MOV.U32 R5, RZ, RZ, R14 ;  /* 0x000000ffff057224 */ /* 0x000fce00078e000e */
[----:B0-----:R-:W-:Y:S05]  /*c520*/  WARPSYNC.COLLECTIVE R15, `(.L_x_123) ;  /* 0x000000000f087348 */ /* 0x001fea0003c00000 */
[----:B------:R1:W2:Y:S02]  /*c530*/  SHFL.IDX P6, R14, R13, R12, R11 ;  /* 0x0000000c0d0e7389 */ /* 0x0002a400000c000b */
[----:B012---:R-:W-:Y:S01]  /*c540*/  ENDCOLLECTIVE ;  /* 0x000000000000791b */ /* 0x007fe20003800000 */
.L_x_123:
[----:B------:R-:W-:-:S05]  /*c550*/  VIADD R2, R0, 0x40 ;  /* 0x0000004000027836 */ /* 0x000fca0000000000 */
[----:B------:R-:W-:Y:S01]  /*c560*/  ISETP.GE.AND P1, PT, R2, UR42, PT ;  /* 0x0000002a02007c0c */ /* 0x000fe2000bf26270 */
[----:B------:R-:W-:Y:S02]  /*c570*/  IMAD.MOV.U32 R13, RZ, RZ, R7 ;  /* 0x000000ffff0d7224 */ /* 0x000fe400078e0007 */
[----:B------:R-:W-:-:S10]  /*c580*/  IMAD.MOV.U32 R12, RZ, RZ, RZ ;  /* 0x000000ffff0c7224 */ /* 0x000fd400078e00ff */
[----:B------:R-:W-:-:S05]  /*c590*/  @!P1 IADD3 R14, P0, R18, R14, RZ ;  /* 0x0000000e120e9210 */ /* 0x000fca0007f1e0ff */
[----:B------:R-:W-:-:S08]  /*c5a0*/  @!P1 IMAD.MOV.U32 R2, RZ, RZ, R14 ;  /* 0x000000ffff029224 */ /* 0x000fd000078e000e */
[----:B------:R-:W-:Y:S05]  /*c5b0*/  WARPSYNC.COLLECTIVE R15, `(.L_x_124) ;  /* 0x000000000f087348 */ /* 0x000fea0003c00000 */
[----:B------:R0:W1:Y:S02]  /*c5c0*/  SHFL.IDX P6, R14, R13, R12, R11 ;  /* 0x0000000c0d0e7389 */ /* 0x00006400000c000b */
[----:B01----:R-:W-:Y:S01]  /*c5d0*/  ENDCOLLECTIVE ;  /* 0x000000000000791b */ /* 0x003fe20003800000 */
.L_x_124:
[----:B------:R-:W-:-:S05]  /*c5e0*/  @!P1 IMAD.X R9, RZ, RZ, R5, P0 ;  /* 0x000000ffff099224 */ /* 0x000fca00000e0605 */
[----:B------:R-:W-:-:S05]  /*c5f0*/  @!P1 MOV R3, R9 ;  /* 0x0000000900039202 */ /* 0x000fca0000000f00 */
[----:B------:R-:W-:Y:S01]  /*c600*/  @!PT LDS RZ, [RZ] ;  /* 0x00000000fffff984 */ /* 0x000fe20000000800 */
[----:B------:R-:W-:Y:S01]  /*c610*/  @!PT LDS RZ, [RZ] ;  /* 0x00000000fffff984 */ /* 0x000fe20000000800 */
[----:B------:R-:W-:Y:S01]  /*c620*/  @!PT LDS RZ, [RZ] ;  /* 0x00000000fffff984 */ /* 0x000fe20000000800 */
[----:B------:R0:W-:Y:S01]  /*c630*/  @!P1 LDGSTS.E.BYPASS.LTC128B.128 [R10+0xf800], desc[UR36][R2.64], !P3 ;  /* 0x0f800000020a9fae */ /* 0x0001e2000d901d64 */
[----:B------:R-:W-:-:S03]  /*c640*/  IMAD.MOV.U32 R13, RZ, RZ, R6 ;  /* 0x000000ffff0d7224 */ /* 0x000fc600078e0006 */
[----:B------:R0:W-:Y:S04]  /*c650*/  @!P1 LDGSTS.E.BYPASS.LTC128B.128 [R10+0x11000], desc[UR36][R2.64+0x20], !P4 ;  /* 0x11000020020a9fae */ /* 0x0001e8000e101d64 */
[----:B------:R0:W-:Y:S01]  /*c660*/  @!P1 LDGSTS.E.BYPASS.LTC128B.128 [R10+0x12800], desc[UR36][R2.64+0x40], !P5 ;  /* 0x12800040020a9fae */ /* 0x0001e2000e901d64 */
[----:B------:R-:W-:-:S07]  /*c670*/  IMAD.MOV.U32 R7, RZ, RZ, R14 ;  /* 0x000000ffff077224 */ /* 0x000fce00078e000e */
[----:B0-----:R-:W-:Y:S05]  /*c680*/  WARPSYNC.COLLECTIVE R15, `(.L_x_125) ;  /* 0x000000000f087348 */ /* 0x001fea0003c00000 */
[----:B------:R1:W2:Y:S02]  /*c690*/  SHFL.IDX P6, R14, R13, R12, R11 ;  /* 0x0000000c0d0e7389 */ /* 0x0002a400000c000b */
[----:B012---:R-:W-:Y:S01]  /*c6a0*/  ENDCOLLECTIVE ;  /* 0x000000000000791b */ /* 0x007fe20003800000 */
.L_x_125:
[----:B------:R-:W-:Y:S05]  /*c6b0*/  BRA `(.L_x_126) ;  /* 0xffffffd8005c7947 */ /* 0x000fea000383ffff */
.L_x_59:
[----:B0-2---:R-:W-:-:S04]  /*c6c0*/  IMAD.U32 R3, RZ, RZ, UR43 ;  /* 0x0000002bff037e24 */ /* 0x005fc8000f8e00ff */
[----:B------:R0:W2:Y:S03]  /*c6d0*/  SYNCS.PHASECHK.TRANS64.TRYWAIT P0, [R3+URZ+0x19c20], R0 ;  /* 0x019c2000030075a7 */ /* 0x0000a6000800017f */
[----:B--2---:R-:W-:Y:S05]  /*c6e0*/  @!P0 NANOSLEEP.SYNCS 0x989680 ;  /* 0x009896800000895d */ /* 0x004fea0003900000 */
[----:B------:R-:W2:Y:S02]  /*c6f0*/  @!P0 SYNCS.PHASECHK.TRANS64 P0, [R3+URZ+0x19c20], R0 ;  /* 0x019c2000030085a7 */ /* 0x000ea4000800007f */
[----:B--2---:R-:W-:Y:S05]  /*c700*/  @!P0 BRA `(.L_x_59) ;  /* 0xfffffffc00ec8947 */ /* 0x004fea000383ffff */
[----:B------:R-:W-:Y:S05]  /*c710*/  BRA `(.L_x_127) ;  /* 0xffffffd800a07947 */ /* 0x000fea000383ffff */
.L_x_63:
[----:B0-----:R0:W2:Y:S02]  /*c720*/  SYNCS.PHASECHK.TRANS64.TRYWAIT P0, [R5+URZ+0x19c80], R10 ;  /* 0x019c800a050075a7 */ /* 0x0010a4000800017f */
[----:B--2---:R-:W-:Y:S05]  /*c730*/  @!P0 NANOSLEEP.SYNCS 0x989680 ;  /* 0x009896800000895d */ /* 0x004fea0003900000 */
[----:B------:R-:W2:Y:S02]  /*c740*/  @!P0 SYNCS.PHASECHK.TRANS64 P0, [R5+URZ+0x19c80], R10 ;  /* 0x019c800a050085a7 */ /* 0x000ea4000800007f */
[----:B--2---:R-:W-:Y:S05]  /*c750*/  @!P0 BRA `(.L_x_63) ;  /* 0xfffffffc00f08947 */ /* 0x004fea000383ffff */
[----:B------:R-:W-:Y:S05]  /*c760*/  BRA `(.L_x_128) ;  /* 0xffffffdc00607947 */ /* 0x000fea000383ffff */
.L_x_64:
[----:B------:R-:W-:Y:S01]  /*c770*/  BSSY B0, `(.L_x_129) ;  /* 0x0000008000007945 */ /* 0x000fe20003800000 */
[----:B------:R-:W-:Y:S01]  /*c780*/  MOV R13, R26 ;  /* 0x0000001a000d7202 */ /* 0x000fe20000000f00 */
[----:B------:R-:W-:Y:S02]  /*c790*/  IMAD.MOV.U32 R12, RZ, RZ, RZ ;  /* 0x000000ffff0c7224 */ /* 0x000fe400078e00ff */
[----:B------:R-:W-:Y:S02]  /*c7a0*/  IMAD.MOV.U32 R11, RZ, RZ, 0x1e1f ;  /* 0x00001e1fff0b7424 */ /* 0x000fe400078e00ff */
[----:B------:R-:W-:-:S07]  /*c7b0*/  IMAD.MOV.U32 R15, RZ, RZ, -0x1 ;  /* 0xffffffffff0f7424 */ /* 0x000fce00078e00ff */
[----:B01----:R-:W-:Y:S05]  /*c7c0*/  WARPSYNC.COLLECTIVE R15, `(.L_x_130) ;  /* 0x000000000f087348 */ /* 0x003fea0003c00000 */
[----:B-1----:R1:W2:Y:S02]  /*c7d0*/  SHFL.IDX P6, R14, R13, R12, R11 ;  /* 0x0000000c0d0e7389 */ /* 0x0022a400000c000b */
[----:B012---:R-:W-:Y:S01]  /*c7e0*/  ENDCOLLECTIVE ;  /* 0x000000000000791b */ /* 0x007fe20003800000 */
.L_x_130:
[----:B------:R-:W-:Y:S05]  /*c7f0*/  BSYNC B0 ;  /* 0x0000000000007941 */ /* 0x000fea0003800000 */
.L_x_129:
[----:B------:R-:W0:Y:S01]  /*c800*/  S2R R2, SR_TID.X ;  /* 0x0000000000027919 */ /* 0x000e220000002100 */
[----:B------:R-:W-:Y:S01]  /*c810*/  IMAD.MOV.U32 R13, RZ, RZ, R21 ;  /* 0x000000ffff0d7224 */ /* 0x000fe200078e0015 */
[----:B------:R-:W-:Y:S01]  /*c820*/  MOV R12, RZ ;  /* 0x000000ff000c7202 */ /* 0x000fe20000000f00 */
[----:B------:R-:W-:Y:S01]  /*c830*/  IMAD.MOV.U32 R11, RZ, RZ, 0x1e1f ;  /* 0x00001e1fff0b7424 */ /* 0x000fe200078e00ff */
[----:B------:R-:W-:Y:S01]  /*c840*/  IADD3 R6, R6, UR43, RZ ;  /* 0x0000002b06067c10 */ /* 0x000fe2000fffe0ff */
[----:B------:R-:W-:Y:S02]  /*c850*/  IMAD.MOV.U32 R15, RZ, RZ, -0x1 ;  /* 0xffffffffff0f7424 */ /* 0x000fe400078e00ff */
[----:B------:R-:W-:-:S07]  /*c860*/  IMAD.MOV.U32 R3, RZ, RZ, R14 ;  /* 0x000000ffff037224 */ /* 0x000fce00078e000e */
[----:B0-----:R-:W-:Y:S05]  /*c870*/  WARPSYNC.COLLECTIVE R15, `(.L_x_131) ;  /* 0x000000000f087348 */ /* 0x001fea0003c00000 */
[----:B------:R1:W2:Y:S02]  /*c880*/  SHFL.IDX P6, R14, R13, R12, R11 ;  /* 0x0000000c0d0e7389 */ /* 0x0002a400000c000b */
[----:B012---:R-:W-:Y:S01]  /*c890*/  ENDCOLLECTIVE ;  /* 0x000000000000791b */ /* 0x007fe20003800000 */
.L_x_131:
[----:B------:R-:W-:Y:S02]  /*c8a0*/  IMAD.MOV.U32 R13, RZ, RZ, R26 ;  /* 0x000000ffff0d7224 */ /* 0x000fe400078e001a */
[----:B------:R-:W-:Y:S02]  /*c8b0*/  IMAD.MOV.U32 R12, RZ, RZ, 0x1 ;  /* 0x00000001ff0c7424 */ /* 0x000fe400078e00ff */
[----:B------:R-:W-:Y:S02]  /*c8c0*/  IMAD.SHL.U32 R15, R2, 0x10, RZ ;  /* 0x00000010020f7824 */ /* 0x000fe400078e00ff */
[----:B------:R-:W-:-:S03]  /*c8d0*/  IMAD.MOV.U32 R2, RZ, RZ, R14 ;  /* 0x000000ffff027224 */ /* 0x000fc600078e000e */
[----:B------:R-:W-:-:S04]  /*c8e0*/  LOP3.LUT R15, R15, 0x10, RZ, 0xc0, !PT ;  /* 0x000000100f0f7812 */ /* 0x000fc800078ec0ff */
[----:B------:R-:W-:Y:S01]  /*c8f0*/  IADD3 R2, P0, R15, R2, RZ ;  /* 0x000000020f027210 */ /* 0x000fe20007f1e0ff */
[----:B------:R-:W-:-:S04]  /*c900*/  IMAD.MOV.U32 R15, RZ, RZ, -0x1 ;  /* 0xffffffffff0f7424 */ /* 0x000fc800078e00ff */
[----:B------:R-:W-:-:S08]  /*c910*/  IMAD.X R3, RZ, RZ, R3, P0 ;  /* 0x000000ffff037224 */ /* 0x000fd000000e0603 */
[----:B------:R-:W-:Y:S05]  /*c920*/  WARPSYNC.COLLECTIVE R15, `(.L_x_132) ;  /* 0x000000000f087348 */ /* 0x000fea0003c00000 */
[----:B------:R0:W1:Y:S02]  /*c930*/  SHFL.IDX P6, R14, R13, R12, R11 ;  /* 0x0000000c0d0e7389 */ /* 0x00006400000c000b */
[----:B01----:R-:W-:Y:S01]  /*c940*/  ENDCOLLECTIVE ;  /* 0x000000000000791b */ /* 0x003fe20003800000 */
.L_x_132:
[----:B------:R-:W-:Y:S01]  /*c950*/  @!PT LDS RZ, [RZ] ;  /* 0x00000000fffff984 */ /* 0x000fe20000000800 */
[----:B------:R-:W-:Y:S01]  /*c960*/  @!PT LDS RZ, [RZ] ;  /* 0x00000000fffff984 */ /* 0x000fe20000000800 */
[----:B------:R-:W-:Y:S01]  /*c970*/  @!PT LDS RZ, [RZ] ;  /* 0x00000000fffff984 */ /* 0x000fe20000000800 */
[----:B------:R0:W-:Y:S04]  /*c980*/  LDGSTS.E.BYPASS.LTC128B.128 [R6+0x9000], desc[UR36][R2.64], !P4 ;  /* 0x0900000002067fae */ /* 0x0001e8000e101d64 */
[----:B------:R0:W-:Y:S04]  /*c990*/  LDGSTS.E.BYPASS.LTC128B.128 [R6+0xa000], desc[UR36][R2.64+0x20], !P3 ;  /* 0x0a00002002067fae */ /* 0x0001e8000d901d64 */
[----:B------:R0:W-:Y:S01]  /*c9a0*/  LDGSTS.E.BYPASS.LTC128B.128 [R6+0xb000], desc[UR36][R2.64+0x40], !P2 ;  /* 0x0b00004002067fae */ /* 0x0001e2000d101d64 */
[----:B------:R-:W-:Y:S02]  /*c9b0*/  IMAD.MOV.U32 R13, RZ, RZ, R21 ;  /* 0x000000ffff0d7224 */ /* 0x000fe400078e0015 */
[----:B------:R-:W-:-:S07]  /*c9c0*/  IMAD.MOV.U32 R26, RZ, RZ, R14 ;  /* 0x000000ffff1a7224 */ /* 0x000fce00078e000e */
[----:B0-----:R-:W-:Y:S05]  /*c9d0*/  WARPSYNC.COLLECTIVE R15, `(.L_x_133) ;  /* 0x000000000f087348 */ /* 0x001fea0003c00000 */
[----:B------:R1:W2:Y:S02]  /*c9e0*/  SHFL.IDX P6, R14, R13, R12, R11 ;  /* 0x0000000c0d0e7389 */ /* 0x0002a400000c000b */
[----:B012---:R-:W-:Y:S01]  /*c9f0*/  ENDCOLLECTIVE ;  /* 0x000000000000791b */ /* 0x007fe20003800000 */
.L_x_133:
[----:B------:R-:W-:Y:S01]  /*ca00*/  MOV R2, R14 ;  /* 0x0000000e00027202 */ /* 0x000fe20000000f00 */
[----:B------:R-:W-:Y:S06]  /*ca10*/  BRA `(.L_x_134) ;  /* 0xffffffdc00487947 */ /* 0x000fec000383ffff */
.L_x_69:
[----:B----4-:R4:W0:Y:S02]  /*ca20*/  SYNCS.PHASECHK.TRANS64.TRYWAIT P0, [R5+URZ+0x19c40], R10 ;  /* 0x019c400a050075a7 */ /* 0x010824000800017f */
[----:B0-----:R-:W-:Y:S05]  /*ca30*/  @!P0 NANOSLEEP.SYNCS 0x989680 ;  /* 0x009896800000895d */ /* 0x001fea0003900000 */
[----:B------:R-:W0:Y:S02]  /*ca40*/  @!P0 SYNCS.PHASECHK.TRANS64 P0, [R5+URZ+0x19c40], R10 ;  /* 0x019c400a050085a7 */ /* 0x000e24000800007f */
[----:B0-----:R-:W-:Y:S05]  /*ca50*/  @!P0 BRA `(.L_x_69) ;  /* 0xfffffffc00f08947 */ /* 0x001fea000383ffff */
[----:B------:R-:W-:Y:S05]  /*ca60*/  BRA `(.L_x_135) ;  /* 0xffffffdc00ac7947 */ /* 0x000fea000383ffff */
.L_x_70:
[----:B------:R-:W-:Y:S01]  /*ca70*/  BSSY B0, `(.L_x_136) ;  /* 0x0000008000007945 */ /* 0x000fe20003800000 */
[----:B------:R-:W-:Y:S02]  /*ca80*/  IMAD.MOV.U32 R13, RZ, RZ, R8 ;  /* 0x000000ffff0d7224 */ /* 0x000fe400078e0008 */
[----:B------:R-:W-:Y:S02]  /*ca90*/  IMAD.MOV.U32 R12, RZ, RZ, RZ ;  /* 0x000000ffff0c7224 */ /* 0x000fe400078e00ff */
[----:B------:R-:W-:Y:S02]  /*caa0*/  IMAD.MOV.U32 R11, RZ, RZ, 0x1e1f ;  /* 0x00001e1fff0b7424 */ /* 0x000fe400078e00ff */
[----:B------:R-:W-:-:S07]  /*cab0*/  IMAD.MOV.U32 R15, RZ, RZ, -0x1 ;  /* 0xffffffffff0f7424 */ /* 0x000fce00078e00ff */
[----:B01-34-:R-:W-:Y:S05]  /*cac0*/  WARPSYNC.COLLECTIVE R15, `(.L_x_137) ;  /* 0x000000000f087348 */ /* 0x01bfea0003c00000 */
[----:B-1----:R1:W2:Y:S02]  /*cad0*/  SHFL.IDX P6, R14, R13, R12, R11 ;  /* 0x0000000c0d0e7389 */ /* 0x0022a400000c000b */
[----:B01234-:R-:W-:Y:S01]  /*cae0*/  ENDCOLLECTIVE ;  /* 0x000000000000791b */ /* 0x01ffe20003800000 */
.L_x_137:
[----:B------:R-:W-:Y:S05]  /*caf0*/  BSYNC B0 ;  /* 0x0000000000007941 */ /* 0x000fea0003800000 */
.L_x_136:
[----:B------:R-:W-:Y:S01]  /*cb00*/  MOV R13, R7 ;  /* 0x00000007000d7202 */ /* 0x000fe20000000f00 */
[----:B------:R-:W-:Y:S02]  /*cb10*/  IMAD.MOV.U32 R12, RZ, RZ, RZ ;  /* 0x000000ffff0c7224 */ /* 0x000fe400078e00ff */
[----:B------:R-:W-:Y:S02]  /*cb20*/  IMAD.MOV.U32 R11, RZ, RZ, 0x1e1f ;  /* 0x00001e1fff0b7424 */ /* 0x000fe400078e00ff */
[----:B------:R-:W-:Y:S02]  /*cb30*/  IMAD.MOV.U32 R15, RZ, RZ, -0x1 ;  /* 0xffffffffff0f7424 */ /* 0x000fe400078e00ff */
[----:B------:R-:W-:-:S07]  /*cb40*/  IMAD.MOV.U32 R3, RZ, RZ, R14 ;  /* 0x000000ffff037224 */ /* 0x000fce00078e000e */
[----:B------:R-:W-:Y:S05]  /*cb50*/  WARPSYNC.COLLECTIVE R15, `(.L_x_138) ;  /* 0x000000000f087348 */ /* 0x000fea0003c00000 */
[----:B------:R0:W1:Y:S02]  /*cb60*/  SHFL.IDX P6, R14, R13, R12, R11 ;  /* 0x0000000c0d0e7389 */ /* 0x00006400000c000b */
[----:B01----:R-:W-:Y:S01]  /*cb70*/  ENDCOLLECTIVE ;  /* 0x000000000000791b */ /* 0x003fe20003800000 */
.L_x_138:
[----:B------:R-:W-:Y:S01]  /*cb80*/  MOV R13, R8 ;  /* 0x00000008000d7202 */ /* 0x000fe20000000f00 */
[----:B------:R-:W-:Y:S02]  /*cb90*/  IMAD.MOV.U32 R12, RZ, RZ, 0x1 ;  /* 0x00000001ff0c7424 */ /* 0x000fe400078e00ff */
[----:B------:R-:W-:-:S07]  /*cba0*/  IMAD.MOV.U32 R2, RZ, RZ, R14 ;  /* 0x000000ffff027224 */ /* 0x000fce00078e000e */
[----:B------:R-:W-:Y:S05]  /*cbb0*/  WARPSYNC.COLLECTIVE R15, `(.L_x_139) ;  /* 0x000000000f087348 */ /* 0x000fea0003c00000 */
[----:B------:R0:W1:Y:S02]  /*cbc0*/  SHFL.IDX P6, R14, R13, R12, R11 ;  /* 0x0000000c0d0e7389 */ /* 0x00006400000c000b */
[----:B01----:R-:W-:Y:S01]  /*cbd0*/  ENDCOLLECTIVE ;  /* 0x000000000000791b */ /* 0x003fe20003800000 */
.L_x_139:
[----:B------:R-:W-:-:S05]  /*cbe0*/  IADD3 R2, P0, R21, R2, RZ ;  /* 0x0000000215027210 */ /* 0x000fca0007f1e0ff */
[----:B------:R-:W-:-:S05]  /*cbf0*/  IMAD.X R3, RZ, RZ, R3, P0 ;  /* 0x000000ffff037224 */ /* 0x000fca00000e0603 */
[----:B------:R-:W-:Y:S01]  /*cc00*/  @!PT LDS RZ, [RZ] ;  /* 0x00000000fffff984 */ /* 0x000fe20000000800 */
[----:B------:R-:W-:Y:S01]  /*cc10*/  @!PT LDS RZ, [RZ] ;  /* 0x00000000fffff984 */ /* 0x000fe20000000800 */
[----:B------:R-:W-:Y:S01]  /*cc20*/  @!PT LDS RZ, [RZ] ;  /* 0x00000000fffff984 */ /* 0x000fe20000000800 */
[----:B------:R0:W-:Y:S01]  /*cc30*/  LDGSTS.E.BYPASS.LTC128B.128 [R6+0x13800], desc[UR36][R2.64], !P4 ;  /* 0x1380000002067fae */ /* 0x0001e2000e101d64 */
[----:B------:R-:W-:-:S03]  /*cc40*/  IMAD.MOV.U32 R13, RZ, RZ, R7 ;  /* 0x000000ffff0d7224 */ /* 0x000fc600078e0007 */
[----:B------:R0:W-:Y:S04]  /*cc50*/  LDGSTS.E.BYPASS.LTC128B.128 [R6+0x14800], desc[UR36][R2.64+0x20], !P3 ;  /* 0x1480002002067fae */ /* 0x0001e8000d901d64 */
[----:B------:R0:W-:Y:S01]  /*cc60*/  LDGSTS.E.BYPASS.LTC128B.128 [R6+0x15800], desc[UR36][R2.64+0x40], !P2 ;  /* 0x1580004002067fae */ /* 0x0001e2000d101d64 */
[----:B------:R-:W-:-:S07]  /*cc70*/  IMAD.MOV.U32 R8, RZ, RZ, R14 ;  /* 0x000000ffff087224 */ /* 0x000fce00078e000e */
[----:B0-----:R-:W-:Y:S05]  /*cc80*/  WARPSYNC.COLLECTIVE R15, `(.L_x_140) ;  /* 0x000000000f087348 */ /* 0x001fea0003c00000 */
[----:B------:R1:W2:Y:S02]  /*cc90*/  SHFL.IDX P6, R14, R13, R12, R11 ;  /* 0x0000000c0d0e7389 */ /* 0x0002a400000c000b */
[----:B012---:R-:W-:Y:S01]  /*cca0*/  ENDCOLLECTIVE ;  /* 0x000000000000791b */ /* 0x007fe20003800000 */
.L_x_140:
[----:B------:R-:W-:Y:S01]  /*ccb0*/  IMAD.MOV.U32 R2, RZ, RZ, R14 ;  /* 0x000000ffff027224 */ /* 0x000fe200078e000e */
[----:B------:R-:W-:Y:S06]  /*ccc0*/  BRA `(.L_x_141) ;  /* 0xffffffdc00a07947 */ /* 0x000fec000383ffff */
.L_x_75:
[----:B------:R0:W0:Y:S02]  /*ccd0*/  SYNCS.PHASECHK.TRANS64.TRYWAIT P2, [R2+URZ+0x19c70], R3 ;  /* 0x019c7003020075a7 */ /* 0x000024000804017f */
[----:B0-----:R-:W-:Y:S05]  /*cce0*/  @!P2 NANOSLEEP.SYNCS 0x989680 ;  /* 0x009896800000a95d */ /* 0x001fea0003900000 */
[----:B------:R-:W0:Y:S02]  /*ccf0*/  @!P2 SYNCS.PHASECHK.TRANS64 P2, [R2+URZ+0x19c70], R3 ;  /* 0x019c70030200a5a7 */ /* 0x000e24000804007f */
[----:B0-----:R-:W-:Y:S05]  /*cd00*/  @!P2 BRA `(.L_x_75) ;  /* 0xfffffffc00f0a947 */ /* 0x001fea000383ffff */
[----:B------:R-:W-:Y:S05]  /*cd10*/  BRA `(.L_x_142) ;  /* 0xffffffe0000c7947 */ /* 0x000fea000383ffff */
.L_x_77:
[----:B0-----:R0:W3:Y:S02]  /*cd20*/  SYNCS.PHASECHK.TRANS64.TRYWAIT P2, [R2+URZ+0x19c60], R5 ;  /* 0x019c6005020075a7 */ /* 0x0010e4000804017f */
[----:B---3--:R-:W-:Y:S05]  /*cd30*/  @!P2 NANOSLEEP.SYNCS 0x989680 ;  /* 0x009896800000a95d */ /* 0x008fea0003900000 */
[----:B------:R-:W3:Y:S02]  /*cd40*/  @!P2 SYNCS.PHASECHK.TRANS64 P2, [R2+URZ+0x19c60], R5 ;  /* 0x019c60050200a5a7 */ /* 0x000ee4000804007f */
[----:B---3--:R-:W-:Y:S05]  /*cd50*/  @!P2 BRA `(.L_x_77) ;  /* 0xfffffffc00f0a947 */ /* 0x008fea000383ffff */
[----:B------:R-:W-:Y:S05]  /*cd60*/  BRA `(.L_x_143) ;  /* 0xffffffe0001c7947 */ /* 0x000fea000383ffff */
.L_x_83:
[----:B0-----:R0:W2:Y:S02]  /*cd70*/  SYNCS.PHASECHK.TRANS64.TRYWAIT P1, [R2+URZ+0x19c70], R3 ;  /* 0x019c7003020075a7 */ /* 0x0010a4000802017f */
[----:B--2---:R-:W-:Y:S05]  /*cd80*/  @!P1 NANOSLEEP.SYNCS 0x989680 ;  /* 0x009896800000995d */ /* 0x004fea0003900000 */
[----:B------:R-:W2:Y:S02]  /*cd90*/  @!P1 SYNCS.PHASECHK.TRANS64 P1, [R2+URZ+0x19c70], R3 ;  /* 0x019c7003020095a7 */ /* 0x000ea4000802007f */
[----:B--2---:R-:W-:Y:S05]  /*cda0*/  @!P1 BRA `(.L_x_83) ;  /* 0xfffffffc00f09947 */ /* 0x004fea000383ffff */
[----:B------:R-:W-:Y:S05]  /*cdb0*/  BRA `(.L_x_144) ;  /* 0xffffffe400307947 */ /* 0x000fea000383ffff */
.L_x_85:
[----:B0-----:R0:W2:Y:S02]  /*cdc0*/  SYNCS.PHASECHK.TRANS64.TRYWAIT P1, [R2+URZ+0x19c60], R3 ;  /* 0x019c6003020075a7 */ /* 0x0010a4000802017f */
[----:B--2---:R-:W-:Y:S05]  /*cdd0*/  @!P1 NANOSLEEP.SYNCS 0x989680 ;  /* 0x009896800000995d */ /* 0x004fea0003900000 */
[----:B------:R-:W2:Y:S02]  /*cde0*/  @!P1 SYNCS.PHASECHK.TRANS64 P1, [R2+URZ+0x19c60], R3 ;  /* 0x019c6003020095a7 */ /* 0x000ea4000802007f */
[----:B--2---:R-:W-:Y:S05]  /*cdf0*/  @!P1 BRA `(.L_x_85) ;  /* 0xfffffffc00f09947 */ /* 0x004fea000383ffff */
[----:B------:R-:W-:Y:S05]  /*ce00*/  BRA `(.L_x_145) ;  /* 0xffffffe400407947 */ /* 0x000fea000383ffff */
.L_x_89:
[----:B0-----:R0:W2:Y:S02]  /*ce10*/  SYNCS.PHASECHK.TRANS64.TRYWAIT P0, [R4+URZ+0x19c20], R0 ;  /* 0x019c2000040075a7 */ /* 0x0010a4000800017f */
[----:B--2---:R-:W-:Y:S05]  /*ce20*/  @!P0 NANOSLEEP.SYNCS 0x989680 ;  /* 0x009896800000895d */ /* 0x004fea0003900000 */
[----:B------:R-:W2:Y:S02]  /*ce30*/  @!P0 SYNCS.PHASECHK.TRANS64 P0, [R4+URZ+0x19c20], R0 ;  /* 0x019c2000040085a7 */ /* 0x000ea4000800007f */
[----:B--2---:R-:W-:Y:S05]  /*ce40*/  @!P0 BRA `(.L_x_89) ;  /* 0xfffffffc00f08947 */ /* 0x004fea000383ffff */
[----:B------:R-:W-:Y:S05]  /*ce50*/  BRA `(.L_x_146) ;  /* 0xffffffe800687947 */ /* 0x000fea000383ffff */
.L_x_93:
[----:B0-----:R0:W2:Y:S02]  /*ce60*/  SYNCS.PHASECHK.TRANS64.TRYWAIT P1, [R5+URZ+0x19c40], R0 ;  /* 0x019c4000050075a7 */ /* 0x0010a4000802017f */
[----:B--2---:R-:W-:Y:S05]  /*ce70*/  @!P1 NANOSLEEP.SYNCS 0x989680 ;  /* 0x009896800000995d */ /* 0x004fea0003900000 */
[----:B------:R-:W2:Y:S02]  /*ce80*/  @!P1 SYNCS.PHASECHK.TRANS64 P1, [R5+URZ+0x19c40], R0 ;  /* 0x019c4000050095a7 */ /* 0x000ea4000802007f */
[----:B--2---:R-:W-:Y:S05]  /*ce90*/  @!P1 BRA `(.L_x_93) ;  /* 0xfffffffc00f09947 */ /* 0x004fea000383ffff */
[----:B------:R-:W-:Y:S05]  /*cea0*/  BRA `(.L_x_147) ;  /* 0xffffffe800a87947 */ /* 0x000fea000383ffff */
.L_x_95:
[----:B--2---:R2:W3:Y:S02]  /*ceb0*/  SYNCS.PHASECHK.TRANS64.TRYWAIT P1, [R19+URZ+0x19c40], R2 ;  /* 0x019c4002130075a7 */ /* 0x0044e4000802017f */
[----:B---3--:R-:W-:Y:S05]  /*cec0*/  @!P1 NANOSLEEP.SYNCS 0x989680 ;  /* 0x009896800000995d */ /* 0x008fea0003900000 */
[----:B------:R-:W3:Y:S02]  /*ced0*/  @!P1 SYNCS.PHASECHK.TRANS64 P1, [R19+URZ+0x19c40], R2 ;  /* 0x019c4002130095a7 */ /* 0x000ee4000802007f */
[----:B---3--:R-:W-:Y:S05]  /*cee0*/  @!P1 BRA `(.L_x_95) ;  /* 0xfffffffc00f09947 */ /* 0x008fea000383ffff */
[----:B------:R-:W-:Y:S05]  /*cef0*/  BRA `(.L_x_148) ;  /* 0xffffffe800b47947 */ /* 0x000fea000383ffff */
.L_x_97:
[----:B---3--:R3:W4:Y:S02]  /*cf00*/  SYNCS.PHASECHK.TRANS64.TRYWAIT P1, [R5+URZ+0x19c60], R0 ;  /* 0x019c6000050075a7 */ /* 0x008724000802017f */
[----:B----4-:R-:W-:Y:S05]  /*cf10*/  @!P1 NANOSLEEP.SYNCS 0x989680 ;  /* 0x009896800000995d */ /* 0x010fea0003900000 */
[----:B------:R-:W4:Y:S02]  /*cf20*/  @!P1 SYNCS.PHASECHK.TRANS64 P1, [R5+URZ+0x19c60], R0 ;  /* 0x019c6000050095a7 */ /* 0x000f24000802007f */
[----:B----4-:R-:W-:Y:S05]  /*cf30*/  @!P1 BRA `(.L_x_97) ;  /* 0xfffffffc00f09947 */ /* 0x010fea000383ffff */
[----:B------:R-:W-:Y:S05]  /*cf40*/  BRA `(.L_x_149) ;  /* 0xffffffe800b07947 */ /* 0x000fea000383ffff */
.L_x_99:
[----:B----4-:R4:W0:Y:S02]  /*cf50*/  SYNCS.PHASECHK.TRANS64.TRYWAIT P1, [R19+URZ+0x19c60], R2 ;  /* 0x019c6002130075a7 */ /* 0x010824000802017f */
[----:B0-----:R-:W-:Y:S05]  /*cf60*/  @!P1 NANOSLEEP.SYNCS 0x989680 ;  /* 0x009896800000995d */ /* 0x001fea0003900000 */
[----:B------:R-:W0:Y:S02]  /*cf70*/  @!P1 SYNCS.PHASECHK.TRANS64 P1, [R19+URZ+0x19c60], R2 ;  /* 0x019c6002130095a7 */ /* 0x000e24000802007f */
[----:B0-----:R-:W-:Y:S05]  /*cf80*/  @!P1 BRA `(.L_x_99) ;  /* 0xfffffffc00f09947 */ /* 0x001fea000383ffff */
[----:B------:R-:W-:Y:S05]  /*cf90*/  BRA `(.L_x_150) ;  /* 0xffffffe800ac7947 */ /* 0x000fea000383ffff */
.L_x_101:
[----:B------:R0:W0:Y:S02]  /*cfa0*/  SYNCS.PHASECHK.TRANS64.TRYWAIT P1, [R5+URZ+0x19c80], R0 ;  /* 0x019c8000050075a7 */ /* 0x000024000802017f */
[----:B0-----:R-:W-:Y:S05]  /*cfb0*/  @!P1 NANOSLEEP.SYNCS 0x989680 ;  /* 0x009896800000995d */ /* 0x001fea0003900000 */
[----:B------:R-:W0:Y:S02]  /*cfc0*/  @!P1 SYNCS.PHASECHK.TRANS64 P1, [R5+URZ+0x19c80], R0 ;  /* 0x019c8000050095a7 */ /* 0x000e24000802007f */
[----:B0-----:R-:W-:Y:S05]  /*cfd0*/  @!P1 BRA `(.L_x_101) ;  /* 0xfffffffc00f09947 */ /* 0x001fea000383ffff */
[----:B------:R-:W-:Y:S05]  /*cfe0*/  BRA `(.L_x_151) ;  /* 0xffffffe800a87947 */ /* 0x000fea000383ffff */
.L_x_152:
[----:B------:R-:W-:-:S00]  /*cff0*/  BRA `(.L_x_152) ;  /* 0xfffffffc00fc7947 */ /* 0x000fc0000383ffff */
[----:B------:R-:W-:-:S00]  /*d000*/  NOP ;  /* 0x0000000000007918 */ /* 0x000fc00000000000 */
[----:B------:R-:W-:-:S00]  /*d010*/  NOP ;  /* 0x0000000000007918 */ /* 0x000fc00000000000 */
[----:B------:R-:W-:-:S00]  /*d020*/  NOP ;  /* 0x0000000000007918 */ /* 0x000fc00000000000 */
[----:B------:R-:W-:-:S00]  /*d030*/  NOP ;  /* 0x0000000000007918 */ /* 0x000fc00000000000 */
[----:B------:R-:W-:-:S00]  /*d040*/  NOP ;  /* 0x0000000000007918 */ /* 0x000fc00000000000 */
[----:B------:R-:W-:-:S00]  /*d050*/  NOP ;  /* 0x0000000000007918 */ /* 0x000fc00000000000 */
[----:B------:R-:W-:-:S00]  /*d060*/  NOP ;  /* 0x0000000000007918 */ /* 0x000fc00000000000 */
[----:B------:R-:W-:-:S00]  /*d070*/  NOP ;  /* 0x0000000000007918 */ /* 0x000fc00000000000 */
.L_x_2578:


//--------------------- .text._ZN7cutlass13device_kernelIN5flash11enable_sm90INS1_16FlashAttnFwdSm90INS1_25CollectiveMainloopFwdSm90ILi2EN4cute5tupleIJNS5_1CILi1EEES8_S8_EEENS6_IJNS7_ILi192EEENS7_ILi128EEENS7_ILi96EEEEEELi96ENS_12float_e4m3_tEfNS_4arch4Sm90ELb0ELb0ELb1ELb1ELb1ELb0ELb0ELb1ELb1ELb1ELb0ELb0EEENS1_21CollectiveEpilogueFwdINS6_IJSA_SC_SB_EEES9_NS_10bfloat16_tESG_Li384ELb1ELb1ELb0ELb1EEENS1_36VarlenDynamicPersistentTileSchedulerILi192ELi128ELi384ELi128ELb0ELb1ELb1ELb0ELb1ELb1EEEEEEEEEvNT_6ParamsE --------------------------
	.section	.text._ZN7cutlass13device_kernelIN5flash11enable_sm90INS1_16FlashAttnFwdSm90INS1_25CollectiveMainloopFwdSm90ILi2EN4cute5tupleIJNS5_1CILi1EEES8_S8_EEENS6_IJNS7_ILi192EEENS7_ILi128EEENS7_ILi96EEEEEELi96ENS_12float_e4m3_tEfNS_4arch4Sm90ELb0ELb0ELb1ELb1ELb1ELb0ELb0ELb1ELb1ELb1ELb0ELb0EEENS1_21CollectiveEpilogueFwdINS6_IJSA_SC_SB_EEES9_NS_10bfloat16_tESG_Li384ELb1ELb1ELb0ELb1EEENS1_36VarlenDynamicPersistentTileSchedulerILi192ELi128ELi384ELi128ELb0ELb1ELb1ELb0ELb1ELb1EEEEEEEEEvNT_6ParamsE,"ax",@progbits
	.align	128
.text._ZN7cutlass13device_kernelIN5flash11enable_sm90INS1_16FlashAttnFwdSm90INS1_25CollectiveMainloopFwdSm90ILi2EN4cute5tupleIJNS5_1CILi1EEES8_S8_EEENS6_IJNS7_ILi192EEENS7_ILi128EEENS7_ILi96EEEEEELi96ENS_12float_e4m3_tEfNS_4arch4Sm90ELb0ELb0ELb1ELb1ELb1ELb0ELb0ELb1ELb1ELb1ELb0ELb0EEENS1_21CollectiveEpilogueFwdINS6_IJSA_SC_SB_EEES9_NS_10bfloat16_tESG_Li384ELb1ELb1ELb0ELb1EEENS1_36VarlenDynamicPersistentTileSchedulerILi192ELi128ELi384ELi128ELb0ELb1ELb1ELb0ELb1ELb1EEEEEEEEEvNT_6ParamsE:
        .type           _ZN7cutlass13device_kernelIN5flash11enable_sm90INS1_16FlashAttnFwdSm90INS1_25CollectiveMainloopFwdSm90ILi2EN4cute5tupleIJNS5_1CILi1EEES8_S8_EEENS6_IJNS7_ILi192EEENS7_ILi128EEENS7_ILi96EEEEEELi96ENS_12float_e4m3_tEfNS_4arch4Sm90ELb0ELb0ELb1ELb1ELb1ELb0ELb0ELb1ELb1ELb1ELb0ELb0EEENS1_21CollectiveEpilogueFwdINS6_IJSA_SC_SB_EEES9_NS_10bfloat16_tESG_Li384ELb1ELb1ELb0ELb1EEENS1_36VarlenDynamicPersistentTileSchedulerILi192ELi128ELi384ELi128ELb0ELb1ELb1ELb0ELb1ELb1EEEEEEEEEvNT_6ParamsE,@function
        .size           _ZN7cutlass13device_kernelIN5flash11enable_sm90INS1_16FlashAttnFwdSm90INS1_25CollectiveMainloopFwdSm90ILi2EN4cute5tupleIJNS5_1CILi1EEES8_S8_EEENS6_IJNS7_ILi192EEENS7_ILi128EEENS7_ILi96EEEEEELi96ENS_12float_e4m3_tEfNS_4arch4Sm90ELb0ELb0ELb1ELb1ELb1ELb0ELb0ELb1ELb1ELb1ELb0ELb0EEENS1_21CollectiveEpilogueFwdINS6_IJSA_SC_SB_EEES9_NS_10bfloat16_tESG_Li384ELb1ELb1ELb0ELb1EEENS1_36VarlenDynamicPersistentTileSchedulerILi192ELi128ELi384ELi128ELb0ELb1ELb1ELb0ELb1ELb1EEEEEEEEEvNT_6ParamsE,(.L_x_2579 - _ZN7cutlass13device_kernelIN5flash11enable_sm90INS1_16FlashAttnFwdSm90INS1_25CollectiveMainloopFwdSm90ILi2EN4cute5tupleIJNS5_1CILi1EEES8_S8_EEENS6_IJNS7_ILi192EEENS7_ILi128EEENS7_ILi96EEEEEELi96ENS_12float_e4m3_tEfNS_4arch4Sm90ELb0ELb0ELb1ELb1ELb1ELb0ELb0ELb1ELb1ELb1ELb0ELb0EEENS1_21CollectiveEpilogueFwdINS6_IJSA_SC_SB_EEES9_NS_10bfloat16_tESG_Li384ELb1ELb1ELb0ELb1EEENS1_36VarlenDynamicPersistentTileSchedulerILi192ELi128ELi384ELi128ELb0ELb1ELb1ELb0ELb1ELb1EEEEEEEEEvNT_6ParamsE)
        .other          _ZN7cutlass13device_kernelIN5flash11enable_sm90INS1_16FlashAttnFwdSm90INS1_25CollectiveMainloopFwdSm90ILi2EN4cute5tupleIJNS5_1CILi1EEES8_S8_EEENS6_IJNS7_ILi192EEENS7_ILi128EEENS7_ILi96EEEEEELi96ENS_12float_e4m3_tEfNS_4arch4Sm90ELb0ELb0ELb1ELb1ELb1ELb0ELb0ELb1ELb1ELb1ELb0ELb0EEENS1_21CollectiveEpilogueFwdINS6_IJSA_SC_SB_EEES9_NS_10bfloat16_tESG_Li384ELb1ELb1ELb0ELb1EEENS1_36VarlenDynamicPersistentTileSchedulerILi192ELi128ELi384ELi128ELb0ELb1ELb1ELb0ELb1ELb1EEEEEEEEEvNT_6ParamsE,@"STO_CUDA_ENTRY STV_DEFAULT"
_ZN7cutlass13device_kernelIN5flash11enable_sm90INS1_16FlashAttnFwdSm90INS1_25CollectiveMainloopFwdSm90ILi2EN4cute5tupleIJNS5_1CILi1EEES8_S8_EEENS6_IJNS7_ILi192EEENS7_ILi128EEENS7_ILi96EEEEEELi96ENS_12float_e4m3_tEfNS_4arch4Sm90ELb0ELb0ELb1ELb1ELb1ELb0ELb0ELb1ELb1ELb1ELb0ELb0EEENS1_21CollectiveEpilogueFwdINS6_IJSA_SC_SB_EEES9_NS_10bfloat16_tESG_Li384ELb1ELb1ELb0ELb1EEENS1_36VarlenDynamicPersistentTileSchedulerILi192ELi128ELi384ELi128ELb0ELb1ELb1ELb0ELb1ELb1EEEEEEEEEvNT_6ParamsE:
        /* <DEDUP_REMOVED lines=10> */
[----:B------:R-:W-:-:S05]  /*00a0*/  SHF.R.U32.HI R2, RZ, 0x7, R3 ;  /* 0x00000007ff027819 */ /* 0x000fca0000011603 */
[----:B------:R0:W1:Y:S04]  /*00b0*/  SHFL.IDX PT, R3, R2, RZ, 0x1f ;  /* 0x00001fff02037589 */ /* 0x00006800000e0000 */
[----:B------:R-:W-:Y:S01]  /*00c0*/  VOTEU.ALL UP0, P0 ;  /* 0x00000000003f7886 */ /* 0x000fe20000000000 */
[----:B------:R-:W-:-:S04]  /*00d0*/  VOTEU.ALL UP1, P0 ;  /* 0x00000000003f7886 */ /* 0x000fc80000020000 */
[----:B------:R-:W2:Y:S01]  /*00e0*/  @!UP0 S2UR UR8, SR_CgaCtaId ;  /* 0x00000000000889c3 */ /* 0x000ea20000008800 */
[----:B------:R-:W-:Y:S01]  /*00f0*/  @!UP0 UMOV UR6, 0x400 ;  /* 0x0000040000068882 */ /* 0x000fe20000000000 */
[----:B------:R-:W-:-:S04]  /*0100*/  @!UP0 UIADD3 UR4, -UR4, 0x100000, URZ ;  /* 0x0010000004048890 */ /* 0x000fc8000fffe13f */
[----:B------:R-:W-:Y:S02]  /*0110*/  @!UP0 USHF.L.U32 UR5, UR4, 0xb, URZ ;  /* 0x0000000b04058899 */ /* 0x000fe4000800063f */
[----:B------:R-:W-:Y:S02]  /*0120*/  @!UP0 USHF.L.U32 UR4, UR4, 0x1, URZ ;  /* 0x0000000104048899 */ /* 0x000fe4000800063f */
[----:B--2---:R-:W-:Y:S02]  /*0130*/  @!UP0 ULEA UR8, UR8, UR6, 0x18 ;  /* 0x0000000608088291 */ /* 0x004fe4000f8ec03f */
        /* <DEDUP_REMOVED lines=25> */
.L_x_153:
        /* <DEDUP_REMOVED lines=22> */
.L_x_154:
        /* <DEDUP_REMOVED lines=18> */
.L_x_155:
        /* <DEDUP_REMOVED lines=22> */
.L_x_156:
[----:B------:R-:W5:Y:S01]  /*06b0*/  SHFL.IDX PT, R4, R0, RZ, 0x1f ;  /* 0x00001fff00047589 */ /* 0x000f6200000e0000 */
[----:B------:R-:W-:Y:S01]  /*06c0*/  R2UR UR9, R3 ;  /* 0x00000000030972ca */ /* 0x000fe200000e0000 */
[----:B------:R-:W-:Y:S01]  /*06d0*/  NOP ;  /* 0x0000000000007918 */ /* 0x000fe20000000000 */
[----:B------:R-:W0:Y:S01]  /*06e0*/  S2R R2, SR_CgaCtaId ;  /* 0x0000000000027919 */ /* 0x000e220000008800 */
        /* <DEDUP_REMOVED lines=20> */
.L_x_157:
        /* <DEDUP_REMOVED lines=8> */
.L_x_159:
[----:B------:R-:W-:-:S08]  /*08b0*/  NOP ;  /* 0x0000000000007918 */ /* 0x000fd00000000000 */
[----:B------:R-:W0:Y:S02]  /*08c0*/  USETMAXREG.TRY_ALLOC.CTAPOOL UP0, 0xa0 ;  /* 0x000000a0000079c8 */ /* 0x000e240008000600 */
[----:B0-----:R-:W-:-:S13]  /*08d0*/  PLOP3.LUT P0, PT, PT, PT, UP0, 0x80, 0x0 ;  /* 0x000000000000781c */ /* 0x001fda0003f0f008 */
[----:B------:R-:W-:Y:S05]  /*08e0*/  @!P0 BRA `(.L_x_159) ;  /* 0xfffffffc00f08947 */ /* 0x000fea000383ffff */
[----:B------:R-:W0:Y:S08]  /*08f0*/  S2UR UR5, SR_CgaCtaId ;  /* 0x00000000000579c3 */ /* 0x000e300000008800 */
[----:B------:R-:W-:Y:S06]  /*0900*/  BAR.ARV 0x8, 0x200 ;  /* 0x0208000000007b1d */ /* 0x000fec0000002000 */
[----:B------:R-:W-:-:S02]  /*0910*/  UMOV UR4, 0x400 ;  /* 0x0000040000047882 */ /* 0x000fc40000000000 */
[----:B------:R-:W-:Y:S01]  /*0920*/  BAR.SYNC.DEFER_BLOCKING 0x5, 0x200 ;  /* 0x0148000000007b1d */ /* 0x000fe20000010000 */
[----:B0-----:R-:W-:-:S09]  /*0930*/  ULEA UR4, UR5, UR4, 0x18 ;  /* 0x0000000405047291 */ /* 0x001fd2000f8ec03f */
[----:B------:R-:W0:Y:S01]  /*0940*/  LDS.128 R44, [UR4+0x19cd0] ;  /* 0x019cd004ff2c7984 */ /* 0x000e220008000c00 */
[----:B------:R-:W-:Y:S01]  /*0950*/  ULDC UR4, c[0x0][0xc3c] ;  /* 0x00030f0000047ab9 */ /* 0x000fe20000000800 */
[----:B------:R-:W-:Y:S06]  /*0960*/  BAR.ARV 0x4, 0x200 ;  /* 0x0108000000007b1d */ /* 0x000fec0000002000 */
[----:B0-----:R-:W-:-:S13]  /*0970*/  ISETP.GE.AND P0, PT, R47, UR4, PT ;  /* 0x000000042f007c0c */ /* 0x001fda000bf06270 */
[----:B------:R-:W-:Y:S05]  /*0980*/  @P0 EXIT ;  /* 0x000000000000094d */ /* 0x000fea0003800000 */
[----:B------:R-:W0:Y:S01]  /*0990*/  S2R R0, SR_TID.X ;  /* 0x0000000000007919 */ /* 0x000e220000002100 */
[----:B------:R-:W-:Y:S01]  /*09a0*/  R2UR UR5, R45 ;  /* 0x000000002d0572ca */ /* 0x000fe200000e0000 */
[----:B------:R-:W-:Y:S01]  /*09b0*/  ULOP3.LUT UR41, UR39, 0x1, URZ, 0xfc, !UPT ;  /* 0x0000000127297892 */ /* 0x000fe2000f8efc3f */
[----:B------:R-:W-:Y:S01]  /*09c0*/  R2UR UR40, R46 ;  /* 0x000000002e2872ca */ /* 0x000fe200000e0000 */
[----:B------:R-:W-:Y:S01]  /*09d0*/  UMOV UR36, URZ ;  /* 0x0000003f00247c82 */ /* 0x000fe20008000000 */
[----:B------:R-:W-:Y:S01]  /*09e0*/  UMOV UR37, URZ ;  /* 0x0000003f00257c82 */ /* 0x000fe20008000000 */
[----:B------:R-:W-:Y:S01]  /*09f0*/  UMOV UR38, URZ ;  /* 0x0000003f00267c82 */ /* 0x000fe20008000000 */
[----:B0-----:R-:W-:-:S05]  /*0a00*/  VIADD R10, R0, 0xffffff80 ;  /* 0xffffff80000a7836 */ /* 0x001fca0000000000 */
[----:B------:R-:W-:-:S04]  /*0a10*/  SHF.R.S32.HI R0, RZ, 0x1f, R10 ;  /* 0x0000001fff007819 */ /* 0x000fc8000001140a */
[CC--:B------:R-:W-:Y:S02]  /*0a20*/  LEA.HI R23, R0.reuse, R10.reuse, RZ, 0x7 ;  /* 0x0000000a00177211 */ /* 0x0c0fe400078f38ff */
[CC--:B------:R-:W-:Y:S02]  /*0a30*/  LEA.HI R2, R0.reuse, R10.reuse, RZ, 0x4 ;  /* 0x0000000a00027211 */ /* 0x0c0fe400078f20ff */
[----:B------:R-:W-:Y:S02]  /*0a40*/  LOP3.LUT R22, R23, 0xffffff80, RZ, 0xc0, !PT ;  /* 0xffffff8017167812 */ /* 0x000fe400078ec0ff */
[-C--:B------:R-:W-:Y:S02]  /*0a50*/  LEA.HI R3, R0, R10.reuse, RZ, 0x5 ;  /* 0x0000000a00037211 */ /* 0x080fe400078f28ff */
[----:B------:R-:W-:Y:S01]  /*0a60*/  SHF.R.S32.HI R5, RZ, 0x4, R2 ;  /* 0x00000004ff057819 */ /* 0x000fe20000011402 */
[----:B------:R-:W-:Y:S01]  /*0a70*/  IMAD.IADD R22, R10, 0x1, -R22 ;  /* 0x000000010a167824 */ /* 0x000fe200078e0a16 */
[----:B------:R-:W-:Y:S01]  /*0a80*/  LEA.HI R0, R0, R10, RZ, 0x2 ;  /* 0x0000000a00007211 */ /* 0x000fe200078f10ff */
[----:B------:R-:W-:Y:S01]  /*0a90*/  IMAD.SHL.U32 R4, R3, 0x10, RZ ;  /* 0x0000001003047824 */ /* 0x000fe200078e00ff */
[----:B------:R-:W-:-:S02]  /*0aa0*/  LOP3.LUT R3, R2, 0x7fffff0, RZ, 0xc0, !PT ;  /* 0x07fffff002037812 */ /* 0x000fc400078ec0ff */
[----:B------:R-:W-:Y:S02]  /*0ab0*/  SHF.R.S32.HI R7, RZ, 0x1f, R22 ;  /* 0x0000001fff077819 */ /* 0x000fe40000011416 */
[----:B------:R-:W-:Y:S01]  /*0ac0*/  LEA.HI R2, R2, R5, RZ, 0x1 ;  /* 0x0000000502027211 */ /* 0x000fe200078f08ff */
[----:B------:R-:W-:Y:S01]  /*0ad0*/  IMAD.IADD R3, R10, 0x1, -R3 ;  /* 0x000000010a037824 */ /* 0x000fe200078e0a03 */
[----:B------:R-:W-:Y:S02]  /*0ae0*/  LEA.HI R6, R7, R22, RZ, 0x2 ;  /* 0x0000001607067211 */ /* 0x000fe400078f10ff */
[----:B------:R-:W-:Y:S02]  /*0af0*/  LOP3.LUT R4, R4, 0xfffffe00, RZ, 0xc0, !PT ;  /* 0xfffffe0004047812 */ /* 0x000fe400078ec0ff */
[--C-:B------:R-:W-:Y:S02]  /*0b00*/  SHF.R.S32.HI R8, RZ, 0x2, R6.reuse ;  /* 0x00000002ff087819 */ /* 0x100fe40000011406 */
[----:B------:R-:W-:Y:S01]  /*0b10*/  SHF.R.S32.HI R9, RZ, 0x1f, R6 ;  /* 0x0000001fff097819 */ /* 0x000fe20000011406 */
[----:B------:R-:W-:Y:S01]  /*0b20*/  IMAD R3, R3, 0x20, R4 ;  /* 0x0000002003037824 */ /* 0x000fe200078e0204 */
[----:B------:R-:W-:-:S02]  /*0b30*/  SHF.R.S32.HI R23, RZ, 0x7, R23 ;  /* 0x00000007ff177819 */ /* 0x000fc40000011417 */
[----:B------:R-:W-:Y:S02]  /*0b40*/  LEA.HI R9, R9, R8, RZ, 0x3 ;  /* 0x0000000809097211 */ /* 0x000fe400078f18ff */
[----:B------:R-:W-:Y:S01]  /*0b50*/  LOP3.LUT R2, R2, 0x1ffffffe, RZ, 0xc0, !PT ;  /* 0x1ffffffe02027812 */ /* 0x000fe200078ec0ff */
[----:B------:R-:W-:Y:S01]  /*0b60*/  IMAD.HI R4, R23, 0x55555556, RZ ;  /* 0x5555555617047827 */ /* 0x000fe200078e02ff */
[----:B------:R-:W-:Y:S02]  /*0b70*/  LOP3.LUT R18, R0, 0xfffffffc, RZ, 0xc0, !PT ;  /* 0xfffffffc00127812 */ /* 0x000fe400078ec0ff */
[----:B------:R-:W-:Y:S01]  /*0b80*/  LOP3.LUT R9, R9, 0xfffffff8, RZ, 0xc0, !PT ;  /* 0xfffffff809097812 */ /* 0x000fe200078ec0ff */
[----:B------:R-:W-:Y:S01]  /*0b90*/  IMAD.IADD R2, R5, 0x1, -R2 ;  /* 0x0000000105027824 */ /* 0x000fe200078e0a02 */
[----:B------:R-:W-:Y:S01]  /*0ba0*/  LEA.HI R7, R7, R22, RZ, 0x5 ;  /* 0x0000001607077211 */ /* 0x000fe200078f28ff */
[----:B------:R-:W-:Y:S01]  /*0bb0*/  IMAD.IADD R18, R10, 0x1, -R18 ;  /* 0x000000010a127824 */ /* 0x000fe200078e0a12 */
[----:B------:R-:W-:Y:S01]  /*0bc0*/  LEA.HI R4, R4, R4, RZ, 0x1 ;  /* 0x0000000404047211 */ /* 0x000fe200078f08ff */
[----:B------:R-:W-:Y:S01]  /*0bd0*/  IMAD.IADD R8, R8, 0x1, -R9 ;  /* 0x0000000108087824 */ /* 0x000fe200078e0a09 */
[----:B------:R-:W-:Y:S01]  /*0be0*/  SHF.R.S32.HI R7, RZ, 0x5, R7 ;  /* 0x00000005ff077819 */ /* 0x000fe20000011407 */
[----:B------:R-:W-:Y:S01]  /*0bf0*/  IMAD R155, R2, 0x8, R3 ;  /* 0x00000008029b7824 */ /* 0x000fe200078e0203 */
[C---:B------:R-:W-:Y:S01]  /*0c00*/  LEA.HI R3, R18.reuse, R18, RZ, 0x1 ;  /* 0x0000001212037211 */ /* 0x040fe200078f08ff */
[----:B------:R-:W-:Y:S01]  /*0c10*/  IMAD.SHL.U32 R2, R18, 0x8, RZ ;  /* 0x0000000812027824 */ /* 0x000fe200078e00ff */
[----:B------:R-:W-:Y:S01]  /*0c20*/  LOP3.LUT R5, R6, 0x7ffffffc, RZ, 0xc0, !PT ;  /* 0x7ffffffc06057812 */ /* 0x000fe200078ec0ff */
[----:B------:R-:W-:Y:S01]  /*0c30*/  IMAD R4, R4, -0x3, R23 ;  /* 0xfffffffd04047824 */ /* 0x000fe200078e0217 */
[----:B------:R-:W-:Y:S01]  /*0c40*/  LEA R7, R7, R8, 0x4 ;  /* 0x0000000807077211 */ /* 0x000fe200078e20ff */
[C---:B------:R-:W-:Y:S01]  /*0c50*/  VIADD R16, R2.reuse, 0x20 ;  /* 0x0000002002107836 */ /* 0x040fe20000000000 */
[----:B------:R-:W-:Y:S01]  /*0c60*/  LOP3.LUT R3, R3, 0x1ffffffe, RZ, 0xc0, !PT ;  /* 0x1ffffffe03037812 */ /* 0x000fe200078ec0ff */
[----:B------:R-:W-:Y:S01]  /*0c70*/  VIADD R17, R2, 0x40 ;  /* 0x0000004002117836 */ /* 0x000fe20000000000 */
[----:B------:R-:W-:Y:S01]  /*0c80*/  SHF.R.S32.HI R19, RZ, 0x2, R0 ;  /* 0x00000002ff137819 */ /* 0x000fe20000011400 */
[----:B------:R-:W-:Y:S01]  /*0c90*/  IMAD.MOV.U32 R6, RZ, RZ, -0x2 ;  /* 0xfffffffeff067424 */ /* 0x000fe200078e00ff */
[----:B------:R-:W-:Y:S01]  /*0ca0*/  SHF.R.S32.HI R157, RZ, 0x1f, R16 ;  /* 0x0000001fff9d7819 */ /* 0x000fe20000011410 */
[----:B------:R-:W-:Y:S01]  /*0cb0*/  IMAD.IADD R5, R22, 0x1, -R5 ;  /* 0x0000000116057824 */ /* 0x000fe200078e0a05 */
[----:B------:R-:W-:Y:S01]  /*0cc0*/  SHF.R.S32.HI R156, RZ, 0x1f, R17 ;  /* 0x0000001fff9c7819 */ /* 0x000fe20000011411 */
[----:B------:R-:W-:-:S02]  /*0cd0*/  IMAD R152, R4, 0x40, R7 ;  /* 0x0000004004987824 */ /* 0x000fc400078e0207 */
[----:B------:R-:W-:Y:S02]  /*0ce0*/  IMAD.IADD R3, R18, 0x1, -R3 ;  /* 0x0000000112037824 */ /* 0x000fe400078e0a03 */
[----:B------:R-:W-:Y:S02]  /*0cf0*/  IMAD R153, R5, R6, 0x80 ;  /* 0x0000008005997424 */ /* 0x000fe400078e0206 */
[----:B------:R-:W-:-:S07]  /*0d00*/  IMAD R154, R3, 0x8, R152 ;  /* 0x00000008039a7824 */ /* 0x000fce00078e0298 */
.L_x_197:
[----:B012-45:R-:W0:Y:S01]  /*0d10*/  LDC.64 R4, c[0x0][0xc88] ;  /* 0x00032200ff047b82 */ /* 0x037e220000000a00 */
[----:B------:R-:W-:Y:S01]  /*0d20*/  ULDC.64 UR6, c[0x0][0xa28] ;  /* 0x00028a0000067ab9 */ /* 0x000fe20000000a00 */
[----:B------:R-:W-:Y:S01]  /*0d30*/  ULDC.64 UR8, c[0x0][0xa20] ;  /* 0x0002880000087ab9 */ /* 0x000fe20000000a00 */
[----:B------:R-:W-:Y:S01]  /*0d40*/  ULDC UR4, c[0x0][0x424] ;  /* 0x0001090000047ab9 */ /* 0x000fe20000000800 */
[----:B0-----:R-:W-:-:S06]  /*0d50*/  IMAD.WIDE R4, R47, 0x4, R4 ;  /* 0x000000042f047825 */ /* 0x001fcc00078e0204 */
[----:B------:R-:W2:Y:S01]  /*0d60*/  LDG.E R4, desc[UR50][R4.64] ;  /* 0x0000003204047981 */ /* 0x000ea2000c1e1900 */
[----:B------:R-:W-:Y:S02]  /*0d70*/  UISETP.NE.U32.AND UP0, UPT, UR6, URZ, UPT ;  /* 0x0000003f0600728c */ /* 0x000fe4000bf05070 */
[----:B------:R-:W-:Y:S02]  /*0d80*/  UISETP.NE.U32.AND UP1, UPT, UR8, URZ, UPT ;  /* 0x0000003f0800728c */ /* 0x000fe4000bf25070 */
[----:B------:R-:W-:Y:S02]  /*0d90*/  UISETP.NE.AND.EX UP0, UPT, UR7, URZ, UPT, UP0 ;  /* 0x0000003f0700728c */ /* 0x000fe4000bf05300 */
[----:B------:R-:W-:-:S04]  /*0da0*/  UISETP.NE.AND.EX UP1, UPT, UR9, URZ, UPT, UP1 ;  /* 0x0000003f0900728c */ /* 0x000fc8000bf25310 */
[----:B------:R-:W-:Y:S02]  /*0db0*/  PLOP3.LUT P0, PT, PT, PT, UP0, 0x80, 0x0 ;  /* 0x000000000000781c */ /* 0x000fe40003f0f008 */
[----:B------:R-:W-:Y:S02]  /*0dc0*/  PLOP3.LUT P1, PT, PT, PT, UP1, 0x80, 0x0 ;  /* 0x000000000000781c */ /* 0x000fe40003f2f018 */
[----:B--2---:R-:W-:-:S13]  /*0dd0*/  R2UR UR42, R4 ;  /* 0x00000000042a72ca */ /* 0x004fda00000e0000 */
[----:B------:R-:W-:Y:S02]  /*0de0*/  USHF.R.S32.HI UR43, URZ, 0x1f, UR42 ;  /* 0x0000001f3f2b7899 */ /* 0x000fe4000801142a */
[----:B------:R-:W-:Y:S02]  /*0df0*/  @UP0 ULEA UR6, UP2, UR42, UR6, 0x2 ;  /* 0x000000062a060291 */ /* 0x000fe4000f84103f */
[----:B------:R-:W-:Y:S02]  /*0e00*/  @UP1 ULEA UR8, UP3, UR42, UR8, 0x2 ;  /* 0x000000082a081291 */ /* 0x000fe4000f86103f */
[----:B------:R-:W-:Y:S02]  /*0e10*/  @UP0 ULEA.HI.X UR7, UR42, UR7, UR43, 0x2, UP2 ;  /* 0x000000072a070291 */ /* 0x000fe400090f142b */
[----:B------:R-:W-:Y:S01]  /*0e20*/  @UP1 ULEA.HI.X UR9, UR42, UR9, UR43, 0x2, UP3 ;  /* 0x000000092a091291 */ /* 0x000fe200098f142b */
[----:B------:R-:W-:Y:S02]  /*0e30*/  IMAD.U32 R4, RZ, RZ, UR6 ;  /* 0x00000006ff047e24 */ /* 0x000fe4000f8e00ff */
[----:B------:R-:W-:Y:S01]  /*0e40*/  IMAD.U32 R6, RZ, RZ, UR8 ;  /* 0x00000008ff067e24 */ /* 0x000fe2000f8e00ff */
[----:B------:R-:W-:Y:S01]  /*0e50*/  MOV R5, UR7 ;  /* 0x0000000700057c02 */ /* 0x000fe20008000f00 */
[----:B------:R-:W-:Y:S01]  /*0e60*/  ULDC.64 UR6, c[0x0][0x418] ;  /* 0x0001060000067ab9 */ /* 0x000fe20000000a00 */
[----:B------:R-:W-:-:S03]  /*0e70*/  IMAD.U32 R7, RZ, RZ, UR9 ;  /* 0x00000009ff077e24 */ /* 0x000fc6000f8e00ff */
[----:B------:R-:W2:Y:S04]  /*0e80*/  @P0 LDG.E R4, desc[UR50][R4.64] ;  /* 0x0000003204040981 */ /* 0x000ea8000c1e1900 */
[----:B---3--:R-:W3:Y:S01]  /*0e90*/  @P1 LDG.E R6, desc[UR50][R6.64] ;  /* 0x0000003206061981 */ /* 0x008ee2000c1e1900 */
[----:B------:R-:W-:Y:S01]  /*0ea0*/  UISETP.NE.U32.AND UP0, UPT, UR6, URZ, UPT ;  /* 0x0000003f0600728c */ /* 0x000fe2000bf05070 */
[----:B------:R-:W-:Y:S01]  /*0eb0*/  IMAD.MOV.U32 R3, RZ, RZ, RZ ;  /* 0x000000ffff037224 */ /* 0x000fe200078e00ff */
[----:B------:R-:W-:Y:S01]  /*0ec0*/  UMOV UR45, URZ ;  /* 0x0000003f002d7c82 */ /* 0x000fe20008000000 */
[----:B------:R-:W-:Y:S01]  /*0ed0*/  ULDC UR6, c[0x0][0x2f0] ;  /* 0x0000bc0000067ab9 */ /* 0x000fe20000000800 */
[----:B------:R-:W-:Y:S01]  /*0ee0*/  UISETP.NE.AND.EX UP0, UPT, UR7, URZ, UPT, UP0 ;  /* 0x0000003f0700728c */ /* 0x000fe2000bf05300 */
[----:B------:R-:W-:Y:S01]  /*0ef0*/  IMAD.MOV.U32 R0, RZ, RZ, RZ ;  /* 0x000000ffff007224 */ /* 0x000fe200078e00ff */
[----:B------:R-:W-:Y:S01]  /*0f00*/  UMOV UR44, UR5 ;  /* 0x00000005002c7c82 */ /* 0x000fe20008000000 */
[----:B------:R-:W-:Y:S01]  /*0f10*/  IMAD.MOV.U32 R135, RZ, RZ, RZ ;  /* 0x000000ffff877224 */ /* 0x000fe200078e00ff */
[----:B------:R-:W-:Y:S01]  /*0f20*/  USEL UR4, UR4, 0x1, UP0 ;  /* 0x0000000104047887 */ /* 0x000fe20008000000 */
[----:B------:R-:W-:Y:S01]  /*0f30*/  CS2R R10, SRZ ;  /* 0x00000000000a7805 */ /* 0x000fe2000001ff00 */
[----:B------:R-:W-:Y:S01]  /*0f40*/  IMAD.MOV.U32 R9, RZ, RZ, RZ ;  /* 0x000000ffff097224 */ /* 0x000fe200078e00ff */
[----:B------:R-:W-:Y:S01]  /*0f50*/  CS2R R12, SRZ ;  /* 0x00000000000c7805 */ /* 0x000fe2000001ff00 */
[----:B------:R-:W-:Y:S01]  /*0f60*/  UIMAD UR4, UR4, UR6, URZ ;  /* 0x00000006040472a4 */ /* 0x000fe2000f8e023f */
        /* <DEDUP_REMOVED lines=14> */
[----:B------:R-:W-:Y:S01]  /*1050*/  IMAD.MOV.U32 R52, RZ, RZ, RZ ;  /* 0x000000ffff347224 */ /* 0x000fe200078e00ff */
[----:B--2---:R-:W-:Y:S02]  /*1060*/  @P0 R2UR UR45, R4 ;  /* 0x00000000042d02ca */ /* 0x004fe400000e0000 */
[----:B------:R-:W-:Y:S02]  /*1070*/  PLOP3.LUT P0, PT, PT, PT, PT, 0x80, 0x0 ;  /* 0x000000000000781c */ /* 0x000fe40003f0f070 */
[----:B---3--:R-:W-:Y:S01]  /*1080*/  @P1 R2UR UR4, R6 ;  /* 0x00000000060412ca */ /* 0x008fe200000e0000 */
[----:B------:R-:W-:-:S14]  /*1090*/  @P1 BRA `(.L_x_160) ;  /* 0x0000000000341947 */ /* 0x000fdc0003800000 */
[----:B------:R-:W-:Y:S02]  /*10a0*/  ULDC.64 UR6, c[0x0][0xa08] ;  /* 0x0002820000067ab9 */ /* 0x000fe40000000a00 */
[----:B------:R-:W-:-:S04]  /*10b0*/  ISETP.NE.U32.AND P1, PT, RZ, UR6, PT ;  /* 0x00000006ff007c0c */ /* 0x000fc8000bf25070 */
[----:B------:R-:W-:-:S13]  /*10c0*/  ISETP.NE.AND.EX P1, PT, RZ, UR7, PT, P1 ;  /* 0x00000007ff007c0c */ /* 0x000fda000bf25310 */
[----:B------:R-:W-:Y:S05]  /*10d0*/  @!P1 BRA `(.L_x_160) ;  /* 0x0000000000249947 */ /* 0x000fea0003800000 */
[----:B------:R-:W-:Y:S02]  /*10e0*/  ULDC.64 UR4, c[0x0][0xa08] ;  /* 0x0002820000047ab9 */ /* 0x000fe40000000a00 */
[----:B------:R-:W-:-:S06]  /*10f0*/  UIMAD.WIDE UR4, UR42, 0x4, UR4 ;  /* 0x000000042a0478a5 */ /* 0x000fcc000f8e0204 */
[----:B------:R-:W-:Y:S02]  /*1100*/  IMAD.U32 R4, RZ, RZ, UR4 ;  /* 0x00000004ff047e24 */ /* 0x000fe4000f8e00ff */
[----:B------:R-:W-:-:S05]  /*1110*/  IMAD.U32 R5, RZ, RZ, UR5 ;  /* 0x00000005ff057e24 */ /* 0x000fca000f8e00ff */
[----:B------:R-:W2:Y:S04]  /*1120*/  LDG.E R7, desc[UR50][R4.64] ;  /* 0x0000003204077981 */ /* 0x000ea8000c1e1900 */
[----:B------:R-:W3:Y:S01]  /*1130*/  LDG.E R6, desc[UR50][R4.64+0x4] ;  /* 0x0000043204067981 */ /* 0x000ee2000c1e1900 */
[----:B--2---:R-:W-:Y:S02]  /*1140*/  R2UR UR4, R7 ;  /* 0x00000000070472ca */ /* 0x004fe400000e0000 */
[----:B---3--:R-:W-:-:S13]  /*1150*/  R2UR UR5, R6 ;  /* 0x00000000060572ca */ /* 0x008fda00000e0000 */
[----:B------:R-:W-:-:S12]  /*1160*/  UIADD3 UR4, -UR4, UR5, URZ ;  /* 0x0000000504047290 */ /* 0x000fd8000fffe13f */
.L_x_160:
[----:B------:R-:W-:Y:S01]  /*1170*/  UIADD3 UR45, -UR45, UR4, URZ ;  /* 0x000000042d2d7290 */ /* 0x000fe2000fffe13f */
[----:B------:R-:W-:Y:S01]  /*1180*/  CS2R R4, SRZ ;  /* 0x0000000000047805 */ /* 0x000fe2000001ff00 */
[----:B------:R-:W-:Y:S01]  /*1190*/  UMOV UR46, UR40 ;  /* 0x00000028002e7c82 */ /* 0x000fe20008000000 */
[----:B------:R-:W-:Y:S01]  /*11a0*/  CS2R R54, SRZ ;  /* 0x0000000000367805 */ /* 0x000fe2000001ff00 */
[----:B------:R-:W-:Y:S01]  /*11b0*/  UISETP.GE.AND UP0, UPT, UR45, 0x1, UPT ;  /* 0x000000012d00788c */ /* 0x000fe2000bf06270 */
[----:B------:R-:W-:Y:S01]  /*11c0*/  MOV R53, RZ ;  /* 0x000000ff00357202 */ /* 0x000fe20000000f00 */
[----:B------:R-:W-:Y:S01]  /*11d0*/  UIADD3 UR4, UR45, 0x7f, URZ ;  /* 0x0000007f2d047890 */ /* 0x000fe2000fffe03f */
[----:B------:R-:W-:Y:S02]  /*11e0*/  CS2R R56, SRZ ;  /* 0x0000000000387805 */ /* 0x000fe4000001ff00 */
[----:B------:R-:W-:Y:S02]  /*11f0*/  CS2R R58, SRZ ;  /* 0x00000000003a7805 */ /* 0x000fe4000001ff00 */
[----:B------:R-:W-:-:S02]  /*1200*/  CS2R R60, SRZ ;  /* 0x00000000003c7805 */ /* 0x000fc4000001ff00 */
[----:B------:R-:W-:Y:S01]  /*1210*/  PLOP3.LUT P1, PT, PT, PT, UP0, 0x80, 0x0 ;  /* 0x000000000000781c */ /* 0x000fe20003f2f008 */
[----:B------:R-:W-:Y:S01]  /*1220*/  USHF.R.S32.HI UR5, URZ, 0x1f, UR4 ;  /* 0x0000001f3f057899 */ /* 0x000fe20008011404 */
[----:B------:R-:W-:Y:S02]  /*1230*/  IMAD.MOV.U32 R62, RZ, RZ, RZ ;  /* 0x000000ffff3e7224 */ /* 0x000fe400078e00ff */
[----:B------:R-:W-:Y:S01]  /*1240*/  IMAD.MOV.U32 R64, RZ, RZ, RZ ;  /* 0x000000ffff407224 */ /* 0x000fe200078e00ff */
[----:B------:R-:W-:-:S08]  /*1250*/  ULEA.HI UR48, UR5, UR4, URZ, 0x7 ;  /* 0x0000000405307291 */ /* 0x000fd0000f8f383f */
[----:B------:R-:W-:Y:S05]  /*1260*/  @!P1 BRA `(.L_x_161) ;  /* 0x0000005800e89947 */ /* 0x000fea0003800000 */
[----:B------:R-:W0:Y:S01]  /*1270*/  SHFL.IDX PT, R0, R23, RZ, 0x1f ;  /* 0x00001fff17007589 */ /* 0x000e2200000e0000 */
[----:B------:R-:W1:Y:S01]  /*1280*/  S2UR UR47, SR_CgaCtaId ;  /* 0x00000000002f79c3 */ /* 0x000e620000008800 */
[----:B------:R-:W-:Y:S01]  /*1290*/  UMOV UR49, 0x400 ;  /* 0x0000040000317882 */ /* 0x000fe20000000000 */
[----:B------:R-:W-:Y:S01]  /*12a0*/  USHF.R.S32.HI UR48, URZ, 0x7, UR48 ;  /* 0x000000073f307899 */ /* 0x000fe20008011430 */
[----:B0-----:R-:W-:Y:S01]  /*12b0*/  R2UR UR6, R0 ;  /* 0x00000000000672ca */ /* 0x001fe200000e0000 */
[----:B-1----:R-:W-:-:S12]  /*12c0*/  ULEA UR49, UR47, UR49, 0x18 ;  /* 0x000000312f317291 */ /* 0x002fd8000f8ec03f */
[----:B------:R-:W-:Y:S02]  /*12d0*/  UIMAD.WIDE UR4, UR6, 0x55555556, URZ ;  /* 0x55555556060478a5 */ /* 0x000fe4000f8e023f */
[----:B------:R-:W-:Y:S02]  /*12e0*/  UIADD3 UR4, UR49, 0xf000, URZ ;  /* 0x0000f00031047890 */ /* 0x000fe4000fffe03f */
[----:B------:R-:W-:Y:S02]  /*12f0*/  ULEA.HI UR5, UR5, UR5, URZ, 0x1 ;  /* 0x0000000505057291 */ /* 0x000fe4000f8f083f */
[----:B------:R-:W-:Y:S02]  /*1300*/  ULOP3.LUT UP0, URZ, UR4, 0x3ff, URZ, 0xc0, !UPT ;  /* 0x000003ff043f7892 */ /* 0x000fe4000f80c03f */
[----:B------:R-:W-:-:S04]  /*1310*/  UIMAD UR5, UR5, -0x3, UR6 ;  /* 0xfffffffd050578a4 */ /* 0x000fc8000f8e0206 */
[----:B------:R-:W-:Y:S01]  /*1320*/  PLOP3.LUT P0, PT, PT, PT, UP0, 0x80, 0x0 ;  /* 0x000000000000781c */ /* 0x000fe20003f0f008 */
[----:B------:R-:W-:-:S04]  /*1330*/  ULEA UR5, UR5, UR4, 0xb ;  /* 0x0000000405057291 */ /* 0x000fc8000f8e583f */
[----:B------:R-:W-:-:S04]  /*1340*/  USHF.R.U32.HI UR5, URZ, 0x4, UR5 ;  /* 0x000000043f057899 */ /* 0x000fc80008011605 */
[----:B------:R-:W-:-:S04]  /*1350*/  ULOP3.LUT UR52, UR5, 0x3fff, URZ, 0xc0, !UPT ;  /* 0x00003fff05347892 */ /* 0x000fc8000f8ec03f */
[----:B------:R-:W-:Y:S08]  /*1360*/  @!P0 BRA `(.L_x_162) ;  /* 0x0000000000408947 */ /* 0x000ff00003800000 */
[----:B------:R-:W-:Y:S01]  /*1370*/  MOV R0, 0x0 ;  /* 0x0000000000007802 */ /* 0x000fe20000000f00 */
[----:B------:R-:W-:Y:S01]  /*1380*/  ULDC.64 UR4, c[0x4][0x98] ;  /* 0x0100260000047ab9 */ /* 0x000fe20000000a00 */
[----:B------:R-:W-:Y:S01]  /*1390*/  ULDC.64 UR6, c[0x4][0x30] ;  /* 0x01000c0000067ab9 */ /* 0x000fe20000000a00 */
[----:B------:R-:W-:Y:S01]  /*13a0*/  IMAD.U32 R4, RZ, RZ, UR4 ;  /* 0x00000004ff047e24 */ /* 0x000fe2000f8e00ff */
[----:B------:R0:W1:Y:S01]  /*13b0*/  LDC.64 R14, c[0x4][R0] ;  /* 0x01000000000e7b82 */ /* 0x0000620000000a00 */
[----:B------:R-:W-:Y:S01]  /*13c0*/  IMAD.U32 R5, RZ, RZ, UR5 ;  /* 0x00000005ff057e24 */ /* 0x000fe2000f8e00ff */
[----:B------:R-:W-:Y:S01]  /*13d0*/  ULDC.64 UR4, c[0x4][0xa0] ;  /* 0x0100280000047ab9 */ /* 0x000fe20000000a00 */
[----:B------:R-:W-:Y:S01]  /*13e0*/  IMAD.U32 R10, RZ, RZ, UR6 ;  /* 0x00000006ff0a7e24 */ /* 0x000fe2000f8e00ff */
[----:B------:R-:W-:Y:S01]  /*13f0*/  MOV R12, 0x1 ;  /* 0x00000001000c7802 */ /* 0x000fe20000000f00 */
[----:B------:R-:W-:Y:S02]  /*1400*/  IMAD.U32 R6, RZ, RZ, UR4 ;  /* 0x00000004ff067e24 */ /* 0x000fe4000f8e00ff */
[----:B------:R-:W-:-:S02]  /*1410*/  IMAD.U32 R7, RZ, RZ, UR5 ;  /* 0x00000005ff077e24 */ /* 0x000fc4000f8e00ff */
[----:B------:R-:W-:Y:S02]  /*1420*/  IMAD.U32 R11, RZ, RZ, UR7 ;  /* 0x00000007ff0b7e24 */ /* 0x000fe4000f8e00ff */
[----:B------:R-:W-:Y:S02]  /*1430*/  IMAD.MOV.U32 R8, RZ, RZ, 0x70 ;  /* 0x00000070ff087424 */ /* 0x000fe400078e00ff */
[----:B0-----:R-:W-:-:S07]  /*1440*/  IMAD.MOV.U32 R13, RZ, RZ, RZ ;  /* 0x000000ffff0d7224 */ /* 0x001fce00078e00ff */
[----:B------:R-:W-:-:S07]  /*1450*/  LEPC R20, `(.L_x_162) ;  /* 0x000000001014794e */ /* 0x000fce0000000000 */
[----:B-1----:R-:W-:Y:S05]  /*1460*/  CALL.ABS.NOINC R14 ;  /* 0x000000000e007343 */ /* 0x002fea0003c00000 */
.L_x_162:
        /* <DEDUP_REMOVED lines=10> */
[----:B------:R-:W-:Y:S02]  /*1510*/  @UP0 ULDC.64 UR16, c[0x0][0x9a8] ;  /* 0x00026a0000100ab9 */ /* 0x000fe40000000a00 */
[----:B------:R-:W-:Y:S01]  /*1520*/  @UP1 ULDC.64 UR14, c[0x0][0x9b8] ;  /* 0x00026e00000e1ab9 */ /* 0x000fe20000000a00 */
[----:B------:R-:W-:Y:S02]  /*1530*/  @UP0 UIMAD UR8, UR43, UR16, URZ ;  /* 0x000000102b0802a4 */ /* 0x000fe4000f8e023f */
[----:B------:R-:W-:Y:S02]  /*1540*/  @UP1 UIMAD UR10, UR43, UR14, URZ ;  /* 0x0000000e2b0a12a4 */ /* 0x000fe4000f8e023f */
[----:B------:R-:W-:Y:S02]  /*1550*/  @UP0 UIMAD.WIDE.U32 UR12, UR42, UR16, URZ ;  /* 0x000000102a0c02a5 */ /* 0x000fe4000f8e003f */
[----:B------:R-:W-:Y:S02]  /*1560*/  @UP0 UIMAD UR17, UR42, UR17, UR8 ;  /* 0x000000112a1102a4 */ /* 0x000fe4000f8e0208 */
[----:B------:R-:W-:-:S02]  /*1570*/  @UP0 USHF.R.S32.HI UR16, URZ, 0x1f, UR40 ;  /* 0x0000001f3f100899 */ /* 0x000fc40008011428 */
[----:B------:R-:W-:Y:S02]  /*1580*/  @UP1 USHF.R.S32.HI UR19, URZ, 0x1f, UR40 ;  /* 0x0000001f3f131899 */ /* 0x000fe40008011428 */
[----:B------:R-:W-:Y:S02]  /*1590*/  @UP1 UIMAD.WIDE.U32 UR8, UR42, UR14, URZ ;  /* 0x0000000e2a0812a5 */ /* 0x000fe4000f8e003f */
[----:B------:R-:W-:Y:S02]  /*15a0*/  @UP1 UIMAD UR18, UR42, UR15, UR10 ;  /* 0x0000000f2a1212a4 */ /* 0x000fe4000f8e020a */
[----:B------:R-:W-:Y:S01]  /*15b0*/  @UP0 UIADD3 UR13, UR13, UR17, URZ ;  /* 0x000000110d0d0290 */ /* 0x000fe2000fffe03f */
[----:B------:R-:W-:Y:S01]  /*15c0*/  @UP0 ULDC.64 UR14, c[0x0][0x9b0] ;  /* 0x00026c00000e0ab9 */ /* 0x000fe20000000a00 */
[----:B------:R-:W-:Y:S01]  /*15d0*/  @UP1 ULDC.64 UR10, c[0x0][0x9c0] ;  /* 0x00027000000a1ab9 */ /* 0x000fe20000000a00 */
[----:B------:R-:W-:Y:S02]  /*15e0*/  @UP0 UIMAD UR16, UR16, UR14, URZ ;  /* 0x0000000e101002a4 */ /* 0x000fe4000f8e023f */
[----:B------:R-:W-:-:S02]  /*15f0*/  @UP1 UIMAD UR17, UR19, UR10, URZ ;  /* 0x0000000a131112a4 */ /* 0x000fc4000f8e023f */
[----:B------:R-:W-:Y:S02]  /*1600*/  @UP1 UIADD3 UR9, UR9, UR18, URZ ;  /* 0x0000001209091290 */ /* 0x000fe4000fffe03f */
[----:B------:R-:W-:Y:S02]  /*1610*/  @UP0 UIMAD UR16, UR40, UR15, UR16 ;  /* 0x0000000f281002a4 */ /* 0x000fe4000f8e0210 */
[----:B------:R-:W-:Y:S02]  /*1620*/  @UP1 UIMAD UR17, UR40, UR11, UR17 ;  /* 0x0000000b281112a4 */ /* 0x000fe4000f8e0211 */
[----:B------:R-:W-:Y:S02]  /*1630*/  @UP0 UIMAD.WIDE.U32 UR14, UR40, UR14, UR12 ;  /* 0x0000000e280e02a5 */ /* 0x000fe4000f8e000c */
[----:B------:R-:W-:Y:S02]  /*1640*/  @UP1 UIMAD.WIDE.U32 UR10, UR40, UR10, UR8 ;  /* 0x0000000a280a12a5 */ /* 0x000fe4000f8e0008 */
[----:B------:R-:W-:-:S02]  /*1650*/  @UP0 UIADD3 UR9, UR15, UR16, URZ ;  /* 0x000000100f090290 */ /* 0x000fc4000fffe03f */
[----:B------:R-:W-:Y:S02]  /*1660*/  @UP0 ULEA UR4, UP2, UR14, UR4, 0x2 ;  /* 0x000000040e040291 */ /* 0x000fe4000f84103f */
[----:B------:R-:W-:Y:S02]  /*1670*/  @UP1 UIADD3 UR8, UR11, UR17, URZ ;  /* 0x000000110b081290 */ /* 0x000fe4000fffe03f */
[----:B------:R-:W-:Y:S02]  /*1680*/  @UP1 ULEA UR6, UP3, UR10, UR6, 0x2 ;  /* 0x000000060a061291 */ /* 0x000fe4000f86103f */
[----:B------:R-:W-:Y:S01]  /*1690*/  @UP0 ULEA.HI.X UR5, UR14, UR5, UR9, 0x2, UP2 ;  /* 0x000000050e050291 */ /* 0x000fe200090f1409 */
[----:B------:R-:W-:Y:S01]  /*16a0*/  IMAD.U32 R4, RZ, RZ, UR4 ;  /* 0x00000004ff047e24 */ /* 0x000fe2000f8e00ff */
[----:B------:R-:W-:Y:S02]  /*16b0*/  @UP1 ULEA.HI.X UR7, UR10, UR7, UR8, 0x2, UP3 ;  /* 0x000000070a071291 */ /* 0x000fe400098f1408 */
[----:B------:R-:W-:-:S02]  /*16c0*/  IMAD.U32 R6, RZ, RZ, UR6 ;  /* 0x00000006ff067e24 */ /* 0x000fc4000f8e00ff */
[----:B------:R-:W-:Y:S02]  /*16d0*/  IMAD.U32 R5, RZ, RZ, UR5 ;  /* 0x00000005ff057e24 */ /* 0x000fe4000f8e00ff */
[----:B------:R-:W-:-:S03]  /*16e0*/  IMAD.U32 R7, RZ, RZ, UR7 ;  /* 0x00000007ff077e24 */ /* 0x000fc6000f8e00ff */
[----:B------:R-:W2:Y:S04]  /*16f0*/  @P0 LDG.E R3, desc[UR50][R4.64] ;  /* 0x0000003204030981 */ /* 0x000ea8000c1e1900 */
[----:B------:R-:W2:Y:S01]  /*1700*/  @P1 LDG.E R0, desc[UR50][R6.64] ;  /* 0x0000003206001981 */ /* 0x000ea2000c1e1900 */
[----:B------:R-:W-:Y:S01]  /*1710*/  ULEA.HI UR4, UR36, UR36, URZ, 0x1 ;  /* 0x0000002424047291 */ /* 0x000fe2000f8f083f */
[----:B------:R-:W-:-:S03]  /*1720*/  IMAD.U32 R9, RZ, RZ, UR41 ;  /* 0x00000029ff097e24 */ /* 0x000fc6000f8e00ff */
[----:B------:R-:W-:Y:S02]  /*1730*/  ULOP3.LUT UR4, UR4, 0xfffffffe, URZ, 0xc0, !UPT ;  /* 0xfffffffe04047892 */ /* 0x000fe4000f8ec03f */
[----:B------:R-:W-:Y:S02]  /*1740*/  ISETP.NE.AND P0, PT, R9, 0x3, PT ;  /* 0x000000030900780c */ /* 0x000fe40003f05270 */
[----:B------:R-:W-:-:S06]  /*1750*/  UIADD3 UR4, UR36, -UR4, URZ ;  /* 0x8000000424047290 */ /* 0x000fcc000fffe03f */
[----:B------:R-:W-:Y:S01]  /*1760*/  IMAD.U32 R8, RZ, RZ, UR4 ;  /* 0x00000004ff087e24 */ /* 0x000fe2000f8e00ff */
[----:B------:R-:W-:-:S04]  /*1770*/  ULDC UR4, c[0x0][0x9d8] ;  /* 0x0002760000047ab9 */ /* 0x000fc80000000800 */
[----:B------:R-:W-:-:S04]  /*1780*/  SHF.L.U32 R8, R8, 0x1f, RZ ;  /* 0x0000001f08087819 */ /* 0x000fc800000006ff */
[----:B------:R-:W0:Y:S01]  /*1790*/  SYNCS.PHASECHK.TRANS64.TRYWAIT P1, [UR49+0x19c00], R8 ;  /* 0x019c0008ff0075a7 */ /* 0x000e220008020171 */
[----:B--2---:R-:W-:-:S04]  /*17a0*/  FMUL.FTZ R0, R3, R0 ;  /* 0x0000000003007220 */ /* 0x004fc80000410000 */
[----:B------:R-:W-:Y:S01]  /*17b0*/  FMUL.FTZ R0, R0, UR4 ;  /* 0x0000000400007c20 */ /* 0x000fe20008410000 */
[----:B0-----:R-:W-:Y:S06]  /*17c0*/  @!P1 BRA `(.L_x_163) ;  /* 0x000000cc003c9947 */ /* 0x001fec0003800000 */
.L_x_299:
[----:B------:R-:W-:Y:S05]  /*17d0*/  @!P0 BRA `(.L_x_164) ;  /* 0x0000000000048947 */ /* 0x000fea0003800000 */
[----:B------:R-:W-:Y:S01]  /*17e0*/  BPT.TRAP 0x1 ;  /* 0x000000040000795c */ /* 0x000fe20000300000 */
.L_x_164:
[----:B------:R-:W-:Y:S01]  /*17f0*/  IMAD.U32 R4, RZ, RZ, UR37 ;  /* 0x00000025ff047e24 */ /* 0x000fe2000f8e00ff */
[----:B0-----:R-:W-:-:S04]  /*1800*/  MOV R3, UR38 ;  /* 0x0000002600037c02 */ /* 0x001fc80008000f00 */
[----:B------:R-:W-:Y:S02]  /*1810*/  LEA R3, R3, UR49, 0x3 ;  /* 0x0000003103037c11 */ /* 0x000fe4000f8e18ff */
[----:B------:R-:W-:-:S04]  /*1820*/  SHF.L.U32 R4, R4, 0x1f, RZ ;  /* 0x0000001f04047819 */ /* 0x000fc800000006ff */
[----:B------:R0:W1:Y:S01]  /*1830*/  SYNCS.PHASECHK.TRANS64.TRYWAIT P1, [R3+URZ+0x19c30], R4 ;  /* 0x019c3004030075a7 */ /* 0x000062000802017f */
[----:B------:R-:W-:Y:S05]  /*1840*/  @!P0 BRA `(.L_x_165) ;  /* 0x0000000000048947 */ /* 0x000fea0003800000 */
[----:B------:R-:W-:Y:S01]  /*1850*/  BPT.TRAP 0x1 ;  /* 0x000000040000795c */ /* 0x000fe20000300000 */
.L_x_165:
[----:B------:R-:W-:Y:S01]  /*1860*/  IMAD.MOV.U32 R135, RZ, RZ, RZ ;  /* 0x000000ffff877224 */ /* 0x000fe200078e00ff */
[----:B-1----:R-:W-:Y:S06]  /*1870*/  @P1 BRA `(.L_x_166) ;  /* 0x0000000000081947 */ /* 0x002fec0003800000 */
[----:B------:R-:W1:Y:S02]  /*1880*/  SYNCS.PHASECHK.TRANS64.TRYWAIT P1, [R3+URZ+0x19c30], R4 ;  /* 0x019c3004030075a7 */ /* 0x000e64000802017f */
[----:B-1----:R-:W-:Y:S05]  /*1890*/  @!P1 BRA `(.L_x_167) ;  /* 0x000000cc00209947 */ /* 0x002fea0003800000 */
.L_x_166:
        /* <DEDUP_REMOVED lines=28> */
.L_x_168:
[C---:B------:R-:W-:Y:S01]  /*1a60*/  FMUL.FTZ R10, R0.reuse, R26 ;  /* 0x0000001a000a7220 */ /* 0x040fe20000410000 */
[C---:B------:R-:W-:Y:S01]  /*1a70*/  FMUL.FTZ R11, R0.reuse, R27 ;  /* 0x0000001b000b7220 */ /* 0x040fe20000410000 */
[C---:B------:R-:W-:Y:S01]  /*1a80*/  FMUL.FTZ R20, R0.reuse, R30 ;  /* 0x0000001e00147220 */ /* 0x040fe20000410000 */
[C---:B------:R-:W-:Y:S01]  /*1a90*/  FMUL.FTZ R7, R0.reuse, R29 ;  /* 0x0000001d00077220 */ /* 0x040fe20000410000 */
[C---:B------:R-:W-:Y:S01]  /*1aa0*/  FMUL.FTZ R27, R0.reuse, R35 ;  /* 0x00000023001b7220 */ /* 0x040fe20000410000 */
[C---:B------:R-:W-:Y:S01]  /*1ab0*/  FMUL.FTZ R21, R0.reuse, R31 ;  /* 0x0000001f00157220 */ /* 0x040fe20000410000 */
[----:B------:R-:W2:Y:S01]  /*1ac0*/  MUFU.TANH R10, R10 ;  /* 0x0000000a000a7308 */ /* 0x000ea20000002400 */
[C---:B------:R-:W-:Y:S01]  /*1ad0*/  FMUL.FTZ R35, R0.reuse, R43 ;  /* 0x0000002b00237220 */ /* 0x040fe20000410000 */
[C---:B------:R-:W-:Y:S01]  /*1ae0*/  FMUL.FTZ R29, R0.reuse, R49 ;  /* 0x00000031001d7220 */ /* 0x040fe20000410000 */
[C---:B------:R-:W-:Y:S01]  /*1af0*/  FMUL.FTZ R43, R0.reuse, R51 ;  /* 0x00000033002b7220 */ /* 0x040fe20000410000 */
[----:B------:R-:W-:Y:S01]  /*1b00*/  FMUL.FTZ R49, R0, R68 ;  /* 0x0000004400317220 */ /* 0x000fe20000410000 */
[----:B------:R-:W-:-:S02]  /*1b10*/  VIADD R68, R153, UR45 ;  /* 0x0000002d99447c36 */ /* 0x000fc40008000000 */
[C---:B------:R-:W-:Y:S01]  /*1b20*/  FMUL.FTZ R26, R0.reuse, R34 ;  /* 0x00000022001a7220 */ /* 0x040fe20000410000 */
[----:B------:R-:W-:Y:S01]  /*1b30*/  IMAD.U32 R51, RZ, RZ, UR48 ;  /* 0x00000030ff337e24 */ /* 0x000fe2000f8e00ff */
[----:B------:R-:W3:Y:S01]  /*1b40*/  MUFU.TANH R11, R11 ;  /* 0x0000000b000b7308 */ /* 0x000ee20000002400 */
[C---:B01----:R-:W-:Y:S01]  /*1b50*/  FMUL.FTZ R4, R0.reuse, R24 ;  /* 0x0000001800047220 */ /* 0x043fe20000410000 */
[C---:B------:R-:W-:Y:S01]  /*1b60*/  FMUL.FTZ R5, R0.reuse, R25 ;  /* 0x0000001900057220 */ /* 0x040fe20000410000 */
[----:B------:R-:W-:Y:S02]  /*1b70*/  IMAD R68, R51, -0x80, R68 ;  /* 0xffffff8033447824 */ /* 0x000fe400078e0244 */
[C---:B------:R-:W-:Y:S01]  /*1b80*/  FMUL.FTZ R31, R0.reuse, R38 ;  /* 0x00000026001f7220 */ /* 0x040fe20000410000 */
[C---:B------:R-:W-:Y:S01]  /*1b90*/  FMUL.FTZ R8, R0.reuse, R32 ;  /* 0x0000002000087220 */ /* 0x040fe20000410000 */
[C---:B------:R-:W-:Y:S01]  /*1ba0*/  FMUL.FTZ R32, R0.reuse, R52 ;  /* 0x0000003400207220 */ /* 0x040fe20000410000 */
[----:B------:R-:W-:Y:S01]  /*1bb0*/  FMUL.FTZ R6, R0, R28 ;  /* 0x0000001c00067220 */ /* 0x000fe20000410000 */
[----:B------:R-:W0:Y:S01]  /*1bc0*/  MUFU.TANH R20, R20 ;  /* 0x0000001400147308 */ /* 0x000e220000002400 */
[----:B------:R-:W-:Y:S01]  /*1bd0*/  ISETP.GT.AND P2, PT, R68, RZ, PT ;  /* 0x000000ff4400720c */ /* 0x000fe20003f44270 */
[----:B------:R-:W-:Y:S01]  /*1be0*/  FMUL.FTZ R30, R0, R39 ;  /* 0x00000027001e7220 */ /* 0x000fe20000410000 */
[----:B------:R-:W-:Y:S01]  /*1bf0*/  ISETP.GT.AND P1, PT, R68, 0x1, PT ;  /* 0x000000014400780c */ /* 0x000fe20003f24270 */
[----:B------:R-:W-:Y:S01]  /*1c00*/  FMUL.FTZ R39, R0, R46 ;  /* 0x0000002e00277220 */ /* 0x000fe20000410000 */
[----:B------:R-:W-:Y:S01]  /*1c10*/  ISETP.GT.AND P6, PT, R68, 0x8, PT ;  /* 0x000000084400780c */ /* 0x000fe20003fc4270 */
[----:B------:R-:W-:Y:S01]  /*1c20*/  FMUL.FTZ R46, R0, R55 ;  /* 0x00000037002e7220 */ /* 0x000fe20000410000 */
[----:B--2---:R-:W-:Y:S01]  /*1c30*/  FSEL R51, R10, -INF , P2 ;  /* 0xff8000000a337808 */ /* 0x004fe20001000000 */
[----:B------:R-:W1:Y:S01]  /*1c40*/  MUFU.TANH R21, R21 ;  /* 0x0000001500157308 */ /* 0x000e620000002400 */
[----:B---3--:R-:W-:Y:S01]  /*1c50*/  FSEL R52, R11, -INF , P1 ;  /* 0xff8000000b347808 */ /* 0x008fe20000800000 */
[----:B------:R-:W-:Y:S01]  /*1c60*/  FMUL.FTZ R34, R0, R42 ;  /* 0x0000002a00227220 */ /* 0x000fe20000410000 */
[----:B------:R-:W-:Y:S01]  /*1c70*/  ISETP.GT.AND P5, PT, R68, 0x9, PT ;  /* 0x000000094400780c */ /* 0x000fe20003fa4270 */
[C---:B------:R-:W-:Y:S01]  /*1c80*/  FMUL.FTZ R13, R0.reuse, R36 ;  /* 0x00000024000d7220 */ /* 0x040fe20000410000 */
[----:B------:R-:W-:Y:S01]  /*1c90*/  FMNMX.FTZ R10, R51, R52, !PT ;  /* 0x00000034330a7209 */ /* 0x000fe20007810000 */
[----:B------:R-:W-:Y:S01]  /*1ca0*/  FMUL.FTZ R36, R0, R56 ;  /* 0x0000003800247220 */ /* 0x000fe20000410000 */
[----:B------:R-:W-:Y:S01]  /*1cb0*/  ISETP.GT.AND P4, PT, R68, 0x10, PT ;  /* 0x000000104400780c */ /* 0x000fe20003f84270 */
[----:B------:R-:W2:Y:S01]  /*1cc0*/  MUFU.TANH R26, R26 ;  /* 0x0000001a001a7308 */ /* 0x000ea20000002400 */
[----:B0-----:R-:W-:Y:S01]  /*1cd0*/  FSEL R55, R20, -INF , P6 ;  /* 0xff80000014377808 */ /* 0x001fe20003000000 */
[C---:B------:R-:W-:Y:S01]  /*1ce0*/  FMUL.FTZ R42, R0.reuse, R50 ;  /* 0x00000032002a7220 */ /* 0x040fe20000410000 */
[C---:B------:R-:W-:Y:S01]  /*1cf0*/  FMUL.FTZ R50, R0.reuse, R58 ;  /* 0x0000003a00327220 */ /* 0x040fe20000410000 */
[C---:B------:R-:W-:Y:S01]  /*1d00*/  FMUL.FTZ R9, R0.reuse, R33 ;  /* 0x0000002100097220 */ /* 0x040fe20000410000 */
[----:B------:R-:W-:Y:S01]  /*1d10*/  FMNMX.FTZ R11, R55, R10, !PT ;  /* 0x0000000a370b7209 */ /* 0x000fe20007810000 */
[----:B------:R-:W-:Y:S01]  /*1d20*/  FMUL.FTZ R14, R0, R41 ;  /* 0x00000029000e7220 */ /* 0x000fe20000410000 */
[----:B------:R-:W-:Y:S01]  /*1d30*/  ISETP.GT.AND P3, PT, R68, 0x11, PT ;  /* 0x000000114400780c */ /* 0x000fe20003f64270 */
[----:B------:R-:W0:Y:S01]  /*1d40*/  MUFU.TANH R4, R4 ;  /* 0x0000000400047308 */ /* 0x000e220000002400 */
[----:B-1----:R-:W-:Y:S01]  /*1d50*/  FSEL R56, R21, -INF , P5 ;  /* 0xff80000015387808 */ /* 0x002fe20002800000 */
[C---:B------:R-:W-:Y:S01]  /*1d60*/  FMUL.FTZ R41, R0.reuse, R61 ;  /* 0x0000003d00297220 */ /* 0x040fe20000410000 */
[C---:B------:R-:W-:Y:S01]  /*1d70*/  FMUL.FTZ R15, R0.reuse, R40 ;  /* 0x00000028000f7220 */ /* 0x040fe20000410000 */
[----:B------:R-:W-:Y:S01]  /*1d80*/  FMUL.FTZ R38, R0, R47 ;  /* 0x0000002f00267220 */ /* 0x000fe20000410000 */
[----:B------:R-:W-:Y:S01]  /*1d90*/  FMNMX.FTZ R11, R56, R11, !PT ;  /* 0x0000000b380b7209 */ /* 0x000fe20007810000 */
[C---:B------:R-:W-:Y:S01]  /*1da0*/  FMUL.FTZ R40, R0.reuse, R60 ;  /* 0x0000003c00287220 */ /* 0x040fe20000410000 */
[----:B------:R-:W-:Y:S01]  /*1db0*/  FMUL.FTZ R60, R0, R62 ;  /* 0x0000003e003c7220 */ /* 0x000fe20000410000 */
[----:B------:R-:W1:Y:S01]  /*1dc0*/  MUFU.TANH R27, R27 ;  /* 0x0000001b001b7308 */ /* 0x000e620000002400 */
[----:B--2---:R-:W-:Y:S01]  /*1dd0*/  FSEL R58, R26, -INF , P4 ;  /* 0xff8000001a3a7808 */ /* 0x004fe20002000000 */
[C---:B------:R-:W-:Y:S01]  /*1de0*/  FMUL.FTZ R12, R0.reuse, R37 ;  /* 0x00000025000c7220 */ /* 0x040fe20000410000 */
[C---:B------:R-:W-:Y:S01]  /*1df0*/  FMUL.FTZ R33, R0.reuse, R53 ;  /* 0x0000003500217220 */ /* 0x040fe20000410000 */
[----:B------:R-:W-:Y:S01]  /*1e00*/  FMUL.FTZ R53, R0, R59 ;  /* 0x0000003b00357220 */ /* 0x000fe20000410000 */
[----:B------:R-:W-:Y:S01]  /*1e10*/  FMNMX.FTZ R10, R58, R11, !PT ;  /* 0x0000000b3a0a7209 */ /* 0x000fe20007810000 */
[C---:B------:R-:W-:Y:S01]  /*1e20*/  FMUL.FTZ R59, R0.reuse, R63 ;  /* 0x0000003f003b7220 */ /* 0x040fe20000410000 */
[----:B------:R-:W-:Y:S01]  /*1e30*/  FMUL.FTZ R47, R0, R54 ;  /* 0x00000036002f7220 */ /* 0x000fe20000410000 */
[----:B------:R-:W2:Y:S01]  /*1e40*/  MUFU.TANH R5, R5 ;  /* 0x0000000500057308 */ /* 0x000ea20000002400 */
[----:B0-----:R-:W-:Y:S01]  /*1e50*/  FSEL R4, R4, -INF , P2 ;  /* 0xff80000004047808 */ /* 0x001fe20001000000 */
[----:B------:R-:W-:Y:S01]  /*1e60*/  FMUL.FTZ R25, R0, R44 ;  /* 0x0000002c00197220 */ /* 0x000fe20000410000 */
[----:B------:R-:W-:Y:S01]  /*1e70*/  ISETP.GT.AND P2, PT, R68, 0x18, PT ;  /* 0x000000184400780c */ /* 0x000fe20003f44270 */
[C---:B------:R-:W-:Y:S01]  /*1e80*/  FMUL.FTZ R24, R0.reuse, R45 ;  /* 0x0000002d00187220 */ /* 0x040fe20000410000 */
[C---:B------:R-:W-:Y:S01]  /*1e90*/  FMUL.FTZ R28, R0.reuse, R48 ;  /* 0x00000030001c7220 */ /* 0x040fe20000410000 */
[C---:B------:R-:W-:Y:S01]  /*1ea0*/  FMUL.FTZ R45, R0.reuse, R64 ;  /* 0x00000040002d7220 */ /* 0x040fe20000410000 */
[C---:B------:R-:W-:Y:S01]  /*1eb0*/  FMUL.FTZ R64, R0.reuse, R66 ;  /* 0x0000004200407220 */ /* 0x040fe20000410000 */
[----:B------:R-:W0:Y:S01]  /*1ec0*/  MUFU.TANH R31, R31 ;  /* 0x0000001f001f7308 */ /* 0x000e220000002400 */
[----:B-1----:R-:W-:Y:S01]  /*1ed0*/  FSEL R61, R27, -INF , P3 ;  /* 0xff8000001b3d7808 */ /* 0x002fe20001800000 */
[C---:B------:R-:W-:Y:S01]  /*1ee0*/  FMUL.FTZ R44, R0.reuse, R65 ;  /* 0x00000041002c7220 */ /* 0x040fe20000410000 */
[C---:B------:R-:W-:Y:S01]  /*1ef0*/  FMUL.FTZ R65, R0.reuse, R67 ;  /* 0x0000004300417220 */ /* 0x040fe20000410000 */
[C---:B------:R-:W-:Y:S01]  /*1f00*/  FMUL.FTZ R37, R0.reuse, R57 ;  /* 0x0000003900257220 */ /* 0x040fe20000410000 */
[----:B------:R-:W-:Y:S01]  /*1f10*/  FMNMX.FTZ R11, R61, R10, !PT ;  /* 0x0000000a3d0b7209 */ /* 0x000fe20007810000 */
[C---:B------:R-:W-:Y:S01]  /*1f20*/  FMUL.FTZ R66, R0.reuse, R70 ;  /* 0x0000004600427220 */ /* 0x040fe20000410000 */
[C---:B------:R-:W-:Y:S01]  /*1f30*/  FMUL.FTZ R67, R0.reuse, R71 ;  /* 0x0000004700437220 */ /* 0x040fe20000410000 */
[----:B------:R-:W1:Y:S01]  /*1f40*/  MUFU.TANH R6, R6 ;  /* 0x0000000600067308 */ /* 0x000e620000002400 */
[----:B--2---:R-:W-:Y:S01]  /*1f50*/  FSEL R5, R5, -INF , P1 ;  /* 0xff80000005057808 */ /* 0x004fe20000800000 */
[----:B------:R-:W-:Y:S01]  /*1f60*/  FMUL.FTZ R71, R0, R74 ;  /* 0x0000004a00477220 */ /* 0x000fe20000410000 */
        /* <DEDUP_REMOVED lines=9> */
[----:B------:R-:W-:Y:S01]  /*2000*/  FMUL.FTZ R70, R0, R82 ;  /* 0x0000005200467220 */ /* 0x000fe20000410000 */
[----:B------:R-:W-:Y:S01]  /*2010*/  FMNMX.FTZ R10, R62, R11, !PT ;  /* 0x0000000b3e0a7209 */ /* 0x000fe20007810000 */
[C---:B------:R-:W-:Y:S01]  /*2020*/  FMUL.FTZ R74, R0.reuse, R83 ;  /* 0x00000053004a7220 */ /* 0x040fe20000410000 */
[----:B------:R-:W-:Y:S01]  /*2030*/  FMUL.FTZ R75, R0, R86 ;  /* 0x00000056004b7220 */ /* 0x000fe20000410000 */
[----:B------:R-:W0:Y:S01]  /*2040*/  MUFU.TANH R7, R7 ;  /* 0x0000000700077308 */ /* 0x000e220000002400 */
[----:B-1----:R-:W-:Y:S01]  /*2050*/  FSEL R6, R6, -INF , P6 ;  /* 0xff80000006067808 */ /* 0x002fe20003000000 */
[----:B------:R-:W-:Y:S01]  /*2060*/  FMUL.FTZ R78, R0, R87 ;  /* 0x00000057004e7220 */ /* 0x000fe20000410000 */
[----:B------:R-:W-:Y:S01]  /*2070*/  ISETP.GT.AND P6, PT, R68, 0x20, PT ;  /* 0x000000204400780c */ /* 0x000fe20003fc4270 */
[----:B------:R-:W-:Y:S01]  /*2080*/  ULDC UR17, c[0x0][0x988] ;  /* 0x0002620000117ab9 */ /* 0x000fe20000000800 */
[----:B------:R-:W-:Y:S01]  /*2090*/  P2R R88, PR, RZ, 0x1 ;  /* 0x00000001ff587803 */ /* 0x000fe20000000000 */
[C---:B------:R-:W-:Y:S01]  /*20a0*/  FMUL.FTZ R76, R0.reuse, R76 ;  /* 0x0000004c004c7220 */ /* 0x040fe20000410000 */
[----:B------:R-:W-:Y:S01]  /*20b0*/  FMUL.FTZ R77, R0, R77 ;  /* 0x0000004d004d7220 */ /* 0x000fe20000410000 */
[----:B------:R-:W1:Y:S01]  /*20c0*/  MUFU.TANH R34, R34 ;  /* 0x0000002200227308 */ /* 0x000e620000002400 */
[----:B--2---:R-:W-:Y:S01]  /*20d0*/  FSEL R63, R30, -INF , P1 ;  /* 0xff8000001e3f7808 */ /* 0x004fe20000800000 */
[C---:B------:R-:W-:Y:S01]  /*20e0*/  FMUL.FTZ R80, R0.reuse, R80 ;  /* 0x0000005000507220 */ /* 0x040fe20000410000 */
[C---:B------:R-:W-:Y:S01]  /*20f0*/  FMUL.FTZ R81, R0.reuse, R81 ;  /* 0x0000005100517220 */ /* 0x040fe20000410000 */
[C---:B------:R-:W-:Y:S01]  /*2100*/  FMUL.FTZ R84, R0.reuse, R84 ;  /* 0x0000005400547220 */ /* 0x040fe20000410000 */
[----:B------:R-:W-:Y:S01]  /*2110*/  FMNMX.FTZ R11, R63, R10, !PT ;  /* 0x0000000a3f0b7209 */ /* 0x000fe20007810000 */
[----:B------:R-:W-:Y:S01]  /*2120*/  FMUL.FTZ R85, R0, R85 ;  /* 0x0000005500557220 */ /* 0x000fe20000410000 */
[----:B------:R-:W-:Y:S01]  /*2130*/  R2UR UR6, R3 ;  /* 0x00000000030672ca */ /* 0x000fe200000e0000 */
[----:B------:R-:W2:Y:S01]  /*2140*/  MUFU.TANH R8, R8 ;  /* 0x0000000800087308 */ /* 0x000ea20000002400 */
[----:B0-----:R-:W-:Y:S01]  /*2150*/  FSEL R7, R7, -INF , P5 ;  /* 0xff80000007077808 */ /* 0x001fe20002800000 */
[----:B------:R-:W-:Y:S01]  /*2160*/  UISETP.GE.AND UP0, UPT, UR45, 0x81, UPT ;  /* 0x000000812d00788c */ /* 0x000fe2000bf06270 */
[----:B------:R-:W-:Y:S01]  /*2170*/  ISETP.GT.AND P5, PT, R68, 0x21, PT ;  /* 0x000000214400780c */ /* 0x000fe20003fa4270 */
[--C-:B------:R-:W-:Y:S01]  /*2180*/  IMAD.MOV.U32 R134, RZ, RZ, R135.reuse ;  /* 0x000000ffff867224 */ /* 0x100fe200078e0087 */
[-C--:B------:R-:W-:Y:S01]  /*2190*/  MOV R131, R135.reuse ;  /* 0x0000008700837202 */ /* 0x080fe20000000f00 */
[--C-:B------:R-:W-:Y:S01]  /*21a0*/  IMAD.MOV.U32 R133, RZ, RZ, R135.reuse ;  /* 0x000000ffff857224 */ /* 0x100fe200078e0087 */
[-C--:B------:R-:W-:Y:S01]  /*21b0*/  MOV R121, R135.reuse ;  /* 0x0000008700797202 */ /* 0x080fe20000000f00 */
[----:B------:R-:W0:Y:S01]  /*21c0*/  MUFU.TANH R35, R35 ;  /* 0x0000002300237308 */ /* 0x000e220000002400 */
[----:B-1----:R-:W-:Y:S01]  /*21d0*/  FSEL R34, R34, -INF , P6 ;  /* 0xff80000022227808 */ /* 0x002fe20003000000 */
[--C-:B------:R-:W-:Y:S01]  /*21e0*/  IMAD.MOV.U32 R132, RZ, RZ, R135.reuse ;  /* 0x000000ffff847224 */ /* 0x100fe200078e0087 */
[----:B------:R-:W-:Y:S01]  /*21f0*/  MOV R111, R135 ;  /* 0x00000087006f7202 */ /* 0x000fe20000000f00 */
[----:B------:R-:W-:Y:S01]  /*2200*/  UIADD3 UR6, UR6, 0x19c40, URZ ;  /* 0x00019c4006067890 */ /* 0x000fe2000fffe03f */
[----:B------:R-:W-:Y:S01]  /*2210*/  FMNMX.FTZ R10, R34, R11, !PT ;  /* 0x0000000b220a7209 */ /* 0x000fe20007810000 */
[--C-:B------:R-:W-:Y:S01]  /*2220*/  IMAD.MOV.U32 R130, RZ, RZ, R135.reuse ;  /* 0x000000ffff827224 */ /* 0x100fe200078e0087 */
[-C--:B------:R-:W-:Y:S01]  /*2230*/  MOV R101, R135.reuse ;  /* 0x0000008700657202 */ /* 0x080fe20000000f00 */
[----:B------:R-:W1:Y:S01]  /*2240*/  MUFU.TANH R9, R9 ;  /* 0x0000000900097308 */ /* 0x000e620000002400 */
[----:B--2---:R-:W-:Y:S01]  /*2250*/  FSEL R8, R8, -INF , P4 ;  /* 0xff80000008087808 */ /* 0x004fe20002000000 */
[----:B------:R-:W-:Y:S01]  /*2260*/  UPRMT UR6, UR47, 0x654, UR6 ;  /* 0x000006542f067896 */ /* 0x000fe20008000006 */
[----:B------:R-:W-:Y:S01]  /*2270*/  ISETP.GT.AND P4, PT, R68, 0x28, PT ;  /* 0x000000284400780c */ /* 0x000fe20003f84270 */
[--C-:B------:R-:W-:Y:S01]  /*2280*/  IMAD.MOV.U32 R129, RZ, RZ, R135.reuse ;  /* 0x000000ffff817224 */ /* 0x100fe200078e0087 */
[----:B------:R-:W-:Y:S01]  /*2290*/  MOV R91, R135 ;  /* 0x00000087005b7202 */ /* 0x000fe20000000f00 */
[----:B------:R-:W-:-:S02]  /*22a0*/  IMAD.MOV.U32 R128, RZ, RZ, R135 ;  /* 0x000000ffff807224 */ /* 0x000fc400078e0087 */
[----:B------:R-:W2:Y:S01]  /*22b0*/  MUFU.TANH R39, R39 ;  /* 0x0000002700277308 */ /* 0x000ea20000002400 */
[----:B0-----:R-:W-:Y:S01]  /*22c0*/  FSEL R35, R35, -INF , P5 ;  /* 0xff80000023237808 */ /* 0x001fe20002800000 */
[--C-:B------:R-:W-:Y:S01]  /*22d0*/  IMAD.MOV.U32 R127, RZ, RZ, R135.reuse ;  /* 0x000000ffff7f7224 */ /* 0x100fe200078e0087 */
[----:B------:R-:W-:Y:S01]  /*22e0*/  SYNCS.ARRIVE.TRANS64.RED.A1T0 RZ, [UR6], RZ ;  /* 0x000000ffffff79a7 */ /* 0x000fe20008100406 */
        /* <DEDUP_REMOVED lines=12> */
[--C-:B------:R-:W-:Y:S02]  /*23b0*/  IMAD.MOV.U32 R119, RZ, RZ, R135.reuse ;  /* 0x000000ffff777224 */ /* 0x100fe400078e0087 */
[--C-:B------:R-:W-:Y:S02]  /*23c0*/  IMAD.MOV.U32 R118, RZ, RZ, R135.reuse ;  /* 0x000000ffff767224 */ /* 0x100fe400078e0087 */
[----:B------:R-:W2:Y:S01]  /*23d0*/  MUFU.TANH R12, R12 ;  /* 0x0000000c000c7308 */ /* 0x000ea20000002400 */
[----:B0-----:R-:W-:Y:S01]  /*23e0*/  FSEL R10, R13, -INF , P2 ;  /* 0xff8000000d0a7808 */ /* 0x001fe20001000000 */
[--C-:B------:R-:W-:Y:S01]  /*23f0*/  IMAD.MOV.U32 R117, RZ, RZ, R135.reuse ;  /* 0x000000ffff757224 */ /* 0x100fe200078e0087 */
[----:B------:R-:W-:Y:S01]  /*2400*/  ISETP.GT.AND P2, PT, R68, 0x30, PT ;  /* 0x000000304400780c */ /* 0x000fe20003f44270 */
[--C-:B------:R-:W-:Y:S01]  /*2410*/  IMAD.MOV.U32 R116, RZ, RZ, R135.reuse ;  /* 0x000000ffff747224 */ /* 0x100fe200078e0087 */
[----:B------:R-:W-:Y:S01]  /*2420*/  FMNMX.FTZ R13, R39, R20, !PT ;  /* 0x00000014270d7209 */ /* 0x000fe20007810000 */
[----:B------:R-:W-:-:S02]  /*2430*/  IMAD.MOV.U32 R115, RZ, RZ, R135 ;  /* 0x000000ffff737224 */ /* 0x000fc400078e0087 */
        /* <DEDUP_REMOVED lines=46> */
[----:B------:R-:W-:-:S04]  /*2720*/  IMAD.MOV.U32 R89, RZ, RZ, R135 ;  /* 0x000000ffff597224 */ /* 0x000fc800078e0087 */
        /* <DEDUP_REMOVED lines=70> */
[----:B--2---:R-:W-:Y:S01]  /*2b90*/  FSEL R30, R49, -INF , P4 ;  /* 0xff800000311e7808 */ /* 0x004fe20002000000 */
[----:B------:R-:W-:Y:S01]  /*2ba0*/  IMAD.U32 R49, RZ, RZ, UR17 ;  /* 0x00000011ff317e24 */ /* 0x000fe2000f8e00ff */
        /* <DEDUP_REMOVED lines=19> */
[----:B------:R-:W-:Y:S01]  /*2ce0*/  MUFU.TANH R76, R76 ;  /* 0x0000004c004c7308 */ /* 0x000fe20000002400 */
[----:B0-----:R-:W-:-:S04]  /*2cf0*/  FSEL R68, R75, -INF , P2 ;  /* 0xff8000004b447808 */ /* 0x001fc80001000000 */
[----:B------:R-:W-:-:S03]  /*2d00*/  FMNMX.FTZ R37, R68, R37, !PT ;  /* 0x0000002544257209 */ /* 0x000fc60007810000 */
[----:B------:R-:W0:Y:S01]  /*2d10*/  MUFU.TANH R57, R77 ;  /* 0x0000004d00397308 */ /* 0x000e220000002400 */
[----:B-1----:R-:W-:-:S04]  /*2d20*/  FSEL R78, R78, -INF , P1 ;  /* 0xff8000004e4e7808 */ /* 0x002fc80000800000 */
[----:B------:R-:W-:-:S03]  /*2d30*/  FMNMX.FTZ R37, R78, R37, !PT ;  /* 0x000000254e257209 */ /* 0x000fc60007810000 */
[----:B------:R-:W-:Y:S02]  /*2d40*/  MUFU.TANH R80, R80 ;  /* 0x0000005000507308 */ /* 0x000fe40000002400 */
[----:B------:R-:W1:Y:S06]  /*2d50*/  SHFL.BFLY PT, R36, R37, 0x2, 0x1f ;  /* 0x0c401f0025247f89 */ /* 0x000e6c00000e0000 */
[----:B------:R-:W-:Y:S01]  /*2d60*/  MUFU.TANH R81, R81 ;  /* 0x0000005100517308 */ /* 0x000fe20000002400 */
[----:B0-----:R-:W-:-:S07]  /*2d70*/  FSEL R57, R57, -INF , P5 ;  /* 0xff80000039397808 */ /* 0x001fce0002800000 */
[----:B------:R-:W-:Y:S08]  /*2d80*/  MUFU.TANH R84, R84 ;  /* 0x0000005400547308 */ /* 0x000ff00000002400 */
[----:B------:R-:W0:Y:S01]  /*2d90*/  MUFU.TANH R75, R85 ;  /* 0x00000055004b7308 */ /* 0x000e220000002400 */
[----:B-1----:R-:W-:-:S05]  /*2da0*/  FMNMX.FTZ R36, R37, R36, !PT ;  /* 0x0000002425247209 */ /* 0x002fca0007810000 */
[----:B------:R-:W1:Y:S01]  /*2db0*/  SHFL.BFLY PT, R45, R36, 0x1, 0x1f ;  /* 0x0c201f00242d7f89 */ /* 0x000e6200000e0000 */
[----:B0-----:R-:W-:Y:S02]  /*2dc0*/  FSEL R75, R75, -INF , P1 ;  /* 0xff8000004b4b7808 */ /* 0x001fe40000800000 */
[----:B-1----:R-:W-:Y:S02]  /*2dd0*/  FMNMX.FTZ R54, R36, R45, !PT ;  /* 0x0000002d24367209 */ /* 0x002fe40007810000 */
[----:B------:R-:W-:Y:S02]  /*2de0*/  FMNMX.FTZ R45, R4, R5, !PT ;  /* 0x00000005042d7209 */ /* 0x000fe40007810000 */
        /* <DEDUP_REMOVED lines=23> */
[----:B------:R-:W-:Y:S01]  /*2f60*/  FMNMX.FTZ R55, R11, R52, !PT ;  /* 0x000000340b377209 */ /* 0x000fe20007810000 */
[--C-:B------:R-:W-:Y:S01]  /*2f70*/  FFMA.FTZ R52, R62, UR17, -R49.reuse ;  /* 0x000000113e347c23 */ /* 0x100fe20008010831 */
[----:B------:R-:W-:-:S01]  /*2f80*/  FFMA.FTZ R62, R42, UR17, -R49 ;  /* 0x000000112a3e7c23 */ /* 0x000fc20008010831 */
[--C-:B------:R-:W-:Y:S01]  /*2f90*/  FFMA.FTZ R50, R50, UR17, -R49.reuse ;  /* 0x0000001132327c23 */ /* 0x100fe20008010831 */
[----:B0-----:R-:W-:Y:S01]  /*2fa0*/  FMNMX.FTZ R56, R12, R55, !PT ;  /* 0x000000370c387209 */ /* 0x001fe20007810000 */
[--C-:B------:R-:W-:Y:S01]  /*2fb0*/  FFMA.FTZ R53, R53, UR17, -R49.reuse ;  /* 0x0000001135357c23 */ /* 0x100fe20008010831 */
[----:B------:R-:W-:-:S01]  /*2fc0*/  FFMA.FTZ R60, R60, UR17, -R49 ;  /* 0x000000113c3c7c23 */ /* 0x000fc20008010831 */
[----:B------:R-:W-:Y:S01]  /*2fd0*/  MUFU.EX2 R36, R36 ;  /* 0x0000002400247308 */ /* 0x000fe20000000800 */
[----:B------:R-:W-:Y:S01]  /*2fe0*/  FMNMX.FTZ R55, R13, R56, !PT ;  /* 0x000000380d377209 */ /* 0x000fe20007810000 */
[--C-:B------:R-:W-:Y:S01]  /*2ff0*/  FFMA.FTZ R72, R72, UR17, -R49.reuse ;  /* 0x0000001148487c23 */ /* 0x100fe20008010831 */
[----:B------:R-:W-:-:S02]  /*3000*/  FFMA.FTZ R68, R68, UR17, -R49 ;  /* 0x0000001144447c23 */ /* 0x000fc40008010831 */
[----:B------:R-:W-:-:S03]  /*3010*/  FMNMX.FTZ R56, R14, R55, !PT ;  /* 0x000000370e387209 */ /* 0x000fc60007810000 */
[----:B------:R-:W-:Y:S01]  /*3020*/  MUFU.EX2 R55, R63 ;  /* 0x0000003f00377308 */ /* 0x000fe20000000800 */
[----:B------:R-:W-:-:S04]  /*3030*/  FMNMX.FTZ R61, R15, R56, !PT ;  /* 0x000000380f3d7209 */ /* 0x000fc80007810000 */
[----:B------:R-:W-:-:S03]  /*3040*/  FMNMX.FTZ R56, R20, R61, !PT ;  /* 0x0000003d14387209 */ /* 0x000fc60007810000 */
[----:B------:R-:W-:Y:S01]  /*3050*/  MUFU.EX2 R37, R37 ;  /* 0x0000002500257308 */ /* 0x000fe20000000800 */
[----:B------:R-:W-:-:S04]  /*3060*/  FMNMX.FTZ R61, R21, R56, !PT ;  /* 0x00000038153d7209 */ /* 0x000fc80007810000 */
[----:B------:R-:W-:-:S03]  /*3070*/  FMNMX.FTZ R56, R24, R61, !PT ;  /* 0x0000003d18387209 */ /* 0x000fc60007810000 */
[----:B------:R-:W0:Y:S01]  /*3080*/  MUFU.EX2 R40, R40 ;  /* 0x0000002800287308 */ /* 0x000e220000000800 */
[----:B------:R-:W-:-:S04]  /*3090*/  FMNMX.FTZ R61, R25, R56, !PT ;  /* 0x00000038193d7209 */ /* 0x000fc80007810000 */
[----:B------:R-:W-:-:S03]  /*30a0*/  FMNMX.FTZ R56, R26, R61, !PT ;  /* 0x0000003d1a387209 */ /* 0x000fc60007810000 */
[----:B------:R-:W-:Y:S01]  /*30b0*/  MUFU.EX2 R48, R48 ;  /* 0x0000003000307308 */ /* 0x000fe20000000800 */
[----:B------:R-:W-:Y:S01]  /*30c0*/  FMNMX.FTZ R61, R27, R56, !PT ;  /* 0x000000381b3d7209 */ /* 0x000fe20007810000 */
[----:B------:R-:W-:-:S03]  /*30d0*/  FFMA.FTZ R56, R38, UR17, -R49 ;  /* 0x0000001126387c23 */ /* 0x000fc60008010831 */
[----:B------:R-:W-:-:S03]  /*30e0*/  FMNMX.FTZ R38, R28, R61, !PT ;  /* 0x0000003d1c267209 */ /* 0x000fc60007810000 */
[----:B------:R-:W1:Y:S01]  /*30f0*/  MUFU.EX2 R52, R52 ;  /* 0x0000003400347308 */ /* 0x000e620000000800 */
[----:B------:R-:W-:Y:S02]  /*3100*/  FMNMX.FTZ R38, R41, R38, !PT ;  /* 0x0000002629267209 */ /* 0x000fe40007810000 */
[----:B0-----:R-:W-:Y:S02]  /*3110*/  F2FP.SATFINITE.E4M3.F32.PACK_AB_MERGE_C R149, R45, R40, RZ ;  /* 0x000000282d95723e */ /* 0x001fe400048070ff */
[----:B------:R-:W-:Y:S02]  /*3120*/  FMNMX.FTZ R61, R29, R38, !PT ;  /* 0x000000261d3d7209 */ /* 0x000fe40007810000 */
[----:B------:R-:W-:Y:S01]  /*3130*/  F2FP.SATFINITE.E4M3.F32.PACK_AB_MERGE_C R149, R37, R36, R149 ;  /* 0x000000242595723e */ /* 0x000fe20004807095 */
[----:B------:R0:W-:Y:S01]  /*3140*/  MUFU.EX2 R38, R62 ;  /* 0x0000003e00267308 */ /* 0x0001e20000000800 */
[----:B------:R-:W-:-:S04]  /*3150*/  FMNMX.FTZ R61, R44, R61, !PT ;  /* 0x0000003d2c3d7209 */ /* 0x000fc80007810000 */
[----:B------:R-:W-:-:S03]  /*3160*/  FMNMX.FTZ R42, R30, R61, !PT ;  /* 0x0000003d1e2a7209 */ /* 0x000fc60007810000 */
[----:B------:R-:W-:Y:S01]  /*3170*/  MUFU.EX2 R34, R34 ;  /* 0x0000002200227308 */ /* 0x000fe20000000800 */
[----:B------:R-:W-:Y:S01]  /*3180*/  FMNMX.FTZ R61, R31, R42, !PT ;  /* 0x0000002a1f3d7209 */ /* 0x000fe20007810000 */
[--C-:B------:R-:W-:Y:S01]  /*3190*/  FFMA.FTZ R42, R47, UR17, -R49.reuse ;  /* 0x000000112f2a7c23 */ /* 0x100fe20008010831 */
[----:B------:R-:W-:Y:S01]  /*31a0*/  FSEL R47, R76, -INF , P6 ;  /* 0xff8000004c2f7808 */ /* 0x000fe20003000000 */
[--C-:B------:R-:W-:Y:S01]  /*31b0*/  FFMA.FTZ R76, R69, UR17, -R49.reuse ;  /* 0x00000011454c7c23 */ /* 0x100fe20008010831 */
[----:B------:R-:W-:Y:S01]  /*31c0*/  FMNMX.FTZ R58, R32, R61, !PT ;  /* 0x0000003d203a7209 */ /* 0x000fe20007810000 */
[--C-:B------:R-:W-:Y:S01]  /*31d0*/  FFMA.FTZ R61, R46, UR17, -R49.reuse ;  /* 0x000000112e3d7c23 */ /* 0x100fe20008010831 */
[----:B------:R-:W-:Y:S01]  /*31e0*/  FSEL R46, R80, -INF , P4 ;  /* 0xff800000502e7808 */ /* 0x000fe20002000000 */
[--C-:B------:R-:W-:Y:S01]  /*31f0*/  FFMA.FTZ R69, R70, UR17, -R49.reuse ;  /* 0x0000001146457c23 */ /* 0x100fe20008010831 */
[----:B------:R-:W-:Y:S01]  /*3200*/  FMNMX.FTZ R58, R33, R58, !PT ;  /* 0x0000003a213a7209 */ /* 0x000fe20007810000 */
[----:B------:R-:W-:Y:S01]  /*3210*/  FFMA.FTZ R70, R74, UR17, -R49 ;  /* 0x000000114a467c23 */ /* 0x000fe20008010831 */
[----:B------:R-:W-:Y:S01]  /*3220*/  MUFU.EX2 R35, R35 ;  /* 0x0000002300237308 */ /* 0x000fe20000000800 */
[----:B-1----:R-:W-:-:S02]  /*3230*/  F2FP.SATFINITE.E4M3.F32.PACK_AB_MERGE_C R151, R55, R52, RZ ;  /* 0x000000343797723e */ /* 0x002fc400048070ff */
[----:B------:R-:W-:Y:S02]  /*3240*/  FMNMX.FTZ R58, R47, R58, !PT ;  /* 0x0000003a2f3a7209 */ /* 0x000fe40007810000 */
[----:B------:R-:W-:Y:S02]  /*3250*/  F2FP.SATFINITE.E4M3.F32.PACK_AB_MERGE_C R151, R51, R48, R151 ;  /* 0x000000303397723e */ /* 0x000fe40004807097 */
[----:B------:R-:W-:Y:S01]  /*3260*/  FMNMX.FTZ R63, R57, R58, !PT ;  /* 0x0000003a393f7209 */ /* 0x000fe20007810000 */
[----:B------:R-:W-:Y:S01]  /*3270*/  MUFU.EX2 R39, R39 ;  /* 0x0000002700277308 */ /* 0x000fe20000000800 */
[----:B------:R-:W-:Y:S02]  /*3280*/  FSEL R58, R81, -INF , P3 ;  /* 0xff800000513a7808 */ /* 0x000fe40001800000 */
[----:B------:R-:W-:Y:S02]  /*3290*/  FMNMX.FTZ R77, R46, R63, !PT ;  /* 0x0000003f2e4d7209 */ /* 0x000fe40007810000 */
[----:B------:R-:W-:-:S02]  /*32a0*/  FSEL R63, R84, -INF , P2 ;  /* 0xff800000543f7808 */ /* 0x000fc40001000000 */
[----:B0-----:R-:W-:Y:S01]  /*32b0*/  FMNMX.FTZ R62, R58, R77, !PT ;  /* 0x0000004d3a3e7209 */ /* 0x001fe20007810000 */
[----:B------:R-:W-:-:S01]  /*32c0*/  FFMA.FTZ R77, R59, UR17, -R49 ;  /* 0x000000113b4d7c23 */ /* 0x000fc20008010831 */
[--C-:B------:R-:W-:Y:S01]  /*32d0*/  FFMA.FTZ R59, R64, UR17, -R49.reuse ;  /* 0x00000011403b7c23 */ /* 0x100fe20008010831 */
[----:B------:R-:W-:-:S01]  /*32e0*/  FFMA.FTZ R64, R65, UR17, -R49 ;  /* 0x0000001141407c23 */ /* 0x000fc20008010831 */
[----:B------:R-:W-:Y:S01]  /*32f0*/  FMNMX.FTZ R62, R63, R62, !PT ;  /* 0x0000003e3f3e7209 */ /* 0x000fe20007810000 */
[----:B------:R-:W-:-:S01]  /*3300*/  FFMA.FTZ R65, R66, UR17, -R49 ;  /* 0x0000001142417c23 */ /* 0x000fc20008010831 */
[--C-:B------:R-:W-:Y:S01]  /*3310*/  FFMA.FTZ R66, R67, UR17, -R49.reuse ;  /* 0x0000001143427c23 */ /* 0x100fe20008010831 */
[----:B------:R-:W-:-:S01]  /*3320*/  FFMA.FTZ R67, R71, UR17, -R49 ;  /* 0x0000001147437c23 */ /* 0x000fc20008010831 */
[----:B------:R-:W-:Y:S01]  /*3330*/  FMNMX.FTZ R62, R75, R62, !PT ;  /* 0x0000003e4b3e7209 */ /* 0x000fe20007810000 */
[----:B------:R-:W-:-:S01]  /*3340*/  FFMA.FTZ R71, R73, UR17, -R49 ;  /* 0x0000001149477c23 */ /* 0x000fc20008010831 */
[----:B------:R-:W-:-:S02]  /*3350*/  IMAD.U32 R73, RZ, RZ, UR17 ;  /* 0x00000011ff497e24 */ /* 0x000fc4000f8e00ff */
[----:B------:R-:W-:-:S01]  /*3360*/  FFMA.FTZ R49, R78, UR17, -R49 ;  /* 0x000000114e317c23 */ /* 0x000fc20008010831 */
[----:B------:R-:W0:Y:S01]  /*3370*/  MUFU.EX2 R56, R56 ;  /* 0x0000003800387308 */ /* 0x000e220000000800 */
[----:B------:R-:W1:Y:S07]  /*3380*/  SHFL.BFLY PT, R79, R62, 0x2, 0x1f ;  /* 0x0c401f003e4f7f89 */ /* 0x000e6e00000e0000 */
[----:B------:R-:W-:Y:S08]  /*3390*/  MUFU.EX2 R43, R43 ;  /* 0x0000002b002b7308 */ /* 0x000ff00000000800 */
[----:B------:R-:W-:Y:S01]  /*33a0*/  MUFU.EX2 R42, R42 ;  /* 0x0000002a002a7308 */ /* 0x000fe20000000800 */
[----:B0-----:R-:W-:-:S04]  /*33b0*/  F2FP.SATFINITE.E4M3.F32.PACK_AB_MERGE_C R137, R56, R39, RZ ;  /* 0x000000273889723e */ /* 0x001fc800048070ff */
[----:B------:R-:W-:-:S03]  /*33c0*/  F2FP.SATFINITE.E4M3.F32.PACK_AB_MERGE_C R137, R35, R34, R137 ;  /* 0x000000222389723e */ /* 0x000fc60004807089 */
[----:B------:R-:W0:Y:S01]  /*33d0*/  MUFU.EX2 R61, R61 ;  /* 0x0000003d003d7308 */ /* 0x000e220000000800 */
[----:B-1----:R-:W-:-:S05]  /*33e0*/  FMNMX.FTZ R79, R62, R79, !PT ;  /* 0x0000004f3e4f7209 */ /* 0x002fca0007810000 */
[----:B------:R-:W1:Y:S02]  /*33f0*/  SHFL.BFLY PT, R62, R79, 0x1, 0x1f ;  /* 0x0c201f004f3e7f89 */ /* 0x000e6400000e0000 */
[----:B------:R-:W-:Y:S08]  /*3400*/  MUFU.EX2 R50, R50 ;  /* 0x0000003200327308 */ /* 0x000ff00000000800 */
[----:B------:R-:W-:Y:S01]  /*3410*/  MUFU.EX2 R53, R53 ;  /* 0x0000003500357308 */ /* 0x000fe20000000800 */
[----:B0-----:R-:W-:-:S04]  /*3420*/  F2FP.SATFINITE.E4M3.F32.PACK_AB_MERGE_C R139, R61, R42, RZ ;  /* 0x0000002a3d8b723e */ /* 0x001fc800048070ff */
[----:B------:R-:W-:-:S03]  /*3430*/  F2FP.SATFINITE.E4M3.F32.PACK_AB_MERGE_C R139, R43, R38, R139 ;  /* 0x000000262b8b723e */ /* 0x000fc6000480708b */
[----:B------:R-:W-:Y:S01]  /*3440*/  MUFU.EX2 R60, R60 ;  /* 0x0000003c003c7308 */ /* 0x000fe20000000800 */
[----:B-1----:R-:W-:-:S07]  /*3450*/  FMNMX.FTZ R62, R79, R62, !PT ;  /* 0x0000003e4f3e7209 */ /* 0x002fce0007810000 */
        /* <DEDUP_REMOVED lines=18> */
[----:B------:R-:W-:Y:S01]  /*3580*/  FADD.FTZ R21, R36, R37 ;  /* 0x0000002524157221 */ /* 0x000fe20000010000 */
[----:B------:R-:W-:-:S01]  /*3590*/  FFMA.FTZ R11, R11, UR17, -R74 ;  /* 0x000000110b0b7c23 */ /* 0x000fc2000801084a */
[----:B------:R-:W0:Y:S01]  /*35a0*/  MUFU.EX2 R5, R5 ;  /* 0x0000000500057308 */ /* 0x000e220000000800 */
[----:B------:R-:W-:-:S01]  /*35b0*/  FFMA.FTZ R79, R14, UR17, -R74 ;  /* 0x000000110e4f7c23 */ /* 0x000fc2000801084a */
[----:B------:R-:W-:Y:S01]  /*35c0*/  FFMA.FTZ R14, R26, UR17, -R74 ;  /* 0x000000111a0e7c23 */ /* 0x000fe2000801084a */
[----:B------:R-:W-:-:S01]  /*35d0*/  FADD.FTZ R26, R40, R21 ;  /* 0x00000015281a7221 */ /* 0x000fc20000010000 */
[--C-:B------:R-:W-:Y:S01]  /*35e0*/  FFMA.FTZ R80, R15, UR17, -R74.reuse ;  /* 0x000000110f507c23 */ /* 0x100fe2000801084a */
[----:B------:R-:W-:-:S01]  /*35f0*/  FFMA.FTZ R15, R27, UR17, -R74 ;  /* 0x000000111b0f7c23 */ /* 0x000fc2000801084a */
[----:B------:R-:W-:Y:S01]  /*3600*/  FFMA.FTZ R24, R24, UR17, -R74 ;  /* 0x0000001118187c23 */ /* 0x000fe2000801084a */
[----:B------:R-:W-:-:S01]  /*3610*/  FADD.FTZ R27, R45, R26 ;  /* 0x0000001a2d1b7221 */ /* 0x000fc20000010000 */
[----:B------:R-:W1:Y:S01]  /*3620*/  MUFU.EX2 R73, R73 ;  /* 0x0000004900497308 */ /* 0x000e620000000800 */
[----:B------:R-:W-:-:S01]  /*3630*/  FFMA.FTZ R25, R25, UR17, -R74 ;  /* 0x0000001119197c23 */ /* 0x000fc2000801084a */
[----:B------:R-:W-:Y:S01]  /*3640*/  FFMA.FTZ R28, R28, UR17, -R74 ;  /* 0x000000111c1c7c23 */ /* 0x000fe2000801084a */
[----:B------:R-:W-:-:S01]  /*3650*/  FADD.FTZ R82, R48, R27 ;  /* 0x0000001b30527221 */ /* 0x000fc20000010000 */
[--C-:B------:R-:W-:Y:S01]  /*3660*/  FFMA.FTZ R41, R41, UR17, -R74.reuse ;  /* 0x0000001129297c23 */ /* 0x100fe2000801084a */
[----:B------:R-:W-:-:S01]  /*3670*/  FFMA.FTZ R44, R44, UR17, -R74 ;  /* 0x000000112c2c7c23 */ /* 0x000fc2000801084a */
[----:B------:R-:W-:Y:S01]  /*3680*/  FFMA.FTZ R30, R30, UR17, -R74 ;  /* 0x000000111e1e7c23 */ /* 0x000fe2000801084a */
[----:B------:R-:W-:-:S01]  /*3690*/  FADD.FTZ R27, R51, R82 ;  /* 0x00000052331b7221 */ /* 0x000fc20000010000 */
[----:B------:R-:W2:Y:S01]  /*36a0*/  MUFU.EX2 R78, R78 ;  /* 0x0000004e004e7308 */ /* 0x000ea20000000800 */
[----:B0-----:R-:W-:-:S01]  /*36b0*/  FADD.FTZ R20, R4, R5 ;  /* 0x0000000504147221 */ /* 0x001fc20000010000 */
[----:B------:R-:W-:Y:S01]  /*36c0*/  FFMA.FTZ R33, R33, UR17, -R74 ;  /* 0x0000001121217c23 */ /* 0x000fe2000801084a */
[----:B------:R-:W-:-:S01]  /*36d0*/  FADD.FTZ R82, R52, R27 ;  /* 0x0000001b34527221 */ /* 0x000fc20000010000 */
[--C-:B------:R-:W-:Y:S01]  /*36e0*/  FFMA.FTZ R31, R31, UR17, -R74.reuse ;  /* 0x000000111f1f7c23 */ /* 0x100fe2000801084a */
[----:B------:R-:W-:-:S01]  /*36f0*/  FFMA.FTZ R47, R47, UR17, -R74 ;  /* 0x000000112f2f7c23 */ /* 0x000fc2000801084a */
[--C-:B------:R-:W-:Y:S01]  /*3700*/  FFMA.FTZ R57, R57, UR17, -R74.reuse ;  /* 0x0000001139397c23 */ /* 0x100fe2000801084a */
[----:B------:R-:W-:-:S01]  /*3710*/  FFMA.FTZ R46, R46, UR17, -R74 ;  /* 0x000000112e2e7c23 */ /* 0x000fc2000801084a */
[----:B------:R-:W0:Y:S01]  /*3720*/  MUFU.EX2 R6, R6 ;  /* 0x0000000600067308 */ /* 0x000e220000000800 */
[----:B-1----:R-:W-:-:S01]  /*3730*/  FADD.FTZ R21, R73, R20 ;  /* 0x0000001449157221 */ /* 0x002fc20000010000 */
[----:B------:R-:W-:Y:S01]  /*3740*/  FFMA.FTZ R20, R29, UR17, -R74 ;  /* 0x000000111d147c23 */ /* 0x000fe2000801084a */
[----:B------:R-:W-:-:S01]  /*3750*/  FADD.FTZ R29, R55, R82 ;  /* 0x00000052371d7221 */ /* 0x000fc20000010000 */
[--C-:B------:R-:W-:Y:S01]  /*3760*/  FFMA.FTZ R58, R58, UR17, -R74.reuse ;  /* 0x000000113a3a7c23 */ /* 0x100fe2000801084a */
[----:B------:R-:W-:-:S03]  /*3770*/  FFMA.FTZ R63, R63, UR17, -R74 ;  /* 0x000000113f3f7c23 */ /* 0x000fc6000801084a */
[----:B------:R-:W1:Y:S01]  /*3780*/  MUFU.EX2 R7, R7 ;  /* 0x0000000700077308 */ /* 0x000e620000000800 */
[----:B--2---:R-:W-:-:S01]  /*3790*/  FADD.FTZ R21, R78, R21 ;  /* 0x000000154e157221 */ /* 0x004fc20000010000 */
[----:B------:R-:W-:-:S04]  /*37a0*/  F2FP.SATFINITE.E4M3.F32.PACK_AB_MERGE_C R73, R78, R73, RZ ;  /* 0x000000494e49723e */ /* 0x000fc800048070ff */
[----:B------:R-:W-:Y:S02]  /*37b0*/  F2FP.SATFINITE.E4M3.F32.PACK_AB_MERGE_C R148, R5, R4, R73 ;  /* 0x000000040594723e */ /* 0x000fe40004807049 */
[----:B------:R-:W2:Y:S01]  /*37c0*/  MUFU.EX2 R10, R10 ;  /* 0x0000000a000a7308 */ /* 0x000ea20000000800 */
[----:B0-----:R-:W-:-:S07]  /*37d0*/  FADD.FTZ R26, R6, R21 ;  /* 0x00000015061a7221 */ /* 0x001fce0000010000 */
[----:B------:R-:W0:Y:S01]  /*37e0*/  MUFU.EX2 R11, R11 ;  /* 0x0000000b000b7308 */ /* 0x000e220000000800 */
[----:B-1----:R-:W-:-:S07]  /*37f0*/  FADD.FTZ R21, R7, R26 ;  /* 0x0000001a07157221 */ /* 0x002fce0000010000 */
[----:B------:R-:W1:Y:S01]  /*3800*/  MUFU.EX2 R8, R8 ;  /* 0x0000000800087308 */ /* 0x000e620000000800 */
[----:B--2---:R-:W-:-:S01]  /*3810*/  FADD.FTZ R26, R10, R21 ;  /* 0x000000150a1a7221 */ /* 0x004fc20000010000 */
[----:B------:R-:W-:Y:S01]  /*3820*/  FFMA.FTZ R21, R32, UR17, -R74 ;  /* 0x0000001120157c23 */ /* 0x000fe2000801084a */
[----:B------:R-:W-:-:S01]  /*3830*/  FADD.FTZ R32, R34, R29 ;  /* 0x0000001d22207221 */ /* 0x000fc20000010000 */
[----:B------:R-:W-:-:S03]  /*3840*/  FFMA.FTZ R74, R75, UR17, -R74 ;  /* 0x000000114b4a7c23 */ /* 0x000fc6000801084a */
[----:B------:R-:W-:Y:S01]  /*3850*/  FADD.FTZ R32, R35, R32 ;  /* 0x0000002023207221 */ /* 0x000fe20000010000 */
[----:B------:R-:W2:Y:S01]  /*3860*/  MUFU.EX2 R9, R9 ;  /* 0x0000000900097308 */ /* 0x000ea20000000800 */
[----:B0-----:R-:W-:-:S02]  /*3870*/  FADD.FTZ R27, R11, R26 ;  /* 0x0000001a0b1b7221 */ /* 0x001fc40000010000 */
[----:B------:R-:W-:-:S04]  /*3880*/  FADD.FTZ R29, R39, R32 ;  /* 0x00000020271d7221 */ /* 0x000fc80000010000 */
[----:B------:R-:W-:Y:S01]  /*3890*/  FADD.FTZ R29, R56, R29 ;  /* 0x0000001d381d7221 */ /* 0x000fe20000010000 */
[----:B------:R-:W0:Y:S01]  /*38a0*/  MUFU.EX2 R79, R79 ;  /* 0x0000004f004f7308 */ /* 0x000e220000000800 */
[----:B-1----:R-:W-:-:S02]  /*38b0*/  FADD.FTZ R26, R8, R27 ;  /* 0x0000001b081a7221 */ /* 0x002fc40000010000 */
[----:B------:R-:W-:-:S04]  /*38c0*/  FADD.FTZ R32, R38, R29 ;  /* 0x0000001d26207221 */ /* 0x000fc80000010000 */
[----:B------:R-:W-:Y:S01]  /*38d0*/  FADD.FTZ R29, R43, R32 ;  /* 0x000000202b1d7221 */ /* 0x000fe20000010000 */
[----:B------:R-:W1:Y:S01]  /*38e0*/  MUFU.EX2 R80, R80 ;  /* 0x0000005000507308 */ /* 0x000e620000000800 */
[----:B--2---:R-:W-:-:S02]  /*38f0*/  FADD.FTZ R26, R9, R26 ;  /* 0x0000001a091a7221 */ /* 0x004fc40000010000 */
[----:B------:R-:W-:Y:S01]  /*3900*/  FADD.FTZ R40, R42, R29 ;  /* 0x0000001d2a287221 */ /* 0x000fe20000010000 */
[----:B------:R-:W-:-:S03]  /*3910*/  F2FP.SATFINITE.E4M3.F32.PACK_AB_MERGE_C R29, R11, R10, RZ ;  /* 0x0000000a0b1d723e */ /* 0x000fc600048070ff */
[----:B------:R-:W-:Y:S01]  /*3920*/  FADD.FTZ R61, R61, R40 ;  /* 0x000000283d3d7221 */ /* 0x000fe20000010000 */
[----:B------:R-:W2:Y:S01]  /*3930*/  MUFU.EX2 R12, R12 ;  /* 0x0000000c000c7308 */ /* 0x000ea20000000800 */
[----:B0-----:R-:W-:-:S01]  /*3940*/  FADD.FTZ R27, R79, R26 ;  /* 0x0000001a4f1b7221 */ /* 0x001fc20000010000 */
[----:B------:R-:W-:-:S06]  /*3950*/  F2FP.SATFINITE.E4M3.F32.PACK_AB_MERGE_C R150, R7, R6, R29 ;  /* 0x000000060796723e */ /* 0x000fcc000480701d */
[----:B------:R-:W0:Y:S01]  /*3960*/  MUFU.EX2 R13, R13 ;  /* 0x0000000d000d7308 */ /* 0x000e220000000800 */
[----:B-1----:R-:W-:-:S01]  /*3970*/  FADD.FTZ R27, R80, R27 ;  /* 0x0000001b501b7221 */ /* 0x002fc20000010000 */
[----:B------:R-:W-:-:S04]  /*3980*/  F2FP.SATFINITE.E4M3.F32.PACK_AB_MERGE_C R79, R80, R79, RZ ;  /* 0x0000004f504f723e */ /* 0x000fc800048070ff */
[----:B------:R-:W-:Y:S02]  /*3990*/  F2FP.SATFINITE.E4M3.F32.PACK_AB_MERGE_C R136, R9, R8, R79 ;  /* 0x000000080988723e */ /* 0x000fe4000480704f */
[----:B------:R-:W1:Y:S01]  /*39a0*/  MUFU.EX2 R24, R24 ;  /* 0x0000001800187308 */ /* 0x000e620000000800 */
[----:B--2---:R-:W-:-:S07]  /*39b0*/  FADD.FTZ R26, R12, R27 ;  /* 0x0000001b0c1a7221 */ /* 0x004fce0000010000 */
[----:B------:R-:W2:Y:S01]  /*39c0*/  MUFU.EX2 R25, R25 ;  /* 0x0000001900197308 */ /* 0x000ea20000000800 */
[----:B0-----:R-:W-:-:S07]  /*39d0*/  FADD.FTZ R27, R13, R26 ;  /* 0x0000001a0d1b7221 */ /* 0x001fce0000010000 */
[----:B------:R-:W0:Y:S01]  /*39e0*/  MUFU.EX2 R14, R14 ;  /* 0x0000000e000e7308 */ /* 0x000e220000000800 */
[----:B-1----:R-:W-:-:S07]  /*39f0*/  FADD.FTZ R32, R24, R27 ;  /* 0x0000001b18207221 */ /* 0x002fce0000010000 */
[----:B------:R-:W1:Y:S01]  /*3a00*/  MUFU.EX2 R15, R15 ;  /* 0x0000000f000f7308 */ /* 0x000e620000000800 */
[----:B--2---:R-:W-:-:S01]  /*3a10*/  FADD.FTZ R27, R25, R32 ;  /* 0x00000020191b7221 */ /* 0x004fc20000010000 */
[----:B------:R-:W-:-:S06]  /*3a20*/  FADD.FTZ R32, R50, R61 ;  /* 0x0000003d32207221 */ /* 0x000fcc0000010000 */
[----:B------:R-:W-:Y:S01]  /*3a30*/  MUFU.EX2 R28, R28 ;  /* 0x0000001c001c7308 */ /* 0x000fe20000000800 */
[----:B0-----:R-:W-:-:S01]  /*3a40*/  FADD.FTZ R10, R14, R27 ;  /* 0x0000001b0e0a7221 */ /* 0x001fc20000010000 */
[----:B------:R-:W-:-:S04]  /*3a50*/  FADD.FTZ R27, R53, R32 ;  /* 0x00000020351b7221 */ /* 0x000fc80000010000 */
[----:B------:R-:W-:Y:S01]  /*3a60*/  FADD.FTZ R32, R60, R27 ;  /* 0x0000001b3c207221 */ /* 0x000fe20000010000 */
[----:B------:R-:W-:Y:S01]  /*3a70*/  F2FP.SATFINITE.E4M3.F32.PACK_AB_MERGE_C R60, R77, R60, RZ ;  /* 0x0000003c4d3c723e */ /* 0x000fe200048070ff */
[----:B------:R-:W0:Y:S01]  /*3a80*/  MUFU.EX2 R41, R41 ;  /* 0x0000002900297308 */ /* 0x000e220000000800 */
[----:B-1----:R-:W-:-:S01]  /*3a90*/  FADD.FTZ R11, R15, R10 ;  /* 0x0000000a0f0b7221 */ /* 0x002fc20000010000 */
[----:B------:R-:W-:Y:S01]  /*3aa0*/  FADD.FTZ R32, R77, R32 ;  /* 0x000000204d207221 */ /* 0x000fe20000010000 */
[----:B------:R-:W-:-:S05]  /*3ab0*/  F2FP.SATFINITE.E4M3.F32.PACK_AB_MERGE_C R141, R53, R50, R60 ;  /* 0x00000032358d723e */ /* 0x000fca000480703c */
[----:B------:R-:W-:Y:S08]  /*3ac0*/  MUFU.EX2 R20, R20 ;  /* 0x0000001400147308 */ /* 0x000ff00000000800 */
[----:B------:R-:W1:Y:S01]  /*3ad0*/  MUFU.EX2 R64, R64 ;  /* 0x0000004000407308 */ /* 0x000e620000000800 */
[----:B0-----:R-:W-:-:S04]  /*3ae0*/  F2FP.SATFINITE.E4M3.F32.PACK_AB_MERGE_C R36, R41, R28, RZ ;  /* 0x0000001c2924723e */ /* 0x001fc800048070ff */
[----:B------:R-:W-:-:S03]  /*3af0*/  F2FP.SATFINITE.E4M3.F32.PACK_AB_MERGE_C R140, R15, R14, R36 ;  /* 0x0000000e0f8c723e */ /* 0x000fc60004807024 */
[----:B------:R-:W0:Y:S08]  /*3b00*/  MUFU.EX2 R3, R44 ;  /* 0x0000002c00037308 */ /* 0x000e300000000800 */
[----:B------:R2:W-:Y:S08]  /*3b10*/  MUFU.EX2 R26, R33 ;  /* 0x00000021001a7308 */ /* 0x0005f00000000800 */
[----:B------:R-:W3:Y:S01]  /*3b20*/  MUFU.EX2 R65, R65 ;  /* 0x0000004100417308 */ /* 0x000ee20000000800 */
[----:B--2---:R-:W-:Y:S01]  /*3b30*/  F2FP.SATFINITE.E4M3.F32.PACK_AB_MERGE_C R33, R25, R24, RZ ;  /* 0x000000181921723e */ /* 0x004fe200048070ff */
[----:B------:R-:W-:Y:S01]  /*3b40*/  FADD.FTZ R24, R28, R11 ;  /* 0x0000000b1c187221 */ /* 0x000fe20000010000 */
[----:B------:R-:W-:-:S02]  /*3b50*/  FADD.FTZ R11, R59, R32 ;  /* 0x000000203b0b7221 */ /* 0x000fc40000010000 */
[----:B------:R-:W-:Y:S01]  /*3b60*/  F2FP.SATFINITE.E4M3.F32.PACK_AB_MERGE_C R138, R13, R12, R33 ;  /* 0x0000000c0d8a723e */ /* 0x000fe20004807021 */
[----:B------:R-:W-:-:S01]  /*3b70*/  FADD.FTZ R41, R41, R24 ;  /* 0x0000001829297221 */ /* 0x000fc20000010000 */
[----:B-1----:R-:W-:Y:S01]  /*3b80*/  FADD.FTZ R28, R64, R11 ;  /* 0x0000000b401c7221 */ /* 0x002fe20000010000 */
[----:B------:R-:W1:Y:S02]  /*3b90*/  MUFU.EX2 R30, R30 ;  /* 0x0000001e001e7308 */ /* 0x000e640000000800 */
[----:B------:R-:W-:-:S04]  /*3ba0*/  FADD.FTZ R24, R20, R41 ;  /* 0x0000002914187221 */ /* 0x000fc80000010000 */
[----:B0-----:R-:W-:Y:S02]  /*3bb0*/  FADD.FTZ R25, R3, R24 ;  /* 0x0000001803197221 */ /* 0x001fe40000010000 */
[----:B------:R-:W0:Y:S01]  /*3bc0*/  MUFU.EX2 R66, R66 ;  /* 0x0000004200427308 */ /* 0x000e220000000800 */
[----:B---3--:R-:W-:-:S07]  /*3bd0*/  FADD.FTZ R27, R65, R28 ;  /* 0x0000001c411b7221 */ /* 0x008fce0000010000 */
[----:B------:R-:W2:Y:S01]  /*3be0*/  MUFU.EX2 R31, R31 ;  /* 0x0000001f001f7308 */ /* 0x000ea20000000800 */
[----:B-1----:R-:W-:-:S07]  /*3bf0*/  FADD.FTZ R24, R30, R25 ;  /* 0x000000191e187221 */ /* 0x002fce0000010000 */
[----:B------:R-:W-:Y:S01]  /*3c00*/  MUFU.EX2 R71, R71 ;  /* 0x0000004700477308 */ /* 0x000fe20000000800 */
[C---:B0-----:R-:W-:Y:S01]  /*3c10*/  F2FP.SATFINITE.E4M3.F32.PACK_AB_MERGE_C R65, R66.reuse, R65, RZ ;  /* 0x000000414241723e */ /* 0x041fe200048070ff */
[----:B------:R-:W-:-:S03]  /*3c20*/  FADD.FTZ R66, R66, R27 ;  /* 0x0000001b42427221 */ /* 0x000fc60000010000 */
[----:B------:R-:W-:-:S03]  /*3c30*/  F2FP.SATFINITE.E4M3.F32.PACK_AB_MERGE_C R143, R64, R59, R65 ;  /* 0x0000003b408f723e */ /* 0x000fc60004807041 */
[----:B------:R-:W0:Y:S01]  /*3c40*/  MUFU.EX2 R76, R76 ;  /* 0x0000004c004c7308 */ /* 0x000e220000000800 */
[----:B--2---:R-:W-:-:S01]  /*3c50*/  FADD.FTZ R24, R31, R24 ;  /* 0x000000181f187221 */ /* 0x004fc20000010000 */
[----:B------:R-:W-:-:S04]  /*3c60*/  F2FP.SATFINITE.E4M3.F32.PACK_AB_MERGE_C R30, R31, R30, RZ ;  /* 0x0000001e1f1e723e */ /* 0x000fc800048070ff */
[----:B------:R-:W-:Y:S02]  /*3c70*/  F2FP.SATFINITE.E4M3.F32.PACK_AB_MERGE_C R142, R3, R20, R30 ;  /* 0x00000014038e723e */ /* 0x000fe4000480701e */
[----:B------:R-:W1:Y:S08]  /*3c80*/  MUFU.EX2 R67, R67 ;  /* 0x0000004300437308 */ /* 0x000e700000000800 */
[----:B------:R-:W2:Y:S01]  /*3c90*/  MUFU.EX2 R21, R21 ;  /* 0x0000001500157308 */ /* 0x000ea20000000800 */
[----:B0-----:R-:W-:-:S07]  /*3ca0*/  F2FP.SATFINITE.E4M3.F32.PACK_AB_MERGE_C R28, R76, R71, RZ ;  /* 0x000000474c1c723e */ /* 0x001fce00048070ff */
[----:B------:R-:W0:Y:S01]  /*3cb0*/  MUFU.EX2 R72, R72 ;  /* 0x0000004800487308 */ /* 0x000e220000000800 */
[----:B-1----:R-:W-:-:S07]  /*3cc0*/  FADD.FTZ R27, R67, R66 ;  /* 0x00000042431b7221 */ /* 0x002fce0000010000 */
[----:B------:R-:W1:Y:S01]  /*3cd0*/  MUFU.EX2 R47, R47 ;  /* 0x0000002f002f7308 */ /* 0x000e620000000800 */
[----:B--2---:R-:W-:-:S04]  /*3ce0*/  FADD.FTZ R25, R21, R24 ;  /* 0x0000001815197221 */ /* 0x004fc80000010000 */
[----:B------:R-:W-:-:S03]  /*3cf0*/  FADD.FTZ R4, R26, R25 ;  /* 0x000000191a047221 */ /* 0x000fc60000010000 */
        /* <DEDUP_REMOVED lines=8> */
[----:B--2---:R-:W-:-:S01]  /*3d80*/  FADD.FTZ R5, R10, R5 ;  /* 0x000000050a057221 */ /* 0x004fc20000010000 */
[----:B------:R-:W-:-:S04]  /*3d90*/  F2FP.SATFINITE.E4M3.F32.PACK_AB_MERGE_C R47, R10, R47, RZ ;  /* 0x0000002f0a2f723e */ /* 0x000fc800048070ff */
[----:B------:R-:W-:Y:S02]  /*3da0*/  F2FP.SATFINITE.E4M3.F32.PACK_AB_MERGE_C R144, R26, R21, R47 ;  /* 0x000000151a90723e */ /* 0x000fe4000480702f */
[----:B------:R-:W-:Y:S01]  /*3db0*/  MUFU.EX2 R68, R68 ;  /* 0x0000004400447308 */ /* 0x000fe20000000800 */
[----:B0-----:R-:W-:-:S07]  /*3dc0*/  FADD.FTZ R7, R69, R76 ;  /* 0x0000004c45077221 */ /* 0x001fce0000010000 */
[----:B------:R-:W0:Y:S01]  /*3dd0*/  MUFU.EX2 R49, R49 ;  /* 0x0000003100317308 */ /* 0x000e220000000800 */
[----:B-1----:R-:W-:-:S07]  /*3de0*/  FADD.FTZ R4, R46, R5 ;  /* 0x000000052e047221 */ /* 0x002fce0000010000 */
[----:B------:R-:W1:Y:S08]  /*3df0*/  MUFU.EX2 R70, R70 ;  /* 0x0000004600467308 */ /* 0x000e700000000800 */
[----:B------:R-:W2:Y:S01]  /*3e00*/  MUFU.EX2 R11, R58 ;  /* 0x0000003a000b7308 */ /* 0x000ea20000000800 */
[----:B0-----:R-:W-:-:S07]  /*3e10*/  F2FP.SATFINITE.E4M3.F32.PACK_AB_MERGE_C R6, R49, R68, RZ ;  /* 0x000000443106723e */ /* 0x001fce00048070ff */
[----:B------:R-:W-:Y:S01]  /*3e20*/  MUFU.EX2 R63, R63 ;  /* 0x0000003f003f7308 */ /* 0x000fe20000000800 */
[----:B-1----:R-:W-:-:S01]  /*3e30*/  FADD.FTZ R7, R70, R7 ;  /* 0x0000000746077221 */ /* 0x002fc20000010000 */
[----:B------:R-:W-:-:S03]  /*3e40*/  F2FP.SATFINITE.E4M3.F32.PACK_AB_MERGE_C R147, R70, R69, R6 ;  /* 0x000000454693723e */ /* 0x000fc60004807006 */
[----:B------:R-:W-:-:S03]  /*3e50*/  FADD.FTZ R6, R68, R7 ;  /* 0x0000000744067221 */ /* 0x000fc60000010000 */
[----:B------:R-:W0:Y:S01]  /*3e60*/  MUFU.EX2 R74, R74 ;  /* 0x0000004a004a7308 */ /* 0x000e220000000800 */
[----:B--2---:R-:W-:-:S01]  /*3e70*/  FADD.FTZ R4, R11, R4 ;  /* 0x000000040b047221 */ /* 0x004fc20000010000 */
[----:B------:R-:W-:Y:S01]  /*3e80*/  FADD.FTZ R6, R49, R6 ;  /* 0x0000000631067221 */ /* 0x000fe20000010000 */
[C---:B0-----:R-:W-:Y:S02]  /*3e90*/  F2FP.SATFINITE.E4M3.F32.PACK_AB_MERGE_C R3, R74.reuse, R63, RZ ;  /* 0x0000003f4a03723e */ /* 0x041fe400048070ff */
[----:B------:R-:W-:Y:S02]  /*3ea0*/  FADD.FTZ R63, R63, R4 ;  /* 0x000000043f3f7221 */ /* 0x000fe40000010000 */
[----:B------:R-:W-:Y:S02]  /*3eb0*/  F2FP.SATFINITE.E4M3.F32.PACK_AB_MERGE_C R146, R11, R46, R3 ;  /* 0x0000002e0b92723e */ /* 0x000fe40004807003 */
[----:B------:R-:W-:Y:S01]  /*3ec0*/  FADD.FTZ R4, R74, R63 ;  /* 0x0000003f4a047221 */ /* 0x000fe20000010000 */
[----:B------:R-:W-:Y:S06]  /*3ed0*/  @!P1 BRA `(.L_x_169) ;  /* 0x0000002400649947 */ /* 0x000fec0003800000 */
[----:B------:R-:W-:Y:S01]  /*3ee0*/  IMAD.MOV.U32 R5, RZ, RZ, R54 ;  /* 0x000000ffff057224 */ /* 0x000fe200078e0036 */
[----:B------:R-:W-:Y:S01]  /*3ef0*/  CS2R R134, SRZ ;  /* 0x0000000000867805 */ /* 0x000fe2000001ff00 */
        /* <DEDUP_REMOVED lines=23> */
[----:B------:R-:W-:Y:S01]  /*4070*/  CS2R R88, SRZ ;  /* 0x0000000000587805 */ /* 0x000fe2000001ff00 */
[----:B------:R-:W-:Y:S01]  /*4080*/  UIADD3 UR48, UR48, -0x2, URZ ;  /* 0xfffffffe30307890 */ /* 0x000fe2000fffe03f */
[----:B------:R-:W-:Y:S01]  /*4090*/  UMOV UR20, UR37 ;  /* 0x0000002500147c82 */ /* 0x000fe20008000000 */
[----:B------:R-:W-:Y:S01]  /*40a0*/  UMOV UR21, UR38 ;  /* 0x0000002600157c82 */ /* 0x000fe20008000000 */
[----:B------:R-:W-:-:S09]  /*40b0*/  ULDC UR17, c[0x0][0x988] ;  /* 0x0002620000117ab9 */ /* 0x000fd20000000800 */
.L_x_180:
[----:B------:R-:W-:-:S04]  /*40c0*/  UISETP.NE.AND UP0, UPT, UR21, 0x1, UPT ;  /* 0x000000011500788c */ /* 0x000fc8000bf05270 */
[----:B------:R-:W-:-:S04]  /*40d0*/  USEL UR37, URZ, 0x1, UP0 ;  /* 0x000000013f257887 */ /* 0x000fc80008000000 */
[----:B------:R-:W-:Y:S01]  /*40e0*/  ULOP3.LUT UR37, UR20, UR37, URZ, 0x3c, !UPT ;  /* 0x0000002514257292 */ /* 0x000fe2000f8e3c3f */
[----:B------:R-:W-:Y:S11]  /*40f0*/  @!P0 BRA `(.L_x_170) ;  /* 0x0000000000048947 */ /* 0x000ff60003800000 */
[----:B------:R-:W-:Y:S01]  /*4100*/  BPT.TRAP 0x1 ;  /* 0x000000040000795c */ /* 0x000fe20000300000 */
.L_x_170:
        /* <DEDUP_REMOVED lines=12> */
.L_x_171:
[----:B-1----:R-:W-:Y:S05]  /*41d0*/  @P1 BRA `(.L_x_172) ;  /* 0x0000000000081947 */ /* 0x002fea0003800000 */
[----:B------:R-:W1:Y:S02]  /*41e0*/  SYNCS.PHASECHK.TRANS64.TRYWAIT P1, [UR19+0x19c30], R7 ;  /* 0x019c3007ff0075a7 */ /* 0x000e640008020153 */
[----:B-1----:R-:W-:Y:S05]  /*41f0*/  @!P1 BRA `(.L_x_173) ;  /* 0x000000a000dc9947 */ /* 0x002fea0003800000 */
.L_x_172:
        /* <DEDUP_REMOVED lines=17> */
.L_x_174:
[----:B------:R-:W-:Y:S01]  /*4310*/  ULEA UR11, UR21, UR22, 0x3 ;  /* 0x00000016150b7291 */ /* 0x000fe2000f8e183f */
[----:B01----:R-:W-:-:S05]  /*4320*/  IMAD.U32 R7, RZ, RZ, UR20 ;  /* 0x00000014ff077e24 */ /* 0x003fca000f8e00ff */
[----:B------:R-:W-:-:S04]  /*4330*/  SHF.L.U32 R7, R7, 0x1f, RZ ;  /* 0x0000001f07077819 */ /* 0x000fc800000006ff */
[----:B------:R0:W1:Y:S01]  /*4340*/  SYNCS.PHASECHK.TRANS64.TRYWAIT P1, [UR11+0x19c50], R7 ;  /* 0x019c5007ff0075a7 */ /* 0x000062000802014b */
[----:B------:R-:W-:Y:S05]  /*4350*/  @!P0 BRA `(.L_x_175) ;  /* 0x0000000000048947 */ /* 0x000fea0003800000 */
[----:B------:R-:W-:Y:S01]  /*4360*/  BPT.TRAP 0x1 ;  /* 0x000000040000795c */ /* 0x000fe20000300000 */
.L_x_175:
[----:B-1----:R-:W-:Y:S05]  /*4370*/  @P1 BRA `(.L_x_176) ;  /* 0x0000000000081947 */ /* 0x002fea0003800000 */
[----:B------:R-:W1:Y:S02]  /*4380*/  SYNCS.PHASECHK.TRANS64.TRYWAIT P1, [UR11+0x19c50], R7 ;  /* 0x019c5007ff0075a7 */ /* 0x000e64000802014b */
[----:B-1----:R-:W-:Y:S05]  /*4390*/  @!P1 BRA `(.L_x_177) ;  /* 0x000000a0008c9947 */ /* 0x002fea0003800000 */
.L_x_176:
        /* <DEDUP_REMOVED lines=27> */
.L_x_178:
        /* <DEDUP_REMOVED lines=74> */
[----:B------:R-:W-:-:S04]  /*49f0*/  UIADD3 UR19, UR19, 0x19c40, URZ ;  /* 0x00019c4013137890 */ /* 0x000fc8000fffe03f */
        /* <DEDUP_REMOVED lines=332> */
.L_x_179:
        /* <DEDUP_REMOVED lines=91> */
.L_x_169:
[----:B------:R-:W-:Y:S06]  /*6470*/  BAR.ARV 0x8, 0x200 ;  /* 0x0208000000007b1d */ /* 0x000fec0000002000 */
[----:B------:R-:W-:Y:S05]  /*6480*/  @!P0 BRA `(.L_x_181) ;  /* 0x0000000000048947 */ /* 0x000fea0003800000 */
[----:B------:R-:W-:Y:S01]  /*6490*/  BPT.TRAP 0x1 ;  /* 0x000000040000795c */ /* 0x000fe20000300000 */
.L_x_181:
        /* <DEDUP_REMOVED lines=9> */
.L_x_182:
[----:B-1----:R-:W-:Y:S05]  /*6530*/  @P1 BRA `(.L_x_183) ;  /* 0x0000000000081947 */ /* 0x002fea0003800000 */
[----:B------:R-:W1:Y:S02]  /*6540*/  SYNCS.PHASECHK.TRANS64.TRYWAIT P1, [UR14+0x19c50], R0 ;  /* 0x019c5000ff0075a7 */ /* 0x000e64000802014e */
[----:B-1----:R-:W-:Y:S05]  /*6550*/  @!P1 BRA `(.L_x_184) ;  /* 0x0000008000349947 */ /* 0x002fea0003800000 */
.L_x_183:
        /* <DEDUP_REMOVED lines=9> */
[----:B------:R-:W-:-:S04]  /*65f0*/  PLOP3.LUT P1, PT, PT, PT, UP0, 0x80, 0x0 ;  /* 0x000000000000781c */ /* 0x000fc80003f2f008 */
[----:B------:R-:W-:Y:S01]  /*6600*/  @UP0 ULDC.64 UR10, c[0x0][0x9c8] ;  /* 0x00027200000a0ab9 */ /* 0x000fe20000000a00 */
[----:B------:R-:W-:Y:S02]  /*6610*/  @UP0 USHF.R.S32.HI UR18, URZ, 0x1f, UR40 ;  /* 0x0000001f3f120899 */ /* 0x000fe40008011428 */
[----:B------:R-:W-:Y:S02]  /*6620*/  @UP0 UIMAD UR6, UR43, UR10, URZ ;  /* 0x0000000a2b0602a4 */ /* 0x000fe4000f8e023f */
[----:B------:R-:W-:Y:S02]  /*6630*/  @UP0 UIMAD.WIDE.U32 UR8, UR42, UR10, URZ ;  /* 0x0000000a2a0802a5 */ /* 0x000fe4000f8e003f */
[----:B------:R-:W-:Y:S02]  /*6640*/  @UP0 UIMAD UR7, UR42, UR11, UR6 ;  /* 0x0000000b2a0702a4 */ /* 0x000fe4000f8e0206 */
[----:B------:R-:W-:Y:S02]  /*6650*/  UIMAD UR6, UR38, 0x300, UR16 ;  /* 0x00000300260678a4 */ /* 0x000fe4000f8e0210 */
[----:B------:R-:W-:Y:S01]  /*6660*/  @UP0 UIADD3 UR9, UR9, UR7, URZ ;  /* 0x0000000709090290 */ /* 0x000fe2000fffe03f */
[----:B------:R-:W-:-:S02]  /*6670*/  @UP0 ULDC.64 UR12, c[0x0][0x9d0] ;  /* 0x00027400000c0ab9 */ /* 0x000fc40000000a00 */
[----:B------:R-:W-:Y:S01]  /*6680*/  UMOV UR7, 0x40000040 ;  /* 0x4000004000077882 */ /* 0x000fe20000000000 */
[----:B------:R-:W-:Y:S02]  /*6690*/  @UP0 UIMAD UR10, UR18, UR12, URZ ;  /* 0x0000000c120a02a4 */ /* 0x000fe4000f8e023f */
[----:B------:R-:W-:Y:S01]  /*66a0*/  @UP0 UIMAD.WIDE.U32 UR8, UR40, UR12, UR8 ;  /* 0x0000000c280802a5 */ /* 0x000fe2000f8e0008 */
[----:B------:R-:W-:Y:S01]  /*66b0*/  QGMMA.64x96x32.F32.E4M3.E4M3 R88, R148, gdesc[UR4], R88, gsb0 ;  /* 0x0160000494587df3 */ /* 0x000fe20008000858 */
        /* <DEDUP_REMOVED lines=8> */
[----:B------:R-:W-:-:S06]  /*6740*/  UMOV UR11, 0x40000040 ;  /* 0x40000040000b7882 */ /* 0x000fcc0000000000 */
[----:B------:R-:W-:Y:S01]  /*6750*/  UMOV UR10, UR4 ;  /* 0x00000004000a7c82 */ /* 0x000fe20008000000 */
[----:B------:R-:W-:Y:S02]  /*6760*/  WARPGROUP.DEPBAR.LE gsb0, 0x0 ;  /* 0x00008000000079c5 */ /* 0x000fe40000010000 */
[----:B------:R-:W-:-:S06]  /*6770*/  WARPGROUP.ARRIVE ;  /* 0x00000000000079c5 */ /* 0x000fcc0000000000 */
[----:B------:R-:W-:Y:S01]  /*6780*/  QGMMA.64x96x32.F32.E4M3.E4M3 R88, R136, gdesc[UR8], R88, gsb0 ;  /* 0x0160000888587df3 */ /* 0x000fe20008000858 */
[----:B------:R-:W-:Y:S01]  /*6790*/  UIADD3 UR4, UR6, 0x4, URZ ;  /* 0x0000000406047890 */ /* 0x000fe2000fffe03f */
[----:B------:R-:W-:-:S06]  /*67a0*/  UMOV UR11, 0x40000040 ;  /* 0x40000040000b7882 */ /* 0x000fcc0000000000 */
[----:B------:R-:W-:Y:S01]  /*67b0*/  UMOV UR10, UR4 ;  /* 0x00000004000a7c82 */ /* 0x000fe20008000000 */
[----:B-1----:R-:W1:Y:S01]  /*67c0*/  SHFL.BFLY PT, R3, R4, 0x2, 0x1f ;  /* 0x0c401f0004037f89 */ /* 0x002e6200000e0000 */
[----:B------:R-:W-:-:S03]  /*67d0*/  UIADD3 UR6, UR6, 0x6, URZ ;  /* 0x0000000606067890 */ /* 0x000fc6000fffe03f */
[----:B------:R-:W4:Y:S01]  /*67e0*/  SHFL.BFLY PT, R7, R6, 0x2, 0x1f ;  /* 0x0c401f0006077f89 */ /* 0x000f2200000e0000 */
[----:B------:R-:W-:Y:S01]  /*67f0*/  UMOV UR7, 0x40000040 ;  /* 0x4000004000077882 */ /* 0x000fe20000000000 */
[----:B------:R-:W-:Y:S02]  /*6800*/  WARPGROUP.DEPBAR.LE gsb0, 0x0 ;  /* 0x00008000000079c5 */ /* 0x000fe40000010000 */
[----:B------:R-:W-:-:S06]  /*6810*/  WARPGROUP.ARRIVE ;  /* 0x00000000000079c5 */ /* 0x000fcc0000000000 */
[----:B------:R-:W-:Y:S01]  /*6820*/  QGMMA.64x96x32.F32.E4M3.E4M3 R88, R140, gdesc[UR8], R88, gsb0 ;  /* 0x016000088c587df3 */ /* 0x000fe20008000858 */
        /* <DEDUP_REMOVED lines=11> */
[----:B------:R-:W-:-:S05]  /*68e0*/  FSETP.NE.FTZ.AND P3, PT, R13, RZ, PT ;  /* 0x000000ff0d00720b */ /* 0x000fca0003f75000 */
[----:B------:R-:W-:Y:S01]  /*68f0*/  @P1 MUFU.RCP R4, R10 ;  /* 0x0000000a00041308 */ /* 0x000fe20000001000 */
[----:B------:R-:W-:Y:S02]  /*6900*/  WARPGROUP.DEPBAR.LE gsb0, 0x0 ;  /* 0x00008000000079c5 */ /* 0x000fe40000010000 */
[----:B------:R-:W-:-:S06]  /*6910*/  WARPGROUP.ARRIVE ;  /* 0x00000000000079c5 */ /* 0x000fcc0000000000 */
[----:B------:R-:W-:Y:S01]  /*6920*/  QGMMA.64x96x32.F32.E4M3.E4M3 R88, R144, gdesc[UR4], R88, gsb0 ;  /* 0x0160000490587df3 */ /* 0x000fe20008000858 */
[----:B------:R-:W-:Y:S01]  /*6930*/  FSETP.NE.FTZ.AND P1, PT, R11, RZ, PT ;  /* 0x000000ff0b00720b */ /* 0x000fe20003f35000 */
[----:B------:R-:W-:Y:S01]  /*6940*/  IMAD.MOV.U32 R8, RZ, RZ, RZ ;  /* 0x000000ffff087224 */ /* 0x000fe200078e00ff */
[----:B------:R-:W0:Y:S08]  /*6950*/  @P3 MUFU.LG2 R9, R13 ;  /* 0x0000000d00093308 */ /* 0x000e300000000c00 */
[----:B------:R-:W1:Y:S08]  /*6960*/  @P2 MUFU.LG2 R6, R12 ;  /* 0x0000000c00062308 */ /* 0x000e700000000c00 */
[----:B------:R-:W2:Y:S01]  /*6970*/  @P1 MUFU.RCP R8, R11 ;  /* 0x0000000b00081308 */ /* 0x000ea20000001000 */
[----:B------:R-:W-:-:S02]  /*6980*/  IMAD.U32 R14, RZ, RZ, UR17 ;  /* 0x00000011ff0e7e24 */ /* 0x000fc4000f8e00ff */
[----:B------:R-:W-:Y:S02]  /*6990*/  IMAD.U32 R7, RZ, RZ, UR17 ;  /* 0x00000011ff077e24 */ /* 0x000fe4000f8e00ff */
[----:B0-----:R-:W-:Y:S01]  /*69a0*/  @P3 FMUL.FTZ R9, R9, 0.69314718246459960938 ;  /* 0x3f31721809093820 */ /* 0x001fe20000410000 */
[----:B------:R-:W-:Y:S01]  /*69b0*/  @P3 FMUL.FTZ R10, R14, 0.69314718246459960938 ;  /* 0x3f3172180e0a3820 */ /* 0x000fe20000410000 */
[----:B------:R-:W-:Y:S01]  /*69c0*/  @P2 FMUL.FTZ R7, R7, 0.69314718246459960938 ;  /* 0x3f31721807072820 */ /* 0x000fe20000410000 */
[----:B-1----:R-:W-:Y:S01]  /*69d0*/  @P2 FMUL.FTZ R6, R6, 0.69314718246459960938 ;  /* 0x3f31721806062820 */ /* 0x002fe20000410000 */
[----:B------:R-:W-:Y:S01]  /*69e0*/  IMAD.MOV.U32 R3, RZ, RZ, -0x800000 ;  /* 0xff800000ff037424 */ /* 0x000fe200078e00ff */
[----:B------:R-:W-:Y:S01]  /*69f0*/  MOV R0, 0xff800000 ;  /* 0xff80000000007802 */ /* 0x000fe20000000f00 */
[----:B------:R-:W-:-:S01]  /*6a00*/  @P3 FFMA.FTZ R3, R10, R54, R9 ;  /* 0x000000360a033223 */ /* 0x000fc20000010009 */
[----:B------:R-:W-:Y:S01]  /*6a10*/  @P2 FFMA.FTZ R0, R7, R62, R6 ;  /* 0x0000003e07002223 */ /* 0x000fe20000010006 */
[-C--:B---3--:R-:W-:Y:S01]  /*6a20*/  FMUL.FTZ R9, R4, R5.reuse ;  /* 0x0000000504097220 */ /* 0x088fe20000410000 */
[----:B--2---:R-:W-:Y:S01]  /*6a30*/  FMUL.FTZ R8, R8, R5 ;  /* 0x0000000508087220 */ /* 0x004fe20000410000 */
[----:B------:R-:W-:-:S02]  /*6a40*/  WARPGROUP.DEPBAR.LE gsb0, 0x0 ;  /* 0x00008000000079c5 */ /* 0x000fc40000010000 */
[----:B------:R-:W-:Y:S05]  /*6a50*/  @!P0 BRA `(.L_x_185) ;  /* 0x0000000000048947 */ /* 0x000fea0003800000 */
[----:B------:R-:W-:Y:S01]  /*6a60*/  BPT.TRAP 0x1 ;  /* 0x000000040000795c */ /* 0x000fe20000300000 */
.L_x_185:
[----:B------:R-:W-:Y:S01]  /*6a70*/  UIADD3 UR4, UR14, 0x19c60, URZ ;  /* 0x00019c600e047890 */ /* 0x000fe2000fffe03f */
[-C--:B------:R-:W-:Y:S01]  /*6a80*/  FMUL.FTZ R64, R88, R9.reuse ;  /* 0x0000000958407220 */ /* 0x080fe20000410000 */
[----:B------:R-:W-:Y:S01]  /*6a90*/  UIADD3 UR38, UR38, 0x1, URZ ;  /* 0x0000000126267890 */ /* 0x000fe2000fffe03f */
[-C--:B------:R-:W-:Y:S01]  /*6aa0*/  FMUL.FTZ R60, R89, R9.reuse ;  /* 0x00000009593c7220 */ /* 0x080fe20000410000 */
[----:B------:R-:W-:Y:S01]  /*6ab0*/  UPRMT UR4, UR15, 0x654, UR4 ;  /* 0x000006540f047896 */ /* 0x000fe20008000004 */
[-C--:B------:R-:W-:Y:S01]  /*6ac0*/  FMUL.FTZ R61, R92, R9.reuse ;  /* 0x000000095c3d7220 */ /* 0x080fe20000410000 */
[----:B------:R-:W-:Y:S01]  /*6ad0*/  UISETP.NE.AND UP0, UPT, UR38, 0x2, UPT ;  /* 0x000000022600788c */ /* 0x000fe2000bf05270 */
[-C--:B------:R-:W-:Y:S01]  /*6ae0*/  FMUL.FTZ R57, R93, R9.reuse ;  /* 0x000000095d397220 */ /* 0x080fe20000410000 */
[-C--:B------:R-:W-:Y:S01]  /*6af0*/  FMUL.FTZ R56, R96, R9.reuse ;  /* 0x0000000960387220 */ /* 0x080fe20000410000 */
[-C--:B------:R-:W-:Y:S01]  /*6b00*/  FMUL.FTZ R4, R97, R9.reuse ;  /* 0x0000000961047220 */ /* 0x080fe20000410000 */
[-C--:B------:R-:W-:Y:S01]  /*6b10*/  FMUL.FTZ R53, R100, R9.reuse ;  /* 0x0000000964357220 */ /* 0x080fe20000410000 */
[-C--:B------:R-:W-:Y:S01]  /*6b20*/  FMUL.FTZ R51, R101, R9.reuse ;  /* 0x0000000965337220 */ /* 0x080fe20000410000 */
[-C--:B------:R-:W-:Y:S01]  /*6b30*/  FMUL.FTZ R50, R104, R9.reuse ;  /* 0x0000000968327220 */ /* 0x080fe20000410000 */
[----:B------:R-:W-:Y:S01]  /*6b40*/  SYNCS.ARRIVE.TRANS64.RED.A1T0 RZ, [UR4], RZ ;  /* 0x000000ffffff79a7 */ /* 0x000fe20008100404 */
        /* <DEDUP_REMOVED lines=14> */
[----:B------:R-:W-:Y:S01]  /*6c30*/  USEL UR4, URZ, 0x1, UP0 ;  /* 0x000000013f047887 */ /* 0x000fe20008000000 */
        /* <DEDUP_REMOVED lines=20> */
[----:B------:R-:W-:Y:S01]  /*6d80*/  PLOP3.LUT P0, PT, PT, PT, PT, 0x8, 0x0 ;  /* 0x000000000000781c */ /* 0x000fe20003f0e170 */
[-C--:B------:R-:W-:Y:S01]  /*6d90*/  FMUL.FTZ R15, R127, R8.reuse ;  /* 0x000000087f0f7220 */ /* 0x080fe20000410000 */
[-C--:B------:R-:W-:Y:S01]  /*6da0*/  FMUL.FTZ R14, R130, R8.reuse ;  /* 0x00000008820e7220 */ /* 0x080fe20000410000 */
[-C--:B------:R-:W-:Y:S01]  /*6db0*/  FMUL.FTZ R10, R131, R8.reuse ;  /* 0x00000008830a7220 */ /* 0x080fe20000410000 */
[-C--:B------:R-:W-:Y:S01]  /*6dc0*/  FMUL.FTZ R11, R134, R8.reuse ;  /* 0x00000008860b7220 */ /* 0x080fe20000410000 */
[----:B------:R-:W-:Y:S01]  /*6dd0*/  FMUL.FTZ R135, R135, R8 ;  /* 0x0000000887877220 */ /* 0x000fe20000410000 */
[----:B------:R-:W-:-:S02]  /*6de0*/  UIADD3 UR36, UR36, 0x1, URZ ;  /* 0x0000000124247890 */ /* 0x000fc4000fffe03f */
[----:B------:R-:W-:Y:S02]  /*6df0*/  USEL UR38, UR38, URZ, UP0 ;  /* 0x0000003f26267287 */ /* 0x000fe40008000000 */
[----:B------:R-:W-:-:S12]  /*6e00*/  ULOP3.LUT UR37, UR37, UR4, URZ, 0x3c, !UPT ;  /* 0x0000000425257292 */ /* 0x000fd8000f8e3c3f */
.L_x_161:
[----:B------:R-:W0:Y:S01]  /*6e10*/  S2R R7, SR_CgaCtaId ;  /* 0x0000000000077919 */ /* 0x000e220000008800 */
[----:B------:R-:W-:Y:S01]  /*6e20*/  MOV R8, 0x400 ;  /* 0x0000040000087802 */ /* 0x000fe20000000f00 */
[----:B------:R-:W-:Y:S01]  /*6e30*/  BSSY B0, `(.L_x_186) ;  /* 0x0000212000007945 */ /* 0x000fe20003800000 */
[----:B------:R-:W-:Y:S02]  /*6e40*/  BAR.SYNC.DEFER_BLOCKING 0x5, 0x200 ;  /* 0x0148000000007b1d */ /* 0x000fe40000010000 */
[----:B0-----:R-:W-:-:S05]  /*6e50*/  LEA R8, R7, R8, 0x18 ;  /* 0x0000000807087211 */ /* 0x001fca00078ec0ff */
[----:B------:R-:W0:Y:S02]  /*6e60*/  LDS.128 R44, [R8+0x19cd0] ;  /* 0x019cd000082c7984 */ /* 0x000e240000000c00 */
[----:B0-----:R-:W-:Y:S02]  /*6e70*/  R2UR UR5, R45 ;  /* 0x000000002d0572ca */ /* 0x001fe400000e0000 */
[----:B------:R-:W-:Y:S01]  /*6e80*/  R2UR UR40, R46 ;  /* 0x000000002e2872ca */ /* 0x000fe200000e0000 */
[----:B------:R-:W-:Y:S06]  /*6e90*/  BAR.ARV 0x4, 0x200 ;  /* 0x0108000000007b1d */ /* 0x000fec0000002000 */
[----:B------:R-:W-:Y:S08]  /*6ea0*/  @P0 BRA `(.L_x_187) ;  /* 0x0000001400a00947 */ /* 0x000ff00003800000 */
[----:B------:R-:W0:Y:S01]  /*6eb0*/  S2R R63, SR_TID.X ;  /* 0x00000000003f7919 */ /* 0x000e220000002100 */
[----:B------:R-:W-:Y:S01]  /*6ec0*/  ULDC.64 UR6, c[0x4][0x38] ;  /* 0x01000e0000067ab9 */ /* 0x000fe20000000a00 */
[----:B0-----:R-:W-:-:S05]  /*6ed0*/  IMAD.SHL.U32 R6, R63, 0x4, RZ ;  /* 0x000000043f067824 */ /* 0x001fca00078e00ff */
[----:B------:R-:W-:-:S04]  /*6ee0*/  LOP3.LUT R6, R6, 0xc, RZ, 0xc0, !PT ;  /* 0x0000000c06067812 */ /* 0x000fc800078ec0ff */
[----:B------:R-:W-:-:S05]  /*6ef0*/  IADD3 R6, P0, R6, UR6, RZ ;  /* 0x0000000606067c10 */ /* 0x000fca000ff1e0ff */
[----:B------:R-:W-:Y:S01]  /*6f00*/  IMAD.X R7, RZ, RZ, UR7, P0 ;  /* 0x00000007ff077e24 */ /* 0x000fe200080e06ff */
[----:B------:R-:W-:Y:S01]  /*6f10*/  F2FP.BF16.F32.PACK_AB R25, R25, R28 ;  /* 0x0000001c1919723e */ /* 0x000fe200000010ff */
[----:B------:R-:W-:-:S03]  /*6f20*/  ULDC.64 UR6, c[0x0][0xc00] ;  /* 0x0003000000067ab9 */ /* 0x000fc60000000a00 */
[----:B------:R0:W2:Y:S01]  /*6f30*/  LDG.E.CONSTANT R6, desc[UR50][R6.64] ;  /* 0x0000003206067981 */ /* 0x0000a2000c1e9900 */
[----:B------:R-:W-:Y:S01]  /*6f40*/  LOP3.LUT P0, R28, R63, 0x3, RZ, 0xc0, !PT ;  /* 0x000000033f1c7812 */ /* 0x000fe2000780c0ff */
[----:B------:R-:W-:Y:S01]  /*6f50*/  UISETP.NE.U32.AND UP0, UPT, UR6, URZ, UPT ;  /* 0x0000003f0600728c */ /* 0x000fe2000bf05070 */
[----:B------:R-:W-:Y:S01]  /*6f60*/  F2FP.BF16.F32.PACK_AB R5, R5, R54 ;  /* 0x000000360505723e */ /* 0x000fe200000010ff */
[----:B------:R-:W-:Y:S01]  /*6f70*/  USHF.L.U32 UR8, UR42, 0x2, URZ ;  /* 0x000000022a087899 */ /* 0x000fe2000800063f */
[----:B------:R-:W-:Y:S01]  /*6f80*/  F2FP.BF16.F32.PACK_AB R52, R49, R52 ;  /* 0x000000343134723e */ /* 0x000fe200000010ff */
[----:B------:R-:W-:Y:S01]  /*6f90*/  UISETP.NE.AND.EX UP0, UPT, UR7, URZ, UPT, UP0 ;  /* 0x0000003f0700728c */ /* 0x000fe2000bf05300 */
[----:B------:R-:W-:Y:S01]  /*6fa0*/  ISETP.EQ.OR P0, PT, R28, 0x3, !P0 ;  /* 0x000000031c00780c */ /* 0x000fe20004702670 */
[----:B------:R-:W-:Y:S01]  /*6fb0*/  USHF.L.U64.HI UR9, UR42, 0x2, UR43 ;  /* 0x000000022a097899 */ /* 0x000fe2000801022b */
[----:B------:R-:W-:Y:S01]  /*6fc0*/  F2FP.BF16.F32.PACK_AB R53, R53, R56 ;  /* 0x000000383535723e */ /* 0x000fe200000010ff */
[----:B0-----:R-:W0:Y:S01]  /*6fd0*/  S2R R7, SR_SWINHI ;  /* 0x0000000000077919 */ /* 0x001e220000002f00 */
[----:B------:R-:W-:Y:S01]  /*6fe0*/  F2FP.BF16.F32.PACK_AB R4, R51, R4 ;  /* 0x000000043304723e */ /* 0x000fe200000010ff */
[----:B------:R-:W-:Y:S01]  /*6ff0*/  UIADD3 UR4, UP1, UR8, UR6, URZ ;  /* 0x0000000608047290 */ /* 0x000fe2000ff3e03f */
[----:B------:R-:W-:-:S02]  /*7000*/  F2FP.BF16.F32.PACK_AB R32, R29, R32 ;  /* 0x000000201d20723e */ /* 0x000fc400000010ff */
[----:B------:R-:W-:Y:S01]  /*7010*/  SEL R45, R5, R52, P0 ;  /* 0x00000034052d7207 */ /* 0x000fe20000000000 */
[----:B------:R-:W-:Y:S01]  /*7020*/  UIADD3.X UR6, UR9, UR7, URZ, UP1, !UPT ;  /* 0x0000000709067290 */ /* 0x000fe20008ffe43f */
[----:B------:R-:W-:Y:S02]  /*7030*/  SEL R29, R53, R4, P0 ;  /* 0x00000004351d7207 */ /* 0x000fe40000000000 */
[----:B------:R-:W-:Y:S02]  /*7040*/  SEL R28, R4, R53, P0 ;  /* 0x00000035041c7207 */ /* 0x000fe40000000000 */
[----:B------:R-:W-:Y:S02]  /*7050*/  SEL R52, R52, R5, P0 ;  /* 0x0000000534347207 */ /* 0x000fe40000000000 */
[----:B------:R-:W-:Y:S02]  /*7060*/  F2FP.BF16.F32.PACK_AB R14, R11, R14 ;  /* 0x0000000e0b0e723e */ /* 0x000fe400000010ff */
[----:B------:R-:W-:-:S02]  /*7070*/  F2FP.BF16.F32.PACK_AB R135, R135, R10 ;  /* 0x0000000a8787723e */ /* 0x000fc400000010ff */
[----:B------:R-:W-:Y:S02]  /*7080*/  F2FP.BF16.F32.PACK_AB R41, R41, R48 ;  /* 0x000000302929723e */ /* 0x000fe400000010ff */
[----:B------:R-:W-:Y:S02]  /*7090*/  F2FP.BF16.F32.PACK_AB R13, R13, R20 ;  /* 0x000000140d0d723e */ /* 0x000fe400000010ff */
[----:B------:R-:W-:Y:S02]  /*70a0*/  F2FP.BF16.F32.PACK_AB R12, R9, R12 ;  /* 0x0000000c090c723e */ /* 0x000fe400000010ff */
[----:B------:R-:W-:Y:S02]  /*70b0*/  SEL R51, R14, R135, P0 ;  /* 0x000000870e337207 */ /* 0x000fe40000000000 */
[----:B------:R-:W-:Y:S02]  /*70c0*/  SEL R48, R135, R14, P0 ;  /* 0x0000000e87307207 */ /* 0x000fe40000000000 */
[----:B------:R-:W-:-:S02]  /*70d0*/  F2FP.BF16.F32.PACK_AB R42, R39, R42 ;  /* 0x0000002a272a723e */ /* 0x000fc400000010ff */
[----:B------:R-:W-:Y:S02]  /*70e0*/  F2FP.BF16.F32.PACK_AB R33, R33, R36 ;  /* 0x000000242121723e */ /* 0x000fe400000010ff */
[----:B------:R-:W-:Y:S02]  /*70f0*/  SEL R39, R13, R12, P0 ;  /* 0x0000000c0d277207 */ /* 0x000fe40000000000 */
[----:B------:R-:W-:Y:S02]  /*7100*/  MOV R4, R8 ;  /* 0x0000000800047202 */ /* 0x000fe40000000f00 */
[----:B0-----:R-:W-:Y:S02]  /*7110*/  MOV R5, R7 ;  /* 0x0000000700057202 */ /* 0x001fe40000000f00 */
[----:B------:R-:W-:Y:S02]  /*7120*/  SEL R36, R12, R13, P0 ;  /* 0x0000000d0c247207 */ /* 0x000fe40000000000 */
[----:B------:R-:W-:Y:S01]  /*7130*/  F2FP.BF16.F32.PACK_AB R60, R57, R60 ;  /* 0x0000003c393c723e */ /* 0x000fe200000010ff */
[----:B------:R-:W-:Y:S01]  /*7140*/  IMAD.WIDE R10, R155, 0x2, R4 ;  /* 0x000000029b0a7825 */ /* 0x000fe200078e0204 */
[----:B------:R-:W-:-:S02]  /*7150*/  F2FP.BF16.F32.PACK_AB R58, R55, R58 ;  /* 0x0000003a373a723e */ /* 0x000fc400000010ff */
[----:B------:R-:W-:Y:S02]  /*7160*/  F2FP.BF16.F32.PACK_AB R35, R35, R38 ;  /* 0x000000262323723e */ /* 0x000fe400000010ff */
[C---:B------:R-:W-:Y:S02]  /*7170*/  LOP3.LUT R7, R10.reuse, 0x180, RZ, 0xc0, !PT ;  /* 0x000001800a077812 */ /* 0x040fe400078ec0ff */
[----:B------:R-:W-:Y:S02]  /*7180*/  IADD3 R14, P5, R10, 0x20, RZ ;  /* 0x000000200a0e7810 */ /* 0x000fe40007fbe0ff */
[----:B------:R-:W-:Y:S02]  /*7190*/  SHF.R.U64 R7, R7, 0x3, RZ ;  /* 0x0000000307077819 */ /* 0x000fe400000012ff */
[----:B------:R-:W-:Y:S02]  /*71a0*/  LOP3.LUT R12, R14, 0x180, RZ, 0xc0, !PT ;  /* 0x000001800e0c7812 */ /* 0x000fe400078ec0ff */
[----:B------:R-:W-:-:S02]  /*71b0*/  F2FP.BF16.F32.PACK_AB R34, R31, R34 ;  /* 0x000000221f22723e */ /* 0x000fc400000010ff */
[C---:B------:R-:W-:Y:S02]  /*71c0*/  IADD3 R20, P4, R10.reuse, 0x3000, RZ ;  /* 0x000030000a147810 */ /* 0x040fe40007f9e0ff */
[C---:B------:R-:W-:Y:S02]  /*71d0*/  IADD3 R53, P3, R10.reuse, 0x3020, RZ ;  /* 0x000030200a357810 */ /* 0x040fe40007f7e0ff */
[C---:B------:R-:W-:Y:S02]  /*71e0*/  IADD3 R55, P2, R10.reuse, 0x6000, RZ ;  /* 0x000060000a377810 */ /* 0x040fe40007f5e0ff */
[----:B------:R-:W-:Y:S02]  /*71f0*/  IADD3 R57, P1, R10, 0x6020, RZ ;  /* 0x000060200a397810 */ /* 0x000fe40007f3e0ff */
[----:B------:R-:W-:Y:S02]  /*7200*/  F2FP.BF16.F32.PACK_AB R27, R27, R30 ;  /* 0x0000001e1b1b723e */ /* 0x000fe400000010ff */
[----:B------:R-:W-:Y:S01]  /*7210*/  F2FP.BF16.F32.PACK_AB R26, R21, R26 ;  /* 0x0000001a151a723e */ /* 0x000fe200000010ff */
[--C-:B------:R-:W-:Y:S01]  /*7220*/  IMAD.X R21, RZ, RZ, R11.reuse, P3 ;  /* 0x000000ffff157224 */ /* 0x100fe200018e060b */
[----:B------:R-:W-:Y:S01]  /*7230*/  LOP3.LUT R10, R7, R10, RZ, 0x3c, !PT ;  /* 0x0000000a070a7212 */ /* 0x000fe200078e3cff */
[----:B------:R-:W-:Y:S01]  /*7240*/  IMAD.X R13, RZ, RZ, R11, P1 ;  /* 0x000000ffff0d7224 */ /* 0x000fe200008e060b */
[----:B------:R-:W-:-:S02]  /*7250*/  F2FP.BF16.F32.PACK_AB R40, R37, R40 ;  /* 0x000000282528723e */ /* 0x000fc400000010ff */
[----:B------:R-:W-:Y:S02]  /*7260*/  SHF.R.U64 R7, R12, 0x3, RZ ;  /* 0x000000030c077819 */ /* 0x000fe400000012ff */
[----:B------:R-:W-:Y:S02]  /*7270*/  SEL R37, R35, R34, P0 ;  /* 0x0000002223257207 */ /* 0x000fe40000000000 */
[----:B------:R-:W-:Y:S02]  /*7280*/  SEL R34, R34, R35, P0 ;  /* 0x0000002322227207 */ /* 0x000fe40000000000 */
[----:B------:R-:W-:Y:S02]  /*7290*/  SEL R35, R27, R26, P0 ;  /* 0x0000001a1b237207 */ /* 0x000fe40000000000 */
[----:B------:R-:W-:Y:S01]  /*72a0*/  SEL R30, R26, R27, P0 ;  /* 0x0000001b1a1e7207 */ /* 0x000fe20000000000 */
[----:B------:R-:W-:Y:S01]  /*72b0*/  IMAD.X R27, RZ, RZ, R11, P5 ;  /* 0x000000ffff1b7224 */ /* 0x000fe200028e060b */
[----:B------:R-:W-:-:S02]  /*72c0*/  LOP3.LUT R26, R7, R14, RZ, 0x3c, !PT ;  /* 0x0000000e071a7212 */ /* 0x000fc400078e3cff */
[----:B------:R-:W-:Y:S02]  /*72d0*/  LOP3.LUT R7, R20, 0x180, RZ, 0xc0, !PT ;  /* 0x0000018014077812 */ /* 0x000fe400078ec0ff */
[----:B------:R-:W-:Y:S02]  /*72e0*/  F2FP.BF16.F32.PACK_AB R43, R43, R50 ;  /* 0x000000322b2b723e */ /* 0x000fe400000010ff */
[----:B------:R-:W-:Y:S02]  /*72f0*/  LOP3.LUT R12, R53, 0x180, RZ, 0xc0, !PT ;  /* 0x00000180350c7812 */ /* 0x000fe400078ec0ff */
[----:B------:R-:W-:Y:S02]  /*7300*/  F2FP.BF16.F32.PACK_AB R61, R61, R64 ;  /* 0x000000403d3d723e */ /* 0x000fe400000010ff */
[----:B------:R-:W-:Y:S02]  /*7310*/  F2FP.BF16.F32.PACK_AB R59, R59, R62 ;  /* 0x0000003e3b3b723e */ /* 0x000fe400000010ff */
[----:B------:R-:W-:Y:S01]  /*7320*/  F2FP.BF16.F32.PACK_AB R24, R15, R24 ;  /* 0x000000180f18723e */ /* 0x000fe200000010ff */
[----:B------:R-:W-:Y:S01]  /*7330*/  IMAD.X R15, RZ, RZ, R11, P2 ;  /* 0x000000ffff0f7224 */ /* 0x000fe200010e060b */
[----:B------:R-:W-:-:S02]  /*7340*/  SEL R49, R41, R40, P0 ;  /* 0x0000002829317207 */ /* 0x000fc40000000000 */
[----:B------:R-:W-:Y:S02]  /*7350*/  SEL R40, R40, R41, P0 ;  /* 0x0000002928287207 */ /* 0x000fe40000000000 */
[----:B------:R-:W-:Y:S02]  /*7360*/  SHF.R.U64 R7, R7, 0x3, RZ ;  /* 0x0000000307077819 */ /* 0x000fe400000012ff */
[----:B------:R-:W-:Y:S02]  /*7370*/  SEL R31, R43, R42, P0 ;  /* 0x0000002a2b1f7207 */ /* 0x000fe40000000000 */
[----:B------:R-:W-:Y:S02]  /*7380*/  SEL R41, R33, R32, P0 ;  /* 0x0000002021297207 */ /* 0x000fe40000000000 */
[----:B------:R-:W-:Y:S02]  /*7390*/  LOP3.LUT R38, R57, 0x180, RZ, 0xc0, !PT ;  /* 0x0000018039267812 */ /* 0x000fe400078ec0ff */
[----:B------:R-:W-:-:S02]  /*73a0*/  SEL R42, R42, R43, P0 ;  /* 0x0000002b2a2a7207 */ /* 0x000fc40000000000 */
[----:B------:R-:W-:Y:S02]  /*73b0*/  SEL R32, R32, R33, P0 ;  /* 0x0000002120207207 */ /* 0x000fe40000000000 */
[----:B------:R-:W-:Y:S02]  /*73c0*/  SHF.R.U64 R12, R12, 0x3, RZ ;  /* 0x000000030c0c7819 */ /* 0x000fe400000012ff */
[----:B------:R-:W-:Y:S02]  /*73d0*/  SEL R9, R61, R60, P0 ;  /* 0x0000003c3d097207 */ /* 0x000fe40000000000 */
[----:B------:R-:W-:Y:S02]  /*73e0*/  SEL R43, R59, R58, P0 ;  /* 0x0000003a3b2b7207 */ /* 0x000fe40000000000 */
[----:B------:R-:W-:Y:S02]  /*73f0*/  SEL R33, R25, R24, P0 ;  /* 0x0000001819217207 */ /* 0x000fe40000000000 */
[----:B------:R-:W-:Y:S01]  /*7400*/  SEL R46, R24, R25, P0 ;  /* 0x00000019182e7207 */ /* 0x000fe20000000000 */
[----:B------:R-:W-:Y:S01]  /*7410*/  IMAD.X R25, RZ, RZ, R11, P4 ;  /* 0x000000ffff197224 */ /* 0x000fe200020e060b */
[----:B------:R-:W-:-:S02]  /*7420*/  SEL R60, R60, R61, P0 ;  /* 0x0000003d3c3c7207 */ /* 0x000fc40000000000 */
[----:B------:R-:W-:Y:S02]  /*7430*/  SEL R58, R58, R59, P0 ;  /* 0x0000003b3a3a7207 */ /* 0x000fe40000000000 */
[----:B------:R-:W-:Y:S02]  /*7440*/  LOP3.LUT R24, R7, R20, RZ, 0x3c, !PT ;  /* 0x0000001407187212 */ /* 0x000fe400078e3cff */
[----:B------:R-:W-:Y:S02]  /*7450*/  SHF.R.U64 R38, R38, 0x3, RZ ;  /* 0x0000000326267819 */ /* 0x000fe400000012ff */
[----:B------:R-:W-:Y:S02]  /*7460*/  LOP3.LUT R20, R12, R53, RZ, 0x3c, !PT ;  /* 0x000000350c147212 */ /* 0x000fe400078e3cff */
[----:B------:R-:W-:Y:S02]  /*7470*/  LOP3.LUT R12, R38, R57, RZ, 0x3c, !PT ;  /* 0x00000039260c7212 */ /* 0x000fe400078e3cff */
[----:B------:R-:W-:-:S02]  /*7480*/  MOV R53, R20 ;  /* 0x0000001400357202 */ /* 0x000fc40000000f00 */
[----:B------:R-:W-:Y:S02]  /*7490*/  MOV R56, R10 ;  /* 0x0000000a00387202 */ /* 0x000fe40000000f00 */
[----:B------:R-:W-:Y:S02]  /*74a0*/  LOP3.LUT R14, R55, 0x180, RZ, 0xc0, !PT ;  /* 0x00000180370e7812 */ /* 0x000fe400078ec0ff */
[----:B------:R-:W-:Y:S02]  /*74b0*/  MOV R54, R24 ;  /* 0x0000001800367202 */ /* 0x000fe40000000f00 */
[----:B------:R-:W-:Y:S02]  /*74c0*/  SHF.R.U64 R14, R14, 0x3, RZ ;  /* 0x000000030e0e7819 */ /* 0x000fe400000012ff */
[----:B------:R-:W-:Y:S02]  /*74d0*/  MOV R21, R12 ;  /* 0x0000000c00157202 */ /* 0x000fe40000000f00 */
[----:B------:R-:W-:-:S02]  /*74e0*/  LOP3.LUT R14, R14, R55, RZ, 0x3c, !PT ;  /* 0x000000370e0e7212 */ /* 0x000fc400078e3cff */
[----:B------:R-:W-:Y:S02]  /*74f0*/  MOV R55, R26 ;  /* 0x0000001a00377202 */ /* 0x000fe40000000f00 */
[----:B------:R-:W-:Y:S02]  /*7500*/  MOV R50, R14 ;  /* 0x0000000e00327202 */ /* 0x000fe40000000f00 */
[----:B------:R-:W-:Y:S02]  /*7510*/  PLOP3.LUT P2, PT, PT, PT, UP0, 0x80, 0x0 ;  /* 0x000000000000781c */ /* 0x000fe40003f4f008 */
[----:B--2---:R-:W-:Y:S01]  /*7520*/  LOP3.LUT R7, R6, 0x2, RZ, 0x3c, !PT ;  /* 0x0000000206077812 */ /* 0x004fe200078e3cff */
[----:B------:R-:W-:Y:S04]  /*7530*/  SHFL.IDX PT, R9, R9, R6, 0x1c1f ;  /* 0x001c1f0609097589 */ /* 0x000fe800000e0000 */
[----:B------:R-:W-:Y:S04]  /*7540*/  SHFL.IDX PT, R29, R29, R6, 0x1c1f ;  /* 0x001c1f061d1d7589 */ /* 0x000fe800000e0000 */
[----:B------:R-:W0:Y:S04]  /*7550*/  SHFL.IDX PT, R60, R60, R7, 0x1c1f ;  /* 0x001c1f073c3c7589 */ /* 0x000e2800000e0000 */
[----:B------:R-:W1:Y:S04]  /*7560*/  SHFL.IDX PT, R28, R28, R7, 0x1c1f ;  /* 0x001c1f071c1c7589 */ /* 0x000e6800000e0000 */
[----:B------:R-:W-:Y:S04]  /*7570*/  SHFL.IDX PT, R43, R43, R6, 0x1c1f ;  /* 0x001c1f062b2b7589 */ /* 0x000fe800000e0000 */
[----:B------:R-:W2:Y:S04]  /*7580*/  SHFL.IDX PT, R58, R58, R7, 0x1c1f ;  /* 0x001c1f073a3a7589 */ /* 0x000ea800000e0000 */
[----:B------:R-:W-:Y:S04]  /*7590*/  SHFL.IDX PT, R31, R31, R6, 0x1c1f ;  /* 0x001c1f061f1f7589 */ /* 0x000fe800000e0000 */
[----:B------:R-:W-:Y:S04]  /*75a0*/  SHFL.IDX PT, R45, R45, R6, 0x1c1f ;  /* 0x001c1f062d2d7589 */ /* 0x000fe800000e0000 */
[----:B------:R-:W3:Y:S01]  /*75b0*/  SHFL.IDX PT, R52, R52, R7, 0x1c1f ;  /* 0x001c1f0734347589 */ /* 0x000ee200000e0000 */
[----:B0-----:R-:W-:-:S02]  /*75c0*/  SEL R12, R9, R60, P0 ;  /* 0x0000003c090c7207 */ /* 0x001fc40000000000 */
[----:B------:R-:W-:Y:S01]  /*75d0*/  SEL R14, R60, R9, P0 ;  /* 0x000000093c0e7207 */ /* 0x000fe20000000000 */
[----:B------:R-:W-:Y:S01]  /*75e0*/  SHFL.IDX PT, R35, R35, R6, 0x1c1f ;  /* 0x001c1f0623237589 */ /* 0x000fe200000e0000 */
[----:B-1----:R-:W-:Y:S02]  /*75f0*/  SEL R24, R29, R28, P0 ;  /* 0x0000001c1d187207 */ /* 0x002fe40000000000 */
[----:B------:R-:W-:Y:S01]  /*7600*/  SEL R26, R28, R29, P0 ;  /* 0x0000001d1c1a7207 */ /* 0x000fe20000000000 */
[----:B------:R-:W0:Y:S04]  /*7610*/  SHFL.IDX PT, R42, R42, R7, 0x1c1f ;  /* 0x001c1f072a2a7589 */ /* 0x000e2800000e0000 */
[----:B------:R1:W4:Y:S01]  /*7620*/  SHFL.IDX PT, R38, R30, R7, 0x1c1f ;  /* 0x001c1f071e267589 */ /* 0x00032200000e0000 */
[----:B--2---:R-:W-:-:S02]  /*7630*/  SEL R13, R43, R58, P0 ;  /* 0x0000003a2b0d7207 */ /* 0x004fc40000000000 */
[----:B------:R-:W-:Y:S01]  /*7640*/  SEL R15, R58, R43, P0 ;  /* 0x0000002b3a0f7207 */ /* 0x000fe20000000000 */
[----:B------:R-:W-:Y:S04]  /*7650*/  SHFL.IDX PT, R37, R37, R6, 0x1c1f ;  /* 0x001c1f0625257589 */ /* 0x000fe800000e0000 */
[----:B------:R-:W-:Y:S04]  /*7660*/  SHFL.IDX PT, R49, R49, R6, 0x1c1f ;  /* 0x001c1f0631317589 */ /* 0x000fe800000e0000 */
[----:B------:R-:W2:Y:S01]  /*7670*/  SHFL.IDX PT, R34, R34, R7, 0x1c1f ;  /* 0x001c1f0722227589 */ /* 0x000ea200000e0000 */
[----:B---3--:R-:W-:-:S02]  /*7680*/  SEL R25, R45, R52, P0 ;  /* 0x000000342d197207 */ /* 0x008fc40000000000 */
[----:B------:R-:W-:Y:S01]  /*7690*/  SEL R27, R52, R45, P0 ;  /* 0x0000002d341b7207 */ /* 0x000fe20000000000 */
[----:B------:R-:W3:Y:S04]  /*76a0*/  SHFL.IDX PT, R20, R40, R7, 0x1c1f ;  /* 0x001c1f0728147589 */ /* 0x000ee800000e0000 */
[----:B------:R-:W-:Y:S01]  /*76b0*/  SHFL.IDX PT, R39, R39, R6, 0x1c1f ;  /* 0x001c1f0627277589 */ /* 0x000fe200000e0000 */
[----:B0-----:R-:W-:Y:S02]  /*76c0*/  SEL R28, R31, R42, P0 ;  /* 0x0000002a1f1c7207 */ /* 0x001fe40000000000 */
[----:B-1----:R-:W-:Y:S01]  /*76d0*/  SEL R30, R42, R31, P0 ;  /* 0x0000001f2a1e7207 */ /* 0x002fe20000000000 */
[----:B------:R-:W-:Y:S04]  /*76e0*/  SHFL.IDX PT, R41, R41, R6, 0x1c1f ;  /* 0x001c1f0629297589 */ /* 0x000fe800000e0000 */
[----:B------:R4:W0:Y:S04]  /*76f0*/  SHFL.IDX PT, R10, R36, R7, 0x1c1f ;  /* 0x001c1f07240a7589 */ /* 0x00082800000e0000 */
[----:B------:R2:W1:Y:S04]  /*7700*/  SHFL.IDX PT, R44, R32, R7, 0x1c1f ;  /* 0x001c1f07202c7589 */ /* 0x00046800000e0000 */
[----:B------:R-:W-:Y:S01]  /*7710*/  SHFL.IDX PT, R11, R33, R6, 0x1c1f ;  /* 0x001c1f06210b7589 */ /* 0x000fe200000e0000 */
[----:B----4-:R-:W-:-:S03]  /*7720*/  SEL R36, R35, R38, P0 ;  /* 0x0000002623247207 */ /* 0x010fc60000000000 */
[----:B------:R-:W4:Y:S01]  /*7730*/  SHFL.IDX PT, R46, R46, R7, 0x1c1f ;  /* 0x001c1f072e2e7589 */ /* 0x000f2200000e0000 */
[----:B------:R-:W-:Y:S02]  /*7740*/  SEL R38, R38, R35, P0 ;  /* 0x0000002326267207 */ /* 0x000fe40000000000 */
[----:B--2---:R-:W-:Y:S01]  /*7750*/  SEL R32, R37, R34, P0 ;  /* 0x0000002225207207 */ /* 0x004fe20000000000 */
[----:B------:R2:W-:Y:S01]  /*7760*/  SHFL.IDX PT, R51, R51, R6, 0x1c1f ;  /* 0x001c1f0633337589 */ /* 0x0005e200000e0000 */
[----:B---3--:R-:W-:Y:S02]  /*7770*/  SEL R29, R49, R20, P0 ;  /* 0x00000014311d7207 */ /* 0x008fe40000000000 */
[----:B------:R-:W-:Y:S01]  /*7780*/  SEL R31, R20, R49, P0 ;  /* 0x00000031141f7207 */ /* 0x000fe20000000000 */
[----:B------:R3:W4:Y:S01]  /*7790*/  SHFL.IDX PT, R48, R48, R7, 0x1c1f ;  /* 0x001c1f0730307589 */ /* 0x00072200000e0000 */
[----:B------:R-:W-:Y:S01]  /*77a0*/  SEL R34, R34, R37, P0 ;  /* 0x0000002522227207 */ /* 0x000fe20000000000 */
[----:B------:R-:W-:Y:S01]  /*77b0*/  BAR.SYNC.DEFER_BLOCKING 0x1, 0x180 ;  /* 0x0046000000007b1d */ /* 0x000fe20000010000 */
[----:B0-----:R-:W-:Y:S01]  /*77c0*/  SEL R40, R39, R10, P0 ;  /* 0x0000000a27287207 */ /* 0x001fe20000000000 */
[----:B--2---:R-:W-:Y:S01]  /*77d0*/  IMAD.U32 R6, RZ, RZ, UR4 ;  /* 0x00000004ff067e24 */ /* 0x004fe2000f8e00ff */
[----:B------:R-:W-:-:S02]  /*77e0*/  SEL R42, R10, R39, P0 ;  /* 0x000000270a2a7207 */ /* 0x000fc40000000000 */
[----:B-1----:R-:W-:Y:S02]  /*77f0*/  SEL R33, R41, R44, P0 ;  /* 0x0000002c29217207 */ /* 0x002fe40000000000 */
[----:B------:R-:W-:Y:S02]  /*7800*/  SEL R35, R44, R41, P0 ;  /* 0x000000292c237207 */ /* 0x000fe40000000000 */
[----:B---3--:R-:W-:Y:S01]  /*7810*/  MOV R7, UR6 ;  /* 0x0000000600077c02 */ /* 0x008fe20008000f00 */
[----:B------:R-:W-:Y:S01]  /*7820*/  ULDC.64 UR6, c[0x0][0xc08] ;  /* 0x0003020000067ab9 */ /* 0x000fe20000000a00 */
[----:B----4-:R-:W-:Y:S02]  /*7830*/  SEL R37, R11, R46, P0 ;  /* 0x0000002e0b257207 */ /* 0x010fe40000000000 */
[----:B------:R-:W-:Y:S01]  /*7840*/  SEL R43, R48, R51, P0 ;  /* 0x00000033302b7207 */ /* 0x000fe20000000000 */
[----:B------:R0:W-:Y:S01]  /*7850*/  STSM.16.M88.4 [R56], R12 ;  /* 0x0000000c38007844 */ /* 0x0001e20000000200 */
[----:B------:R-:W-:Y:S01]  /*7860*/  SEL R39, R46, R11, P0 ;  /* 0x0000000b2e277207 */ /* 0x000fe20000000000 */
[----:B------:R-:W-:Y:S01]  /*7870*/  UMOV UR4, URZ ;  /* 0x0000003f00047c82 */ /* 0x000fe20008000000 */
[----:B------:R-:W-:Y:S01]  /*7880*/  SEL R41, R51, R48, P0 ;  /* 0x0000003033297207 */ /* 0x000fe20000000000 */
[----:B------:R1:W-:Y:S01]  /*7890*/  STSM.16.M88.4 [R55], R24 ;  /* 0x0000001837007844 */ /* 0x0003e20000000200 */
[----:B------:R-:W2:Y:S03]  /*78a0*/  LDC R44, c[0x0][0xbe8] ;  /* 0x0002fa00ff2c7b82 */ /* 0x000ea60000000800 */
[----:B------:R1:W-:Y:S04]  /*78b0*/  STSM.16.M88.4 [R54], R28 ;  /* 0x0000001c36007844 */ /* 0x0003e80000000200 */
[----:B------:R1:W-:Y:S04]  /*78c0*/  STSM.16.M88.4 [R53], R32 ;  /* 0x0000002035007844 */ /* 0x0003e80000000200 */
[----:B------:R1:W-:Y:S04]  /*78d0*/  STSM.16.M88.4 [R50], R36 ;  /* 0x0000002432007844 */ /* 0x0003e80000000200 */
[----:B------:R1:W-:Y:S01]  /*78e0*/  STSM.16.M88.4 [R21], R40 ;  /* 0x0000002815007844 */ /* 0x0003e20000000200 */
[----:B------:R-:W-:Y:S06]  /*78f0*/  BAR.SYNC.DEFER_BLOCKING 0x1, 0x180 ;  /* 0x0046000000007b1d */ /* 0x000fec0000010000 */
[----:B------:R-:W3:Y:S01]  /*7900*/  @P2 LDG.E R9, desc[UR50][R6.64] ;  /* 0x0000003206092981 */ /* 0x000ee2000c1e1900 */
[----:B------:R-:W-:Y:S01]  /*7910*/  UISETP.NE.U32.AND UP1, UPT, UR6, URZ, UPT ;  /* 0x0000003f0600728c */ /* 0x000fe2000bf25070 */
[----:B--2---:R-:W-:-:S03]  /*7920*/  ISETP.NE.AND P1, PT, R44, 0x1, PT ;  /* 0x000000012c00780c */ /* 0x004fc60003f25270 */
[----:B------:R-:W-:-:S06]  /*7930*/  UISETP.NE.AND.EX UP1, UPT, UR7, URZ, UPT, UP1 ;  /* 0x0000003f0700728c */ /* 0x000fcc000bf25310 */
[----:B------:R-:W-:-:S04]  /*7940*/  PLOP3.LUT P0, PT, PT, PT, UP1, 0x80, 0x0 ;  /* 0x000000000000781c */ /* 0x000fc80003f0f018 */
[----:B------:R-:W2:Y:S01]  /*7950*/  @P1 LDC R10, c[0x0][0xbec] ;  /* 0x0002fb00ff0a1b82 */ /* 0x000ea20000000800 */
[----:B------:R-:W-:-:S03]  /*7960*/  @UP1 UIADD3 UR6, UP2, UR8, UR6, URZ ;  /* 0x0000000608061290 */ /* 0x000fc6000ff5e03f */
[----:B------:R-:W-:Y:S01]  /*7970*/  ULDC UR8, c[0x0][0xa88] ;  /* 0x0002a20000087ab9 */ /* 0x000fe20000000800 */
[----:B------:R-:W-:Y:S02]  /*7980*/  @UP1 UIADD3.X UR7, UR9, UR7, URZ, UP2, !UPT ;  /* 0x0000000709071290 */ /* 0x000fe400097fe43f */
[----:B0-----:R-:W-:Y:S01]  /*7990*/  IMAD.U32 R14, RZ, RZ, UR6 ;  /* 0x00000006ff0e7e24 */ /* 0x001fe2000f8e00ff */
[----:B------:R-:W0:Y:S03]  /*79a0*/  @P1 LDC R12, c[0x0][0xbf0] ;  /* 0x0002fc00ff0c1b82 */ /* 0x000e260000000800 */
[----:B------:R-:W-:Y:S01]  /*79b0*/  IMAD.U32 R15, RZ, RZ, UR7 ;  /* 0x00000007ff0f7e24 */ /* 0x000fe2000f8e00ff */
[----:B---3--:R-:W-:Y:S01]  /*79c0*/  @P2 R2UR UR4, R9 ;  /* 0x00000000090422ca */ /* 0x008fe200000e0000 */
[----:B------:R-:W-:-:S06]  /*79d0*/  IMAD.U32 R9, RZ, RZ, UR8 ;  /* 0x00000008ff097e24 */ /* 0x000fcc000f8e00ff */
[----:B------:R1:W5:Y:S01]  /*79e0*/  @P0 LDG.E R9, desc[UR50][R14.64] ;  /* 0x000000320e090981 */ /* 0x000362000c1e1900 */
[----:B0-2---:R-:W-:Y:S07]  /*79f0*/  @P0 BRA `(.L_x_188) ;  /* 0x0000000000100947 */ /* 0x005fee0003800000 */
[----:B------:R-:W-:Y:S05]  /*7a00*/  @!P2 BRA `(.L_x_188) ;  /* 0x00000000000ca947 */ /* 0x000fea0003800000 */
[----:B-1----:R-:W2:Y:S04]  /*7a10*/  LDG.E R14, desc[UR50][R6.64] ;  /* 0x00000032060e7981 */ /* 0x002ea8000c1e1900 */
[----:B-----5:R-:W2:Y:S02]  /*7a20*/  LDG.E R9, desc[UR50][R6.64+0x4] ;  /* 0x0000043206097981 */ /* 0x020ea4000c1e1900 */
[----:B--2---:R-:W-:-:S07]  /*7a30*/  IMAD.IADD R9, R9, 0x1, -R14 ;  /* 0x0000000109097824 */ /* 0x004fce00078e0a0e */
.L_x_188:
[----:B-1----:R-:W-:Y:S01]  /*7a40*/  IMAD.U32 R15, RZ, RZ, UR44 ;  /* 0x0000002cff0f7e24 */ /* 0x002fe2000f8e00ff */
[----:B------:R-:W-:Y:S01]  /*7a50*/  USHF.R.S32.HI UR14, URZ, 0x1f, UR46 ;  /* 0x0000001f3f0e7899 */ /* 0x000fe2000801142e */
[----:B------:R-:W-:Y:S01]  /*7a60*/  IMAD R11, R19, 0x20, R2 ;  /* 0x00000020130b7824 */ /* 0x000fe200078e0202 */
[----:B------:R-:W-:Y:S01]  /*7a70*/  ULDC.64 UR12, c[0x0][0xb90] ;  /* 0x0002e400000c7ab9 */ /* 0x000fe20000000a00 */
[----:B------:R-:W-:Y:S01]  /*7a80*/  IMAD R15, R15, 0xc0, R154 ;  /* 0x000000c00f0f7824 */ /* 0x000fe200078e029a */
[----:B------:R-:W-:Y:S01]  /*7a90*/  USHF.R.S32.HI UR9, URZ, 0x1f, UR4 ;  /* 0x0000001f3f097899 */ /* 0x000fe20008011404 */
[----:B------:R-:W-:Y:S01]  /*7aa0*/  IMAD.WIDE R4, R11, 0x2, R4 ;  /* 0x000000020b047825 */ /* 0x000fe200078e0204 */
[----:B------:R-:W-:Y:S01]  /*7ab0*/  UIMAD UR10, UR14, UR12, URZ ;  /* 0x0000000c0e0a72a4 */ /* 0x000fe2000f8e023f */
[----:B------:R-:W-:Y:S02]  /*7ac0*/  UMOV UR8, UR4 ;  /* 0x0000000400087c82 */ /* 0x000fe40008000000 */
[----:B------:R-:W-:Y:S01]  /*7ad0*/  @P1 IMAD.HI.U32 R7, R15, R10, RZ ;  /* 0x0000000a0f071227 */ /* 0x000fe200078e00ff */
[----:B------:R-:W-:Y:S01]  /*7ae0*/  USEL UR43, UR43, URZ, !UP0 ;  /* 0x0000003f2b2b7287 */ /* 0x000fe2000c000000 */
[----:B------:R-:W-:Y:S01]  /*7af0*/  IADD3 R13, P2, R4, 0x1800, RZ ;  /* 0x00001800040d7810 */ /* 0x000fe20007f5e0ff */
[----:B------:R-:W-:Y:S01]  /*7b00*/  UIMAD.WIDE.U32 UR6, UR46, UR12, UR8 ;  /* 0x0000000c2e0672a5 */ /* 0x000fe2000f8e0008 */
[----:B------:R-:W-:Y:S01]  /*7b10*/  IMAD.MOV.U32 R6, RZ, RZ, R15 ;  /* 0x000000ffff067224 */ /* 0x000fe200078e000f */
[----:B------:R-:W-:Y:S01]  /*7b20*/  UIMAD UR10, UR46, UR13, UR10 ;  /* 0x0000000d2e0a72a4 */ /* 0x000fe2000f8e020a */
[----:B------:R-:W-:Y:S01]  /*7b30*/  @P1 SHF.R.U32.HI R6, RZ, R12, R7 ;  /* 0x0000000cff061219 */ /* 0x000fe20000011607 */
[----:B------:R-:W-:Y:S01]  /*7b40*/  USEL UR42, UR42, URZ, !UP0 ;  /* 0x0000003f2a2a7287 */ /* 0x000fe2000c000000 */
[----:B------:R-:W-:Y:S01]  /*7b50*/  LOP3.LUT R12, R13, 0x180, RZ, 0xc0, !PT ;  /* 0x000001800d0c7812 */ /* 0x000fe200078ec0ff */
[----:B------:R-:W-:Y:S01]  /*7b60*/  ULDC.64 UR12, c[0x0][0xb98] ;  /* 0x0002e600000c7ab9 */ /* 0x000fe20000000a00 */
[----:B------:R-:W-:Y:S01]  /*7b70*/  UIADD3 UR7, UR7, UR10, URZ ;  /* 0x0000000a07077290 */ /* 0x000fe2000fffe03f */
[--C-:B------:R-:W-:Y:S01]  /*7b80*/  IMAD.MOV R11, RZ, RZ, -R6.reuse ;  /* 0x000000ffff0b7224 */ /* 0x100fe200078e0a06 */
[----:B------:R-:W-:Y:S01]  /*7b90*/  UIMAD UR8, UR43, UR12, URZ ;  /* 0x0000000c2b0872a4 */ /* 0x000fe2000f8e023f */
[----:B------:R-:W-:Y:S01]  /*7ba0*/  SHF.R.S32.HI R7, RZ, 0x1f, R6 ;  /* 0x0000001fff077819 */ /* 0x000fe20000011406 */
[----:B------:R-:W-:Y:S01]  /*7bb0*/  UIMAD.WIDE.U32 UR6, UR42, UR12, UR6 ;  /* 0x0000000c2a0672a5 */ /* 0x000fe2000f8e0006 */
[----:B------:R-:W-:Y:S01]  /*7bc0*/  IMAD R11, R44, R11, R15 ;  /* 0x0000000b2c0b7224 */ /* 0x000fe200078e020f */
[----:B------:R-:W-:Y:S01]  /*7bd0*/  UIMAD UR8, UR42, UR13, UR8 ;  /* 0x0000000d2a0872a4 */ /* 0x000fe2000f8e0208 */
[----:B------:R-:W-:Y:S01]  /*7be0*/  SHF.R.U64 R12, R12, 0x3, RZ ;  /* 0x000000030c0c7819 */ /* 0x000fe200000012ff */
[----:B-----5:R-:W-:Y:S01]  /*7bf0*/  IMAD R43, R9, R44, RZ ;  /* 0x0000002c092b7224 */ /* 0x020fe200078e02ff */
[----:B------:R-:W-:Y:S01]  /*7c00*/  ULDC.64 UR10, c[0x0][0xaa0] ;  /* 0x0002a800000a7ab9 */ /* 0x000fe20000000a00 */
[----:B------:R-:W-:Y:S01]  /*7c10*/  IADD3 R6, P0, R6, UR6, RZ ;  /* 0x0000000606067c10 */ /* 0x000fe2000ff1e0ff */
[----:B------:R-:W0:Y:S01]  /*7c20*/  @P1 LDC R9, c[0x0][0xbec] ;  /* 0x0002fb00ff091b82 */ /* 0x000e220000000800 */
[----:B------:R-:W-:Y:S01]  /*7c30*/  IMAD.U32 R14, RZ, RZ, UR8 ;  /* 0x00000008ff0e7e24 */ /* 0x000fe2000f8e00ff */
[----:B------:R-:W-:-:S02]  /*7c40*/  SHF.R.S32.HI R10, RZ, 0x1f, R11 ;  /* 0x0000001fff0a7819 */ /* 0x000fc4000001140b */
[----:B------:R-:W-:Y:S02]  /*7c50*/  IADD3 R33, P6, R4, 0x3000, RZ ;  /* 0x0000300004217810 */ /* 0x000fe40007fde0ff */
[----:B------:R-:W-:Y:S01]  /*7c60*/  IADD3.X R7, R7, UR7, R14, P0, !PT ;  /* 0x0000000707077c10 */ /* 0x000fe200087fe40e */
[----:B------:R-:W-:Y:S01]  /*7c70*/  ULDC.64 UR6, c[0x0][0xb88] ;  /* 0x0002e20000067ab9 */ /* 0x000fe20000000a00 */
[----:B------:R-:W-:Y:S01]  /*7c80*/  UIMAD UR8, UR9, UR10, URZ ;  /* 0x0000000a090872a4 */ /* 0x000fe2000f8e023f */
[----:B------:R-:W-:Y:S01]  /*7c90*/  IMAD R14, R10, UR6, RZ ;  /* 0x000000060a0e7c24 */ /* 0x000fe2000f8e02ff */
[----:B------:R-:W-:Y:S01]  /*7ca0*/  LOP3.LUT R10, R12, R13, RZ, 0x3c, !PT ;  /* 0x0000000d0c0a7212 */ /* 0x000fe200078e3cff */
[C---:B------:R-:W-:Y:S01]  /*7cb0*/  IMAD.WIDE.U32 R6, R11.reuse, UR6, R6 ;  /* 0x000000060b067c25 */ /* 0x040fe2000f8e0006 */
[C---:B------:R-:W-:Y:S02]  /*7cc0*/  IADD3 R25, P5, R4.reuse, 0x4800, RZ ;  /* 0x0000480004197810 */ /* 0x040fe40007fbe0ff */
[----:B------:R-:W-:Y:S01]  /*7cd0*/  IADD3 R37, P4, R4, 0x6000, RZ ;  /* 0x0000600004257810 */ /* 0x000fe20007f9e0ff */
[----:B------:R-:W-:Y:S01]  /*7ce0*/  IMAD R13, R11, UR7, R14 ;  /* 0x000000070b0d7c24 */ /* 0x000fe2000f8e020e */
[----:B------:R-:W-:Y:S01]  /*7cf0*/  ULDC.64 UR6, c[0x0][0xb50] ;  /* 0x0002d40000067ab9 */ /* 0x000fe20000000a00 */
[----:B------:R-:W-:Y:S01]  /*7d00*/  IMAD.X R11, RZ, RZ, R5, P2 ;  /* 0x000000ffff0b7224 */ /* 0x000fe200010e0605 */
[----:B------:R-:W-:-:S02]  /*7d10*/  LEA R12, P0, R6, UR6, 0x2 ;  /* 0x00000006060c7c11 */ /* 0x000fc4000f8010ff */
[----:B------:R-:W-:Y:S01]  /*7d20*/  IADD3 R7, R7, R13, RZ ;  /* 0x0000000d07077210 */ /* 0x000fe20007ffe0ff */
[----:B------:R-:W-:Y:S01]  /*7d30*/  UIMAD UR8, UR4, UR11, UR8 ;  /* 0x0000000b040872a4 */ /* 0x000fe2000f8e0208 */
[----:B------:R-:W-:Y:S01]  /*7d40*/  LOP3.LUT R13, R4, 0x180, RZ, 0xc0, !PT ;  /* 0x00000180040d7812 */ /* 0x000fe200078ec0ff */
[----:B------:R-:W-:Y:S01]  /*7d50*/  SHFL.IDX PT, R20, R12, RZ, 0x1c1f ;  /* 0x001c1fff0c147589 */ /* 0x000fe200000e0000 */
[----:B------:R-:W-:Y:S01]  /*7d60*/  LEA.HI.X R14, R6, UR7, R7, 0x2, P0 ;  /* 0x00000007060e7c11 */ /* 0x000fe200080f1407 */
[----:B------:R-:W-:Y:S01]  /*7d70*/  IMAD.U32 R7, RZ, RZ, UR44 ;  /* 0x0000002cff077e24 */ /* 0x000fe2000f8e00ff */
[----:B------:R-:W-:Y:S01]  /*7d80*/  LOP3.LUT P0, RZ, R22, 0x3, RZ, 0xc0, !PT ;  /* 0x0000000316ff7812 */ /* 0x000fe2000780c0ff */
[----:B------:R-:W-:Y:S01]  /*7d90*/  SHFL.IDX PT, R40, R12, 0x1, 0x1c1f ;  /* 0x003c1f000c287f89 */ /* 0x000fe200000e0000 */
[----:B------:R-:W-:Y:S01]  /*7da0*/  LOP3.LUT R32, R33, 0x180, RZ, 0xc0, !PT ;  /* 0x0000018021207812 */ /* 0x000fe200078ec0ff */
[----:B------:R-:W-:Y:S01]  /*7db0*/  IMAD R26, R7, 0xc0, R152 ;  /* 0x000000c0071a7824 */ /* 0x000fe200078e0298 */
[----:B------:R-:W-:Y:S01]  /*7dc0*/  UIMAD.WIDE.U32 UR6, UR4, UR10, URZ ;  /* 0x0000000a040672a5 */ /* 0x000fe2000f8e003f */
[----:B------:R-:W1:Y:S01]  /*7dd0*/  SHFL.IDX PT, R21, R14, RZ, 0x1c1f ;  /* 0x001c1fff0e157589 */ /* 0x000e6200000e0000 */
[----:B------:R-:W-:Y:S01]  /*7de0*/  IADD3 R7, P3, R4, 0x7800, RZ ;  /* 0x0000780004077810 */ /* 0x000fe20007f7e0ff */
[C---:B------:R-:W-:Y:S01]  /*7df0*/  VIADD R6, R26.reuse, 0x8 ;  /* 0x000000081a067836 */ /* 0x040fe20000000000 */
[-C--:B------:R-:W-:Y:S01]  /*7e00*/  ISETP.GE.OR P2, PT, R26, R43.reuse, P0 ;  /* 0x0000002b1a00720c */ /* 0x080fe20000746670 */
[----:B------:R-:W2:Y:S01]  /*7e10*/  SHFL.IDX PT, R41, R14, 0x1, 0x1c1f ;  /* 0x003c1f000e297f89 */ /* 0x000ea200000e0000 */
[----:B------:R-:W-:Y:S01]  /*7e20*/  ULDC.64 UR10, c[0x0][0xae8] ;  /* 0x0002ba00000a7ab9 */ /* 0x000fe20000000a00 */
[----:B------:R-:W-:Y:S01]  /*7e30*/  UIADD3 UR7, UR7, UR8, URZ ;  /* 0x0000000807077290 */ /* 0x000fe2000fffe03f */
[----:B------:R-:W-:Y:S01]  /*7e40*/  ISETP.GE.OR P0, PT, R6, R43, P0 ;  /* 0x0000002b0600720c */ /* 0x000fe20000706670 */
[----:B------:R-:W-:Y:S01]  /*7e50*/  IMAD.X R29, RZ, RZ, R5, P3 ;  /* 0x000000ffff1d7224 */ /* 0x000fe200018e0605 */
[----:B------:R-:W-:-:S02]  /*7e60*/  LOP3.LUT R24, R25, 0x180, RZ, 0xc0, !PT ;  /* 0x0000018019187812 */ /* 0x000fc400078ec0ff */
[----:B------:R-:W-:Y:S02]  /*7e70*/  LOP3.LUT R36, R37, 0x180, RZ, 0xc0, !PT ;  /* 0x0000018025247812 */ /* 0x000fe400078ec0ff */
[----:B------:R-:W-:Y:S02]  /*7e80*/  SHF.R.U64 R13, R13, 0x3, RZ ;  /* 0x000000030d0d7819 */ /* 0x000fe400000012ff */
[----:B------:R-:W-:Y:S01]  /*7e90*/  SHF.R.U64 R32, R32, 0x3, RZ ;  /* 0x0000000320207819 */ /* 0x000fe200000012ff */
[----:B-1----:R1:W-:Y:S01]  /*7ea0*/  @!P2 ST.E desc[UR50][R20.64], R0 ;  /* 0x000000001400a985 */ /* 0x0023e2000c101932 */
[----:B------:R-:W-:Y:S01]  /*7eb0*/  UIMAD UR4, UR14, UR10, URZ ;  /* 0x0000000a0e0472a4 */ /* 0x000fe2000f8e023f */
[----:B------:R-:W-:Y:S01]  /*7ec0*/  LOP3.LUT R6, R7, 0x180, RZ, 0xc0, !PT ;  /* 0x0000018007067812 */ /* 0x000fe200078ec0ff */
[----:B------:R-:W-:Y:S01]  /*7ed0*/  ULDC.64 UR8, c[0x0][0xaf0] ;  /* 0x0002bc0000087ab9 */ /* 0x000fe20000000a00 */
[----:B--2---:R2:W-:Y:S01]  /*7ee0*/  @!P0 ST.E desc[UR50][R40.64], R3 ;  /* 0x0000000328008985 */ /* 0x0045e2000c101932 */
[----:B------:R-:W-:Y:S01]  /*7ef0*/  UIMAD.WIDE.U32 UR6, UR46, UR10, UR6 ;  /* 0x0000000a2e0672a5 */ /* 0x000fe2000f8e0006 */
[----:B------:R-:W-:-:S02]  /*7f00*/  SHF.R.U64 R24, R24, 0x3, RZ ;  /* 0x0000000318187819 */ /* 0x000fc400000012ff */
[----:B------:R-:W-:Y:S02]  /*7f10*/  SHF.R.U64 R36, R36, 0x3, RZ ;  /* 0x0000000324247819 */ /* 0x000fe400000012ff */
[----:B------:R-:W-:Y:S01]  /*7f20*/  LOP3.LUT R12, R13, R4, RZ, 0x3c, !PT ;  /* 0x000000040d0c7212 */ /* 0x000fe200078e3cff */
[----:B-1----:R-:W1:Y:S01]  /*7f30*/  @P1 LDC R21, c[0x0][0xbf0] ;  /* 0x0002fc00ff151b82 */ /* 0x002e620000000800 */
[----:B------:R-:W-:Y:S01]  /*7f40*/  IMAD R0, R18, 0x60, R19 ;  /* 0x0000006012007824 */ /* 0x000fe200078e0213 */
[----:B------:R-:W-:Y:S01]  /*7f50*/  UIMAD UR4, UR46, UR11, UR4 ;  /* 0x0000000b2e0472a4 */ /* 0x000fe2000f8e0204 */
[----:B------:R-:W-:Y:S01]  /*7f60*/  SHF.R.U64 R4, R6, 0x3, RZ ;  /* 0x0000000306047819 */ /* 0x000fe200000012ff */
[----:B--2---:R-:W-:Y:S01]  /*7f70*/  IMAD.U32 R3, RZ, RZ, UR44 ;  /* 0x0000002cff037e24 */ /* 0x004fe2000f8e00ff */
[----:B------:R-:W-:Y:S01]  /*7f80*/  LOP3.LUT R32, R32, R33, RZ, 0x3c, !PT ;  /* 0x0000002120207212 */ /* 0x000fe200078e3cff */
[----:B------:R-:W-:Y:S01]  /*7f90*/  UIADD3 UR7, UR7, UR4, URZ ;  /* 0x0000000407077290 */ /* 0x000fe2000fffe03f */
[----:B------:R-:W-:Y:S01]  /*7fa0*/  LOP3.LUT R24, R24, R25, RZ, 0x3c, !PT ;  /* 0x0000001918187212 */ /* 0x000fe200078e3cff */
[----:B------:R-:W-:Y:S01]  /*7fb0*/  IMAD R20, R3, 0xc0, R0 ;  /* 0x000000c003147824 */ /* 0x000fe200078e0200 */
[----:B------:R-:W-:Y:S01]  /*7fc0*/  UIMAD UR4, UR43, UR8, URZ ;  /* 0x000000082b0472a4 */ /* 0x000fe2000f8e023f */
[----:B------:R-:W-:Y:S01]  /*7fd0*/  LOP3.LUT R36, R36, R37, RZ, 0x3c, !PT ;  /* 0x0000002524247212 */ /* 0x000fe200078e3cff */
[----:B------:R-:W-:Y:S01]  /*7fe0*/  UIMAD.WIDE.U32 UR6, UR42, UR8, UR6 ;  /* 0x000000082a0672a5 */ /* 0x000fe2000f8e0006 */
[----:B0-----:R-:W-:Y:S01]  /*7ff0*/  @P1 IMAD.HI.U32 R0, R20, R9, RZ ;  /* 0x0000000914001227 */ /* 0x001fe200078e00ff */
[----:B------:R-:W-:Y:S01]  /*8000*/  MOV R3, R20 ;  /* 0x0000001400037202 */ /* 0x000fe20000000f00 */
[----:B------:R-:W-:Y:S01]  /*8010*/  UIMAD UR4, UR42, UR9, UR4 ;  /* 0x000000092a0472a4 */ /* 0x000fe2000f8e0204 */
[----:B------:R-:W-:Y:S01]  /*8020*/  LOP3.LUT R28, R4, R7, RZ, 0x3c, !PT ;  /* 0x00000007041c7212 */ /* 0x000fe200078e3cff */
[--C-:B------:R-:W-:Y:S01]  /*8030*/  IMAD.X R33, RZ, RZ, R5.reuse, P6 ;  /* 0x000000ffff217224 */ /* 0x100fe200030e0605 */
[----:B------:R-:W-:Y:S01]  /*8040*/  ULDC.64 UR8, c[0x0][0xae0] ;  /* 0x0002b80000087ab9 */ /* 0x000fe20000000a00 */
[----:B------:R-:W-:-:S02]  /*8050*/  IMAD.X R25, RZ, RZ, R5, P5 ;  /* 0x000000ffff197224 */ /* 0x000fc400028e0605 */
[--C-:B------:R-:W-:Y:S02]  /*8060*/  IMAD.X R37, RZ, RZ, R5.reuse, P4 ;  /* 0x000000ffff257224 */ /* 0x100fe400020e0605 */
[----:B------:R-:W-:Y:S01]  /*8070*/  IMAD.MOV.U32 R13, RZ, RZ, R5 ;  /* 0x000000ffff0d7224 */ /* 0x000fe200078e0005 */
[----:B-1----:R-:W-:Y:S01]  /*8080*/  @P1 SHF.R.U32.HI R3, RZ, R21, R0 ;  /* 0x00000015ff031219 */ /* 0x002fe20000011600 */
[----:B------:R-:W-:Y:S01]  /*8090*/  UIADD3 UR4, UR7, UR4, URZ ;  /* 0x0000000407047290 */ /* 0x000fe2000fffe03f */
[----:B------:R0:W5:Y:S02]  /*80a0*/  LD.E.128 R4, desc[UR50][R10.64] ;  /* 0x000000320a047980 */ /* 0x000164000c101d00 */
[--C-:B------:R-:W-:Y:S01]  /*80b0*/  SHF.R.S32.HI R0, RZ, 0x1f, R3.reuse ;  /* 0x0000001fff007819 */ /* 0x100fe20000011403 */
[----:B------:R-:W-:Y:S01]  /*80c0*/  IMAD.MOV R9, RZ, RZ, -R3 ;  /* 0x000000ffff097224 */ /* 0x000fe200078e0a03 */
[----:B------:R-:W5:Y:S03]  /*80d0*/  LD.E.128 R12, desc[UR50][R12.64] ;  /* 0x000000320c0c7980 */ /* 0x000f66000c101d00 */
[----:B------:R-:W-:Y:S01]  /*80e0*/  IMAD R0, R0, UR8, RZ ;  /* 0x0000000800007c24 */ /* 0x000fe2000f8e02ff */
[----:B------:R-:W5:Y:S01]  /*80f0*/  LD.E.128 R32, desc[UR50][R32.64] ;  /* 0x0000003220207980 */ /* 0x000f62000c101d00 */
[----:B------:R-:W-:-:S02]  /*8100*/  IMAD R9, R44, R9, R20 ;  /* 0x000000092c097224 */ /* 0x000fc400078e0214 */
[C---:B------:R-:W-:Y:S01]  /*8110*/  IMAD R21, R3.reuse, UR9, R0 ;  /* 0x0000000903157c24 */ /* 0x040fe2000f8e0200 */
[----:B------:R-:W5:Y:S01]  /*8120*/  LD.E.128 R24, desc[UR50][R24.64] ;  /* 0x0000003218187980 */ /* 0x000f62000c101d00 */
[----:B0-----:R-:W-:Y:S01]  /*8130*/  IMAD.U32 R11, RZ, RZ, UR7 ;  /* 0x00000007ff0b7e24 */ /* 0x001fe2000f8e00ff */
[----:B------:R-:W-:Y:S01]  /*8140*/  SHF.R.S32.HI R0, RZ, 0x1f, R9 ;  /* 0x0000001fff007819 */ /* 0x000fe20000011409 */
[----:B------:R-:W-:Y:S01]  /*8150*/  IMAD.U32 R10, RZ, RZ, UR6 ;  /* 0x00000006ff0a7e24 */ /* 0x000fe2000f8e00ff */
[----:B------:R-:W5:Y:S01]  /*8160*/  LD.E.128 R36, desc[UR50][R36.64] ;  /* 0x0000003224247980 */ /* 0x000f62000c101d00 */
[----:B------:R-:W-:Y:S01]  /*8170*/  IMAD.U32 R11, RZ, RZ, UR4 ;  /* 0x00000004ff0b7e24 */ /* 0x000fe2000f8e00ff */
[----:B------:R-:W-:Y:S02]  /*8180*/  ULDC.64 UR6, c[0x0][0xad8] ;  /* 0x0002b60000067ab9 */ /* 0x000fe40000000a00 */
[----:B------:R-:W5:Y:S01]  /*8190*/  LD.E.128 R28, desc[UR50][R28.64] ;  /* 0x000000321c1c7980 */ /* 0x000f62000c101d00 */
[----:B------:R-:W-:Y:S01]  /*81a0*/  IMAD.WIDE.U32 R10, R3, UR8, R10 ;  /* 0x00000008030a7c25 */ /* 0x000fe2000f8e000a */
[----:B------:R-:W-:Y:S01]  /*81b0*/  @!PT LDS RZ, [RZ] ;  /* 0x00000000fffff984 */ /* 0x000fe20000000800 */
[----:B------:R-:W-:Y:S01]  /*81c0*/  @!PT LDS RZ, [RZ] ;  /* 0x00000000fffff984 */ /* 0x000fe20000000800 */
[----:B------:R-:W-:Y:S01]  /*81d0*/  @!PT LDS RZ, [RZ] ;  /* 0x00000000fffff984 */ /* 0x000fe20000000800 */
[----:B------:R-:W-:Y:S01]  /*81e0*/  @!PT LDS RZ, [RZ] ;  /* 0x00000000fffff984 */ /* 0x000fe20000000800 */
[----:B------:R0:W-:Y:S06]  /*81f0*/  MEMBAR.ALL.CTA ;  /* 0x0000000000007992 */ /* 0x0001ec0000008000 */
[----:B0-----:R-:W0:Y:S01]  /*8200*/  FENCE.VIEW.ASYNC.S ;  /* 0x00000000000073c6 */ /* 0x001e220000000000 */
[----:B------:R-:W-:-:S02]  /*8210*/  IMAD R0, R0, UR6, RZ ;  /* 0x0000000600007c24 */ /* 0x000fc4000f8e02ff */
[----:B------:R-:W-:Y:S02]  /*8220*/  IMAD.U32 R20, RZ, RZ, UR44 ;  /* 0x0000002cff147e24 */ /* 0x000fe4000f8e00ff */
[----:B------:R-:W-:Y:S02]  /*8230*/  IMAD.IADD R11, R11, 0x1, R21 ;  /* 0x000000010b0b7824 */ /* 0x000fe400078e0215 */
[C---:B------:R-:W-:Y:S02]  /*8240*/  IMAD R3, R9.reuse, UR7, R0 ;  /* 0x0000000709037c24 */ /* 0x040fe4000f8e0200 */
[----:B------:R-:W-:Y:S02]  /*8250*/  IMAD R0, R20, 0xc0, R19 ;  /* 0x000000c014007824 */ /* 0x000fe400078e0213 */
[----:B------:R-:W-:Y:S01]  /*8260*/  IMAD.WIDE.U32 R10, R9, UR6, R10 ;  /* 0x00000006090a7c25 */ /* 0x000fe2000f8e000a */
[----:B------:R-:W-:Y:S02]  /*8270*/  ULDC.64 UR6, c[0x0][0xa80] ;  /* 0x0002a00000067ab9 */ /* 0x000fe40000000a00 */
[----:B------:R-:W-:Y:S01]  /*8280*/  ISETP.GE.AND P0, PT, R0, R43, PT ;  /* 0x0000002b0000720c */ /* 0x000fe20003f06270 */
[----:B------:R-:W-:Y:S01]  /*8290*/  IMAD.IADD R3, R11, 0x1, R3 ;  /* 0x000000010b037824 */ /* 0x000fe200078e0203 */
[----:B------:R-:W-:Y:S01]  /*82a0*/  LEA R42, P1, R10, UR6, 0x1 ;  /* 0x000000060a2a7c11 */ /* 0x000fe2000f8208ff */
[----:B------:R-:W-:-:S03]  /*82b0*/  VIADD R8, R8, 0x19c20 ;  /* 0x00019c2008087836 */ /* 0x000fc60000000000 */
[----:B------:R-:W-:Y:S02]  /*82c0*/  LEA.HI.X R3, R10, UR7, R3, 0x1, P1 ;  /* 0x000000070a037c11 */ /* 0x000fe400088f0c03 */
[----:B------:R-:W-:Y:S01]  /*82d0*/  PRMT R8, RZ, 0x654, R8 ;  /* 0x00000654ff087816 */ /* 0x000fe20000000008 */
[----:B0-----:R0:W1:Y:S01]  /*82e0*/  SHFL.IDX PT, R10, R42, RZ, 0x1c1f ;  /* 0x001c1fff2a0a7589 */ /* 0x00106200000e0000 */
[----:B------:R-:W-:Y:S02]  /*82f0*/  BSSY B1, `(.L_x_189) ;  /* 0x0000010000017945 */ /* 0x000fe40003800000 */
[----:B------:R0:W-:Y:S01]  /*8300*/  SYNCS.ARRIVE.TRANS64.RED.A1T0 RZ, [R8+URZ], RZ ;  /* 0x000000ff08ff79a7 */ /* 0x0001e2000810043f */
[----:B------:R0:W2:Y:S01]  /*8310*/  SHFL.IDX PT, R11, R3, RZ, 0x1c1f ;  /* 0x001c1fff030b7589 */ /* 0x0000a200000e0000 */
[----:B------:R-:W-:Y:S05]  /*8320*/  @P0 BRA `(.L_x_190) ;  /* 0x0000000000300947 */ /* 0x000fea0003800000 */
[----:B------:R-:W-:Y:S02]  /*8330*/  ULDC UR4, c[0x0][0xac8] ;  /* 0x0002b20000047ab9 */ /* 0x000fe40000000800 */
[----:B------:R-:W-:Y:S02]  /*8340*/  ISETP.GE.AND P1, PT, R16, UR4, PT ;  /* 0x0000000410007c0c */ /* 0x000fe4000bf26270 */
[----:B------:R-:W-:Y:S02]  /*8350*/  ISETP.GE.AND P2, PT, R17, UR4, PT ;  /* 0x0000000411007c0c */ /* 0x000fe4000bf46270 */
[----:B------:R-:W-:-:S09]  /*8360*/  ISETP.GE.AND P0, PT, R2, UR4, PT ;  /* 0x0000000402007c0c */ /* 0x000fd2000bf06270 */
[-C--:B-1----:R-:W-:Y:S02]  /*8370*/  @!P1 LEA R20, P3, R16, R10.reuse, 0x1 ;  /* 0x0000000a10149211 */ /* 0x082fe400078608ff */
[C---:B------:R-:W-:Y:S02]  /*8380*/  @!P2 LEA R40, P4, R17.reuse, R10, 0x1 ;  /* 0x0000000a1128a211 */ /* 0x040fe400078808ff */
[----:B0-2---:R-:W-:Y:S01]  /*8390*/  @!P0 IMAD.WIDE R8, R2, 0x2, R10 ;  /* 0x0000000202088825 */ /* 0x005fe200078e020a */
[-C--:B------:R-:W-:Y:S02]  /*83a0*/  @!P1 LEA.HI.X R21, R16, R11.reuse, R157, 0x1, P3 ;  /* 0x0000000b10159211 */ /* 0x080fe400018f0c9d */
[----:B------:R-:W-:Y:S02]  /*83b0*/  @!P2 LEA.HI.X R41, R17, R11, R156, 0x1, P4 ;  /* 0x0000000b1129a211 */ /* 0x000fe400020f0c9c */
[----:B-----5:R3:W-:Y:S04]  /*83c0*/  @!P0 ST.E.128 desc[UR50][R8.64], R12 ;  /* 0x0000000c08008985 */ /* 0x0207e8000c101d32 */
[----:B------:R3:W-:Y:S04]  /*83d0*/  @!P1 ST.E.128 desc[UR50][R20.64], R32 ;  /* 0x0000002014009985 */ /* 0x0007e8000c101d32 */
[----:B------:R3:W-:Y:S02]  /*83e0*/  @!P2 ST.E.128 desc[UR50][R40.64], R36 ;  /* 0x000000242800a985 */ /* 0x0007e4000c101d32 */
.L_x_190:
[----:B------:R-:W-:Y:S05]  /*83f0*/  BSYNC B1 ;  /* 0x0000000000017941 */ /* 0x000fea0003800000 */
.L_x_189:
[----:B------:R-:W-:Y:S01]  /*8400*/  VIADD R0, R0, 0x60 ;  /* 0x0000006000007836 */ /* 0x000fe20000000000 */
[----:B--2---:R2:W4:Y:S04]  /*8410*/  SHFL.IDX PT, R11, R3, 0x1, 0x1c1f ;  /* 0x003c1f00030b7f89 */ /* 0x00452800000e0000 */
[----:B------:R-:W-:Y:S01]  /*8420*/  ISETP.GE.AND P0, PT, R0, R43, PT ;  /* 0x0000002b0000720c */ /* 0x000fe20003f06270 */
[----:B-1----:R2:W1:-:S12]  /*8430*/  SHFL.IDX PT, R10, R42, 0x1, 0x1c1f ;  /* 0x003c1f002a0a7f89 */ /* 0x00245800000e0000 */
[----:B--2---:R-:W-:Y:S05]  /*8440*/  @P0 BRA `(.L_x_191) ;  /* 0x0000000800c00947 */ /* 0x004fea0003800000 */
[----:B------:R-:W-:Y:S02]  /*8450*/  ULDC UR4, c[0x0][0xac8] ;  /* 0x0002b20000047ab9 */ /* 0x000fe40000000800 */
[----:B------:R-:W-:Y:S02]  /*8460*/  ISETP.GE.AND P2, PT, R16, UR4, PT ;  /* 0x0000000410007c0c */ /* 0x000fe4000bf46270 */
[----:B------:R-:W-:-:S11]  /*8470*/  ISETP.GE.AND P1, PT, R2, UR4, PT ;  /* 0x0000000402007c0c */ /* 0x000fd6000bf26270 */
[----:B-1-3-5:R-:W-:Y:S02]  /*8480*/  @!P2 LEA R12, P0, R16, R10, 0x1 ;  /* 0x0000000a100ca211 */ /* 0x02afe400078008ff */
[----:B0---4-:R-:W-:Y:S02]  /*8490*/  @!P1 IMAD.WIDE R8, R2, 0x2, R10 ;  /* 0x0000000202089825 */ /* 0x011fe400078e020a */
[----:B------:R-:W-:Y:S02]  /*84a0*/  @!P2 LEA.HI.X R13, R16, R11, R157, 0x1, P0 ;  /* 0x0000000b100da211 */ /* 0x000fe400000f0c9d */
[----:B------:R-:W-:Y:S01]  /*84b0*/  ISETP.GE.AND P0, PT, R17, UR4, PT ;  /* 0x0000000411007c0c */ /* 0x000fe2000bf06270 */
[----:B------:R2:W-:Y:S04]  /*84c0*/  @!P1 ST.E.128 desc[UR50][R8.64], R4 ;  /* 0x0000000408009985 */ /* 0x0005e8000c101d32 */
[----:B------:R2:W-:Y:S08]  /*84d0*/  @!P2 ST.E.128 desc[UR50][R12.64], R24 ;  /* 0x000000180c00a985 */ /* 0x0005f0000c101d32 */
[----:B------:R-:W-:Y:S05]  /*84e0*/  @P0 BRA `(.L_x_191) ;  /* 0x0000000800980947 */ /* 0x000fea0003800000 */
[----:B--2---:R-:W-:-:S04]  /*84f0*/  LEA R4, P0, R17, R10, 0x1 ;  /* 0x0000000a11047211 */ /* 0x004fc800078008ff */
[----:B------:R-:W-:-:S05]  /*8500*/  LEA.HI.X R5, R17, R11, R156, 0x1, P0 ;  /* 0x0000000b11057211 */ /* 0x000fca00000f0c9c */
[----:B------:R0:W-:Y:S01]  /*8510*/  ST.E.128 desc[UR50][R4.64], R28 ;  /* 0x0000001c04007985 */ /* 0x0001e2000c101d32 */
[----:B------:R-:W-:Y:S05]  /*8520*/  BRA `(.L_x_191) ;  /* 0x0000000800887947 */ /* 0x000fea0003800000 */
.L_x_187:
[----:B------:R-:W-:Y:S01]  /*8530*/  ULDC.64 UR6, c[0x0][0xc00] ;  /* 0x0003000000067ab9 */ /* 0x000fe20000000a00 */
[----:B------:R-:W-:Y:S01]  /*8540*/  ULDC UR4, c[0x0][0xa88] ;  /* 0x0002a20000047ab9 */ /* 0x000fe20000000800 */
[----:B------:R-:W-:Y:S01]  /*8550*/  UISETP.NE.U32.AND UP0, UPT, UR6, URZ, UPT ;  /* 0x0000003f0600728c */ /* 0x000fe2000bf05070 */
[----:B------:R-:W0:Y:S03]  /*8560*/  LDC R11, c[0x0][0xbe8] ;  /* 0x0002fa00ff0b7b82 */ /* 0x000e260000000800 */
[----:B------:R-:W-:-:S03]  /*8570*/  UISETP.NE.AND.EX UP0, UPT, UR7, URZ, UPT, UP0 ;  /* 0x0000003f0700728c */ /* 0x000fc6000bf05300 */
[----:B------:R-:W-:Y:S02]  /*8580*/  ULDC.64 UR6, c[0x0][0xc00] ;  /* 0x0003000000067ab9 */ /* 0x000fe40000000a00 */
[----:B------:R-:W-:Y:S01]  /*8590*/  UIMAD.WIDE UR6, UR42, 0x4, UR6 ;  /* 0x000000042a0678a5 */ /* 0x000fe2000f8e0206 */
[----:B------:R-:W-:-:S05]  /*85a0*/  PLOP3.LUT P2, PT, PT, PT, UP0, 0x80, 0x0 ;  /* 0x000000000000781c */ /* 0x000fca0003f4f008 */
[----:B------:R-:W-:Y:S01]  /*85b0*/  MOV R4, UR6 ;  /* 0x0000000600047c02 */ /* 0x000fe20008000f00 */
[----:B------:R-:W-:Y:S01]  /*85c0*/  IMAD.U32 R5, RZ, RZ, UR7 ;  /* 0x00000007ff057e24 */ /* 0x000fe2000f8e00ff */
[----:B------:R-:W-:Y:S02]  /*85d0*/  ULDC.64 UR6, c[0x0][0xc08] ;  /* 0x0003020000067ab9 */ /* 0x000fe40000000a00 */
[----:B------:R-:W-:-:S04]  /*85e0*/  UISETP.NE.U32.AND UP1, UPT, UR6, URZ, UPT ;  /* 0x0000003f0600728c */ /* 0x000fc8000bf25070 */
[----:B------:R-:W-:Y:S01]  /*85f0*/  UISETP.NE.AND.EX UP1, UPT, UR7, URZ, UPT, UP1 ;  /* 0x0000003f0700728c */ /* 0x000fe2000bf25310 */
[----:B------:R-:W2:Y:S01]  /*8600*/  @P2 LDG.E R3, desc[UR50][R4.64] ;  /* 0x0000003204032981 */ /* 0x000ea2000c1e1900 */
[----:B------:R-:W-:-:S04]  /*8610*/  IMAD.U32 R0, RZ, RZ, UR4 ;  /* 0x00000004ff007e24 */ /* 0x000fc8000f8e00ff */
[----:B------:R-:W-:-:S05]  /*8620*/  PLOP3.LUT P3, PT, PT, PT, UP1, 0x80, 0x0 ;  /* 0x000000000000781c */ /* 0x000fca0003f6f018 */
[----:B------:R-:W-:Y:S02]  /*8630*/  @UP1 ULDC.64 UR6, c[0x0][0xc08] ;  /* 0x0003020000061ab9 */ /* 0x000fe40000000a00 */
[----:B------:R-:W-:-:S06]  /*8640*/  @UP1 UIMAD.WIDE UR6, UR42, 0x4, UR6 ;  /* 0x000000042a0618a5 */ /* 0x000fcc000f8e0206 */
[----:B------:R-:W-:Y:S02]  /*8650*/  IMAD.U32 R6, RZ, RZ, UR6 ;  /* 0x00000006ff067e24 */ /* 0x000fe4000f8e00ff */
[----:B------:R-:W-:-:S05]  /*8660*/  IMAD.U32 R7, RZ, RZ, UR7 ;  /* 0x00000007ff077e24 */ /* 0x000fca000f8e00ff */
[----:B------:R1:W5:Y:S01]  /*8670*/  @P3 LDG.E R0, desc[UR50][R6.64] ;  /* 0x0000003206003981 */ /* 0x000362000c1e1900 */
[----:B0-----:R-:W-:Y:S01]  /*8680*/  ISETP.NE.AND P0, PT, R11, 0x1, PT ;  /* 0x000000010b00780c */ /* 0x001fe20003f05270 */
[----:B------:R-:W-:Y:S01]  /*8690*/  UMOV UR4, URZ ;  /* 0x0000003f00047c82 */ /* 0x000fe20008000000 */
[----:B------:R-:W-:Y:S01]  /*86a0*/  USHF.R.S32.HI UR10, URZ, 0x1f, UR46 ;  /* 0x0000001f3f0a7899 */ /* 0x000fe2000801142e */
[----:B------:R-:W0:Y:S10]  /*86b0*/  S2R R8, SR_TID.X ;  /* 0x0000000000087919 */ /* 0x000e340000002100 */
[----:B------:R-:W3:Y:S01]  /*86c0*/  @P0 LDC R9, c[0x0][0xbec] ;  /* 0x0002fb00ff090b82 */ /* 0x000ee20000000800 */
[----:B0-----:R-:W-:-:S05]  /*86d0*/  VIADD R8, R8, 0xffffff80 ;  /* 0xffffff8008087836 */ /* 0x001fca0000000000 */
[----:B------:R-:W-:Y:S02]  /*86e0*/  ISETP.GE.AND P1, PT, R8, 0xc0, PT ;  /* 0x000000c00800780c */ /* 0x000fe40003f26270 */
[----:B--2---:R-:W-:-:S13]  /*86f0*/  @P2 R2UR UR4, R3 ;  /* 0x00000000030422ca */ /* 0x004fda00000e0000 */
[----:B------:R-:W-:Y:S01]  /*8700*/  USHF.R.S32.HI UR9, URZ, 0x1f, UR4 ;  /* 0x0000001f3f097899 */ /* 0x000fe20008011404 */
[----:B-1-3--:R-:W-:Y:S11]  /*8710*/  @P3 BRA `(.L_x_192) ;  /* 0x0000000000103947 */ /* 0x00aff60003800000 */
[----:B------:R-:W-:Y:S05]  /*8720*/  @!P2 BRA `(.L_x_192) ;  /* 0x00000000000ca947 */ /* 0x000fea0003800000 */
[----:B------:R-:W2:Y:S04]  /*8730*/  LDG.E R3, desc[UR50][R4.64] ;  /* 0x0000003204037981 */ /* 0x000ea8000c1e1900 */
[----:B-----5:R-:W2:Y:S02]  /*8740*/  LDG.E R0, desc[UR50][R4.64+0x4] ;  /* 0x0000043204007981 */ /* 0x020ea4000c1e1900 */
[----:B--2---:R-:W-:-:S07]  /*8750*/  IMAD.IADD R0, R0, 0x1, -R3 ;  /* 0x0000000100007824 */ /* 0x004fce00078e0a03 */
.L_x_192:
[----:B------:R-:W-:Y:S01]  /*8760*/  USEL UR42, UR42, URZ, !UP0 ;  /* 0x0000003f2a2a7287 */ /* 0x000fe2000c000000 */
[----:B------:R-:W-:Y:S01]  /*8770*/  BSSY B1, `(.L_x_193) ;  /* 0x000002d000017945 */ /* 0x000fe20003800000 */
[----:B------:R-:W-:-:S03]  /*8780*/  USEL UR43, UR43, URZ, !UP0 ;  /* 0x0000003f2b2b7287 */ /* 0x000fc6000c000000 */
[----:B------:R-:W-:Y:S09]  /*8790*/  @P1 BRA `(.L_x_194) ;  /* 0x0000000000a81947 */ /* 0x000ff20003800000 */
[----:B------:R-:W0:Y:S01]  /*87a0*/  S2R R4, SR_TID.X ;  /* 0x0000000000047919 */ /* 0x000e220000002100 */
[----:B------:R-:W1:Y:S01]  /*87b0*/  LDC R6, c[0x0][0xbe8] ;  /* 0x0002fa00ff067b82 */ /* 0x000e620000000800 */
[----:B------:R-:W-:-:S04]  /*87c0*/  IMAD.U32 R3, RZ, RZ, UR44 ;  /* 0x0000002cff037e24 */ /* 0x000fc8000f8e00ff */
[----:B0-----:R-:W-:Y:S02]  /*87d0*/  IMAD R3, R3, 0xc0, R4 ;  /* 0x000000c003037824 */ /* 0x001fe400078e0204 */
[----:B-1---5:R-:W-:Y:S02]  /*87e0*/  IMAD R4, R0, R6, RZ ;  /* 0x0000000600047224 */ /* 0x022fe400078e02ff */
[----:B------:R-:W-:-:S05]  /*87f0*/  VIADD R5, R3, 0xffffff80 ;  /* 0xffffff8003057836 */ /* 0x000fca0000000000 */
[----:B------:R-:W-:-:S13]  /*8800*/  ISETP.GE.AND P1, PT, R5, R4, PT ;  /* 0x000000040500720c */ /* 0x000fda0003f26270 */
[----:B------:R-:W-:Y:S05]  /*8810*/  @P1 BRA `(.L_x_194) ;  /* 0x0000000000881947 */ /* 0x000fea0003800000 */
[----:B------:R-:W-:Y:S01]  /*8820*/  ISETP.NE.AND P1, PT, R6, 0x1, PT ;  /* 0x000000010600780c */ /* 0x000fe20003f25270 */
[----:B------:R-:W-:Y:S01]  /*8830*/  ULDC.64 UR12, c[0x0][0xb90] ;  /* 0x0002e400000c7ab9 */ /* 0x000fe20000000a00 */
[----:B------:R-:W-:Y:S01]  /*8840*/  UMOV UR6, UR4 ;  /* 0x0000000400067c82 */ /* 0x000fe20008000000 */
[----:B------:R-:W-:Y:S01]  /*8850*/  UIMAD UR8, UR10, UR12, URZ ;  /* 0x0000000c0a0872a4 */ /* 0x000fe2000f8e023f */
[----:B------:R-:W-:Y:S02]  /*8860*/  UMOV UR7, UR9 ;  /* 0x0000000900077c82 */ /* 0x000fe40008000000 */
[----:B------:R-:W-:Y:S02]  /*8870*/  UIMAD.WIDE.U32 UR6, UR46, UR12, UR6 ;  /* 0x0000000c2e0672a5 */ /* 0x000fe4000f8e0006 */
[----:B------:R-:W-:-:S03]  /*8880*/  UIMAD UR8, UR46, UR13, UR8 ;  /* 0x0000000d2e0872a4 */ /* 0x000fc6000f8e0208 */
[----:B------:R-:W-:Y:S02]  /*8890*/  ULDC.64 UR12, c[0x0][0xb98] ;  /* 0x0002e600000c7ab9 */ /* 0x000fe40000000a00 */
[----:B------:R-:W0:Y:S01]  /*88a0*/  @P1 LDC R4, c[0x0][0xbec] ;  /* 0x0002fb00ff041b82 */ /* 0x000e220000000800 */
[----:B------:R-:W-:Y:S02]  /*88b0*/  UIADD3 UR7, UR7, UR8, URZ ;  /* 0x0000000807077290 */ /* 0x000fe4000fffe03f */
[----:B------:R-:W-:Y:S02]  /*88c0*/  UIMAD UR8, UR43, UR12, URZ ;  /* 0x0000000c2b0872a4 */ /* 0x000fe4000f8e023f */
[----:B------:R-:W-:Y:S02]  /*88d0*/  UIMAD.WIDE.U32 UR6, UR42, UR12, UR6 ;  /* 0x0000000c2a0672a5 */ /* 0x000fe4000f8e0006 */
[----:B------:R-:W-:Y:S01]  /*88e0*/  UIMAD UR8, UR42, UR13, UR8 ;  /* 0x0000000d2a0872a4 */ /* 0x000fe2000f8e0208 */
[----:B------:R-:W1:Y:S02]  /*88f0*/  @P1 LDC R8, c[0x0][0xbf0] ;  /* 0x0002fc00ff081b82 */ /* 0x000e640000000800 */
[----:B------:R-:W-:Y:S01]  /*8900*/  ULDC.64 UR12, c[0x0][0xb88] ;  /* 0x0002e200000c7ab9 */ /* 0x000fe20000000a00 */
[----:B0-----:R-:W-:-:S04]  /*8910*/  @P1 IMAD.HI.U32 R3, R5, R4, RZ ;  /* 0x0000000405031227 */ /* 0x001fc800078e00ff */
[----:B------:R-:W-:Y:S01]  /*8920*/  IMAD.MOV.U32 R4, RZ, RZ, R5 ;  /* 0x000000ffff047224 */ /* 0x000fe200078e0005 */
[----:B-1----:R-:W-:Y:S01]  /*8930*/  @P1 SHF.R.U32.HI R4, RZ, R8, R3 ;  /* 0x00000008ff041219 */ /* 0x002fe20000011603 */
[----:B------:R-:W-:-:S03]  /*8940*/  IMAD.U32 R8, RZ, RZ, UR8 ;  /* 0x00000008ff087e24 */ /* 0x000fc6000f8e00ff */
[----:B------:R-:W-:-:S05]  /*8950*/  IADD3 R3, -R4, RZ, RZ ;  /* 0x000000ff04037210 */ /* 0x000fca0007ffe1ff */
[----:B------:R-:W-:Y:S01]  /*8960*/  IMAD R3, R6, R3, R5 ;  /* 0x0000000306037224 */ /* 0x000fe200078e0205 */
[----:B------:R-:W-:Y:S02]  /*8970*/  SHF.R.S32.HI R5, RZ, 0x1f, R4 ;  /* 0x0000001fff057819 */ /* 0x000fe40000011404 */
[----:B------:R-:W-:Y:S02]  /*8980*/  IADD3 R4, P1, R4, UR6, RZ ;  /* 0x0000000604047c10 */ /* 0x000fe4000ff3e0ff */
[----:B------:R-:W-:Y:S02]  /*8990*/  SHF.R.S32.HI R6, RZ, 0x1f, R3 ;  /* 0x0000001fff067819 */ /* 0x000fe40000011403 */
[----:B------:R-:W-:Y:S01]  /*89a0*/  IADD3.X R5, R5, UR7, R8, P1, !PT ;  /* 0x0000000705057c10 */ /* 0x000fe20008ffe408 */
[----:B------:R-:W-:Y:S02]  /*89b0*/  ULDC.64 UR6, c[0x0][0xb50] ;  /* 0x0002d40000067ab9 */ /* 0x000fe40000000a00 */
[----:B------:R-:W-:-:S02]  /*89c0*/  IMAD R6, R6, UR12, RZ ;  /* 0x0000000c06067c24 */ /* 0x000fc4000f8e02ff */
[----:B------:R-:W-:-:S04]  /*89d0*/  IMAD.WIDE.U32 R4, R3, UR12, R4 ;  /* 0x0000000c03047c25 */ /* 0x000fc8000f8e0004 */
[----:B------:R-:W-:Y:S01]  /*89e0*/  IMAD R7, R3, UR13, R6 ;  /* 0x0000000d03077c24 */ /* 0x000fe2000f8e0206 */
[----:B------:R-:W-:-:S03]  /*89f0*/  LEA R6, P1, R4, UR6, 0x2 ;  /* 0x0000000604067c11 */ /* 0x000fc6000f8210ff */
[----:B------:R-:W-:-:S05]  /*8a00*/  IMAD.IADD R3, R5, 0x1, R7 ;  /* 0x0000000105037824 */ /* 0x000fca00078e0207 */
[----:B------:R-:W-:Y:S01]  /*8a10*/  LEA.HI.X R7, R4, UR7, R3, 0x2, P1 ;  /* 0x0000000704077c11 */ /* 0x000fe200088f1403 */
[----:B------:R-:W-:-:S05]  /*8a20*/  IMAD.MOV.U32 R3, RZ, RZ, -0x800000 ;  /* 0xff800000ff037424 */ /* 0x000fca00078e00ff */
[----:B------:R0:W-:Y:S02]  /*8a30*/  STG.E desc[UR50][R6.64], R3 ;  /* 0x0000000306007986 */ /* 0x0001e4000c101932 */
.L_x_194:
[----:B------:R-:W-:Y:S05]  /*8a40*/  BSYNC B1 ;  /* 0x0000000000017941 */ /* 0x000fea0003800000 */
.L_x_193:
[----:B------:R-:W1:Y:S01]  /*8a50*/  @P0 LDC R5, c[0x0][0xbf0] ;  /* 0x0002fc00ff050b82 */ /* 0x000e620000000800 */
[----:B------:R-:W-:Y:S01]  /*8a60*/  ULDC.64 UR12, c[0x0][0xaa0] ;  /* 0x0002a800000c7ab9 */ /* 0x000fe20000000a00 */
[----:B0-----:R-:W-:Y:S01]  /*8a70*/  IMAD.U32 R6, RZ, RZ, UR44 ;  /* 0x0000002cff067e24 */ /* 0x001fe2000f8e00ff */
[----:B------:R-:W-:Y:S01]  /*8a80*/  UIMAD UR8, UR9, UR12, URZ ;  /* 0x0000000c090872a4 */ /* 0x000fe2000f8e023f */
[----:B------:R-:W-:Y:S01]  /*8a90*/  IMAD R3, R18, 0x60, R19 ;  /* 0x0000006012037824 */ /* 0x000fe200078e0213 */
[----:B------:R-:W-:Y:S01]  /*8aa0*/  UIMAD.WIDE.U32 UR6, UR4, UR12, URZ ;  /* 0x0000000c040672a5 */ /* 0x000fe2000f8e003f */
[----:B------:R-:W-:Y:S01]  /*8ab0*/  BSSY B1, `(.L_x_195) ;  /* 0x0000038000017945 */ /* 0x000fe20003800000 */
[----:B------:R-:W-:Y:S01]  /*8ac0*/  UIMAD UR8, UR4, UR13, UR8 ;  /* 0x0000000d040872a4 */ /* 0x000fe2000f8e0208 */
[----:B------:R-:W-:Y:S02]  /*8ad0*/  IMAD R6, R6, 0xc0, R3 ;  /* 0x000000c006067824 */ /* 0x000fe400078e0203 */
[----:B------:R-:W-:Y:S01]  /*8ae0*/  ULDC.64 UR12, c[0x0][0xae8] ;  /* 0x0002ba00000c7ab9 */ /* 0x000fe20000000a00 */
[----:B------:R-:W-:Y:S01]  /*8af0*/  UIADD3 UR7, UR7, UR8, URZ ;  /* 0x0000000807077290 */ /* 0x000fe2000fffe03f */
[----:B------:R-:W-:Y:S01]  /*8b00*/  @P0 IMAD.HI.U32 R4, R6, R9, RZ ;  /* 0x0000000906040227 */ /* 0x000fe200078e00ff */
[----:B------:R-:W-:-:S02]  /*8b10*/  UIMAD UR4, UR10, UR12, URZ ;  /* 0x0000000c0a0472a4 */ /* 0x000fc4000f8e023f */
[----:B------:R-:W-:Y:S01]  /*8b20*/  UIMAD.WIDE.U32 UR6, UR46, UR12, UR6 ;  /* 0x0000000c2e0672a5 */ /* 0x000fe2000f8e0006 */
[----:B------:R-:W-:Y:S01]  /*8b30*/  IMAD.MOV.U32 R3, RZ, RZ, R6 ;  /* 0x000000ffff037224 */ /* 0x000fe200078e0006 */
[----:B------:R-:W-:Y:S01]  /*8b40*/  UIMAD UR4, UR46, UR13, UR4 ;  /* 0x0000000d2e0472a4 */ /* 0x000fe2000f8e0204 */
[----:B------:R-:W-:-:S03]  /*8b50*/  ULDC.64 UR8, c[0x0][0xaf0] ;  /* 0x0002bc0000087ab9 */ /* 0x000fc60000000a00 */
[----:B------:R-:W-:Y:S02]  /*8b60*/  UIADD3 UR7, UR7, UR4, URZ ;  /* 0x0000000407077290 */ /* 0x000fe4000fffe03f */
[----:B------:R-:W-:Y:S01]  /*8b70*/  UIMAD UR4, UR43, UR8, URZ ;  /* 0x000000082b0472a4 */ /* 0x000fe2000f8e023f */
[----:B-1----:R-:W-:Y:S01]  /*8b80*/  @P0 SHF.R.U32.HI R3, RZ, R5, R4 ;  /* 0x00000005ff030219 */ /* 0x002fe20000011604 */
[----:B------:R-:W-:Y:S02]  /*8b90*/  UIMAD.WIDE.U32 UR6, UR42, UR8, UR6 ;  /* 0x000000082a0672a5 */ /* 0x000fe4000f8e0006 */
[----:B------:R-:W-:Y:S01]  /*8ba0*/  UIMAD UR4, UR42, UR9, UR4 ;  /* 0x000000092a0472a4 */ /* 0x000fe2000f8e0204 */
[--C-:B------:R-:W-:Y:S01]  /*8bb0*/  SHF.R.S32.HI R4, RZ, 0x1f, R3.reuse ;  /* 0x0000001fff047819 */ /* 0x100fe20000011403 */
[----:B------:R-:W-:Y:S01]  /*8bc0*/  IMAD.MOV R7, RZ, RZ, -R3 ;  /* 0x000000ffff077224 */ /* 0x000fe200078e0a03 */
[----:B------:R-:W-:Y:S01]  /*8bd0*/  ULDC.64 UR8, c[0x0][0xae0] ;  /* 0x0002b80000087ab9 */ /* 0x000fe20000000a00 */
[----:B------:R-:W-:-:S02]  /*8be0*/  UIADD3 UR4, UR7, UR4, URZ ;  /* 0x0000000407047290 */ /* 0x000fc4000fffe03f */
[----:B------:R-:W-:Y:S02]  /*8bf0*/  IMAD.U32 R5, RZ, RZ, UR7 ;  /* 0x00000007ff057e24 */ /* 0x000fe4000f8e00ff */
[----:B------:R-:W-:Y:S02]  /*8c00*/  IMAD R8, R4, UR8, RZ ;  /* 0x0000000804087c24 */ /* 0x000fe4000f8e02ff */
[----:B------:R-:W-:Y:S02]  /*8c10*/  IMAD R7, R11, R7, R6 ;  /* 0x000000070b077224 */ /* 0x000fe400078e0206 */
[----:B------:R-:W-:Y:S01]  /*8c20*/  IMAD.U32 R4, RZ, RZ, UR6 ;  /* 0x00000006ff047e24 */ /* 0x000fe2000f8e00ff */
[----:B------:R-:W-:Y:S01]  /*8c30*/  ULDC.64 UR6, c[0x0][0xad8] ;  /* 0x0002b60000067ab9 */ /* 0x000fe20000000a00 */
[----:B------:R-:W-:Y:S01]  /*8c40*/  IMAD.U32 R5, RZ, RZ, UR4 ;  /* 0x00000004ff057e24 */ /* 0x000fe2000f8e00ff */
[----:B------:R-:W-:Y:S01]  /*8c50*/  SHF.R.S32.HI R6, RZ, 0x1f, R7 ;  /* 0x0000001fff067819 */ /* 0x000fe20000011407 */
[----:B------:R-:W-:-:S02]  /*8c60*/  IMAD R9, R3, UR9, R8 ;  /* 0x0000000903097c24 */ /* 0x000fc4000f8e0208 */
[----:B------:R-:W-:-:S04]  /*8c70*/  IMAD.WIDE.U32 R4, R3, UR8, R4 ;  /* 0x0000000803047c25 */ /* 0x000fc8000f8e0004 */
[----:B------:R-:W-:Y:S01]  /*8c80*/  IMAD.U32 R8, RZ, RZ, UR44 ;  /* 0x0000002cff087e24 */ /* 0x000fe2000f8e00ff */
[----:B------:R-:W-:Y:S01]  /*8c90*/  IADD3 R5, R5, R9, RZ ;  /* 0x0000000905057210 */ /* 0x000fe20007ffe0ff */
[----:B------:R-:W-:Y:S02]  /*8ca0*/  IMAD R6, R6, UR6, RZ ;  /* 0x0000000606067c24 */ /* 0x000fe4000f8e02ff */
[----:B-----5:R-:W-:Y:S02]  /*8cb0*/  IMAD R11, R0, R11, RZ ;  /* 0x0000000b000b7224 */ /* 0x020fe400078e02ff */
[----:B------:R-:W-:Y:S02]  /*8cc0*/  IMAD R0, R8, 0xc0, R19 ;  /* 0x000000c008007824 */ /* 0x000fe400078e0213 */
[C---:B------:R-:W-:Y:S02]  /*8cd0*/  IMAD R3, R7.reuse, UR7, R6 ;  /* 0x0000000707037c24 */ /* 0x040fe4000f8e0206 */
[----:B------:R-:W-:Y:S01]  /*8ce0*/  IMAD.WIDE.U32 R4, R7, UR6, R4 ;  /* 0x0000000607047c25 */ /* 0x000fe2000f8e0004 */
[----:B------:R-:W-:Y:S01]  /*8cf0*/  ISETP.GE.AND P0, PT, R0, R11, PT ;  /* 0x0000000b0000720c */ /* 0x000fe20003f06270 */
[----:B------:R-:W-:-:S02]  /*8d00*/  ULDC.64 UR6, c[0x0][0xa80] ;  /* 0x0002a00000067ab9 */ /* 0x000fc40000000a00 */
[----:B------:R-:W-:Y:S01]  /*8d10*/  IMAD.IADD R3, R5, 0x1, R3 ;  /* 0x0000000105037824 */ /* 0x000fe200078e0203 */
[----:B------:R-:W-:-:S04]  /*8d20*/  LEA R6, P1, R4, UR6, 0x1 ;  /* 0x0000000604067c11 */ /* 0x000fc8000f8208ff */
[----:B------:R-:W-:Y:S02]  /*8d30*/  LEA.HI.X R3, R4, UR7, R3, 0x1, P1 ;  /* 0x0000000704037c11 */ /* 0x000fe400088f0c03 */
[----:B------:R0:W1:Y:S04]  /*8d40*/  SHFL.IDX PT, R4, R6, RZ, 0x1c1f ;  /* 0x001c1fff06047589 */ /* 0x00006800000e0000 */
        /* <DEDUP_REMOVED lines=8> */
[----:B--2---:R-:W-:Y:S01]  /*8dd0*/  @!P2 IMAD.WIDE R8, R2, 0x2, R4 ;  /* 0x000000020208a825 */ /* 0x004fe200078e0204 */
[-C--:B------:R-:W-:Y:S02]  /*8de0*/  @!P3 LEA.HI.X R13, R16, R5.reuse, R157, 0x1, P0 ;  /* 0x00000005100db211 */ /* 0x080fe400000f0c9d */
[----:B------:R-:W-:Y:S02]  /*8df0*/  @!P4 LEA.HI.X R15, R17, R5, R156, 0x1, P1 ;  /* 0x00000005110fc211 */ /* 0x000fe400008f0c9c */
[----:B------:R3:W-:Y:S04]  /*8e00*/  @!P2 ST.E.128 desc[UR50][R8.64], RZ ;  /* 0x000000ff0800a985 */ /* 0x0007e8000c101d32 */
[----:B------:R3:W-:Y:S04]  /*8e10*/  @!P3 ST.E.128 desc[UR50][R12.64], RZ ;  /* 0x000000ff0c00b985 */ /* 0x0007e8000c101d32 */
[----:B------:R3:W-:Y:S02]  /*8e20*/  @!P4 ST.E.128 desc[UR50][R14.64], RZ ;  /* 0x000000ff0e00c985 */ /* 0x0007e4000c101d32 */
.L_x_196:
[----:B------:R-:W-:Y:S05]  /*8e30*/  BSYNC B1 ;  /* 0x0000000000017941 */ /* 0x000fea0003800000 */
.L_x_195:
[----:B------:R-:W-:Y:S01]  /*8e40*/  VIADD R0, R0, 0x60 ;  /* 0x0000006000007836 */ /* 0x000fe20000000000 */
[----:B--2---:R2:W4:Y:S04]  /*8e50*/  SHFL.IDX PT, R5, R3, 0x1, 0x1c1f ;  /* 0x003c1f0003057f89 */ /* 0x00452800000e0000 */
[----:B------:R-:W-:Y:S01]  /*8e60*/  ISETP.GE.AND P0, PT, R0, R11, PT ;  /* 0x0000000b0000720c */ /* 0x000fe20003f06270 */
[----:B-1----:R2:W1:-:S12]  /*8e70*/  SHFL.IDX PT, R4, R6, 0x1, 0x1c1f ;  /* 0x003c1f0006047f89 */ /* 0x00245800000e0000 */
[----:B--2---:R-:W-:Y:S05]  /*8e80*/  @P0 BRA `(.L_x_191) ;  /* 0x0000000000300947 */ /* 0x004fea0003800000 */
[----:B------:R-:W-:Y:S02]  /*8e90*/  ULDC UR4, c[0x0][0xac8] ;  /* 0x0002b20000047ab9 */ /* 0x000fe40000000800 */
[----:B------:R-:W-:Y:S02]  /*8ea0*/  ISETP.GE.AND P3, PT, R16, UR4, PT ;  /* 0x0000000410007c0c */ /* 0x000fe4000bf66270 */
[----:B------:R-:W-:Y:S02]  /*8eb0*/  ISETP.GE.AND P4, PT, R17, UR4, PT ;  /* 0x0000000411007c0c */ /* 0x000fe4000bf86270 */
[----:B------:R-:W-:-:S09]  /*8ec0*/  ISETP.GE.AND P2, PT, R2, UR4, PT ;  /* 0x0000000402007c0c */ /* 0x000fd2000bf46270 */
[-C--:B-1-3--:R-:W-:Y:S02]  /*8ed0*/  @!P3 LEA R8, P0, R16, R4.reuse, 0x1 ;  /* 0x000000041008b211 */ /* 0x08afe400078008ff */
[C---:B------:R-:W-:Y:S02]  /*8ee0*/  @!P4 LEA R10, P1, R17.reuse, R4, 0x1 ;  /* 0x00000004110ac211 */ /* 0x040fe400078208ff */
[----:B0---4-:R-:W-:Y:S01]  /*8ef0*/  @!P2 IMAD.WIDE R6, R2, 0x2, R4 ;  /* 0x000000020206a825 */ /* 0x011fe200078e0204 */
[-C--:B------:R-:W-:Y:S02]  /*8f00*/  @!P3 LEA.HI.X R9, R16, R5.reuse, R157, 0x1, P0 ;  /* 0x000000051009b211 */ /* 0x080fe400000f0c9d */
[----:B------:R-:W-:Y:S02]  /*8f10*/  @!P4 LEA.HI.X R11, R17, R5, R156, 0x1, P1 ;  /* 0x00000005110bc211 */ /* 0x000fe400008f0c9c */
[----:B------:R0:W-:Y:S04]  /*8f20*/  @!P2 ST.E.128 desc[UR50][R6.64], RZ ;  /* 0x000000ff0600a985 */ /* 0x0001e8000c101d32 */
[----:B------:R0:W-:Y:S04]  /*8f30*/  @!P3 ST.E.128 desc[UR50][R8.64], RZ ;  /* 0x000000ff0800b985 */ /* 0x0001e8000c101d32 */
[----:B------:R0:W-:Y:S02]  /*8f40*/  @!P4 ST.E.128 desc[UR50][R10.64], RZ ;  /* 0x000000ff0a00c985 */ /* 0x0001e4000c101d32 */
.L_x_191:
[----:B------:R-:W-:Y:S05]  /*8f50*/  BSYNC B0 ;  /* 0x0000000000007941 */ /* 0x000fea0003800000 */
.L_x_186:
[----:B------:R-:W-:Y:S02]  /*8f60*/  ULDC UR4, c[0x0][0xc3c] ;  /* 0x00030f0000047ab9 */ /* 0x000fe40000000800 */
[----:B------:R-:W-:-:S13]  /*8f70*/  ISETP.GE.AND P0, PT, R47, UR4, PT ;  /* 0x000000042f007c0c */ /* 0x000fda000bf06270 */
[----:B------:R-:W-:Y:S05]  /*8f80*/  @!P0 BRA `(.L_x_197) ;  /* 0xffffff7c00608947 */ /* 0x000fea000383ffff */
[----:B------:R-:W-:Y:S05]  /*8f90*/  EXIT ;  /* 0x000000000000794d */ /* 0x000fea0003800000 */
.L_x_158:
[----:B------:R-:W-:-:S08]  /*8fa0*/  NOP ;  /* 0x0000000000007918 */ /* 0x000fd00000000000 */
[----:B------:R-:W0:-:S00]  /*8fb0*/  USETMAXREG.DEALLOC.CTAPOOL 0x20 ;  /* 0x00000020000079c8 */ /* 0x000e0000080e0500 */
[----:B0-----:R-:W-:Y:S02]  /*8fc0*/  LOP3.LUT R3, R0, 0x3, RZ, 0xc0, !PT ;  /* 0x0000000300037812 */ /* 0x001fe400078ec0ff */
[----:B------:R-:W-:-:S04]  /*8fd0*/  LOP3.LUT R27, R27, 0xffffffdf, RZ, 0xc0, !PT ;  /* 0xffffffdf1b1b7812 */ /* 0x000fc800078ec0ff */
[----:B------:R-:W0:Y:S02]  /*8fe0*/  SHFL.IDX PT, R3, R3, RZ, 0x1f ;  /* 0x00001fff03037589 */ /* 0x000e2400000e0000 */
[----:B0-----:R-:W-:-:S13]  /*8ff0*/  ISETP.NE.AND P0, PT, R3, RZ, PT ;  /* 0x000000ff0300720c */ /* 0x001fda0003f05270 */
[----:B------:R-:W-:Y:S01]  /*9000*/  @P0 BAR.SYNC.DEFER_BLOCKING 0x5, 0x200 ;  /* 0x0148000000000b1d */ /* 0x000fe20000010000 */
[----:B------:R-:W-:Y:S02]  /*9010*/  @P0 MOV R3, 0x400 ;  /* 0x0000040000030802 */ /* 0x000fe40000000f00 */
[----:B------:R-:W-:Y:S02]  /*9020*/  @P0 LOP3.LUT R27, R27, 0x20, RZ, 0xfc, !PT ;  /* 0x000000201b1b0812 */ /* 0x000fe400078efcff */
[----:B------:R-:W-:-:S05]  /*9030*/  @P0 LEA R2, R2, R3, 0x18 ;  /* 0x0000000302020211 */ /* 0x000fca00078ec0ff */
[----:B------:R-:W0:Y:S02]  /*9040*/  @P0 LDS.128 R16, [R2+0x19cd0] ;  /* 0x019cd00002100984 */ /* 0x000e240000000c00 */
[----:B0-----:R-:W-:Y:S01]  /*9050*/  @P0 R2UR UR40, R19 ;  /* 0x00000000132802ca */ /* 0x001fe200000e0000 */
[----:B------:R-:W-:Y:S06]  /*9060*/  @P0 BAR.ARV 0x4, 0x200 ;  /* 0x0108000000000b1d */ /* 0x000fec0000002000 */
[----:B------:R-:W-:Y:S08]  /*9070*/  @P0 BRA `(.L_x_198) ;  /* 0x0000000800100947 */ /* 0x000ff00003800000 */
[----:B------:R-:W0:Y:S01]  /*9080*/  S2R R4, SR_TID.X ;  /* 0x0000000000047919 */ /* 0x000e220000002100 */
[----:B------:R-:W-:Y:S01]  /*9090*/  ULDC UR4, c[0x0][0xc3c] ;  /* 0x00030f0000047ab9 */ /* 0x000fe20000000800 */
[----:B------:R-:W1:Y:S01]  /*90a0*/  LDC R11, c[0x0][0xc38] ;  /* 0x00030e00ff0b7b82 */ /* 0x000e620000000800 */
[----:B0-----:R-:W-:Y:S01]  /*90b0*/  LOP3.LUT R5, R4, 0x1f, RZ, 0xc0, !PT ;  /* 0x0000001f04057812 */ /* 0x001fe200078ec0ff */
[----:B------:R-:W-:-:S03]  /*90c0*/  IMAD.MOV.U32 R4, RZ, RZ, RZ ;  /* 0x000000ffff047224 */ /* 0x000fc600078e00ff */
[----:B------:R-:W-:-:S04]  /*90d0*/  ISETP.NE.AND P0, PT, R5, 0x1f, PT ;  /* 0x0000001f0500780c */ /* 0x000fc80003f05270 */
[----:B------:R-:W-:-:S13]  /*90e0*/  ISETP.GE.OR P1, PT, R5, UR4, !P0 ;  /* 0x0000000405007c0c */ /* 0x000fda000c726670 */
[----:B------:R-:W0:Y:S02]  /*90f0*/  @!P1 LDC.64 R2, c[0x0][0xc80] ;  /* 0x00032000ff029b82 */ /* 0x000e240000000a00 */
[----:B0-----:R-:W-:-:S05]  /*9100*/  @!P1 IMAD.WIDE.U32 R2, R5, 0x4, R2 ;  /* 0x0000000405029825 */ /* 0x001fca00078e0002 */
[----:B------:R-:W2:Y:S01]  /*9110*/  @!P1 LDG.E R4, desc[UR50][R2.64] ;  /* 0x0000003202049981 */ /* 0x000ea2000c1e1900 */
[C---:B------:R-:W-:Y:S01]  /*9120*/  ISETP.NE.AND P1, PT, R5.reuse, RZ, PT ;  /* 0x000000ff0500720c */ /* 0x040fe20003f25270 */
[----:B------:R-:W-:Y:S01]  /*9130*/  UMOV UR4, URZ ;  /* 0x0000003f00047c82 */ /* 0x000fe20008000000 */
[C---:B------:R-:W-:Y:S02]  /*9140*/  ISETP.GE.U32.AND P2, PT, R5.reuse, 0x2, PT ;  /* 0x000000020500780c */ /* 0x040fe40003f46070 */
[C---:B------:R-:W-:Y:S02]  /*9150*/  ISETP.GE.U32.AND P3, PT, R5.reuse, 0x4, PT ;  /* 0x000000040500780c */ /* 0x040fe40003f66070 */
[C---:B------:R-:W-:Y:S02]  /*9160*/  ISETP.GE.U32.AND P4, PT, R5.reuse, 0x8, PT ;  /* 0x000000080500780c */ /* 0x040fe40003f86070 */
[----:B------:R-:W-:Y:S02]  /*9170*/  ISETP.GE.U32.AND P5, PT, R5, 0x10, PT ;  /* 0x000000100500780c */ /* 0x000fe40003fa6070 */
[----:B------:R-:W-:Y:S01]  /*9180*/  MOV R16, RZ ;  /* 0x000000ff00107202 */ /* 0x000fe20000000f00 */
[----:B--2---:R-:W0:Y:S02]  /*9190*/  SHFL.UP PT, R6, R4, 0x1, RZ ;  /* 0x0420000004067989 */ /* 0x004e2400000e00ff */
[----:B0-----:R-:W-:-:S05]  /*91a0*/  SEL R7, R6, RZ, P1 ;  /* 0x000000ff06077207 */ /* 0x001fca0000800000 */
[----:B------:R-:W-:-:S05]  /*91b0*/  IMAD.IADD R7, R4, 0x1, R7 ;  /* 0x0000000104077824 */ /* 0x000fca00078e0207 */
[----:B------:R-:W0:Y:S02]  /*91c0*/  SHFL.UP PT, R6, R7, 0x2, RZ ;  /* 0x0440000007067989 */ /* 0x000e2400000e00ff */
        /* <DEDUP_REMOVED lines=10> */
[----:B------:R-:W-:Y:S02]  /*9270*/  IMAD.IADD R8, R2, 0x1, R7 ;  /* 0x0000000102087824 */ /* 0x000fe400078e0207 */
[----:B------:R-:W0:Y:S03]  /*9280*/  S2R R7, SR_CTAID.X ;  /* 0x0000000000077919 */ /* 0x000e260000002500 */
[----:B------:R-:W1:Y:S02]  /*9290*/  SHFL.IDX PT, R6, R8, 0x1f, 0x1f ;  /* 0x03e01f0008067f89 */ /* 0x000e6400000e0000 */
[----:B-1----:R-:W-:-:S04]  /*92a0*/  IMAD R6, R6, R11, RZ ;  /* 0x0000000b06067224 */ /* 0x002fc800078e02ff */
[----:B------:R-:W-:Y:S01]  /*92b0*/  IMAD.MOV.U32 R3, RZ, RZ, R6 ;  /* 0x000000ffff037224 */ /* 0x000fe200078e0006 */
[----:B0-----:R-:W-:-:S13]  /*92c0*/  ISETP.GT.AND P6, PT, R6, R7, PT ;  /* 0x000000070600720c */ /* 0x001fda0003fc4270 */
[----:B------:R-:W-:Y:S05]  /*92d0*/  @P6 BRA `(.L_x_199) ;  /* 0x0000000000946947 */ /* 0x000fea0003800000 */
[----:B------:R-:W-:Y:S01]  /*92e0*/  IMAD.MOV.U32 R6, RZ, RZ, R3 ;  /* 0x000000ffff067224 */ /* 0x000fe200078e0003 */
[----:B------:R-:W-:Y:S01]  /*92f0*/  UMOV UR4, URZ ;  /* 0x0000003f00047c82 */ /* 0x000fe20008000000 */
[----:B------:R-:W-:-:S05]  /*9300*/  ULDC UR5, c[0x0][0xc3c] ;  /* 0x00030f0000057ab9 */ /* 0x000fca0000000800 */
.L_x_203:
[----:B------:R-:W-:-:S04]  /*9310*/  UIADD3 UR4, UR4, 0x1f, URZ ;  /* 0x0000001f04047890 */ /* 0x000fc8000fffe03f */
[----:B------:R-:W-:-:S06]  /*9320*/  UISETP.GE.AND UP0, UPT, UR4, UR5, UPT ;  /* 0x000000050400728c */ /* 0x000fcc000bf06270 */
[----:B------:R-:W-:-:S13]  /*9330*/  PLOP3.LUT P6, PT, PT, PT, UP0, 0x40, 0x0 ;  /* 0x000000000000781c */ /* 0x000fda0003fce808 */
[----:B------:R-:W-:Y:S05]  /*9340*/  @!P6 BRA `(.L_x_200) ;  /* 0x000000040030e947 */ /* 0x000fea0003800000 */
[----:B------:R-:W-:Y:S01]  /*9350*/  VIADD R9, R5, UR4 ;  /* 0x0000000405097c36 */ /* 0x000fe20008000000 */
[----:B------:R-:W-:Y:S01]  /*9360*/  BSSY B0, `(.L_x_201) ;  /* 0x0000007000007945 */ /* 0x000fe20003800000 */
[----:B------:R-:W-:-:S03]  /*9370*/  IMAD.MOV.U32 R4, RZ, RZ, RZ ;  /* 0x000000ffff047224 */ /* 0x000fc600078e00ff */
[----:B------:R-:W-:-:S13]  /*9380*/  ISETP.GE.OR P6, PT, R9, UR5, !P0 ;  /* 0x0000000509007c0c */ /* 0x000fda000c7c6670 */
[----:B------:R-:W-:Y:S05]  /*9390*/  @P6 BRA `(.L_x_202) ;  /* 0x00000000000c6947 */ /* 0x000fea0003800000 */
[----:B------:R-:W0:Y:S02]  /*93a0*/  LDC.64 R2, c[0x0][0xc80] ;  /* 0x00032000ff027b82 */ /* 0x000e240000000a00 */
[----:B0-----:R-:W-:-:S05]  /*93b0*/  IMAD.WIDE R2, R9, 0x4, R2 ;  /* 0x0000000409027825 */ /* 0x001fca00078e0202 */
[----:B------:R0:W5:Y:S02]  /*93c0*/  LDG.E R4, desc[UR50][R2.64] ;  /* 0x0000003202047981 */ /* 0x000164000c1e1900 */
.L_x_202:
[----:B------:R-:W-:Y:S05]  /*93d0*/  BSYNC B0 ;  /* 0x0000000000007941 */ /* 0x000fea0003800000 */
.L_x_201:
[----:B0----5:R-:W0:Y:S02]  /*93e0*/  SHFL.UP PT, R2, R4, 0x1, RZ ;  /* 0x0420000004027989 */ /* 0x021e2400000e00ff */
        /* <DEDUP_REMOVED lines=14> */
[----:B------:R-:W0:Y:S03]  /*94d0*/  LDC R11, c[0x0][0xc38] ;  /* 0x00030e00ff0b7b82 */ /* 0x000e260000000800 */
[----:B------:R-:W0:Y:S02]  /*94e0*/  SHFL.IDX PT, R3, R8, 0x1f, 0x1f ;  /* 0x03e01f0008037f89 */ /* 0x000e2400000e0000 */
[----:B0-----:R-:W-:-:S05]  /*94f0*/  IMAD R3, R3, R11, RZ ;  /* 0x0000000b03037224 */ /* 0x001fca00078e02ff */
[----:B------:R-:W-:-:S04]  /*9500*/  IADD3 R6, R3, R6, RZ ;  /* 0x0000000603067210 */ /* 0x000fc80007ffe0ff */
[----:B------:R-:W-:-:S13]  /*9510*/  ISETP.GT.AND P6, PT, R6, R7, PT ;  /* 0x000000070600720c */ /* 0x000fda0003fc4270 */
[----:B------:R-:W-:Y:S05]  /*9520*/  @!P6 BRA `(.L_x_203) ;  /* 0xfffffffc0078e947 */ /* 0x000fea000383ffff */
.L_x_199:
[----:B------:R-:W-:-:S04]  /*9530*/  IMAD.IADD R10, R6, 0x1, -R3 ;  /* 0x00000001060a7824 */ /* 0x000fc800078e0a03 */
[----:B------:R-:W-:-:S05]  /*9540*/  IMAD R2, R8, R11, R10 ;  /* 0x0000000b08027224 */ /* 0x000fca00078e020a */
[----:B------:R-:W-:-:S13]  /*9550*/  ISETP.GT.AND P0, PT, R2, R7, PT ;  /* 0x000000070200720c */ /* 0x000fda0003f04270 */
[----:B------:R-:W-:Y:S02]  /*9560*/  VOTEU.ANY UR5, UPT, !P0 ;  /* 0x0000000000057886 */ /* 0x000fe400040e0100 */
[----:B------:R-:W-:Y:S02]  /*9570*/  UPOPC UR40, UR5 ;  /* 0x00000005002872bf */ /* 0x000fe40008000000 */
[----:B------:R-:W-:-:S04]  /*9580*/  ISETP.NE.AND P0, PT, RZ, UR5, PT ;  /* 0x00000005ff007c0c */ /* 0x000fc8000bf05270 */
[----:B------:R-:W-:-:S05]  /*9590*/  IMAD.U32 R13, RZ, RZ, UR40 ;  /* 0x00000028ff0d7e24 */ /* 0x000fca000f8e00ff */
[----:B------:R-:W0:Y:S02]  /*95a0*/  SHFL.IDX PT, R4, R4, R13, 0x1f ;  /* 0x00001f0d04047589 */ /* 0x000e2400000e0000 */
[----:B0-----:R-:W-:-:S04]  /*95b0*/  IABS R6, R4 ;  /* 0x0000000400067213 */ /* 0x001fc80000000000 */
[----:B------:R-:W0:Y:S08]  /*95c0*/  I2F.RP R9, R6 ;  /* 0x0000000600097306 */ /* 0x000e300000209400 */
[----:B0-----:R-:W0:Y:S02]  /*95d0*/  MUFU.RCP R9, R9 ;  /* 0x0000000900097308 */ /* 0x001e240000001000 */
[----:B0-----:R-:W-:-:S06]  /*95e0*/  VIADD R2, R9, 0xffffffe ;  /* 0x0ffffffe09027836 */ /* 0x001fcc0000000000 */
[----:B------:R0:W1:Y:S01]  /*95f0*/  F2I.FTZ.U32.TRUNC.NTZ R3, R2 ;  /* 0x0000000200037305 */ /* 0x000062000021f000 */
[----:B------:R-:W-:Y:S05]  /*9600*/  @!P0 BRA `(.L_x_204) ;  /* 0x00000000000c8947 */ /* 0x000fea0003800000 */
[----:B------:R-:W-:-:S06]  /*9610*/  UIADD3 UR5, UR40, -0x1, URZ ;  /* 0xffffffff28057890 */ /* 0x000fcc000fffe03f */
[----:B------:R-:W-:-:S05]  /*9620*/  IMAD.U32 R9, RZ, RZ, UR5 ;  /* 0x00000005ff097e24 */ /* 0x000fca000f8e00ff */
[----:B------:R2:W3:Y:S02]  /*9630*/  SHFL.IDX PT, R16, R8, R9, 0x1f ;  /* 0x00001f0908107589 */ /* 0x0004e400000e0000 */
.L_x_204:
[----:B01----:R-:W-:Y:S01]  /*9640*/  IMAD.MOV R2, RZ, RZ, -R3 ;  /* 0x000000ffff027224 */ /* 0x003fe200078e0a03 */
[----:B------:R-:W-:Y:S01]  /*9650*/  UIADD3 UR40, UR40, UR4, URZ ;  /* 0x0000000428287290 */ /* 0x000fe2000fffe03f */
[----:B---3--:R-:W-:Y:S02]  /*9660*/  IMAD R16, R16, R11, R10 ;  /* 0x0000000b10107224 */ /* 0x008fe400078e020a */
[----:B------:R-:W-:Y:S01]  /*9670*/  IMAD.MOV.U32 R11, RZ, RZ, R2 ;  /* 0x000000ffff0b7224 */ /* 0x000fe200078e0002 */
[----:B------:R-:W-:Y:S01]  /*9680*/  IABS R2, R4 ;  /* 0x0000000400027213 */ /* 0x000fe20000000000 */
[----:B--2---:R-:W-:Y:S02]  /*9690*/  IMAD.IADD R9, R7, 0x1, -R16 ;  /* 0x0000000107097824 */ /* 0x004fe400078e0a10 */
[----:B------:R-:W-:Y:S02]  /*96a0*/  IMAD R7, R11, R6, RZ ;  /* 0x000000060b077224 */ /* 0x000fe400078e02ff */
[----:B------:R-:W-:Y:S01]  /*96b0*/  IMAD.MOV R10, RZ, RZ, -R2 ;  /* 0x000000ffff0a7224 */ /* 0x000fe200078e0a02 */
[----:B------:R-:W-:Y:S01]  /*96c0*/  IABS R8, R9 ;  /* 0x0000000900087213 */ /* 0x000fe20000000000 */
[----:B------:R-:W-:-:S04]  /*96d0*/  IMAD.MOV.U32 R2, RZ, RZ, RZ ;  /* 0x000000ffff027224 */ /* 0x000fc800078e00ff */
[----:B------:R-:W-:Y:S01]  /*96e0*/  IMAD.HI.U32 R2, R3, R7, R2 ;  /* 0x0000000703027227 */ /* 0x000fe200078e0002 */
[----:B------:R-:W-:-:S03]  /*96f0*/  MOV R3, R8 ;  /* 0x0000000800037202 */ /* 0x000fc60000000f00 */
[----:B------:R-:W-:Y:S02]  /*9700*/  IMAD.MOV.U32 R7, RZ, RZ, R10 ;  /* 0x000000ffff077224 */ /* 0x000fe400078e000a */
[----:B------:R-:W-:-:S04]  /*9710*/  IMAD.HI.U32 R2, R2, R3, RZ ;  /* 0x0000000302027227 */ /* 0x000fc800078e00ff */
[----:B------:R-:W-:-:S05]  /*9720*/  IMAD R3, R2, R7, R3 ;  /* 0x0000000702037224 */ /* 0x000fca00078e0203 */
[----:B------:R-:W-:-:S13]  /*9730*/  ISETP.GT.U32.AND P1, PT, R6, R3, PT ;  /* 0x000000030600720c */ /* 0x000fda0003f24070 */
[----:B------:R-:W-:Y:S02]  /*9740*/  @!P1 IMAD.IADD R3, R3, 0x1, -R6 ;  /* 0x0000000103039824 */ /* 0x000fe400078e0a06 */
[----:B------:R-:W-:Y:S01]  /*9750*/  @!P1 VIADD R2, R2, 0x1 ;  /* 0x0000000102029836 */ /* 0x000fe20000000000 */
[----:B------:R-:W-:Y:S02]  /*9760*/  ISETP.NE.AND P1, PT, R4, RZ, PT ;  /* 0x000000ff0400720c */ /* 0x000fe40003f25270 */
[----:B------:R-:W-:Y:S02]  /*9770*/  ISETP.GE.U32.AND P0, PT, R3, R6, PT ;  /* 0x000000060300720c */ /* 0x000fe40003f06070 */
[----:B------:R-:W-:-:S04]  /*9780*/  LOP3.LUT R3, R9, R4, RZ, 0x3c, !PT ;  /* 0x0000000409037212 */ /* 0x000fc800078e3cff */
[----:B------:R-:W-:-:S07]  /*9790*/  ISETP.GE.AND P2, PT, R3, RZ, PT ;  /* 0x000000ff0300720c */ /* 0x000fce0003f46270 */
[----:B------:R-:W-:-:S06]  /*97a0*/  @P0 VIADD R2, R2, 0x1 ;  /* 0x0000000102020836 */ /* 0x000fcc0000000000 */
[----:B------:R-:W-:Y:S01]  /*97b0*/  @!P2 IMAD.MOV R2, RZ, RZ, -R2 ;  /* 0x000000ffff02a224 */ /* 0x000fe200078e0a02 */
[----:B------:R-:W-:-:S05]  /*97c0*/  @!P1 LOP3.LUT R2, RZ, R4, RZ, 0x33, !PT ;  /* 0x00000004ff029212 */ /* 0x000fca00078e33ff */
[--C-:B------:R-:W-:Y:S02]  /*97d0*/  IMAD.MOV R17, RZ, RZ, -R2.reuse ;  /* 0x000000ffff117224 */ /* 0x100fe400078e0a02 */
[----:B------:R-:W-:Y:S02]  /*97e0*/  IMAD.MOV.U32 R18, RZ, RZ, R2 ;  /* 0x000000ffff127224 */ /* 0x000fe400078e0002 */
[----:B------:R-:W-:Y:S01]  /*97f0*/  IMAD R17, R4, R17, R9 ;  /* 0x0000001104117224 */ /* 0x000fe200078e0209 */
[----:B------:R-:W-:Y:S06]  /*9800*/  BRA `(.L_x_205) ;  /* 0x0000000000107947 */ /* 0x000fec0003800000 */
.L_x_200:
[----:B------:R-:W-:Y:S01]  /*9810*/  IMAD.MOV.U32 R16, RZ, RZ, R7 ;  /* 0x000000ffff107224 */ /* 0x000fe200078e0007 */
[----:B------:R-:W-:Y:S01]  /*9820*/  MOV R18, RZ ;  /* 0x000000ff00127202 */ /* 0x000fe20000000f00 */
[----:B------:R-:W-:Y:S01]  /*9830*/  IMAD.MOV.U32 R17, RZ, RZ, RZ ;  /* 0x000000ffff117224 */ /* 0x000fe200078e00ff */
[----:B------:R-:W-:-:S06]  /*9840*/  ULDC UR40, c[0x0][0xc3c] ;  /* 0x00030f0000287ab9 */ /* 0x000fcc0000000800 */
.L_x_205:
[----:B------:R-:W-:Y:S01]  /*9850*/  ISETP.NE.AND P0, PT, R5, RZ, PT ;  /* 0x000000ff0500720c */ /* 0x000fe20003f05270 */
[----:B------:R-:W-:-:S12]  /*9860*/  IMAD.U32 R19, RZ, RZ, UR40 ;  /* 0x00000028ff137e24 */ /* 0x000fd8000f8e00ff */
[----:B------:R-:W0:Y:S01]  /*9870*/  @!P0 S2R R3, SR_CgaCtaId ;  /* 0x0000000000038919 */ /* 0x000e220000008800 */
[----:B------:R-:W-:-:S04]  /*9880*/  @!P0 MOV R2, 0x400 ;  /* 0x0000040000028802 */ /* 0x000fc80000000f00 */
[----:B0-----:R-:W-:-:S05]  /*9890*/  @!P0 LEA R2, R3, R2, 0x18 ;  /* 0x0000000203028211 */ /* 0x001fca00078ec0ff */
[----:B------:R0:W-:Y:S01]  /*98a0*/  @!P0 STS.128 [R2+0x19cd0], R16 ;  /* 0x019cd01002008388 */ /* 0x0001e20000000c00 */
[----:B------:R-:W-:Y:S06]  /*98b0*/  BAR.ARV 0x5, 0x200 ;  /* 0x0148000000007b1d */ /* 0x000fec0000002000 */
.L_x_198:
[----:B------:R-:W-:Y:S01]  /*98c0*/  ULDC UR4, c[0x0][0xc3c] ;  /* 0x00030f0000047ab9 */ /* 0x000fe20000000800 */
[----:B------:R1:W-:Y:S01]  /*98d0*/  STL [R1+0x1c], RZ ;  /* 0x00001cff01007387 */ /* 0x0003e20000100800 */
[----:B------:R-:W-:Y:S01]  /*98e0*/  UISETP.GE.AND UP0, UPT, UR40, UR4, UPT ;  /* 0x000000042800728c */ /* 0x000fe2000bf06270 */
[----:B------:R-:W-:Y:S02]  /*98f0*/  IMAD.MOV.U32 R24, RZ, RZ, 0x1 ;  /* 0x00000001ff187424 */ /* 0x000fe400078e00ff */
[----:B------:R-:W-:-:S03]  /*9900*/  IMAD.MOV.U32 R23, RZ, RZ, RZ ;  /* 0x000000ffff177224 */ /* 0x000fc600078e00ff */
[----:B------:R-:W-:-:S13]  /*9910*/  PLOP3.LUT P0, PT, PT, PT, UP0, 0x80, 0x0 ;  /* 0x000000000000781c */ /* 0x000fda0003f0f008 */
[----:B-1----:R-:W-:Y:S05]  /*9920*/  @P0 BRA `(.L_x_206) ;  /* 0x0000004400dc0947 */ /* 0x002fea0003800000 */
[----:B------:R-:W0:Y:S01]  /*9930*/  S2R R10, SR_TID.X ;  /* 0x00000000000a7919 */ /* 0x000e220000002100 */
[----:B------:R-:W1:Y:S01]  /*9940*/  S2UR UR4, SR_CgaCtaId ;  /* 0x00000000000479c3 */ /* 0x000e620000008800 */
[----:B------:R-:W-:Y:S01]  /*9950*/  IMAD.SHL.U32 R5, R0, 0x800, RZ ;  /* 0x0000080000057824 */ /* 0x000fe200078e00ff */
[----:B------:R-:W-:Y:S01]  /*9960*/  MOV R22, 0x400 ;  /* 0x0000040000167802 */ /* 0x000fe20000000f00 */
[----:B------:R-:W-:Y:S01]  /*9970*/  IMAD.MOV.U32 R24, RZ, RZ, 0x1 ;  /* 0x00000001ff187424 */ /* 0x000fe200078e00ff */
[----:B------:R-:W-:Y:S01]  /*9980*/  ULOP3.LUT UR46, UR39, 0x2, URZ, 0xfc, !UPT ;  /* 0x00000002272e7892 */ /* 0x000fe2000f8efc3f */
[----:B------:R-:W-:Y:S01]  /*9990*/  IMAD.MOV.U32 R23, RZ, RZ, RZ ;  /* 0x000000ffff177224 */ /* 0x000fe200078e00ff */
[----:B------:R-:W-:Y:S01]  /*99a0*/  ULOP3.LUT UR48, UR39, 0x1, URZ, 0xfc, !UPT ;  /* 0x0000000127307892 */ /* 0x000fe2000f8efc3f */
[----:B------:R-:W-:Y:S01]  /*99b0*/  ULDC UR49, c[0x0][0xc] ;  /* 0x0000030000317ab9 */ /* 0x000fe20000000800 */
[C---:B0-----:R-:W-:Y:S01]  /*99c0*/  IMAD.SHL.U32 R2, R10.reuse, 0x20, RZ ;  /* 0x000000200a027824 */ /* 0x041fe200078e00ff */
[----:B------:R-:W-:Y:S01]  /*99d0*/  SHF.R.U32.HI R4, RZ, 0x1, R10 ;  /* 0x00000001ff047819 */ /* 0x000fe2000001160a */
[C---:B------:R-:W-:Y:S01]  /*99e0*/  IMAD.SHL.U32 R6, R10.reuse, 0x80, RZ ;  /* 0x000000800a067824 */ /* 0x040fe200078e00ff */
[C---:B------:R-:W-:Y:S01]  /*99f0*/  LOP3.LUT P0, RZ, R10.reuse, 0x4, RZ, 0xc0, !PT ;  /* 0x000000040aff7812 */ /* 0x040fe2000780c0ff */
[----:B------:R-:W-:Y:S01]  /*9a00*/  IMAD.SHL.U32 R8, R10, 0x4, RZ ;  /* 0x000000040a087824 */ /* 0x000fe200078e00ff */
[----:B------:R-:W-:Y:S01]  /*9a10*/  LOP3.LUT R3, R2, 0x80, RZ, 0xc0, !PT ;  /* 0x0000008002037812 */ /* 0x000fe200078ec0ff */
[----:B------:R-:W-:Y:S01]  /*9a20*/  IMAD.SHL.U32 R9, R10, 0x2, RZ ;  /* 0x000000020a097824 */ /* 0x000fe200078e00ff */
[----:B------:R-:W-:-:S02]  /*9a30*/  LOP3.LUT R0, R6, 0x400, RZ, 0xc0, !PT ;  /* 0x0000040006007812 */ /* 0x000fc400078ec0ff */
[----:B------:R-:W-:Y:S02]  /*9a40*/  LOP3.LUT R3, R3, 0x10, R4, 0xf8, !PT ;  /* 0x0000001003037812 */ /* 0x000fe400078ef804 */
[----:B------:R-:W-:Y:S02]  /*9a50*/  LOP3.LUT R4, R4, 0x20, RZ, 0xc0, !PT ;  /* 0x0000002004047812 */ /* 0x000fe400078ec0ff */
[----:B------:R-:W-:Y:S02]  /*9a60*/  LOP3.LUT R0, R0, 0x800, R5, 0xf8, !PT ;  /* 0x0000080000007812 */ /* 0x000fe400078ef805 */
[----:B------:R-:W-:Y:S02]  /*9a70*/  LOP3.LUT R7, R4, 0x10, R10, 0xf8, !PT ;  /* 0x0000001004077812 */ /* 0x000fe400078ef80a */
[----:B------:R-:W-:Y:S01]  /*9a80*/  LOP3.LUT R5, R3, 0x10, R8, 0x78, !PT ;  /* 0x0000001003057812 */ /* 0x000fe200078e7808 */
[----:B------:R-:W-:Y:S01]  /*9a90*/  IMAD.SHL.U32 R3, R10, 0x10, RZ ;  /* 0x000000100a037824 */ /* 0x000fe200078e00ff */
[----:B------:R-:W-:-:S02]  /*9aa0*/  LOP3.LUT R2, R2, 0x360, RZ, 0xc0, !PT ;  /* 0x0000036002027812 */ /* 0x000fc400078ec0ff */
[----:B------:R-:W-:Y:S02]  /*9ab0*/  LOP3.LUT R6, R7, 0x380, R6, 0xf8, !PT ;  /* 0x0000038007067812 */ /* 0x000fe400078ef806 */
[--C-:B------:R-:W-:Y:S02]  /*9ac0*/  LOP3.LUT R2, R2, 0x400, R3.reuse, 0xf8, !PT ;  /* 0x0000040002027812 */ /* 0x100fe400078ef803 */
[----:B------:R-:W-:Y:S01]  /*9ad0*/  LOP3.LUT R7, R6, 0x70, R3, 0x78, !PT ;  /* 0x0000007006077812 */ /* 0x000fe200078e7803 */
[----:B-1----:R-:W-:Y:S01]  /*9ae0*/  IMAD.U32 R6, RZ, RZ, UR4 ;  /* 0x00000004ff067e24 */ /* 0x002fe2000f8e00ff */
[----:B------:R-:W-:Y:S02]  /*9af0*/  LOP3.LUT R2, R2, R5, RZ, 0xfc, !PT ;  /* 0x0000000502027212 */ /* 0x000fe400078efcff */
[----:B------:R-:W-:Y:S02]  /*9b00*/  LOP3.LUT R0, R0, R7, RZ, 0xfc, !PT ;  /* 0x0000000700007212 */ /* 0x000fe400078efcff */
[----:B------:R-:W-:Y:S01]  /*9b10*/  LOP3.LUT R4, R3, 0x90, RZ, 0xc0, !PT ;  /* 0x0000009003047812 */ /* 0x000fe200078ec0ff */
[----:B------:R0:W-:Y:S01]  /*9b20*/  STL [R1+0x10], R2 ;  /* 0x0000100201007387 */ /* 0x0001e20000100800 */
[----:B------:R-:W-:-:S02]  /*9b30*/  LOP3.LUT R8, R10, 0x7f, RZ, 0xc0, !PT ;  /* 0x0000007f0a087812 */ /* 0x000fc400078ec0ff */
[----:B------:R-:W-:Y:S01]  /*9b40*/  LOP3.LUT R4, R4, 0x10, R9, 0x78, !PT ;  /* 0x0000001004047812 */ /* 0x000fe200078e7809 */
[----:B------:R1:W-:Y:S01]  /*9b50*/  STL [R1+0x8], R0 ;  /* 0x0000080001007387 */ /* 0x0003e20000100800 */
[----:B------:R-:W-:Y:S02]  /*9b60*/  LEA R22, R6, R22, 0x18 ;  /* 0x0000001606167211 */ /* 0x000fe400078ec0ff */
[----:B------:R-:W-:Y:S02]  /*9b70*/  LOP3.LUT R4, R4, 0x760, R3, 0xf8, !PT ;  /* 0x0000076004047812 */ /* 0x000fe400078ef803 */
[----:B------:R-:W-:Y:S01]  /*9b80*/  LOP3.LUT R28, R3, 0x10, RZ, 0xc0, !PT ;  /* 0x00000010031c7812 */ /* 0x000fe200078ec0ff */
[----:B0-----:R-:W-:Y:S02]  /*9b90*/  IMAD.MOV.U32 R2, RZ, RZ, 0x40 ;  /* 0x00000040ff027424 */ /* 0x001fe400078e00ff */
[----:B------:R-:W-:Y:S01]  /*9ba0*/  STL [R1+0x4], R4 ;  /* 0x0000040401007387 */ /* 0x000fe20000100800 */
[----:B------:R-:W-:-:S02]  /*9bb0*/  LOP3.LUT R3, R28, 0x20, RZ, 0xfc, !PT ;  /* 0x000000201c037812 */ /* 0x000fc400078efcff */
[----:B-1----:R-:W-:Y:S01]  /*9bc0*/  SHF.L.U32 R0, R10, 0x6, RZ ;  /* 0x000000060a007819 */ /* 0x002fe200000006ff */
[----:B------:R-:W-:Y:S01]  /*9bd0*/  STL [R1], R6 ;  /* 0x0000000601007387 */ /* 0x000fe20000100800 */
[----:B------:R-:W-:Y:S02]  /*9be0*/  SEL R2, R2, 0xffffffc0, !P0 ;  /* 0xffffffc002027807 */ /* 0x000fe40004000000 */
[----:B------:R-:W-:Y:S02]  /*9bf0*/  LOP3.LUT R5, R0, 0x40, RZ, 0xc0, !PT ;  /* 0x0000004000057812 */ /* 0x000fe400078ec0ff */
[----:B------:R-:W-:Y:S01]  /*9c00*/  SHF.R.U32.HI R0, RZ, 0x1, R8 ;  /* 0x00000001ff007819 */ /* 0x000fe20000011608 */
[----:B------:R0:W-:Y:S03]  /*9c10*/  STL [R1+0xc], R2 ;  /* 0x00000c0201007387 */ /* 0x0001e60000100800 */
[----:B------:R-:W-:Y:S01]  /*9c20*/  LOP3.LUT R0, R0, R5, RZ, 0xfc, !PT ;  /* 0x0000000500007212 */ /* 0x000fe200078efcff */
[----:B------:R-:W-:Y:S01]  /*9c30*/  IMAD.IADD R0, R22, 0x1, R4 ;  /* 0x0000000116007824 */ /* 0x000fe200078e0204 */
[----:B------:R1:W-:Y:S04]  /*9c40*/  STL [R1+0x1c], RZ ;  /* 0x00001cff01007387 */ /* 0x0003e80000100800 */
[----:B------:R1:W-:Y:S01]  /*9c50*/  STL [R1+0x14], R0 ;  /* 0x0000140001007387 */ /* 0x0003e20000100800 */
[----:B0-----:R-:W-:-:S07]  /*9c60*/  LOP3.LUT R2, R28, 0x40, RZ, 0xfc, !PT ;  /* 0x000000401c027812 */ /* 0x001fce00078efcff */
.L_x_281:
[----:B------:R-:W-:Y:S01]  /*9c70*/  ULDC.64 UR4, c[0x0][0xc88] ;  /* 0x0003220000047ab9 */ /* 0x000fe20000000a00 */
[----:B------:R-:W-:Y:S01]  /*9c80*/  ULDC.64 UR6, c[0x0][0xa18] ;  /* 0x0002860000067ab9 */ /* 0x000fe20000000a00 */
[----:B------:R-:W-:Y:S01]  /*9c90*/  UIMAD.WIDE UR4, UR40, 0x4, UR4 ;  /* 0x00000004280478a5 */ /* 0x000fe2000f8e0204 */
[----:B------:R-:W-:-:S05]  /*9ca0*/  ULDC.64 UR8, c[0x0][0xa00] ;  /* 0x0002800000087ab9 */ /* 0x000fca0000000a00 */
[----:B01----:R-:W-:Y:S02]  /*9cb0*/  IMAD.U32 R2, RZ, RZ, UR4 ;  /* 0x00000004ff027e24 */ /* 0x003fe4000f8e00ff */
[----:B------:R-:W-:Y:S01]  /*9cc0*/  IMAD.U32 R3, RZ, RZ, UR5 ;  /* 0x00000005ff037e24 */ /* 0x000fe2000f8e00ff */
[----:B------:R-:W-:-:S04]  /*9cd0*/  ULDC.64 UR4, c[0x0][0xa28] ;  /* 0x00028a0000047ab9 */ /* 0x000fc80000000a00 */
[----:B------:R-:W2:Y:S01]  /*9ce0*/  LDG.E R2, desc[UR50][R2.64] ;  /* 0x0000003202027981 */ /* 0x000ea2000c1e1900 */
[----:B------:R-:W-:Y:S02]  /*9cf0*/  UISETP.NE.U32.AND UP1, UPT, UR4, URZ, UPT ;  /* 0x0000003f0400728c */ /* 0x000fe4000bf25070 */
[----:B------:R-:W-:Y:S02]  /*9d00*/  UISETP.NE.U32.AND UP0, UPT, UR6, URZ, UPT ;  /* 0x0000003f0600728c */ /* 0x000fe4000bf05070 */
[----:B------:R-:W-:Y:S02]  /*9d10*/  UISETP.NE.AND.EX UP1, UPT, UR5, URZ, UPT, UP1 ;  /* 0x0000003f0500728c */ /* 0x000fe4000bf25310 */
[----:B------:R-:W-:Y:S02]  /*9d20*/  UISETP.NE.AND.EX UP0, UPT, UR7, URZ, UPT, UP0 ;  /* 0x0000003f0700728c */ /* 0x000fe4000bf05300 */
[----:B------:R-:W-:Y:S02]  /*9d30*/  UISETP.NE.U32.AND UP2, UPT, UR8, URZ, UPT ;  /* 0x0000003f0800728c */ /* 0x000fe4000bf45070 */
[----:B------:R-:W-:-:S02]  /*9d40*/  PLOP3.LUT P0, PT, PT, PT, UP1, 0x80, 0x0 ;  /* 0x000000000000781c */ /* 0x000fc40003f0f018 */
[----:B------:R-:W-:Y:S01]  /*9d50*/  PLOP3.LUT P1, PT, PT, PT, UP0, 0x80, 0x0 ;  /* 0x000000000000781c */ /* 0x000fe20003f2f008 */
[----:B------:R-:W-:Y:S01]  /*9d60*/  UISETP.NE.AND.EX UP5, UPT, UR9, URZ, UPT, UP2 ;  /* 0x0000003f0900728c */ /* 0x000fe2000bfa5320 */
[----:B------:R-:W-:Y:S01]  /*9d70*/  IMAD.MOV.U32 R19, RZ, RZ, RZ ;  /* 0x000000ffff137224 */ /* 0x000fe200078e00ff */
[----:B------:R-:W-:Y:S02]  /*9d80*/  UMOV UR38, URZ ;  /* 0x0000003f00267c82 */ /* 0x000fe40008000000 */
[----:B------:R-:W-:Y:S02]  /*9d90*/  UP2UR UR47, UPR, URZ, 0x20 ;  /* 0x000000203f2f7883 */ /* 0x000fe40008000000 */
[----:B------:R-:W-:Y:S02]  /*9da0*/  PLOP3.LUT P2, PT, PT, PT, UP5, 0x80, 0x0 ;  /* 0x000000000000781c */ /* 0x000fe40003f4f058 */
[----:B--2---:R-:W-:-:S13]  /*9db0*/  R2UR UR44, R2 ;  /* 0x00000000022c72ca */ /* 0x004fda00000e0000 */
[----:B------:R-:W-:Y:S02]  /*9dc0*/  USHF.R.S32.HI UR45, URZ, 0x1f, UR44 ;  /* 0x0000001f3f2d7899 */ /* 0x000fe4000801142c */
[----:B------:R-:W-:Y:S02]  /*9dd0*/  @UP1 ULEA UR4, UP3, UR44, UR4, 0x2 ;  /* 0x000000042c041291 */ /* 0x000fe4000f86103f */
[----:B------:R-:W-:Y:S02]  /*9de0*/  USHF.L.U32 UR36, UR44, 0x2, URZ ;  /* 0x000000022c247899 */ /* 0x000fe4000800063f */
[----:B------:R-:W-:Y:S02]  /*9df0*/  @UP1 ULEA.HI.X UR5, UR44, UR5, UR45, 0x2, UP3 ;  /* 0x000000052c051291 */ /* 0x000fe400098f142d */
[----:B------:R-:W-:Y:S01]  /*9e00*/  USHF.L.U64.HI UR37, UR44, 0x2, UR45 ;  /* 0x000000022c257899 */ /* 0x000fe2000801022d */
[----:B------:R-:W-:Y:S01]  /*9e10*/  IMAD.U32 R2, RZ, RZ, UR4 ;  /* 0x00000004ff027e24 */ /* 0x000fe2000f8e00ff */
[----:B------:R-:W-:-:S02]  /*9e20*/  @UP0 UIADD3 UR6, UP4, UR36, UR6, URZ ;  /* 0x0000000624060290 */ /* 0x000fc4000ff9e03f */
[----:B------:R-:W-:Y:S02]  /*9e30*/  IMAD.U32 R3, RZ, RZ, UR5 ;  /* 0x00000005ff037e24 */ /* 0x000fe4000f8e00ff */
[----:B------:R-:W-:Y:S02]  /*9e40*/  @UP0 UIADD3.X UR7, UR37, UR7, URZ, UP4, !UPT ;  /* 0x0000000725070290 */ /* 0x000fe4000a7fe43f */
[----:B------:R-:W-:Y:S01]  /*9e50*/  UIADD3 UR8, UP0, UR36, UR8, URZ ;  /* 0x0000000824087290 */ /* 0x000fe2000ff1e03f */
[----:B-1----:R0:W2:Y:S03]  /*9e60*/  @P0 LDG.E R0, desc[UR50][R2.64] ;  /* 0x0000003202000981 */ /* 0x0020a6000c1e1900 */
[----:B------:R-:W-:Y:S01]  /*9e70*/  UIADD3.X UR4, UR37, UR9, URZ, UP0, !UPT ;  /* 0x0000000925047290 */ /* 0x000fe200087fe43f */
[----:B0-----:R-:W-:Y:S01]  /*9e80*/  MOV R2, UR6 ;  /* 0x0000000600027c02 */ /* 0x001fe20008000f00 */
[----:B------:R-:W-:-:S05]  /*9e90*/  IMAD.U32 R3, RZ, RZ, UR7 ;  /* 0x00000007ff037e24 */ /* 0x000fca000f8e00ff */
[----:B------:R0:W3:Y:S02]  /*9ea0*/  @P1 LDG.E R4, desc[UR50][R2.64] ;  /* 0x0000003202041981 */ /* 0x0000e4000c1e1900 */
[----:B0-----:R-:W-:Y:S02]  /*9eb0*/  IMAD.U32 R2, RZ, RZ, UR8 ;  /* 0x00000008ff027e24 */ /* 0x001fe4000f8e00ff */
[----:B------:R-:W-:-:S05]  /*9ec0*/  IMAD.U32 R3, RZ, RZ, UR4 ;  /* 0x00000004ff037e24 */ /* 0x000fca000f8e00ff */
[----:B------:R0:W5:Y:S01]  /*9ed0*/  @P2 LDG.E R19, desc[UR50][R2.64] ;  /* 0x0000003202132981 */ /* 0x000162000c1e1900 */
[----:B--2---:R-:W-:Y:S02]  /*9ee0*/  @P0 R2UR UR38, R0 ;  /* 0x00000000002602ca */ /* 0x004fe400000e0000 */
[----:B---3--:R-:W-:Y:S01]  /*9ef0*/  @P1 R2UR UR41, R4 ;  /* 0x00000000042912ca */ /* 0x008fe200000e0000 */
[----:B0-----:R-:W-:-:S14]  /*9f00*/  @P1 BRA `(.L_x_207) ;  /* 0x0000000000241947 */ /* 0x001fdc0003800000 */
[----:B------:R-:W-:Y:S01]  /*9f10*/  UISETP.NE.AND UP0, UPT, UR47, URZ, UPT ;  /* 0x0000003f2f00728c */ /* 0x000fe2000bf05270 */
[----:B------:R-:W-:-:S05]  /*9f20*/  ULDC UR41, c[0x0][0x288] ;  /* 0x0000a20000297ab9 */ /* 0x000fca0000000800 */
[----:B------:R-:W-:-:S13]  /*9f30*/  PLOP3.LUT P0, PT, PT, PT, UP0, 0x40, 0x0 ;  /* 0x000000000000781c */ /* 0x000fda0003f0e808 */
[----:B------:R-:W-:Y:S05]  /*9f40*/  @P0 BRA `(.L_x_207) ;  /* 0x0000000000140947 */ /* 0x000fea0003800000 */
[----:B------:R-:W2:Y:S04]  /*9f50*/  LDG.E R4, desc[UR50][R2.64] ;  /* 0x0000003202047981 */ /* 0x000ea8000c1e1900 */
[----:B------:R-:W3:Y:S01]  /*9f60*/  LDG.E R0, desc[UR50][R2.64+0x4] ;  /* 0x0000043202007981 */ /* 0x000ee2000c1e1900 */
[----:B--2---:R-:W-:Y:S02]  /*9f70*/  R2UR UR4, R4 ;  /* 0x00000000040472ca */ /* 0x004fe400000e0000 */
[----:B---3--:R-:W-:-:S13]  /*9f80*/  R2UR UR41, R0 ;  /* 0x00000000002972ca */ /* 0x008fda00000e0000 */
[----:B------:R-:W-:-:S12]  /*9f90*/  UIADD3 UR41, -UR4, UR41, URZ ;  /* 0x0000002904297290 */ /* 0x000fd8000fffe13f */
.L_x_207:
[----:B------:R-:W-:Y:S01]  /*9fa0*/  ULDC.64 UR6, c[0x0][0xa20] ;  /* 0x0002880000067ab9 */ /* 0x000fe20000000a00 */
[----:B------:R-:W-:Y:S01]  /*9fb0*/  ULDC.64 UR4, c[0x0][0x418] ;  /* 0x0001060000047ab9 */ /* 0x000fe20000000a00 */
[----:B------:R-:W-:Y:S01]  /*9fc0*/  ISETP.NE.U32.AND P0, PT, RZ, UR6, PT ;  /* 0x00000006ff007c0c */ /* 0x000fe2000bf05070 */
[----:B------:R-:W-:Y:S01]  /*9fd0*/  UISETP.NE.U32.AND UP0, UPT, UR4, URZ, UPT ;  /* 0x0000003f0400728c */ /* 0x000fe2000bf05070 */
[----:B------:R-:W-:Y:S01]  /*9fe0*/  IMAD.U32 R25, RZ, RZ, UR44 ;  /* 0x0000002cff197e24 */ /* 0x000fe2000f8e00ff */
[----:B------:R-:W-:Y:S01]  /*9ff0*/  ULDC UR42, c[0x0][0x2f0] ;  /* 0x0000bc00002a7ab9 */ /* 0x000fe20000000800 */
[----:B------:R-:W-:Y:S01]  /*a000*/  ISETP.NE.AND.EX P0, PT, RZ, UR7, PT, P0 ;  /* 0x00000007ff007c0c */ /* 0x000fe2000bf05300 */
[----:B------:R-:W-:Y:S01]  /*a010*/  UISETP.NE.AND.EX UP0, UPT, UR5, URZ, UPT, UP0 ;  /* 0x0000003f0500728c */ /* 0x000fe2000bf05300 */
[----:B------:R-:W-:-:S03]  /*a020*/  ULDC UR4, c[0x0][0x424] ;  /* 0x0001090000047ab9 */ /* 0x000fc60000000800 */
[----:B------:R-:W-:-:S04]  /*a030*/  USEL UR4, UR4, 0x1, UP0 ;  /* 0x0000000104047887 */ /* 0x000fc80008000000 */
[----:B------:R-:W-:-:S04]  /*a040*/  UIMAD UR42, UR4, UR42, URZ ;  /* 0x0000002a042a72a4 */ /* 0x000fc8000f8e023f */
[----:B------:R-:W-:Y:S08]  /*a050*/  @!P0 BRA `(.L_x_208) ;  /* 0x00000000001c8947 */ /* 0x000ff00003800000 */
[----:B------:R-:W-:-:S04]  /*a060*/  UIADD3 UR4, UP0, UR36, UR6, URZ ;  /* 0x0000000624047290 */ /* 0x000fc8000ff1e03f */
[----:B------:R-:W-:Y:S02]  /*a070*/  UIADD3.X UR5, UR37, UR7, URZ, UP0, !UPT ;  /* 0x0000000725057290 */ /* 0x000fe400087fe43f */
[----:B------:R-:W-:-:S04]  /*a080*/  IMAD.U32 R2, RZ, RZ, UR4 ;  /* 0x00000004ff027e24 */ /* 0x000fc8000f8e00ff */
[----:B------:R-:W-:-:S05]  /*a090*/  IMAD.U32 R3, RZ, RZ, UR5 ;  /* 0x00000005ff037e24 */ /* 0x000fca000f8e00ff */
[----:B------:R-:W2:Y:S02]  /*a0a0*/  LDG.E R2, desc[UR50][R2.64] ;  /* 0x0000003202027981 */ /* 0x000ea4000c1e1900 */
[----:B--2---:R-:W-:Y:S01]  /*a0b0*/  R2UR UR42, R2 ;  /* 0x00000000022a72ca */ /* 0x004fe200000e0000 */
[----:B------:R-:W-:-:S14]  /*a0c0*/  BRA `(.L_x_209) ;  /* 0x00000000002c7947 */ /* 0x000fdc0003800000 */
.L_x_208:
[----:B------:R-:W-:Y:S02]  /*a0d0*/  ULDC.64 UR4, c[0x0][0xa08] ;  /* 0x0002820000047ab9 */ /* 0x000fe40000000a00 */
[----:B------:R-:W-:-:S04]  /*a0e0*/  ISETP.NE.U32.AND P0, PT, RZ, UR4, PT ;  /* 0x00000004ff007c0c */ /* 0x000fc8000bf05070 */
[----:B------:R-:W-:-:S13]  /*a0f0*/  ISETP.NE.AND.EX P0, PT, RZ, UR5, PT, P0 ;  /* 0x00000005ff007c0c */ /* 0x000fda000bf05300 */
[----:B------:R-:W-:Y:S05]  /*a100*/  @!P0 BRA `(.L_x_209) ;  /* 0x00000000001c8947 */ /* 0x000fea0003800000 */
[----:B------:R-:W0:Y:S02]  /*a110*/  LDC.64 R2, c[0x0][0xa08] ;  /* 0x00028200ff027b82 */ /* 0x000e240000000a00 */
[----:B0-----:R-:W-:-:S05]  /*a120*/  IMAD.WIDE R2, R25, 0x4, R2 ;  /* 0x0000000419027825 */ /* 0x001fca00078e0202 */
[----:B------:R-:W2:Y:S04]  /*a130*/  LDG.E R4, desc[UR50][R2.64] ;  /* 0x0000003202047981 */ /* 0x000ea8000c1e1900 */
[----:B------:R-:W3:Y:S01]  /*a140*/  LDG.E R0, desc[UR50][R2.64+0x4] ;  /* 0x0000043202007981 */ /* 0x000ee2000c1e1900 */
[----:B--2---:R-:W-:Y:S02]  /*a150*/  R2UR UR42, R4 ;  /* 0x00000000042a72ca */ /* 0x004fe400000e0000 */
[----:B---3--:R-:W-:-:S13]  /*a160*/  R2UR UR4, R0 ;  /* 0x00000000000472ca */ /* 0x008fda00000e0000 */
[----:B------:R-:W-:-:S12]  /*a170*/  UIADD3 UR42, -UR42, UR4, URZ ;  /* 0x000000042a2a7290 */ /* 0x000fd8000fffe13f */
.L_x_209:
[----:B------:R-:W-:Y:S01]  /*a180*/  UIADD3 UR42, -UR38, UR42, URZ ;  /* 0x0000002a262a7290 */ /* 0x000fe2000fffe13f */
[----:B------:R-:W-:Y:S03]  /*a190*/  BSSY B7, `(.L_x_210) ;  /* 0x0000357000077945 */ /* 0x000fe60003800000 */
[----:B------:R-:W-:Y:S02]  /*a1a0*/  UIADD3 UR4, UR42, 0x7f, URZ ;  /* 0x0000007f2a047890 */ /* 0x000fe4000fffe03f */
[----:B------:R-:W-:Y:S02]  /*a1b0*/  ISETP.LT.AND P0, PT, RZ, UR42, PT ;  /* 0x0000002aff007c0c */ /* 0x000fe4000bf01270 */
[----:B------:R-:W-:-:S04]  /*a1c0*/  USHF.R.S32.HI UR5, URZ, 0x1f, UR4 ;  /* 0x0000001f3f057899 */ /* 0x000fc80008011404 */
[----:B------:R-:W-:-:S04]  /*a1d0*/  ULEA.HI UR5, UR5, UR4, URZ, 0x7 ;  /* 0x0000000405057291 */ /* 0x000fc8000f8f383f */
[----:B------:R-:W-:-:S03]  /*a1e0*/  USHF.R.S32.HI UR43, URZ, 0x7, UR5 ;  /* 0x000000073f2b7899 */ /* 0x000fc60008011405 */
[----:B------:R-:W-:Y:S09]  /*a1f0*/  @P0 BRA `(.L_x_211) ;  /* 0x0000000000440947 */ /* 0x000ff20003800000 */
[----:B------:R-:W0:Y:S02]  /*a200*/  S2R R0, SR_TID.X ;  /* 0x0000000000007919 */ /* 0x000e240000002100 */
[----:B0-----:R-:W-:-:S04]  /*a210*/  LOP3.LUT R0, R0, 0x7f, RZ, 0xc0, !PT ;  /* 0x0000007f00007812 */ /* 0x001fc800078ec0ff */
[----:B------:R-:W-:-:S13]  /*a220*/  ISETP.NE.AND P0, PT, R0, RZ, PT ;  /* 0x000000ff0000720c */ /* 0x000fda0003f05270 */
[----:B------:R-:W-:Y:S05]  /*a230*/  @P0 BRA `(.L_x_212) ;  /* 0x0000003400300947 */ /* 0x000fea0003800000 */
[----:B------:R-:W0:Y:S01]  /*a240*/  S2R R5, SR_LANEID ;  /* 0x0000000000057919 */ /* 0x000e220000000000 */
[----:B------:R-:W-:Y:S01]  /*a250*/  VOTEU.ANY UR4, UPT, PT ;  /* 0x0000000000047886 */ /* 0x000fe200038e0100 */
[----:B------:R-:W1:Y:S01]  /*a260*/  LDC.64 R2, c[0x0][0xc60] ;  /* 0x00031800ff027b82 */ /* 0x000e620000000a00 */
[----:B------:R-:W0:Y:S02]  /*a270*/  FLO.U32 R0, UR4 ;  /* 0x0000000400007d00 */ /* 0x000e2400080e0000 */
[----:B0-----:R-:W-:-:S06]  /*a280*/  ISETP.EQ.U32.AND P0, PT, R0, R5, PT ;  /* 0x000000050000720c */ /* 0x001fcc0003f02070 */
[----:B------:R-:W1:Y:S07]  /*a290*/  POPC R5, UR4 ;  /* 0x0000000400057d09 */ /* 0x000e6e0008000000 */
[----:B-1----:R-:W2:Y:S01]  /*a2a0*/  @P0 ATOMG.E.ADD.STRONG.GPU PT, R3, desc[UR50][R2.64], R5 ;  /* 0x00000005020309a8 */ /* 0x002ea200081ee1f2 */
[----:B------:R-:W0:Y:S02]  /*a2b0*/  S2R R4, SR_LTMASK ;  /* 0x0000000000047919 */ /* 0x000e240000003900 */
[----:B0-----:R-:W-:-:S04]  /*a2c0*/  LOP3.LUT R4, R4, UR4, RZ, 0xc0, !PT ;  /* 0x0000000404047c12 */ /* 0x001fc8000f8ec0ff */
[----:B------:R-:W0:Y:S01]  /*a2d0*/  POPC R7, R4 ;  /* 0x0000000400077309 */ /* 0x000e220000000000 */
[----:B--2---:R-:W0:Y:S02]  /*a2e0*/  SHFL.IDX PT, R0, R3, R0, 0x1f ;  /* 0x00001f0003007589 */ /* 0x004e2400000e0000 */
[----:B0-----:R-:W-:Y:S01]  /*a2f0*/  IADD3 R16, R0, UR49, R7 ;  /* 0x0000003100107c10 */ /* 0x001fe2000fffe007 */
[----:B------:R-:W-:Y:S06]  /*a300*/  BRA `(.L_x_212) ;  /* 0x0000003000fc7947 */ /* 0x000fec0003800000 */
.L_x_211:
[----:B------:R-:W-:Y:S01]  /*a310*/  VIADD R0, R22, 0x13800 ;  /* 0x0001380016007836 */ /* 0x000fe20000000000 */
[----:B------:R-:W-:Y:S04]  /*a320*/  BSSY B6, `(.L_x_213) ;  /* 0x0000013000067945 */ /* 0x000fe80003800000 */
[----:B------:R-:W-:-:S13]  /*a330*/  LOP3.LUT P0, RZ, R0, 0x9f, RZ, 0xc0, !PT ;  /* 0x0000009f00ff7812 */ /* 0x000fda000780c0ff */
[----:B------:R-:W-:Y:S05]  /*a340*/  @!P0 BRA `(.L_x_214) ;  /* 0x0000000000408947 */ /* 0x000fea0003800000 */
[----:B------:R-:W-:Y:S01]  /*a350*/  MOV R2, 0x0 ;  /* 0x0000000000027802 */ /* 0x000fe20000000f00 */
        /* <DEDUP_REMOVED lines=15> */
.L_x_214:
[----:B------:R-:W-:Y:S05]  /*a450*/  BSYNC B6 ;  /* 0x0000000000067941 */ /* 0x000fea0003800000 */
.L_x_213:
[----:B------:R-:W-:Y:S01]  /*a460*/  VIADD R0, R22, 0x9000 ;  /* 0x0000900016007836 */ /* 0x000fe20000000000 */
[----:B------:R-:W-:Y:S01]  /*a470*/  LOP3.LUT R27, R27, 0xfffffffe, RZ, 0xc0, !PT ;  /* 0xfffffffe1b1b7812 */ /* 0x000fe200078ec0ff */
[----:B------:R-:W-:Y:S03]  /*a480*/  BSSY B6, `(.L_x_215) ;  /* 0x0000014000067945 */ /* 0x000fe60003800000 */
[----:B------:R-:W-:-:S13]  /*a490*/  LOP3.LUT P0, RZ, R0, 0x9f, RZ, 0xc0, !PT ;  /* 0x0000009f00ff7812 */ /* 0x000fda000780c0ff */
[----:B------:R-:W-:Y:S01]  /*a4a0*/  @P0 LOP3.LUT R27, R27, 0x1, RZ, 0xfc, !PT ;  /* 0x000000011b1b0812 */ /* 0x000fe200078efcff */
[----:B------:R-:W-:Y:S06]  /*a4b0*/  @!P0 BRA `(.L_x_216) ;  /* 0x0000000000408947 */ /* 0x000fec0003800000 */
        /* <DEDUP_REMOVED lines=16> */
.L_x_216:
[----:B------:R-:W-:Y:S05]  /*a5c0*/  BSYNC B6 ;  /* 0x0000000000067941 */ /* 0x000fea0003800000 */
.L_x_215:
        /* <DEDUP_REMOVED lines=20> */
.L_x_218:
[----:B------:R-:W-:Y:S05]  /*a710*/  BSYNC B6 ;  /* 0x0000000000067941 */ /* 0x000fea0003800000 */
.L_x_217:
[----:B------:R-:W-:Y:S01]  /*a720*/  LOP3.LUT P6, RZ, R27, 0x1, RZ, 0xc0, !PT ;  /* 0x000000011bff7812 */ /* 0x000fe200078cc0ff */
[----:B------:R-:W-:-:S12]  /*a730*/  BSSY B6, `(.L_x_219) ;  /* 0x0000012000067945 */ /* 0x000fd80003800000 */
        /* <DEDUP_REMOVED lines=17> */
.L_x_220:
[----:B------:R-:W-:Y:S05]  /*a850*/  BSYNC B6 ;  /* 0x0000000000067941 */ /* 0x000fea0003800000 */
.L_x_219:
[----:B------:R-:W-:Y:S01]  /*a860*/  ULDC.64 UR4, c[0x0][0x9f8] ;  /* 0x00027e0000047ab9 */ /* 0x000fe20000000a00 */
[----:B------:R-:W0:Y:S01]  /*a870*/  LDC R5, c[0x0][0x430] ;  /* 0x00010c00ff057b82 */ /* 0x000e220000000800 */
[----:B------:R-:W-:-:S04]  /*a880*/  UISETP.NE.U32.AND UP0, UPT, UR4, URZ, UPT ;  /* 0x0000003f0400728c */ /* 0x000fc8000bf05070 */
[----:B------:R-:W-:-:S06]  /*a890*/  UISETP.NE.AND.EX UP0, UPT, UR5, URZ, UPT, UP0 ;  /* 0x0000003f0500728c */ /* 0x000fcc000bf05300 */
[----:B------:R-:W-:-:S05]  /*a8a0*/  PLOP3.LUT P0, PT, PT, PT, UP0, 0x80, 0x0 ;  /* 0x000000000000781c */ /* 0x000fca0003f0f008 */
[----:B------:R-:W-:-:S04]  /*a8b0*/  @UP0 UIADD3 UR4, UP1, UR36, UR4, URZ ;  /* 0x0000000424040290 */ /* 0x000fc8000ff3e03f */
[----:B------:R-:W-:Y:S02]  /*a8c0*/  @UP0 UIADD3.X UR5, UR37, UR5, URZ, UP1, !UPT ;  /* 0x0000000525050290 */ /* 0x000fe40008ffe43f */
[----:B------:R-:W-:-:S04]  /*a8d0*/  IMAD.U32 R2, RZ, RZ, UR4 ;  /* 0x00000004ff027e24 */ /* 0x000fc8000f8e00ff */
[----:B------:R-:W-:-:S05]  /*a8e0*/  IMAD.U32 R3, RZ, RZ, UR5 ;  /* 0x00000005ff037e24 */ /* 0x000fca000f8e00ff */
[----:B------:R1:W2:Y:S01]  /*a8f0*/  @P0 LDG.E R25, desc[UR50][R2.64] ;  /* 0x0000003202190981 */ /* 0x0002a2000c1e1900 */
[----:B0-----:R-:W-:Y:S02]  /*a900*/  ISETP.NE.AND P1, PT, R5, 0x1, PT ;  /* 0x000000010500780c */ /* 0x001fe40003f25270 */
[----:B------:R-:W-:Y:S01]  /*a910*/  MOV R7, UR43 ;  /* 0x0000002b00077c02 */ /* 0x000fe20008000f00 */
[----:B------:R-:W0:Y:S01]  /*a920*/  S2R R21, SR_TID.X ;  /* 0x0000000000157919 */ /* 0x000e220000002100 */
[----:B------:R-:W-:Y:S02]  /*a930*/  LOP3.LUT R27, R27, 0xffffffef, RZ, 0xc0, !PT ;  /* 0xffffffef1b1b7812 */ /* 0x000fe400078ec0ff */
[----:B------:R-:W-:Y:S01]  /*a940*/  LEA R7, R7, 0xffffff80, 0x7 ;  /* 0xffffff8007077811 */ /* 0x000fe200078e38ff */
[----:B------:R-:W3:Y:S06]  /*a950*/  S2R R20, SR_TID.X ;  /* 0x0000000000147919 */ /* 0x000eec0000002100 */
[----:B-1----:R-:W1:Y:S01]  /*a960*/  @P1 LDC R3, c[0x0][0x434] ;  /* 0x00010d00ff031b82 */ /* 0x002e620000000800 */
[----:B------:R-:W-:-:S07]  /*a970*/  @P1 LOP3.LUT R27, R27, 0x10, RZ, 0xfc, !PT ;  /* 0x000000101b1b1812 */ /* 0x000fce00078efcff */
[----:B------:R-:W4:Y:S01]  /*a980*/  @P1 LDC R0, c[0x0][0x438] ;  /* 0x00010e00ff001b82 */ /* 0x000f220000000800 */
[----:B0-----:R-:W-:Y:S01]  /*a990*/  IMAD.SHL.U32 R21, R21, 0x40, RZ ;  /* 0x0000004015157824 */ /* 0x001fe200078e00ff */
[----:B---3--:R-:W-:-:S04]  /*a9a0*/  LOP3.LUT R20, R20, 0x7f, RZ, 0xc0, !PT ;  /* 0x0000007f14147812 */ /* 0x008fc800078ec0ff */
[----:B------:R-:W-:Y:S02]  /*a9b0*/  LOP3.LUT R21, R21, 0x40, RZ, 0xc0, !PT ;  /* 0x0000004015157812 */ /* 0x000fe400078ec0ff */
[----:B------:R-:W-:-:S04]  /*a9c0*/  SHF.R.U32.HI R20, RZ, 0x1, R20 ;  /* 0x00000001ff147819 */ /* 0x000fc80000011614 */
[----:B------:R-:W-:-:S04]  /*a9d0*/  LOP3.LUT R4, R7, R20, R21, 0xfe, !PT ;  /* 0x0000001407047212 */ /* 0x000fc800078efe15 */
[C---:B------:R-:W-:Y:S01]  /*a9e0*/  ISETP.GE.AND P0, PT, R4.reuse, UR42, PT ;  /* 0x0000002a04007c0c */ /* 0x040fe2000bf06270 */
[----:B------:R-:W-:-:S04]  /*a9f0*/  VIADD R2, R4, UR38 ;  /* 0x0000002604027c36 */ /* 0x000fc80008000000 */
[----:B-1----:R-:W-:-:S04]  /*aa00*/  @P1 IMAD.HI.U32 R3, R2, R3, RZ ;  /* 0x0000000302031227 */ /* 0x002fc800078e00ff */
[----:B------:R-:W-:Y:S01]  /*aa10*/  IMAD.MOV.U32 R8, RZ, RZ, R2 ;  /* 0x000000ffff087224 */ /* 0x000fe200078e0002 */
[----:B----4-:R-:W-:Y:S02]  /*aa20*/  @P1 SHF.R.U32.HI R8, RZ, R0, R3 ;  /* 0x00000000ff081219 */ /* 0x010fe40000011603 */
[----:B------:R-:W0:Y:S02]  /*aa30*/  LDC R0, c[0x0][0x2f4] ;  /* 0x0000bd00ff007b82 */ /* 0x000e240000000800 */
[--C-:B------:R-:W-:Y:S01]  /*aa40*/  @!P0 SHF.R.S32.HI R9, RZ, 0x1f, R8.reuse ;  /* 0x0000001fff098819 */ /* 0x100fe20000011408 */
[----:B------:R-:W-:-:S04]  /*aa50*/  IMAD.MOV R6, RZ, RZ, -R8 ;  /* 0x000000ffff067224 */ /* 0x000fc800078e0a08 */
[----:B------:R-:W-:Y:S02]  /*aa60*/  IMAD R6, R5, R6, R2 ;  /* 0x0000000605067224 */ /* 0x000fe400078e0202 */
[----:B------:R-:W1:Y:S08]  /*aa70*/  @!P0 LDC.64 R2, c[0x0][0x428] ;  /* 0x00010a00ff028b82 */ /* 0x000e700000000a00 */
[----:B------:R-:W3:Y:S01]  /*aa80*/  @!P0 LDC.64 R4, c[0x0][0x418] ;  /* 0x00010600ff048b82 */ /* 0x000ee20000000a00 */
[----:B0-----:R-:W-:-:S02]  /*aa90*/  ISETP.GE.AND P3, PT, R28, R0, PT ;  /* 0x000000001c00720c */ /* 0x001fc40003f66270 */
[C---:B------:R-:W-:Y:S02]  /*aaa0*/  LOP3.LUT R11, R28.reuse, 0x20, RZ, 0xfc, !PT ;  /* 0x000000201c0b7812 */ /* 0x040fe400078efcff */
[----:B------:R-:W-:Y:S01]  /*aab0*/  LOP3.LUT R27, R27, 0xfffffff7, RZ, 0xc0, !PT ;  /* 0xfffffff71b1b7812 */ /* 0x000fe200078ec0ff */
[----:B------:R-:W-:Y:S01]  /*aac0*/  IMAD.U32 R12, RZ, RZ, UR46 ;  /* 0x0000002eff0c7e24 */ /* 0x000fe2000f8e00ff */
[----:B------:R-:W-:-:S04]  /*aad0*/  LOP3.LUT R10, R28, 0x40, RZ, 0xfc, !PT ;  /* 0x000000401c0a7812 */ /* 0x000fc800078efcff */
[----:B------:R-:W-:-:S03]  /*aae0*/  ISETP.NE.AND P2, PT, R12, 0x3, PT ;  /* 0x000000030c00780c */ /* 0x000fc60003f45270 */
[----:B------:R-:W-:-:S04]  /*aaf0*/  @P3 LOP3.LUT R27, R27, 0x8, RZ, 0xfc, !PT ;  /* 0x000000081b1b3812 */ /* 0x000fc800078efcff */
[----:B------:R-:W-:-:S04]  /*ab00*/  LOP3.LUT R27, R27, 0xfffffffe, RZ, 0xc0, !PT ;  /* 0xfffffffe1b1b7812 */ /* 0x000fc800078ec0ff */
[----:B------:R-:W-:Y:S01]  /*ab10*/  LOP3.LUT R27, R27, 0xfffffffb, RZ, 0xc0, !PT ;  /* 0xfffffffb1b1b7812 */ /* 0x000fe200078ec0ff */
[----:B------:R-:W-:Y:S01]  /*ab20*/  UMOV UR4, 0xffffffff ;  /* 0xffffffff00047882 */ /* 0x000fe20000000000 */
[----:B--2---:R-:W-:Y:S01]  /*ab30*/  SHF.R.S32.HI R29, RZ, 0x1f, R25 ;  /* 0x0000001fff1d7819 */ /* 0x004fe20000011419 */
[----:B-1----:R-:W-:-:S04]  /*ab40*/  @!P0 IMAD.WIDE.U32 R8, R25, R2, R8 ;  /* 0x0000000219088225 */ /* 0x002fc800078e0008 */
[----:B------:R-:W-:-:S04]  /*ab50*/  @!P0 IMAD R2, R29, R2, RZ ;  /* 0x000000021d028224 */ /* 0x000fc800078e02ff */
[----:B------:R-:W-:Y:S01]  /*ab60*/  @!P0 IMAD R3, R25, R3, R2 ;  /* 0x0000000319038224 */ /* 0x000fe200078e0202 */
[----:B---3--:R-:W-:-:S03]  /*ab70*/  @!P0 LEA R2, P1, R8, R4, 0x2 ;  /* 0x0000000408028211 */ /* 0x008fc600078210ff */
[----:B------:R-:W-:-:S05]  /*ab80*/  @!P0 IMAD.IADD R3, R9, 0x1, R3 ;  /* 0x0000000109038824 */ /* 0x000fca00078e0203 */
[----:B------:R-:W-:Y:S01]  /*ab90*/  @!P0 LEA.HI.X R3, R8, R5, R3, 0x2, P1 ;  /* 0x0000000508038211 */ /* 0x000fe200008f1403 */
[----:B------:R-:W-:Y:S01]  /*aba0*/  IMAD.MOV.U32 R5, RZ, RZ, RZ ;  /* 0x000000ffff057224 */ /* 0x000fe200078e00ff */
[----:B------:R-:W-:-:S05]  /*abb0*/  ISETP.GE.AND P1, PT, R11, R0, PT ;  /* 0x000000000b00720c */ /* 0x000fca0003f26270 */
[----:B------:R0:W5:Y:S01]  /*abc0*/  @!P0 LDG.E R5, desc[UR50][R2.64] ;  /* 0x0000003202058981 */ /* 0x000162000c1e1900 */
[----:B------:R-:W-:-:S07]  /*abd0*/  ISETP.GE.AND P0, PT, R10, R0, PT ;  /* 0x000000000a00720c */ /* 0x000fce0003f06270 */
[----:B------:R-:W-:-:S04]  /*abe0*/  @P1 LOP3.LUT R27, R27, 0x4, RZ, 0xfc, !PT ;  /* 0x000000041b1b1812 */ /* 0x000fc800078efcff */
[----:B------:R-:W-:-:S04]  /*abf0*/  @P2 LOP3.LUT R27, R27, 0x1, RZ, 0xfc, !PT ;  /* 0x000000011b1b2812 */ /* 0x000fc800078efcff */
[----:B------:R-:W-:-:S04]  /*ac00*/  LOP3.LUT R27, R27, 0xfffffffd, RZ, 0xc0, !PT ;  /* 0xfffffffd1b1b7812 */ /* 0x000fc800078ec0ff */
[----:B------:R-:W-:Y:S01]  /*ac10*/  @P0 LOP3.LUT R27, R27, 0x2, RZ, 0xfc, !PT ;  /* 0x000000021b1b0812 */ /* 0x000fe200078efcff */
[----:B0-----:R-:W-:Y:S06]  /*ac20*/  BRA.DIV UR4, `(.L_x_221) ;  /* 0x0000003a04987947 */ /* 0x001fec000b800000 */
.L_x_301:
[----:B------:R-:W-:Y:S01]  /*ac30*/  SHF.R.S32.HI R26, RZ, 0x1f, R18 ;  /* 0x0000001fff1a7819 */ /* 0x000fe20000011412 */
[----:B------:R-:W-:Y:S06]  /*ac40*/  @!P2 BRA `(.L_x_222) ;  /* 0x000000000004a947 */ /* 0x000fec0003800000 */
[----:B------:R-:W-:Y:S01]  /*ac50*/  BPT.TRAP 0x1 ;  /* 0x000000040000795c */ /* 0x000fe20000300000 */
.L_x_222:
[----:B------:R-:W-:Y:S01]  /*ac60*/  IMAD R4, R23, 0x8, R22 ;  /* 0x0000000817047824 */ /* 0x000fe200078e0216 */
[----:B------:R-:W-:Y:S01]  /*ac70*/  SHF.L.U32 R0, R24, 0x1f, RZ ;  /* 0x0000001f18007819 */ /* 0x000fe200000006ff */
[----:B------:R-:W-:Y:S01]  /*ac80*/  BSSY B0, `(.L_x_223) ;  /* 0x0000005000007945 */ /* 0x000fe20003800000 */
[----:B------:R-:W-:Y:S02]  /*ac90*/  SHF.R.S32.HI R20, RZ, 0x1f, R6 ;  /* 0x0000001fff147819 */ /* 0x000fe40000011406 */
[----:B------:R-:W0:Y:S01]  /*aca0*/  SYNCS.PHASECHK.TRANS64.TRYWAIT P0, [R4+URZ+0x19c80], R0 ;  /* 0x019c8000040075a7 */ /* 0x000e22000800017f */
[----:B------:R1:W-:Y:S02]  /*acb0*/  STL [R1+0x18], R0 ;  /* 0x0000180001007387 */ /* 0x0003e40000100800 */
[----:B01----:R-:W-:Y:S05]  /*acc0*/  @!P0 BRA `(.L_x_224) ;  /* 0x00000038009c8947 */ /* 0x003fea0003800000 */
.L_x_302:
[----:B------:R-:W-:Y:S05]  /*acd0*/  BSYNC B0 ;  /* 0x0000000000007941 */ /* 0x000fea0003800000 */
.L_x_223:
[----:B------:R-:W2:Y:S01]  /*ace0*/  LDL R10, [R1+0x4] ;  /* 0x00000400010a7983 */ /* 0x000ea20000100800 */
[----:B------:R-:W-:Y:S01]  /*acf0*/  ULDC.64 UR4, c[0x0][0x328] ;  /* 0x0000ca0000047ab9 */ /* 0x000fe20000000a00 */
[----:B-----5:R-:W-:Y:S01]  /*ad00*/  SHF.R.S32.HI R21, RZ, 0x1f, R5 ;  /* 0x0000001fff157819 */ /* 0x020fe20000011405 */
[----:B0-----:R-:W-:Y:S01]  /*ad10*/  IMAD R0, R20, UR4, RZ ;  /* 0x0000000414007c24 */ /* 0x001fe2000f8e02ff */
[----:B------:R-:W0:Y:S01]  /*ad20*/  S2R R8, SR_TID.X ;  /* 0x0000000000087919 */ /* 0x000e220000002100 */
[----:B------:R-:W-:Y:S01]  /*ad30*/  IMAD.WIDE.U32 R2, R6, UR4, RZ ;  /* 0x0000000406027c25 */ /* 0x000fe2000f8e00ff */
[----:B------:R-:W-:-:S03]  /*ad40*/  ULDC.64 UR6, c[0x0][0x318] ;  /* 0x0000c60000067ab9 */ /* 0x000fc60000000a00 */
[----:B------:R-:W-:Y:S01]  /*ad50*/  IMAD R0, R6, UR5, R0 ;  /* 0x0000000506007c24 */ /* 0x000fe2000f8e0200 */
        /* <DEDUP_REMOVED lines=10> */
[----:B------:R-:W-:Y:S01]  /*ae00*/  UMOV UR4, 0xffffffff ;  /* 0xffffffff00047882 */ /* 0x000fe20000000000 */
[----:B0-----:R-:W-:-:S04]  /*ae10*/  LOP3.LUT R8, R8, 0x7f, RZ, 0xc0, !PT ;  /* 0x0000007f08087812 */ /* 0x001fc800078ec0ff */
[----:B------:R-:W-:Y:S02]  /*ae20*/  SHF.R.U32.HI R11, RZ, 0x1, R8 ;  /* 0x00000001ff0b7819 */ /* 0x000fe40000011608 */
[----:B------:R-:W-:Y:S02]  /*ae30*/  IADD3 R8, P0, R2, UR6, RZ ;  /* 0x0000000602087c10 */ /* 0x000fe4000ff1e0ff */
[----:B------:R-:W-:Y:S02]  /*ae40*/  IADD3 R7, -R11, UR42, -R7 ;  /* 0x0000002a0b077c10 */ /* 0x000fe4000fffe907 */
[----:B------:R-:W-:Y:S02]  /*ae50*/  IADD3.X R9, R3, UR7, R9, P0, !PT ;  /* 0x0000000703097c10 */ /* 0x000fe400087fe409 */
[----:B------:R-:W-:Y:S01]  /*ae60*/  ISETP.GE.AND P0, PT, R7, 0x1, PT ;  /* 0x000000010700780c */ /* 0x000fe20003f06270 */
[----:B--2---:R-:W-:Y:S01]  /*ae70*/  IMAD R10, R23, 0x3000, R10 ;  /* 0x00003000170a7824 */ /* 0x004fe200078e020a */
[----:B------:R-:W-:Y:S11]  /*ae80*/  BRA.DIV UR4, `(.L_x_225) ;  /* 0x0000003a04447947 */ /* 0x000ff6000b800000 */
[----:B------:R-:W0:Y:S01]  /*ae90*/  SHFL.IDX PT, R2, R8, RZ, 0x1e1f ;  /* 0x001e1fff08027589 */ /* 0x000e2200000e0000 */
[----:B------:R-:W1:Y:S01]  /*aea0*/  LDC R12, c[0x0][0x2f4] ;  /* 0x0000bd00ff0c7b82 */ /* 0x000e620000000800 */
[C---:B------:R-:W-:Y:S02]  /*aeb0*/  LOP3.LUT R13, R28.reuse, 0x20, RZ, 0xfc, !PT ;  /* 0x000000201c0d7812 */ /* 0x040fe400078efcff */
[----:B------:R-:W2:Y:S01]  /*aec0*/  SHFL.IDX PT, R0, R9, RZ, 0x1e1f ;  /* 0x001e1fff09007589 */ /* 0x000ea200000e0000 */
[----:B------:R-:W-:-:S03]  /*aed0*/  LOP3.LUT R11, R28, 0x40, RZ, 0xfc, !PT ;  /* 0x000000401c0b7812 */ /* 0x000fc600078efcff */
[----:B------:R-:W3:Y:S01]  /*aee0*/  SHFL.IDX PT, R9, R9, 0x1, 0x1e1f ;  /* 0x003e1f0009097f89 */ /* 0x000ee200000e0000 */
[C---:B0-----:R-:W-:Y:S02]  /*aef0*/  IADD3 R2, P1, R28.reuse, R2, RZ ;  /* 0x000000021c027210 */ /* 0x041fe40007f3e0ff */
[----:B-1----:R-:W-:Y:S02]  /*af00*/  ISETP.GE.AND P3, PT, R28, R12, PT ;  /* 0x0000000c1c00720c */ /* 0x002fe40003f66270 */
[----:B--2---:R-:W-:Y:S01]  /*af10*/  IADD3.X R3, RZ, R0, RZ, P1, !PT ;  /* 0x00000000ff037210 */ /* 0x004fe20000ffe4ff */
[----:B------:R-:W-:Y:S01]  /*af20*/  IMAD.IADD R0, R22, 0x1, R10 ;  /* 0x0000000116007824 */ /* 0x000fe200078e020a */
[----:B------:R-:W-:Y:S02]  /*af30*/  ISETP.LT.OR P1, PT, R7, 0x1, P3 ;  /* 0x000000010700780c */ /* 0x000fe40001f21670 */
[----:B------:R-:W-:-:S11]  /*af40*/  ISETP.GE.AND P2, PT, R13, R12, PT ;  /* 0x0000000c0d00720c */ /* 0x000fd60003f46270 */
[----:B------:R-:W-:Y:S01]  /*af50*/  LDGSTS.E.BYPASS.LTC128B.128 [R0+0x9000], desc[UR50][R2.64], !P1 ;  /* 0x0900000002007fae */ /* 0x000fe2000c901d72 */
[----:B------:R-:W-:-:S13]  /*af60*/  ISETP.LT.OR P1, PT, R7, 0x1, P2 ;  /* 0x000000010700780c */ /* 0x000fda0001721670 */
[----:B------:R-:W-:Y:S01]  /*af70*/  LDGSTS.E.BYPASS.LTC128B.128 [R0+0xa000], desc[UR50][R2.64+0x20], !P1 ;  /* 0x0a00002002007fae */ /* 0x000fe2000c901d72 */
[----:B------:R-:W-:-:S04]  /*af80*/  ISETP.GE.AND P1, PT, R11, R12, PT ;  /* 0x0000000c0b00720c */ /* 0x000fc80003f26270 */
[----:B------:R-:W-:-:S13]  /*af90*/  ISETP.LT.OR P4, PT, R7, 0x1, P1 ;  /* 0x000000010700780c */ /* 0x000fda0000f81670 */
[----:B------:R0:W-:Y:S01]  /*afa0*/  LDGSTS.E.BYPASS.LTC128B.128 [R0+0xb000], desc[UR50][R2.64+0x40], !P4 ;  /* 0x0b00004002007fae */ /* 0x0001e2000e101d72 */
[----:B------:R-:W-:-:S03]  /*afb0*/  ISETP.GE.AND P4, PT, R7, 0x41, PT ;  /* 0x000000410700780c */ /* 0x000fc60003f86270 */
[----:B0--3--:R0:W1:Y:S10]  /*afc0*/  SHFL.IDX PT, R2, R8, 0x1, 0x1e1f ;  /* 0x003e1f0008027f89 */ /* 0x00907400000e0000 */
.L_x_308:
[C---:B------:R-:W-:Y:S02]  /*afd0*/  ISETP.LT.OR P3, PT, R7.reuse, 0x41, P3 ;  /* 0x000000410700780c */ /* 0x040fe40001f61670 */
[C---:B------:R-:W-:Y:S02]  /*afe0*/  ISETP.LT.OR P2, PT, R7.reuse, 0x41, P2 ;  /* 0x000000410700780c */ /* 0x040fe40001741670 */
[----:B------:R-:W-:Y:S02]  /*aff0*/  ISETP.LT.OR P1, PT, R7, 0x41, P1 ;  /* 0x000000410700780c */ /* 0x000fe40000f21670 */
[----:B-1----:R-:W-:-:S05]  /*b000*/  IADD3 R2, P5, R28, R2, RZ ;  /* 0x000000021c027210 */ /* 0x002fca0007fbe0ff */
[----:B------:R-:W-:-:S05]  /*b010*/  IMAD.X R3, RZ, RZ, R9, P5 ;  /* 0x000000ffff037224 */ /* 0x000fca00028e0609 */
[----:B------:R-:W-:Y:S01]  /*b020*/  @!PT LDS RZ, [RZ] ;  /* 0x00000000fffff984 */ /* 0x000fe20000000800 */
[----:B------:R-:W-:Y:S01]  /*b030*/  @!PT LDS RZ, [RZ] ;  /* 0x00000000fffff984 */ /* 0x000fe20000000800 */
[----:B------:R-:W-:Y:S01]  /*b040*/  @!PT LDS RZ, [RZ] ;  /* 0x00000000fffff984 */ /* 0x000fe20000000800 */
[----:B------:R1:W-:Y:S04]  /*b050*/  LDGSTS.E.BYPASS.LTC128B.128 [R0+0x9800], desc[UR50][R2.64], !P3 ;  /* 0x0980000002007fae */ /* 0x0003e8000d901d72 */
[----:B------:R1:W-:Y:S04]  /*b060*/  LDGSTS.E.BYPASS.LTC128B.128 [R0+0xa800], desc[UR50][R2.64+0x20], !P2 ;  /* 0x0a80002002007fae */ /* 0x0003e8000d101d72 */
[----:B------:R1:W-:Y:S01]  /*b070*/  LDGSTS.E.BYPASS.LTC128B.128 [R0+0xb800], desc[UR50][R2.64+0x40], !P1 ;  /* 0x0b80004002007fae */ /* 0x0003e2000c901d72 */
[----:B------:R-:W-:Y:S01]  /*b080*/  PLOP3.LUT P1, PT, PT, PT, PT, 0x80, 0x0 ;  /* 0x000000000000781c */ /* 0x000fe20003f2f070 */
[----:B------:R-:W-:-:S12]  /*b090*/  NOP ;  /* 0x0000000000007918 */ /* 0x000fd80000000000 */
.L_x_226:
[----:B------:R-:W-:Y:S02]  /*b0a0*/  PLOP3.LUT P2, PT, P2, P1, PT, 0xa2, 0x0 ;  /* 0x000000000000781c */ /* 0x000fe40001743472 */
[----:B------:R-:W-:-:S08]  /*b0b0*/  @P1 R2UR P2, UR4, R4 ;  /* 0x00000000040412ca */ /* 0x000fd00000040000 */
[----:B------:R-:W-:-:S05]  /*b0c0*/  @P1 PLOP3.LUT P1, PT, P2, PT, PT, 0x80, 0x0 ;  /* 0x000000000000181c */ /* 0x000fca000172f070 */
[----:B------:R-:W-:Y:S01]  /*b0d0*/  @!P2 SYNCS.ARRIVE.TRANS64.RED.A0T1 RZ, [UR4+0x19c70], RZ ;  /* 0x019c70ffffffa9a7 */ /* 0x000fe20008200404 */
[----:B------:R-:W-:Y:S07]  /*b0e0*/  @!P2 ARRIVES.LDGSTSBAR.64.TRANSCNT [UR4+0x19c70] ;  /* 0x019c7000ff00a9b0 */ /* 0x000fee0008000a84 */
[----:B------:R-:W-:Y:S05]  /*b0f0*/  @P1 BRA.U.ANY `(.L_x_226) ;  /* 0xfffffffd00e81947 */ /* 0x000fea000393ffff */
[----:B------:R-:W-:Y:S01]  /*b100*/  NOP ;  /* 0x0000000000007918 */ /* 0x000fe20000000000 */
[----:B-1----:R-:W-:-:S05]  /*b110*/  IMAD.U32 R2, RZ, RZ, UR46 ;  /* 0x0000002eff027e24 */ /* 0x002fca000f8e00ff */
[----:B------:R-:W-:-:S13]  /*b120*/  ISETP.NE.AND P3, PT, R2, 0x3, PT ;  /* 0x000000030200780c */ /* 0x000fda0003f65270 */
[----:B------:R-:W-:Y:S05]  /*b130*/  @!P3 BRA `(.L_x_227) ;  /* 0x000000000004b947 */ /* 0x000fea0003800000 */
[----:B------:R-:W-:Y:S01]  /*b140*/  BPT.TRAP 0x1 ;  /* 0x000000040000795c */ /* 0x000fe20000300000 */
.L_x_227:
[----:B------:R1:W-:Y:S01]  /*b150*/  SYNCS.ARRIVE.TRANS64.A1T0 RZ, [R4+URZ+0x19c70], RZ ;  /* 0x019c70ff04ff79a7 */ /* 0x0003e2000810003f */
[----:B------:R-:W-:Y:S05]  /*b160*/  @!P3 BRA `(.L_x_228) ;  /* 0x000000000004b947 */ /* 0x000fea0003800000 */
[----:B------:R-:W-:Y:S01]  /*b170*/  BPT.TRAP 0x1 ;  /* 0x000000040000795c */ /* 0x000fe20000300000 */
.L_x_228:
[----:B------:R-:W2:Y:S01]  /*b180*/  LDL R2, [R1+0x18] ;  /* 0x0000180001027983 */ /* 0x000ea20000100800 */
[----:B------:R-:W-:Y:S01]  /*b190*/  BSSY B0, `(.L_x_229) ;  /* 0x0000003000007945 */ /* 0x000fe20003800000 */
[----:B--2---:R-:W2:Y:S03]  /*b1a0*/  SYNCS.PHASECHK.TRANS64.TRYWAIT P1, [R4+URZ+0x19c40], R2 ;  /* 0x019c4002040075a7 */ /* 0x004ea6000802017f */
[----:B--2---:R-:W-:Y:S05]  /*b1b0*/  @!P1 BRA `(.L_x_230) ;  /* 0x0000003800509947 */ /* 0x004fea0003800000 */
.L_x_309:
[----:B------:R-:W-:Y:S05]  /*b1c0*/  BSYNC B0 ;  /* 0x0000000000007941 */ /* 0x000fea0003800000 */
.L_x_229:
[----:B------:R-:W-:Y:S01]  /*b1d0*/  ULDC.64 UR4, c[0x0][0x300] ;  /* 0x0000c00000047ab9 */ /* 0x000fe20000000a00 */
[----:B0-----:R-:W0:Y:S01]  /*b1e0*/  LDC R8, c[0x0][0x2f4] ;  /* 0x0000bd00ff087b82 */ /* 0x001e220000000800 */
[----:B------:R-:W-:Y:S01]  /*b1f0*/  IMAD R7, R20, UR4, RZ ;  /* 0x0000000414077c24 */ /* 0x000fe2000f8e02ff */
[----:B------:R-:W-:Y:S01]  /*b200*/  ULDC.64 UR6, c[0x0][0x2e8] ;  /* 0x0000ba0000067ab9 */ /* 0x000fe20000000a00 */
[----:B--2---:R-:W-:Y:S01]  /*b210*/  IMAD.WIDE.U32 R2, R6, UR4, RZ ;  /* 0x0000000406027c25 */ /* 0x004fe2000f8e00ff */
[C---:B------:R-:W-:Y:S02]  /*b220*/  LOP3.LUT R10, R28.reuse, 0x40, RZ, 0xfc, !PT ;  /* 0x000000401c0a7812 */ /* 0x040fe400078efcff */
[----:B------:R-:W-:Y:S01]  /*b230*/  LOP3.LUT R9, R28, 0x20, RZ, 0xfc, !PT ;  /* 0x000000201c097812 */ /* 0x000fe200078efcff */
[----:B------:R-:W-:Y:S01]  /*b240*/  IMAD R7, R6, UR5, R7 ;  /* 0x0000000506077c24 */ /* 0x000fe2000f8e0207 */
[----:B------:R-:W-:Y:S02]  /*b250*/  ULDC.64 UR4, c[0x0][0x310] ;  /* 0x0000c40000047ab9 */ /* 0x000fe40000000a00 */
        /* <DEDUP_REMOVED lines=8> */
[----:B------:R-:W-:Y:S01]  /*b2e0*/  UMOV UR4, 0xffffffff ;  /* 0xffffffff00047882 */ /* 0x000fe20000000000 */
[-C--:B0-----:R-:W-:Y:S02]  /*b2f0*/  ISETP.GE.AND P2, PT, R10, R8.reuse, PT ;  /* 0x000000080a00720c */ /* 0x081fe40003f46270 */
[----:B------:R-:W-:Y:S01]  /*b300*/  IMAD R6, R18, UR5, R6 ;  /* 0x0000000512067c24 */ /* 0x000fe2000f8e0206 */
[----:B------:R-:W-:Y:S02]  /*b310*/  IADD3 R5, P1, R2, UR6, RZ ;  /* 0x0000000602057c10 */ /* 0x000fe4000ff3e0ff */
[----:B------:R-:W-:-:S02]  /*b320*/  ISETP.GE.AND P3, PT, R9, R8, PT ;  /* 0x000000080900720c */ /* 0x000fc40003f66270 */
[----:B------:R-:W-:Y:S02]  /*b330*/  IADD3.X R6, R3, UR7, R6, P1, !PT ;  /* 0x0000000703067c10 */ /* 0x000fe40008ffe406 */
[----:B------:R-:W-:Y:S01]  /*b340*/  ISETP.GE.AND P5, PT, R28, R8, PT ;  /* 0x000000081c00720c */ /* 0x000fe20003fa6270 */
[----:B------:R-:W-:-:S12]  /*b350*/  BRA.DIV UR4, `(.L_x_231) ;  /* 0x0000003a04007947 */ /* 0x000fd8000b800000 */
[----:B------:R-:W0:Y:S04]  /*b360*/  SHFL.IDX PT, R3, R5, RZ, 0x1e1f ;  /* 0x001e1fff05037589 */ /* 0x000e2800000e0000 */
[----:B------:R-:W2:Y:S04]  /*b370*/  SHFL.IDX PT, R2, R6, RZ, 0x1e1f ;  /* 0x001e1fff06027589 */ /* 0x000ea800000e0000 */
[----:B------:R-:W3:Y:S04]  /*b380*/  SHFL.IDX PT, R5, R5, 0x1, 0x1e1f ;  /* 0x003e1f0005057f89 */ /* 0x000ee800000e0000 */
[----:B------:R-:W4:Y:S01]  /*b390*/  SHFL.IDX PT, R6, R6, 0x1, 0x1e1f ;  /* 0x003e1f0006067f89 */ /* 0x000f2200000e0000 */
[----:B0-----:R-:W-:-:S05]  /*b3a0*/  @P0 IADD3 R3, P1, R28, R3, RZ ;  /* 0x000000031c030210 */ /* 0x001fca0007f3e0ff */
[----:B--2---:R-:W-:-:S05]  /*b3b0*/  @P0 IMAD.X R2, RZ, RZ, R2, P1 ;  /* 0x000000ffff020224 */ /* 0x004fca00008e0602 */
[----:B------:R-:W-:-:S04]  /*b3c0*/  @P0 LOP3.LUT R3, R3, R2, RZ, 0x3c, !PT ;  /* 0x0000000203030212 */ /* 0x000fc800078e3cff */
[----:B------:R-:W-:-:S04]  /*b3d0*/  @P0 LOP3.LUT R2, R3, R2, RZ, 0x3c, !PT ;  /* 0x0000000203020212 */ /* 0x000fc800078e3cff */
[----:B------:R-:W-:-:S05]  /*b3e0*/  @P0 LOP3.LUT R3, R3, R2, RZ, 0x3c, !PT ;  /* 0x0000000203030212 */ /* 0x000fca00078e3cff */
[----:B------:R0:W-:Y:S04]  /*b3f0*/  @P0 LDGSTS.E.BYPASS.LTC128B.128 [R0+0x13800], desc[UR50][R2.64], !P5 ;  /* 0x1380000002000fae */ /* 0x0001e8000e901d72 */
[----:B------:R0:W-:Y:S04]  /*b400*/  @P0 LDGSTS.E.BYPASS.LTC128B.128 [R0+0x14800], desc[UR50][R2.64+0x20], !P3 ;  /* 0x1480002002000fae */ /* 0x0001e8000d901d72 */
[----:B---34-:R0:W-:Y:S02]  /*b410*/  @P0 LDGSTS.E.BYPASS.LTC128B.128 [R0+0x15800], desc[UR50][R2.64+0x40], !P2 ;  /* 0x1580004002000fae */ /* 0x0181e4000d101d72 */
.L_x_315:
[----:B0-2---:R-:W-:-:S05]  /*b420*/  @P4 IADD3 R2, P0, R28, R5, RZ ;  /* 0x000000051c024210 */ /* 0x005fca0007f1e0ff */
        /* <DEDUP_REMOVED lines=9> */
.L_x_232:
        /* <DEDUP_REMOVED lines=11> */
.L_x_233:
[----:B------:R0:W-:Y:S02]  /*b570*/  SYNCS.ARRIVE.TRANS64.A1T0 RZ, [R4+URZ+0x19c30], RZ ;  /* 0x019c30ff04ff79a7 */ /* 0x0001e4000810003f */
[----:B------:R-:W-:Y:S05]  /*b580*/  WARPSYNC.ALL ;  /* 0x0000000000007948 */ /* 0x000fea0003800000 */
[C---:B------:R-:W-:Y:S01]  /*b590*/  R2UR UR5, R19.reuse ;  /* 0x00000000130572ca */ /* 0x040fe200000e0000 */
[----:B------:R-:W-:Y:S01]  /*b5a0*/  VIADD R0, R22, 0xf000 ;  /* 0x0000f00016007836 */ /* 0x000fe20000000000 */
[----:B------:R-:W-:Y:S01]  /*b5b0*/  R2UR UR36, R19 ;  /* 0x00000000132472ca */ /* 0x000fe200000e0000 */
[----:B------:R-:W-:Y:S01]  /*b5c0*/  ULDC.64 UR6, c[0x0][0x298] ;  /* 0x0000a60000067ab9 */ /* 0x000fe20000000a00 */
[----:B------:R-:W-:Y:S01]  /*b5d0*/  UISETP.NE.AND UP0, UPT, UR47, URZ, UPT ;  /* 0x0000003f2f00728c */ /* 0x000fe2000bf05270 */
[----:B------:R-:W-:Y:S01]  /*b5e0*/  BSSY B6, `(.L_x_234) ;  /* 0x000001b000067945 */ /* 0x000fe20003800000 */
[----:B------:R-:W-:Y:S01]  /*b5f0*/  BAR.SYNC.DEFER_BLOCKING 0x8, 0x200 ;  /* 0x0208000000007b1d */ /* 0x000fe20000010000 */
[----:B------:R-:W-:Y:S01]  /*b600*/  LOP3.LUT P0, RZ, R0, 0x9f, RZ, 0xc0, !PT ;  /* 0x0000009f00ff7812 */ /* 0x000fe2000780c0ff */
[----:B------:R-:W-:-:S02]  /*b610*/  USEL UR44, UR44, URZ, !UP0 ;  /* 0x0000003f2c2c7287 */ /* 0x000fc4000c000000 */
[----:B------:R-:W-:-:S03]  /*b620*/  USEL UR45, UR45, URZ, !UP0 ;  /* 0x0000003f2d2d7287 */ /* 0x000fc6000c000000 */
[----:B------:R-:W-:Y:S02]  /*b630*/  USHF.R.S32.HI UR4, URZ, 0x1f, UR5 ;  /* 0x0000001f3f047899 */ /* 0x000fe40008011405 */
[----:B------:R-:W-:Y:S02]  /*b640*/  UIMAD.WIDE.U32 UR36, UR36, UR6, URZ ;  /* 0x00000006242472a5 */ /* 0x000fe4000f8e003f */
[----:B------:R-:W-:-:S04]  /*b650*/  UIMAD UR4, UR4, UR6, URZ ;  /* 0x00000006040472a4 */ /* 0x000fc8000f8e023f */
[----:B------:R-:W-:-:S04]  /*b660*/  UIMAD UR4, UR5, UR7, UR4 ;  /* 0x00000007050472a4 */ /* 0x000fc8000f8e0204 */
[----:B------:R-:W-:Y:S01]  /*b670*/  UIADD3 UR47, UR37, UR4, URZ ;  /* 0x00000004252f7290 */ /* 0x000fe2000fffe03f */
[----:B------:R-:W-:Y:S11]  /*b680*/  @!P0 BRA `(.L_x_235) ;  /* 0x0000000000408947 */ /* 0x000ff60003800000 */
[----:B------:R-:W-:Y:S01]  /*b690*/  MOV R2, 0x0 ;  /* 0x0000000000027802 */ /* 0x000fe20000000f00 */
[----:B------:R-:W-:Y:S01]  /*b6a0*/  ULDC.64 UR6, c[0x4][0x98] ;  /* 0x0100260000067ab9 */ /* 0x000fe20000000a00 */
[----:B------:R-:W-:Y:S01]  /*b6b0*/  ULDC.64 UR8, c[0x4][0xa0] ;  /* 0x0100280000087ab9 */ /* 0x000fe20000000a00 */
[----:B------:R-:W-:Y:S01]  /*b6c0*/  ULDC.64 UR4, c[0x4][0x28] ;  /* 0x01000a0000047ab9 */ /* 0x000fe20000000a00 */
[----:B01----:R-:W-:Y:S01]  /*b6d0*/  MOV R4, UR6 ;  /* 0x0000000600047c02 */ /* 0x003fe20008000f00 */
[----:B------:R-:W-:Y:S01]  /*b6e0*/  IMAD.U32 R5, RZ, RZ, UR7 ;  /* 0x00000007ff057e24 */ /* 0x000fe2000f8e00ff */
        /* <DEDUP_REMOVED lines=9> */
[----:B0-----:R-:W-:Y:S05]  /*b780*/  CALL.ABS.NOINC R2 ;  /* 0x0000000002007343 */ /* 0x001fea0003c00000 */
.L_x_235:
[----:B------:R-:W-:Y:S05]  /*b790*/  BSYNC B6 ;  /* 0x0000000000067941 */ /* 0x000fea0003800000 */
.L_x_234:
[----:B------:R2:W5:Y:S01]  /*b7a0*/  LDL R9, [R1+0x14] ;  /* 0x0000140001097983 */ /* 0x0005620000100800 */
[----:B------:R-:W3:Y:S01]  /*b7b0*/  LDC R8, c[0x0][0x448] ;  /* 0x00011200ff087b82 */ /* 0x000ee20000000800 */
[----:B------:R-:W-:Y:S01]  /*b7c0*/  R2UR UR6, R26 ;  /* 0x000000001a0672ca */ /* 0x000fe200000e0000 */
[----:B------:R-:W-:Y:S01]  /*b7d0*/  ULDC.64 UR8, c[0x0][0x2d8] ;  /* 0x0000b60000087ab9 */ /* 0x000fe20000000a00 */
[----:B------:R-:W4:Y:S01]  /*b7e0*/  S2R R19, SR_TID.X ;  /* 0x0000000000137919 */ /* 0x000f220000002100 */
[----:B------:R-:W-:Y:S02]  /*b7f0*/  R2UR UR7, R18 ;  /* 0x00000000120772ca */ /* 0x000fe400000e0000 */
[----:B---3--:R-:W-:Y:S02]  /*b800*/  ISETP.NE.AND P0, PT, R8, 0x1, PT ;  /* 0x000000010800780c */ /* 0x008fe40003f05270 */
[----:B------:R-:W-:Y:S02]  /*b810*/  R2UR UR10, R18 ;  /* 0x00000000120a72ca */ /* 0x000fe400000e0000 */
[C---:B----4-:R-:W-:Y:S01]  /*b820*/  LOP3.LUT R2, R19.reuse, 0x7f, RZ, 0xc0, !PT ;  /* 0x0000007f13027812 */ /* 0x050fe200078ec0ff */
[----:B------:R-:W-:-:S08]  /*b830*/  IMAD.SHL.U32 R19, R19, 0x40, RZ ;  /* 0x0000004013137824 */ /* 0x000fd000078e00ff */
[----:B------:R-:W3:Y:S01]  /*b840*/  @P0 LDC R3, c[0x0][0x44c] ;  /* 0x00011300ff030b82 */ /* 0x000ee20000000800 */
[----:B------:R-:W-:Y:S02]  /*b850*/  SHF.R.U32.HI R2, RZ, 0x1, R2 ;  /* 0x00000001ff027819 */ /* 0x000fe40000011602 */
[----:B------:R-:W-:-:S05]  /*b860*/  LOP3.LUT R19, R19, 0x40, RZ, 0xc0, !PT ;  /* 0x0000004013137812 */ /* 0x000fca00078ec0ff */
[----:B------:R-:W4:Y:S01]  /*b870*/  @P0 LDC R0, c[0x0][0x450] ;  /* 0x00011400ff000b82 */ /* 0x000f220000000800 */
[----:B------:R-:W-:Y:S01]  /*b880*/  LOP3.LUT R2, R2, R19, RZ, 0xfc, !PT ;  /* 0x0000001302027212 */ /* 0x000fe200078efcff */
[----:B------:R-:W-:Y:S01]  /*b890*/  UIMAD UR6, UR6, UR8, URZ ;  /* 0x00000008060672a4 */ /* 0x000fe2000f8e023f */
[----:B------:R-:W-:Y:S01]  /*b8a0*/  UMOV UR4, UR36 ;  /* 0x0000002400047c82 */ /* 0x000fe20008000000 */
[----:B------:R-:W-:Y:S02]  /*b8b0*/  UMOV UR5, UR47 ;  /* 0x0000002f00057c82 */ /* 0x000fe40008000000 */
[----:B------:R-:W-:Y:S01]  /*b8c0*/  IMAD R6, R17, 0xc0, R2 ;  /* 0x000000c011067824 */ /* 0x000fe200078e0202 */
[----:B------:R-:W-:Y:S02]  /*b8d0*/  UIMAD.WIDE.U32 UR4, UR7, UR8, UR4 ;  /* 0x00000008070472a5 */ /* 0x000fe4000f8e0004 */
[----:B------:R-:W-:-:S03]  /*b8e0*/  UIMAD UR6, UR10, UR9, UR6 ;  /* 0x000000090a0672a4 */ /* 0x000fc6000f8e0206 */
[----:B------:R-:W-:Y:S01]  /*b8f0*/  ULDC.64 UR8, c[0x0][0x2e0] ;  /* 0x0000b80000087ab9 */ /* 0x000fe20000000a00 */
[----:B------:R-:W-:Y:S02]  /*b900*/  UIADD3 UR5, UR5, UR6, URZ ;  /* 0x0000000605057290 */ /* 0x000fe4000fffe03f */
[----:B------:R-:W-:Y:S01]  /*b910*/  UIMAD UR6, UR45, UR8, URZ ;  /* 0x000000082d0672a4 */ /* 0x000fe2000f8e023f */
[----:B---3--:R-:W-:Y:S01]  /*b920*/  @P0 IMAD.HI.U32 R3, R6, R3, RZ ;  /* 0x0000000306030227 */ /* 0x008fe200078e00ff */
[----:B------:R-:W-:Y:S01]  /*b930*/  MOV R2, R6 ;  /* 0x0000000600027202 */ /* 0x000fe20000000f00 */
[----:B------:R-:W-:Y:S01]  /*b940*/  ULDC.64 UR10, c[0x0][0x280] ;  /* 0x0000a000000a7ab9 */ /* 0x000fe20000000a00 */
[----:B------:R-:W-:Y:S02]  /*b950*/  UIMAD UR6, UR44, UR9, UR6 ;  /* 0x000000092c0672a4 */ /* 0x000fe4000f8e0206 */
[----:B------:R-:W-:Y:S01]  /*b960*/  UIMAD.WIDE.U32 UR4, UR44, UR8, UR4 ;  /* 0x000000082c0472a5 */ /* 0x000fe2000f8e0004 */
[----:B----4-:R-:W-:-:S03]  /*b970*/  @P0 SHF.R.U32.HI R2, RZ, R0, R3 ;  /* 0x00000000ff020219 */ /* 0x010fc60000011603 */
[----:B------:R-:W-:Y:S01]  /*b980*/  UIADD3 UR5, UR5, UR6, URZ ;  /* 0x0000000605057290 */ /* 0x000fe2000fffe03f */
[----:B------:R-:W-:Y:S01]  /*b990*/  ULDC.64 UR8, c[0x0][0x2c8] ;  /* 0x0000b20000087ab9 */ /* 0x000fe20000000a00 */
[--C-:B01----:R-:W-:Y:S01]  /*b9a0*/  SHF.R.S32.HI R4, RZ, 0x1f, R2.reuse ;  /* 0x0000001fff047819 */ /* 0x103fe20000011402 */
[----:B------:R-:W-:Y:S01]  /*b9b0*/  ULDC.64 UR6, c[0x0][0x2d0] ;  /* 0x0000b40000067ab9 */ /* 0x000fe20000000a00 */
[----:B------:R-:W-:Y:S02]  /*b9c0*/  IMAD.MOV R0, RZ, RZ, -R2 ;  /* 0x000000ffff007224 */ /* 0x000fe400078e0a02 */
[----:B------:R-:W-:Y:S02]  /*b9d0*/  IMAD.U32 R5, RZ, RZ, UR6 ;  /* 0x00000006ff057e24 */ /* 0x000fe4000f8e00ff */
[----:B------:R-:W-:Y:S02]  /*b9e0*/  IMAD R4, R4, UR6, RZ ;  /* 0x0000000604047c24 */ /* 0x000fe4000f8e02ff */
[----:B------:R-:W-:-:S02]  /*b9f0*/  IMAD R0, R8, R0, R6 ;  /* 0x0000000008007224 */ /* 0x000fc400078e0206 */
[C---:B------:R-:W-:Y:S02]  /*ba00*/  IMAD R4, R2.reuse, UR7, R4 ;  /* 0x0000000702047c24 */ /* 0x040fe4000f8e0204 */
[----:B------:R-:W-:-:S04]  /*ba10*/  IMAD.WIDE.U32 R2, R2, R5, UR4 ;  /* 0x0000000402027e25 */ /* 0x000fc8000f8e0005 */
[----:B------:R-:W-:Y:S01]  /*ba20*/  IMAD.IADD R3, R3, 0x1, R4 ;  /* 0x0000000103037824 */ /* 0x000fe200078e0204 */
[----:B------:R-:W-:Y:S01]  /*ba30*/  SHF.R.S32.HI R4, RZ, 0x1f, R0 ;  /* 0x0000001fff047819 */ /* 0x000fe20000011400 */
[----:B------:R-:W-:-:S04]  /*ba40*/  IMAD.WIDE.U32 R2, R0, UR8, R2 ;  /* 0x0000000800027c25 */ /* 0x000fc8000f8e0002 */
[----:B------:R-:W-:-:S04]  /*ba50*/  IMAD R4, R4, UR8, RZ ;  /* 0x0000000804047c24 */ /* 0x000fc8000f8e02ff */
[----:B------:R-:W-:Y:S01]  /*ba60*/  IMAD R0, R0, UR9, R4 ;  /* 0x0000000900007c24 */ /* 0x000fe2000f8e0204 */
[----:B------:R-:W-:Y:S02]  /*ba70*/  IADD3 R4, P1, R2, UR10, RZ ;  /* 0x0000000a02047c10 */ /* 0x000fe4000ff3e0ff */
[----:B------:R-:W0:Y:S02]  /*ba80*/  @P0 LDC R2, c[0x0][0x44c] ;  /* 0x00011300ff020b82 */ /* 0x000e240000000800 */
[----:B------:R-:W-:-:S06]  /*ba90*/  IADD3.X R0, R3, UR11, R0, P1, !PT ;  /* 0x0000000b03007c10 */ /* 0x000fcc0008ffe400 */
[----:B------:R-:W1:Y:S01]  /*baa0*/  @P0 LDC R3, c[0x0][0x450] ;  /* 0x00011400ff030b82 */ /* 0x000e620000000800 */
[----:B------:R-:W-:Y:S01]  /*bab0*/  VIADD R6, R6, 0x80 ;  /* 0x0000008006067836 */ /* 0x000fe20000000000 */
[----:B------:R-:W3:Y:S03]  /*bac0*/  S2R R19, SR_TID.X ;  /* 0x0000000000137919 */ /* 0x000ee60000002100 */
[----:B0-----:R-:W-:-:S04]  /*bad0*/  @P0 IMAD.HI.U32 R7, R6, R2, RZ ;  /* 0x0000000206070227 */ /* 0x001fc800078e00ff */
[----:B------:R-:W-:Y:S01]  /*bae0*/  IMAD.MOV.U32 R2, RZ, RZ, R6 ;  /* 0x000000ffff027224 */ /* 0x000fe200078e0006 */
[----:B-1----:R-:W-:-:S05]  /*baf0*/  @P0 SHF.R.U32.HI R2, RZ, R3, R7 ;  /* 0x00000003ff020219 */ /* 0x002fca0000011607 */
[----:B------:R-:W-:-:S04]  /*bb00*/  IMAD.MOV R3, RZ, RZ, -R2 ;  /* 0x000000ffff037224 */ /* 0x000fc800078e0a02 */
[----:B------:R-:W-:Y:S01]  /*bb10*/  IMAD R6, R8, R3, R6 ;  /* 0x0000000308067224 */ /* 0x000fe200078e0206 */
[----:B------:R-:W-:-:S05]  /*bb20*/  SHF.R.S32.HI R3, RZ, 0x1f, R2 ;  /* 0x0000001fff037819 */ /* 0x000fca0000011402 */
[----:B------:R-:W-:-:S04]  /*bb30*/  IMAD R3, R3, UR6, RZ ;  /* 0x0000000603037c24 */ /* 0x000fc8000f8e02ff */
[C---:B------:R-:W-:Y:S02]  /*bb40*/  IMAD R7, R2.reuse, UR7, R3 ;  /* 0x0000000702077c24 */ /* 0x040fe4000f8e0203 */
[----:B------:R-:W-:Y:S01]  /*bb50*/  IMAD.WIDE.U32 R2, R2, R5, UR4 ;  /* 0x0000000402027e25 */ /* 0x000fe2000f8e0005 */
[----:B------:R-:W-:Y:S01]  /*bb60*/  SHF.R.S32.HI R5, RZ, 0x1f, R6 ;  /* 0x0000001fff057819 */ /* 0x000fe20000011406 */
[----:B------:R-:W-:Y:S02]  /*bb70*/  ULDC UR4, c[0x0][0x2b8] ;  /* 0x0000ae0000047ab9 */ /* 0x000fe40000000800 */
[----:B------:R-:W-:Y:S02]  /*bb80*/  IMAD.IADD R3, R3, 0x1, R7 ;  /* 0x0000000103037824 */ /* 0x000fe400078e0207 */
[----:B------:R-:W-:Y:S02]  /*bb90*/  IMAD R5, R5, UR8, RZ ;  /* 0x0000000805057c24 */ /* 0x000fe4000f8e02ff */
[----:B------:R-:W-:Y:S01]  /*bba0*/  IMAD.WIDE.U32 R2, R6, UR8, R2 ;  /* 0x0000000806027c25 */ /* 0x000fe2000f8e0002 */
[----:B------:R-:W-:-:S03]  /*bbb0*/  LOP3.LUT R10, R28, 0x20, RZ, 0xfc, !PT ;  /* 0x000000201c0a7812 */ /* 0x000fc600078efcff */
[----:B------:R-:W-:Y:S01]  /*bbc0*/  IMAD R6, R6, UR9, R5 ;  /* 0x0000000906067c24 */ /* 0x000fe2000f8e0205 */
[----:B------:R-:W-:Y:S02]  /*bbd0*/  IADD3 R7, P0, R2, UR10, RZ ;  /* 0x0000000a02077c10 */ /* 0x000fe4000ff1e0ff */
[C---:B------:R-:W-:Y:S01]  /*bbe0*/  LOP3.LUT R11, R28.reuse, 0x40, RZ, 0xfc, !PT ;  /* 0x000000401c0b7812 */ /* 0x040fe200078efcff */
[----:B------:R-:W-:Y:S01]  /*bbf0*/  UMOV UR5, 0xffffffff ;  /* 0xffffffff00057882 */ /* 0x000fe20000000000 */
[----:B------:R-:W-:Y:S02]  /*bc00*/  IADD3.X R6, R3, UR11, R6, P0, !PT ;  /* 0x0000000b03067c10 */ /* 0x000fe400087fe406 */
[----:B---3--:R-:W-:Y:S02]  /*bc10*/  LOP3.LUT R19, R19, 0x7f, RZ, 0xc0, !PT ;  /* 0x0000007f13137812 */ /* 0x008fe400078ec0ff */
[----:B------:R-:W-:Y:S02]  /*bc20*/  ISETP.GE.AND P3, PT, R28, UR4, PT ;  /* 0x000000041c007c0c */ /* 0x000fe4000bf66270 */
[----:B------:R-:W-:-:S02]  /*bc30*/  ISETP.GE.AND P2, PT, R10, UR4, PT ;  /* 0x000000040a007c0c */ /* 0x000fc4000bf46270 */
[----:B------:R-:W-:Y:S02]  /*bc40*/  ISETP.GE.AND P0, PT, R11, UR4, PT ;  /* 0x000000040b007c0c */ /* 0x000fe4000bf06270 */
[----:B------:R-:W-:Y:S01]  /*bc50*/  SHF.R.U32.HI R10, RZ, 0x1, R19 ;  /* 0x00000001ff0a7819 */ /* 0x000fe20000011613 */
[----:B--2---:R-:W-:Y:S10]  /*bc60*/  BRA.DIV UR5, `(.L_x_236) ;  /* 0x0000003205607947 */ /* 0x004ff4000b800000 */
[----:B------:R-:W0:Y:S01]  /*bc70*/  SHFL.IDX PT, R3, R4, RZ, 0x1e1f ;  /* 0x001e1fff04037589 */ /* 0x000e2200000e0000 */
[----:B------:R-:W-:Y:S02]  /*bc80*/  IMAD R17, R17, 0xc0, R10 ;  /* 0x000000c011117824 */ /* 0x000fe400078e020a */
[----:B------:R-:W-:Y:S01]  /*bc90*/  IMAD R5, R8, UR41, RZ ;  /* 0x0000002908057c24 */ /* 0x000fe2000f8e02ff */
[----:B------:R-:W1:Y:S04]  /*bca0*/  SHFL.IDX PT, R2, R0, RZ, 0x1e1f ;  /* 0x001e1fff00027589 */ /* 0x000e6800000e0000 */
[----:B------:R-:W-:Y:S01]  /*bcb0*/  ISETP.GE.AND P1, PT, R17, R5, PT ;  /* 0x000000051100720c */ /* 0x000fe20003f26270 */
[----:B------:R-:W2:Y:S04]  /*bcc0*/  SHFL.IDX PT, R4, R4, 0x1, 0x1e1f ;  /* 0x003e1f0004047f89 */ /* 0x000ea800000e0000 */
[----:B------:R-:W3:Y:S04]  /*bcd0*/  SHFL.IDX PT, R0, R0, 0x1, 0x1e1f ;  /* 0x003e1f0000007f89 */ /* 0x000ee800000e0000 */
[----:B------:R-:W4:Y:S04]  /*bce0*/  SHFL.IDX PT, R6, R6, RZ, 0x1e1f ;  /* 0x001e1fff06067589 */ /* 0x000f2800000e0000 */
[----:B0-----:R-:W-:-:S05]  /*bcf0*/  @!P1 IADD3 R3, P4, R28, R3, RZ ;  /* 0x000000031c039210 */ /* 0x001fca0007f9e0ff */
[----:B-1----:R-:W-:-:S05]  /*bd00*/  @!P1 IMAD.X R2, RZ, RZ, R2, P4 ;  /* 0x000000ffff029224 */ /* 0x002fca00020e0602 */
[----:B------:R-:W-:-:S04]  /*bd10*/  @!P1 LOP3.LUT R3, R3, R2, RZ, 0x3c, !PT ;  /* 0x0000000203039212 */ /* 0x000fc800078e3cff */
[----:B------:R-:W-:-:S04]  /*bd20*/  @!P1 LOP3.LUT R2, R3, R2, RZ, 0x3c, !PT ;  /* 0x0000000203029212 */ /* 0x000fc800078e3cff */
[----:B------:R-:W-:-:S05]  /*bd30*/  @!P1 LOP3.LUT R3, R3, R2, RZ, 0x3c, !PT ;  /* 0x0000000203039212 */ /* 0x000fca00078e3cff */
[----:B-----5:R-:W-:Y:S04]  /*bd40*/  @!P1 LDGSTS.E.BYPASS.LTC128B.128 [R9+0xf000], desc[UR50][R2.64], !P3 ;  /* 0x0f00000002099fae */ /* 0x020fe8000d901d72 */
[----:B------:R-:W-:Y:S04]  /*bd50*/  @!P1 LDGSTS.E.BYPASS.LTC128B.128 [R9+0x10800], desc[UR50][R2.64+0x20], !P2 ;  /* 0x1080002002099fae */ /* 0x000fe8000d101d72 */
[----:B------:R0:W-:Y:S02]  /*bd60*/  @!P1 LDGSTS.E.BYPASS.LTC128B.128 [R9+0x12000], desc[UR50][R2.64+0x40], !P0 ;  /* 0x1200004002099fae */ /* 0x0001e4000c101d72 */
[----:B0-----:R-:W-:-:S05]  /*bd70*/  VIADD R2, R17, 0x40 ;  /* 0x0000004011027836 */ /* 0x001fca0000000000 */
[----:B------:R-:W-:-:S13]  /*bd80*/  ISETP.GE.AND P1, PT, R2, R5, PT ;  /* 0x000000050200720c */ /* 0x000fda0003f26270 */
[----:B--2---:R-:W-:-:S04]  /*bd90*/  @!P1 IADD3 R2, P4, R28, R4, RZ ;  /* 0x000000041c029210 */ /* 0x004fc80007f9e0ff */
[----:B---3--:R-:W-:-:S05]  /*bda0*/  @!P1 IADD3.X R0, RZ, R0, RZ, P4, !PT ;  /* 0x00000000ff009210 */ /* 0x008fca00027fe4ff */
[----:B------:R-:W-:-:S05]  /*bdb0*/  @!P1 IMAD.MOV.U32 R3, RZ, RZ, R0 ;  /* 0x000000ffff039224 */ /* 0x000fca00078e0000 */
[----:B------:R-:W-:Y:S04]  /*bdc0*/  @!P1 LDGSTS.E.BYPASS.LTC128B.128 [R9+0xf800], desc[UR50][R2.64], !P3 ;  /* 0x0f80000002099fae */ /* 0x000fe8000d901d72 */
[----:B------:R-:W-:Y:S04]  /*bdd0*/  @!P1 LDGSTS.E.BYPASS.LTC128B.128 [R9+0x11000], desc[UR50][R2.64+0x20], !P2 ;  /* 0x1100002002099fae */ /* 0x000fe8000d101d72 */
[----:B------:R0:W-:Y:S04]  /*bde0*/  @!P1 LDGSTS.E.BYPASS.LTC128B.128 [R9+0x12800], desc[UR50][R2.64+0x40], !P0 ;  /* 0x1280004002099fae */ /* 0x0001e8000c101d72 */
[----:B0---4-:R0:W1:Y:S02]  /*bdf0*/  SHFL.IDX PT, R2, R7, RZ, 0x1e1f ;  /* 0x001e1fff07027589 */ /* 0x01106400000e0000 */
.L_x_322:
[----:B------:R-:W-:Y:S01]  /*be00*/  VIADD R17, R17, 0x80 ;  /* 0x0000008011117836 */ /* 0x000fe20000000000 */
[----:B------:R-:W-:Y:S04]  /*be10*/  BSSY B0, `(.L_x_237) ;  /* 0x000000b000007945 */ /* 0x000fe80003800000 */
[----:B------:R-:W-:-:S13]  /*be20*/  ISETP.GE.AND P1, PT, R17, R5, PT ;  /* 0x000000051100720c */ /* 0x000fda0003f26270 */
[----:B------:R-:W-:Y:S05]  /*be30*/  @P1 BRA `(.L_x_238) ;  /* 0x0000000000201947 */ /* 0x000fea0003800000 */
[----:B-1----:R-:W-:-:S05]  /*be40*/  IADD3 R2, P1, R28, R2, RZ ;  /* 0x000000021c027210 */ /* 0x002fca0007f3e0ff */
[----:B------:R-:W-:-:S05]  /*be50*/  IMAD.X R3, RZ, RZ, R6, P1 ;  /* 0x000000ffff037224 */ /* 0x000fca00008e0606 */
[----:B------:R-:W-:Y:S01]  /*be60*/  @!PT LDS RZ, [RZ] ;  /* 0x00000000fffff984 */ /* 0x000fe20000000800 */
[----:B------:R-:W-:Y:S01]  /*be70*/  @!PT LDS RZ, [RZ] ;  /* 0x00000000fffff984 */ /* 0x000fe20000000800 */
[----:B------:R-:W-:Y:S01]  /*be80*/  @!PT LDS RZ, [RZ] ;  /* 0x00000000fffff984 */ /* 0x000fe20000000800 */
[----:B------:R2:W-:Y:S04]  /*be90*/  LDGSTS.E.BYPASS.LTC128B.128 [R9+0x10000], desc[UR50][R2.64], !P3 ;  /* 0x1000000002097fae */ /* 0x0005e8000d901d72 */
[----:B------:R2:W-:Y:S04]  /*bea0*/  LDGSTS.E.BYPASS.LTC128B.128 [R9+0x11800], desc[UR50][R2.64+0x20], !P2 ;  /* 0x1180002002097fae */ /* 0x0005e8000d101d72 */
[----:B------:R2:W-:Y:S02]  /*beb0*/  LDGSTS.E.BYPASS.LTC128B.128 [R9+0x13000], desc[UR50][R2.64+0x40], !P0 ;  /* 0x1300004002097fae */ /* 0x0005e4000c101d72 */
.L_x_238:
[----:B------:R-:W-:Y:S05]  /*bec0*/  BSYNC B0 ;  /* 0x0000000000007941 */ /* 0x000fea0003800000 */
.L_x_237:
[----:B------:R-:W-:Y:S01]  /*bed0*/  NOP ;  /* 0x0000000000007918 */ /* 0x000fe20000000000 */
[----:B------:R-:W-:-:S13]  /*bee0*/  PLOP3.LUT P0, PT, PT, PT, PT, 0x80, 0x0 ;  /* 0x000000000000781c */ /* 0x000fda0003f0f070 */
.L_x_239:
[----:B------:R-:W-:Y:S02]  /*bef0*/  PLOP3.LUT P1, PT, P1, P0, PT, 0xa2, 0x0 ;  /* 0x000000000000781c */ /* 0x000fe40000f21472 */
[----:B------:R-:W-:-:S08]  /*bf00*/  @P0 R2UR P1, UR4, R22 ;  /* 0x00000000160402ca */ /* 0x000fd00000020000 */
[----:B------:R-:W-:-:S05]  /*bf10*/  @P0 PLOP3.LUT P0, PT, P1, PT, PT, 0x80, 0x0 ;  /* 0x000000000000081c */ /* 0x000fca0000f0f070 */
[----:B------:R-:W-:Y:S01]  /*bf20*/  @!P1 SYNCS.ARRIVE.TRANS64.RED.A0T1 RZ, [UR4+0x19c00], RZ ;  /* 0x019c00ffffff99a7 */ /* 0x000fe20008200404 */
[----:B------:R-:W-:Y:S07]  /*bf30*/  @!P1 ARRIVES.LDGSTSBAR.64.TRANSCNT [UR4+0x19c00] ;  /* 0x019c0000ff0099b0 */ /* 0x000fee0008000a84 */
[----:B------:R-:W-:Y:S05]  /*bf40*/  @P0 BRA.U.ANY `(.L_x_239) ;  /* 0xfffffffd00e80947 */ /* 0x000fea000393ffff */
[----:B-12---:R-:W2:Y:S02]  /*bf50*/  LDL.LU R2, [R1+0x1c] ;  /* 0x00001c0001027983 */ /* 0x006ea40000300800 */
[----:B--2---:R-:W-:-:S05]  /*bf60*/  VIADD R2, R2, 0x1 ;  /* 0x0000000102027836 */ /* 0x004fca0000000000 */
[----:B------:R1:W-:Y:S01]  /*bf70*/  STL [R1+0x1c], R2 ;  /* 0x00001c0201007387 */ /* 0x0003e20000100800 */
[----:B------:R-:W-:-:S04]  /*bf80*/  LEA.HI R0, R2, R2, RZ, 0x1 ;  /* 0x0000000202007211 */ /* 0x000fc800078f08ff */
[----:B------:R-:W-:-:S05]  /*bf90*/  LOP3.LUT R0, R0, 0xfffffffe, RZ, 0xc0, !PT ;  /* 0xfffffffe00007812 */ /* 0x000fca00078ec0ff */
[----:B------:R-:W-:-:S05]  /*bfa0*/  IMAD.IADD R0, R2, 0x1, -R0 ;  /* 0x0000000102007824 */ /* 0x000fca00078e0a00 */
[----:B------:R-:W-:Y:S01]  /*bfb0*/  SHF.L.U32 R3, R0, 0x1f, RZ ;  /* 0x0000001f00037819 */ /* 0x000fe200000006ff */
[----:B------:R-:W-:Y:S01]  /*bfc0*/  NOP ;  /* 0x0000000000007918 */ /* 0x000fe20000000000 */
[----:B------:R1:W-:Y:S01]  /*bfd0*/  SYNCS.ARRIVE.TRANS64.A1T0 RZ, [R22+URZ+0x19c00], RZ ;  /* 0x019c00ff16ff79a7 */ /* 0x0003e2000810003f */
[----:B------:R-:W-:Y:S01]  /*bfe0*/  BSSY B0, `(.L_x_240) ;  /* 0x0000003000007945 */ /* 0x000fe20003800000 */
[----:B------:R-:W2:Y:S03]  /*bff0*/  SYNCS.PHASECHK.TRANS64.TRYWAIT P0, [R22+URZ+0x19c20], R3 ;  /* 0x019c2003160075a7 */ /* 0x000ea6000800017f */
[----:B-12---:R-:W-:Y:S05]  /*c000*/  @!P0 BRA `(.L_x_241) ;  /* 0x0000003000788947 */ /* 0x006fea0003800000 */
.L_x_323:
[----:B------:R-:W-:Y:S05]  /*c010*/  BSYNC B0 ;  /* 0x0000000000007941 */ /* 0x000fea0003800000 */
.L_x_240:
[----:B------:R-:W-:-:S06]  /*c020*/  UISETP.GE.AND UP0, UPT, UR42, 0x81, UPT ;  /* 0x000000812a00788c */ /* 0x000fcc000bf06270 */
[----:B------:R-:W-:-:S13]  /*c030*/  PLOP3.LUT P0, PT, PT, PT, UP0, 0x80, 0x0 ;  /* 0x000000000000781c */ /* 0x000fda0003f0f008 */
[----:B------:R-:W-:Y:S05]  /*c040*/  @!P0 BRA `(.L_x_242) ;  /* 0x0000001000088947 */ /* 0x000fea0003800000 */
[----:B------:R-:W-:Y:S01]  /*c050*/  UIADD3 UR4, UR43, -0x2, URZ ;  /* 0xfffffffe2b047890 */ /* 0x000fe2000fffe03f */
[----:B------:R-:W-:Y:S02]  /*c060*/  IMAD.MOV.U32 R5, RZ, RZ, R24 ;  /* 0x000000ffff057224 */ /* 0x000fe400078e0018 */
[----:B------:R-:W-:-:S03]  /*c070*/  IMAD.MOV.U32 R4, RZ, RZ, R23 ;  /* 0x000000ffff047224 */ /* 0x000fc600078e0017 */
[----:B------:R-:W-:-:S07]  /*c080*/  IMAD.U32 R19, RZ, RZ, UR4 ;  /* 0x00000004ff137e24 */ /* 0x000fce000f8e00ff */
.L_x_262:
[----:B01----:R-:W1:Y:S01]  /*c090*/  LDC R3, c[0x0][0x430] ;  /* 0x00010c00ff037b82 */ /* 0x003e620000000800 */
[----:B--2---:R-:W2:Y:S01]  /*c0a0*/  S2R R2, SR_TID.X ;  /* 0x0000000000027919 */ /* 0x004ea20000002100 */
[----:B------:R-:W-:Y:S05]  /*c0b0*/  YIELD ;  /* 0x0000000000007946 */ /* 0x000fea0003800000 */
[----:B------:R-:W-:Y:S01]  /*c0c0*/  ULDC UR4, c[0x0][0x430] ;  /* 0x00010c0000047ab9 */ /* 0x000fe20000000800 */
[----:B-1----:R-:W-:Y:S02]  /*c0d0*/  ISETP.NE.AND P0, PT, R3, 0x1, PT ;  /* 0x000000010300780c */ /* 0x002fe40003f05270 */
[C---:B--2---:R-:W-:Y:S01]  /*c0e0*/  LOP3.LUT R0, R2.reuse, 0x7f, RZ, 0xc0, !PT ;  /* 0x0000007f02007812 */ /* 0x044fe200078ec0ff */
[----:B------:R-:W-:-:S10]  /*c0f0*/  IMAD.SHL.U32 R2, R2, 0x40, RZ ;  /* 0x0000004002027824 */ /* 0x000fd400078e00ff */
[----:B------:R-:W1:Y:S01]  /*c100*/  @P0 LDC R6, c[0x0][0x434] ;  /* 0x00010d00ff060b82 */ /* 0x000e620000000800 */
[----:B------:R-:W-:Y:S02]  /*c110*/  SHF.R.U32.HI R3, RZ, 0x1, R0 ;  /* 0x00000001ff037819 */ /* 0x000fe40000011600 */
[----:B------:R-:W-:Y:S02]  /*c120*/  LOP3.LUT R2, R2, 0x40, RZ, 0xc0, !PT ;  /* 0x0000004002027812 */ /* 0x000fe400078ec0ff */
[----:B------:R-:W-:-:S03]  /*c130*/  LEA R3, R19, R3, 0x7 ;  /* 0x0000000313037211 */ /* 0x000fc600078e38ff */
[----:B------:R-:W2:Y:S01]  /*c140*/  @P0 LDC R0, c[0x0][0x438] ;  /* 0x00010e00ff000b82 */ /* 0x000ea20000000800 */
[----:B------:R-:W-:-:S05]  /*c150*/  IADD3 R3, R2, UR38, R3 ;  /* 0x0000002602037c10 */ /* 0x000fca000fffe003 */
[----:B------:R-:W-:Y:S02]  /*c160*/  IMAD.MOV.U32 R2, RZ, RZ, R3 ;  /* 0x000000ffff027224 */ /* 0x000fe400078e0003 */
[----:B-1----:R-:W-:-:S05]  /*c170*/  @P0 IMAD.HI.U32 R6, R3, R6, RZ ;  /* 0x0000000603060227 */ /* 0x002fca00078e00ff */
[----:B--2---:R-:W-:-:S05]  /*c180*/  @P0 SHF.R.U32.HI R2, RZ, R0, R6 ;  /* 0x00000000ff020219 */ /* 0x004fca0000011606 */
[----:B------:R-:W-:-:S04]  /*c190*/  IMAD.MOV R8, RZ, RZ, -R2 ;  /* 0x000000ffff087224 */ /* 0x000fc800078e0a02 */
[----:B------:R-:W-:Y:S01]  /*c1a0*/  IMAD R8, R8, UR4, R3 ;  /* 0x0000000408087c24 */ /* 0x000fe2000f8e0203 */
[----:B------:R-:W-:Y:S01]  /*c1b0*/  ULDC.64 UR4, c[0x0][0x428] ;  /* 0x00010a0000047ab9 */ /* 0x000fe20000000a00 */
[----:B------:R-:W-:Y:S01]  /*c1c0*/  SHF.R.S32.HI R3, RZ, 0x1f, R2 ;  /* 0x0000001fff037819 */ /* 0x000fe20000011402 */
[----:B------:R-:W-:-:S04]  /*c1d0*/  IMAD R0, R29, UR4, RZ ;  /* 0x000000041d007c24 */ /* 0x000fc8000f8e02ff */
[C---:B------:R-:W-:Y:S02]  /*c1e0*/  IMAD R0, R25.reuse, UR5, R0 ;  /* 0x0000000519007c24 */ /* 0x040fe4000f8e0200 */
[----:B------:R-:W-:Y:S01]  /*c1f0*/  IMAD.WIDE.U32 R2, R25, UR4, R2 ;  /* 0x0000000419027c25 */ /* 0x000fe2000f8e0002 */
[----:B------:R-:W-:-:S03]  /*c200*/  ULDC.64 UR4, c[0x0][0x418] ;  /* 0x0001060000047ab9 */ /* 0x000fc60000000a00 */
[----:B------:R-:W-:Y:S01]  /*c210*/  IMAD.IADD R0, R0, 0x1, R3 ;  /* 0x0000000100007824 */ /* 0x000fe200078e0203 */
[----:B------:R-:W-:-:S04]  /*c220*/  LEA R6, P0, R2, UR4, 0x2 ;  /* 0x0000000402067c11 */ /* 0x000fc8000f8010ff */
[----:B0-----:R-:W-:-:S06]  /*c230*/  LEA.HI.X R7, R2, UR5, R0, 0x2, P0 ;  /* 0x0000000502077c11 */ /* 0x001fcc00080f1400 */
[----:B------:R-:W2:Y:S01]  /*c240*/  LDG.E R7, desc[UR50][R6.64] ;  /* 0x0000003206077981 */ /* 0x000ea2000c1e1900 */
[----:B------:R-:W-:Y:S02]  /*c250*/  IMAD.U32 R9, RZ, RZ, UR46 ;  /* 0x0000002eff097e24 */ /* 0x000fe4000f8e00ff */
[----:B------:R-:W-:Y:S02]  /*c260*/  VIADD R23, R4, 0x1 ;  /* 0x0000000104177836 */ /* 0x000fe40000000000 */
[----:B------:R-:W-:Y:S01]  /*c270*/  IMAD.MOV.U32 R0, RZ, RZ, R19 ;  /* 0x000000ffff007224 */ /* 0x000fe200078e0013 */
[----:B------:R-:W-:Y:S01]  /*c280*/  ISETP.NE.AND P2, PT, R9, 0x3, PT ;  /* 0x000000030900780c */ /* 0x000fe20003f45270 */
[----:B------:R-:W-:Y:S01]  /*c290*/  VIADD R19, R19, 0xffffffff ;  /* 0xffffffff13137836 */ /* 0x000fe20000000000 */
[----:B------:R-:W-:Y:S02]  /*c2a0*/  ISETP.NE.AND P0, PT, R23, 0x2, PT ;  /* 0x000000021700780c */ /* 0x000fe40003f05270 */
[----:B------:R-:W-:-:S02]  /*c2b0*/  ISETP.GT.AND P1, PT, R0, RZ, PT ;  /* 0x000000ff0000720c */ /* 0x000fc40003f24270 */
[----:B------:R-:W-:Y:S02]  /*c2c0*/  SEL R24, RZ, 0x1, P0 ;  /* 0x00000001ff187807 */ /* 0x000fe40000000000 */
[----:B------:R-:W-:Y:S02]  /*c2d0*/  SEL R23, R23, RZ, P0 ;  /* 0x000000ff17177207 */ /* 0x000fe40000000000 */
[----:B------:R-:W-:Y:S02]  /*c2e0*/  LOP3.LUT R24, R5, R24, RZ, 0x3c, !PT ;  /* 0x0000001805187212 */ /* 0x000fe400078e3cff */
[----:B--2---:R-:W-:Y:S01]  /*c2f0*/  SHF.R.S32.HI R17, RZ, 0x1f, R7 ;  /* 0x0000001fff117819 */ /* 0x004fe20000011407 */
[----:B------:R-:W-:Y:S06]  /*c300*/  @!P2 BRA `(.L_x_243) ;  /* 0x000000000004a947 */ /* 0x000fec0003800000 */
[----:B------:R-:W-:Y:S01]  /*c310*/  BPT.TRAP 0x1 ;  /* 0x000000040000795c */ /* 0x000fe20000300000 */
.L_x_243:
[----:B------:R-:W-:Y:S01]  /*c320*/  IMAD R0, R23, 0x8, R22 ;  /* 0x0000000817007824 */ /* 0x000fe200078e0216 */
[----:B------:R-:W-:Y:S01]  /*c330*/  SHF.L.U32 R10, R24, 0x1f, RZ ;  /* 0x0000001f180a7819 */ /* 0x000fe200000006ff */
[----:B------:R-:W-:Y:S01]  /*c340*/  BSSY B0, `(.L_x_244) ;  /* 0x0000004000007945 */ /* 0x000fe20003800000 */
[----:B------:R-:W-:Y:S02]  /*c350*/  SHF.R.S32.HI R9, RZ, 0x1f, R8 ;  /* 0x0000001fff097819 */ /* 0x000fe40000011408 */
[----:B------:R-:W0:Y:S02]  /*c360*/  SYNCS.PHASECHK.TRANS64.TRYWAIT P0, [R0+URZ+0x19c80], R10 ;  /* 0x019c800a000075a7 */ /* 0x000e24000800017f */
[----:B0-----:R-:W-:Y:S05]  /*c370*/  @!P0 BRA `(.L_x_245) ;  /* 0x0000002c00b08947 */ /* 0x001fea0003800000 */
.L_x_324:
[----:B------:R-:W-:Y:S05]  /*c380*/  BSYNC B0 ;  /* 0x0000000000007941 */ /* 0x000fea0003800000 */
.L_x_244:
[----:B------:R-:W2:Y:S01]  /*c390*/  LDL R14, [R1+0x4] ;  /* 0x00000400010e7983 */ /* 0x000ea20000100800 */
[----:B------:R-:W-:Y:S01]  /*c3a0*/  ULDC.64 UR4, c[0x0][0x328] ;  /* 0x0000ca0000047ab9 */ /* 0x000fe20000000a00 */
[----:B------:R-:W1:Y:S01]  /*c3b0*/  LDC R11, c[0x0][0x2f4] ;  /* 0x0000bd00ff0b7b82 */ /* 0x000e620000000800 */
[----:B------:R-:W-:Y:S01]  /*c3c0*/  IMAD R6, R9, UR4, RZ ;  /* 0x0000000409067c24 */ /* 0x000fe2000f8e02ff */
[----:B------:R-:W-:Y:S01]  /*c3d0*/  ULDC.64 UR6, c[0x0][0x318] ;  /* 0x0000c60000067ab9 */ /* 0x000fe20000000a00 */
[----:B------:R-:W-:Y:S01]  /*c3e0*/  IMAD.WIDE.U32 R2, R8, UR4, RZ ;  /* 0x0000000408027c25 */ /* 0x000fe2000f8e00ff */
[C---:B------:R-:W-:Y:S02]  /*c3f0*/  LOP3.LUT R13, R28.reuse, 0x40, RZ, 0xfc, !PT ;  /* 0x000000401c0d7812 */ /* 0x040fe400078efcff */
[----:B------:R-:W-:Y:S01]  /*c400*/  LOP3.LUT R12, R28, 0x20, RZ, 0xfc, !PT ;  /* 0x000000201c0c7812 */ /* 0x000fe200078efcff */
        /* <DEDUP_REMOVED lines=8> */
[----:B------:R-:W-:Y:S02]  /*c490*/  IADD3 R3, R3, R6, RZ ;  /* 0x0000000603037210 */ /* 0x000fe40007ffe0ff */
[C---:B------:R-:W-:Y:S01]  /*c4a0*/  IMAD R21, R18.reuse, UR5, R21 ;  /* 0x0000000512157c24 */ /* 0x040fe2000f8e0215 */
[-C--:B-1----:R-:W-:Y:S01]  /*c4b0*/  ISETP.GE.AND P2, PT, R13, R11.reuse, PT ;  /* 0x0000000b0d00720c */ /* 0x082fe20003f46270 */
[----:B------:R-:W-:Y:S01]  /*c4c0*/  IMAD.WIDE.U32 R2, R18, UR4, R2 ;  /* 0x0000000412027c25 */ /* 0x000fe2000f8e0002 */
[----:B------:R-:W-:Y:S01]  /*c4d0*/  UMOV UR4, 0xffffffff ;  /* 0xffffffff00047882 */ /* 0x000fe20000000000 */
[----:B------:R-:W-:-:S02]  /*c4e0*/  ISETP.GE.AND P3, PT, R12, R11, PT ;  /* 0x0000000b0c00720c */ /* 0x000fc40003f66270 */
[----:B------:R-:W-:Y:S02]  /*c4f0*/  ISETP.GE.AND P4, PT, R28, R11, PT ;  /* 0x0000000b1c00720c */ /* 0x000fe40003f86270 */
[----:B------:R-:W-:-:S04]  /*c500*/  IADD3 R20, P0, R2, UR6, RZ ;  /* 0x0000000602147c10 */ /* 0x000fc8000ff1e0ff */
[----:B------:R-:W-:Y:S01]  /*c510*/  IADD3.X R21, R21, UR7, R3, P0, !PT ;  /* 0x0000000715157c10 */ /* 0x000fe200087fe403 */
[----:B--2---:R-:W-:Y:S01]  /*c520*/  IMAD R6, R23, 0x3000, R14 ;  /* 0x0000300017067824 */ /* 0x004fe200078e020e */
[----:B------:R-:W-:Y:S07]  /*c530*/  BRA.DIV UR4, `(.L_x_246) ;  /* 0x0000002e04547947 */ /* 0x000fee000b800000 */
[----:B------:R-:W1:Y:S01]  /*c540*/  SHFL.IDX PT, R2, R20, RZ, 0x1e1f ;  /* 0x001e1fff14027589 */ /* 0x000e6200000e0000 */
[----:B------:R-:W-:-:S03]  /*c550*/  IMAD.IADD R6, R22, 0x1, R6 ;  /* 0x0000000116067824 */ /* 0x000fc600078e0206 */
[----:B------:R-:W2:Y:S04]  /*c560*/  SHFL.IDX PT, R3, R21, RZ, 0x1e1f ;  /* 0x001e1fff15037589 */ /* 0x000ea800000e0000 */
[----:B------:R-:W3:Y:S01]  /*c570*/  SHFL.IDX PT, R21, R21, 0x1, 0x1e1f ;  /* 0x003e1f0015157f89 */ /* 0x000ee200000e0000 */
[----:B-1----:R-:W-:-:S05]  /*c580*/  IADD3 R2, P0, R28, R2, RZ ;  /* 0x000000021c027210 */ /* 0x002fca0007f1e0ff */
[----:B--2---:R-:W-:-:S05]  /*c590*/  IMAD.X R3, RZ, RZ, R3, P0 ;  /* 0x000000ffff037224 */ /* 0x004fca00000e0603 */
[----:B------:R-:W-:Y:S04]  /*c5a0*/  LDGSTS.E.BYPASS.LTC128B.128 [R6+0x9000], desc[UR50][R2.64], !P4 ;  /* 0x0900000002067fae */ /* 0x000fe8000e101d72 */
[----:B------:R-:W-:Y:S04]  /*c5b0*/  LDGSTS.E.BYPASS.LTC128B.128 [R6+0xa000], desc[UR50][R2.64+0x20], !P3 ;  /* 0x0a00002002067fae */ /* 0x000fe8000d901d72 */
[----:B------:R1:W-:Y:S04]  /*c5c0*/  LDGSTS.E.BYPASS.LTC128B.128 [R6+0xb000], desc[UR50][R2.64+0x40], !P2 ;  /* 0x0b00004002067fae */ /* 0x0003e8000d101d72 */
[----:B-1-3--:R1:W2:Y:S02]  /*c5d0*/  SHFL.IDX PT, R2, R20, 0x1, 0x1e1f ;  /* 0x003e1f0014027f89 */ /* 0x00a2a400000e0000 */
.L_x_330:
        /* <DEDUP_REMOVED lines=10> */
.L_x_247:
        /* <DEDUP_REMOVED lines=11> */
.L_x_248:
[----:B------:R2:W-:Y:S01]  /*c730*/  SYNCS.ARRIVE.TRANS64.A1T0 RZ, [R0+URZ+0x19c70], RZ ;  /* 0x019c70ff00ff79a7 */ /* 0x0005e2000810003f */
[----:B------:R-:W-:Y:S05]  /*c740*/  @!P3 BRA `(.L_x_249) ;  /* 0x000000000004b947 */ /* 0x000fea0003800000 */
[----:B------:R-:W-:Y:S01]  /*c750*/  BPT.TRAP 0x1 ;  /* 0x000000040000795c */ /* 0x000fe20000300000 */
.L_x_249:
[----:B------:R-:W3:Y:S01]  /*c760*/  SYNCS.PHASECHK.TRANS64.TRYWAIT P0, [R0+URZ+0x19c40], R10 ;  /* 0x019c400a000075a7 */ /* 0x000ee2000800017f */
[----:B------:R-:W-:Y:S04]  /*c770*/  BSSY B0, `(.L_x_250) ;  /* 0x0000002000007945 */ /* 0x000fe80003800000 */
[----:B---3--:R-:W-:Y:S05]  /*c780*/  @!P0 BRA `(.L_x_251) ;  /* 0x0000002c005c8947 */ /* 0x008fea0003800000 */
.L_x_331:
[----:B------:R-:W-:Y:S05]  /*c790*/  BSYNC B0 ;  /* 0x0000000000007941 */ /* 0x000fea0003800000 */
.L_x_250:
[----:B------:R-:W-:Y:S01]  /*c7a0*/  ULDC.64 UR4, c[0x0][0x300] ;  /* 0x0000c00000047ab9 */ /* 0x000fe20000000a00 */
[----:B------:R-:W4:Y:S01]  /*c7b0*/  LDC R11, c[0x0][0x2f4] ;  /* 0x0000bd00ff0b7b82 */ /* 0x000f220000000800 */
[----:B------:R-:W-:Y:S01]  /*c7c0*/  IMAD R9, R9, UR4, RZ ;  /* 0x0000000409097c24 */ /* 0x000fe2000f8e02ff */
[----:B------:R-:W-:Y:S01]  /*c7d0*/  ULDC.64 UR6, c[0x0][0x2e8] ;  /* 0x0000ba0000067ab9 */ /* 0x000fe20000000a00 */
[----:B------:R-:W-:Y:S01]  /*c7e0*/  IMAD.WIDE.U32 R2, R8, UR4, RZ ;  /* 0x0000000408027c25 */ /* 0x000fe2000f8e00ff */
        /* <DEDUP_REMOVED lines=11> */
[C---:B------:R-:W-:Y:S01]  /*c8a0*/  IMAD.WIDE.U32 R2, R18.reuse, UR4, R2 ;  /* 0x0000000412027c25 */ /* 0x040fe2000f8e0002 */
[----:B------:R-:W-:Y:S01]  /*c8b0*/  UMOV UR4, 0xffffffff ;  /* 0xffffffff00047882 */ /* 0x000fe20000000000 */
[-C--:B----4-:R-:W-:Y:S02]  /*c8c0*/  ISETP.GE.AND P2, PT, R13, R11.reuse, PT ;  /* 0x0000000b0d00720c */ /* 0x090fe40003f46270 */
[----:B------:R-:W-:Y:S01]  /*c8d0*/  IMAD R8, R18, UR5, R8 ;  /* 0x0000000512087c24 */ /* 0x000fe2000f8e0208 */
[----:B------:R-:W-:Y:S02]  /*c8e0*/  IADD3 R7, P0, R2, UR6, RZ ;  /* 0x0000000602077c10 */ /* 0x000fe4000ff1e0ff */
[----:B------:R-:W-:-:S02]  /*c8f0*/  ISETP.GE.AND P3, PT, R12, R11, PT ;  /* 0x0000000b0c00720c */ /* 0x000fc40003f66270 */
[----:B------:R-:W-:Y:S02]  /*c900*/  IADD3.X R8, R8, UR7, R3, P0, !PT ;  /* 0x0000000708087c10 */ /* 0x000fe400087fe403 */
[----:B------:R-:W-:Y:S01]  /*c910*/  ISETP.GE.AND P4, PT, R28, R11, PT ;  /* 0x0000000b1c00720c */ /* 0x000fe20003f86270 */
[----:B------:R-:W-:-:S12]  /*c920*/  BRA.DIV UR4, `(.L_x_252) ;  /* 0x0000002e04087947 */ /* 0x000fd8000b800000 */
[----:B------:R-:W4:Y:S04]  /*c930*/  SHFL.IDX PT, R2, R7, RZ, 0x1e1f ;  /* 0x001e1fff07027589 */ /* 0x000f2800000e0000 */
[----:B------:R-:W5:Y:S04]  /*c940*/  SHFL.IDX PT, R3, R8, RZ, 0x1e1f ;  /* 0x001e1fff08037589 */ /* 0x000f6800000e0000 */
[----:B------:R-:W0:Y:S01]  /*c950*/  SHFL.IDX PT, R8, R8, 0x1, 0x1e1f ;  /* 0x003e1f0008087f89 */ /* 0x000e2200000e0000 */
[----:B----4-:R-:W-:-:S05]  /*c960*/  IADD3 R2, P0, R28, R2, RZ ;  /* 0x000000021c027210 */ /* 0x010fca0007f1e0ff */
[----:B-----5:R-:W-:-:S05]  /*c970*/  IMAD.X R3, RZ, RZ, R3, P0 ;  /* 0x000000ffff037224 */ /* 0x020fca00000e0603 */
[----:B------:R-:W-:Y:S04]  /*c980*/  LDGSTS.E.BYPASS.LTC128B.128 [R6+0x13800], desc[UR50][R2.64], !P4 ;  /* 0x1380000002067fae */ /* 0x000fe8000e101d72 */
[----:B------:R-:W-:Y:S04]  /*c990*/  LDGSTS.E.BYPASS.LTC128B.128 [R6+0x14800], desc[UR50][R2.64+0x20], !P3 ;  /* 0x1480002002067fae */ /* 0x000fe8000d901d72 */
[----:B------:R4:W-:Y:S04]  /*c9a0*/  LDGSTS.E.BYPASS.LTC128B.128 [R6+0x15800], desc[UR50][R2.64+0x40], !P2 ;  /* 0x1580004002067fae */ /* 0x0009e8000d101d72 */
[----:B----4-:R4:W0:Y:S02]  /*c9b0*/  SHFL.IDX PT, R2, R7, 0x1, 0x1e1f ;  /* 0x003e1f0007027f89 */ /* 0x01082400000e0000 */
.L_x_337:
[----:B0-----:R-:W-:-:S05]  /*c9c0*/  IADD3 R2, P0, R28, R2, RZ ;  /* 0x000000021c027210 */ /* 0x001fca0007f1e0ff */
        /* <DEDUP_REMOVED lines=9> */
.L_x_253:
        /* <DEDUP_REMOVED lines=11> */
.L_x_254:
[----:B------:R2:W-:Y:S02]  /*cb10*/  SYNCS.ARRIVE.TRANS64.A1T0 RZ, [R0+URZ+0x19c30], RZ ;  /* 0x019c30ff00ff79a7 */ /* 0x0005e4000810003f */
[----:B--23--:R-:W-:-:S04]  /*cb20*/  MOV R0, UR48 ;  /* 0x0000003000007c02 */ /* 0x00cfc80008000f00 */
[----:B------:R-:W-:-:S13]  /*cb30*/  ISETP.NE.AND P0, PT, R0, 0x3, PT ;  /* 0x000000030000780c */ /* 0x000fda0003f05270 */
[----:B------:R-:W-:Y:S05]  /*cb40*/  @!P0 BRA `(.L_x_255) ;  /* 0x0000000000048947 */ /* 0x000fea0003800000 */
[----:B------:R-:W-:Y:S01]  /*cb50*/  BPT.TRAP 0x1 ;  /* 0x000000040000795c */ /* 0x000fe20000300000 */
.L_x_255:
[----:B------:R-:W-:Y:S01]  /*cb60*/  LOP3.LUT R0, R5, 0x1, RZ, 0x3c, !PT ;  /* 0x0000000105007812 */ /* 0x000fe200078e3cff */
[----:B------:R-:W-:Y:S01]  /*cb70*/  IMAD R2, R4, 0x8, R22 ;  /* 0x0000000804027824 */ /* 0x000fe200078e0216 */
[----:B------:R-:W-:Y:S02]  /*cb80*/  BSSY B0, `(.L_x_256) ;  /* 0x0000004000007945 */ /* 0x000fe40003800000 */
[----:B------:R-:W-:-:S04]  /*cb90*/  SHF.L.U32 R0, R0, 0x1f, RZ ;  /* 0x0000001f00007819 */ /* 0x000fc800000006ff */
[----:B------:R-:W0:Y:S02]  /*cba0*/  SYNCS.PHASECHK.TRANS64.TRYWAIT P2, [R2+URZ+0x19c70], R0 ;  /* 0x019c7000020075a7 */ /* 0x000e24000804017f */
[----:B0-----:R-:W-:Y:S05]  /*cbb0*/  @!P2 BRA `(.L_x_257) ;  /* 0x0000002800fca947 */ /* 0x001fea0003800000 */
.L_x_338:
[----:B------:R-:W-:Y:S05]  /*cbc0*/  BSYNC B0 ;  /* 0x0000000000007941 */ /* 0x000fea0003800000 */
.L_x_256:
[----:B------:R-:W-:-:S05]  /*cbd0*/  IMAD.U32 R3, RZ, RZ, UR46 ;  /* 0x0000002eff037e24 */ /* 0x000fca000f8e00ff */
[----:B------:R-:W-:-:S13]  /*cbe0*/  ISETP.NE.AND P2, PT, R3, 0x3, PT ;  /* 0x000000030300780c */ /* 0x000fda0003f45270 */
[----:B------:R-:W-:Y:S05]  /*cbf0*/  @!P2 BRA `(.L_x_258) ;  /* 0x000000000004a947 */ /* 0x000fea0003800000 */
[----:B------:R-:W-:Y:S01]  /*cc00*/  BPT.TRAP 0x1 ;  /* 0x000000040000795c */ /* 0x000fe20000300000 */
.L_x_258:
[----:B0-----:R-:W-:Y:S01]  /*cc10*/  SHF.L.U32 R0, R5, 0x1f, RZ ;  /* 0x0000001f05007819 */ /* 0x001fe200000006ff */
[----:B------:R-:W-:-:S03]  /*cc20*/  IMAD R3, R4, 0x3000, RZ ;  /* 0x0000300004037824 */ /* 0x000fc600078e02ff */
[----:B------:R-:W0:Y:S02]  /*cc30*/  SYNCS.PHASECHK.TRANS64.TRYWAIT P2, [R2+URZ+0x19c60], R0 ;  /* 0x019c6000020075a7 */ /* 0x000e24000804017f */
[----:B0-----:R-:W-:Y:S05]  /*cc40*/  @!P2 BRA `(.L_x_259) ;  /* 0x0000002800eca947 */ /* 0x001fea0003800000 */
.L_x_339:
[----:B------:R-:W0:Y:S04]  /*cc50*/  LDL R4, [R1+0x10] ;  /* 0x0000100001047983 */ /* 0x000e280000100800 */
[----:B------:R-:W2:Y:S04]  /*cc60*/  LDL R10, [R1+0x8] ;  /* 0x00000800010a7983 */ /* 0x000ea80000100800 */
[----:B------:R-:W3:Y:S01]  /*cc70*/  LDL R12, [R1+0xc] ;  /* 0x00000c00010c7983 */ /* 0x000ee20000100800 */
[----:B------:R-:W-:Y:S05]  /*cc80*/  WARPSYNC.ALL ;  /* 0x0000000000007948 */ /* 0x000fea0003800000 */
[----:B0-----:R-:W-:-:S02]  /*cc90*/  LOP3.LUT R0, R3, R4, RZ, 0xfc, !PT ;  /* 0x0000000403007212 */ /* 0x001fc400078efcff */
[----:B--2---:R-:W-:-:S03]  /*cca0*/  LOP3.LUT R3, R3, R10, RZ, 0xfc, !PT ;  /* 0x0000000a03037212 */ /* 0x004fc600078efcff */
[C---:B------:R-:W-:Y:S02]  /*ccb0*/  IMAD.IADD R0, R22.reuse, 0x1, R0 ;  /* 0x0000000116007824 */ /* 0x040fe400078e0200 */
[----:B------:R-:W-:-:S03]  /*ccc0*/  IMAD.IADD R3, R22, 0x1, R3 ;  /* 0x0000000116037824 */ /* 0x000fc600078e0203 */
[----:B----4-:R-:W0:Y:S02]  /*ccd0*/  LDSM.16.MT88.4 R4, [R0+0x9000] ;  /* 0x009000000004783b */ /* 0x010e240000004200 */
[C-C-:B0-----:R-:W-:Y:S02]  /*cce0*/  PRMT R8, R4.reuse, 0x6420, R5.reuse ;  /* 0x0000642004087816 */ /* 0x141fe40000000005 */
[----:B------:R-:W-:Y:S02]  /*ccf0*/  PRMT R9, R4, 0x7531, R5 ;  /* 0x0000753104097816 */ /* 0x000fe40000000005 */
[C-C-:B------:R-:W-:Y:S02]  /*cd00*/  PRMT R10, R6.reuse, 0x6420, R7.reuse ;  /* 0x00006420060a7816 */ /* 0x140fe40000000007 */
[----:B------:R-:W-:-:S05]  /*cd10*/  PRMT R11, R6, 0x7531, R7 ;  /* 0x00007531060b7816 */ /* 0x000fca0000000007 */
[----:B------:R-:W-:Y:S04]  /*cd20*/  STSM.16.M88.4 [R3+0x3000], R8 ;  /* 0x0030000803007844 */ /* 0x000fe80000000200 */
[----:B------:R-:W0:Y:S02]  /*cd30*/  LDSM.16.MT88.4 R4, [R0+0xa000] ;  /* 0x00a000000004783b */ /* 0x000e240000004200 */
[C-C-:B0-----:R-:W-:Y:S02]  /*cd40*/  PRMT R8, R4.reuse, 0x6420, R5.reuse ;  /* 0x0000642004087816 */ /* 0x141fe40000000005 */
[----:B------:R-:W-:Y:S02]  /*cd50*/  PRMT R9, R4, 0x7531, R5 ;  /* 0x0000753104097816 */ /* 0x000fe40000000005 */
[----:B------:R-:W-:-:S02]  /*cd60*/  PRMT R10, R6, 0x6420, R7 ;  /* 0x00006420060a7816 */ /* 0x000fc40000000007 */
[----:B------:R-:W-:-:S05]  /*cd70*/  PRMT R11, R6, 0x7531, R7 ;  /* 0x00007531060b7816 */ /* 0x000fca0000000007 */
[----:B------:R-:W-:Y:S04]  /*cd80*/  STSM.16.M88.4 [R3+0x4000], R8 ;  /* 0x0040000803007844 */ /* 0x000fe80000000200 */
[----:B------:R-:W0:Y:S02]  /*cd90*/  LDSM.16.MT88.4 R4, [R0+0xb000] ;  /* 0x00b000000004783b */ /* 0x000e240000004200 */
[C-C-:B0-----:R-:W-:Y:S02]  /*cda0*/  PRMT R8, R4.reuse, 0x6420, R5.reuse ;  /* 0x0000642004087816 */ /* 0x141fe40000000005 */
[----:B------:R-:W-:Y:S02]  /*cdb0*/  PRMT R9, R4, 0x7531, R5 ;  /* 0x0000753104097816 */ /* 0x000fe40000000005 */
[----:B------:R-:W-:-:S02]  /*cdc0*/  PRMT R10, R6, 0x6420, R7 ;  /* 0x00006420060a7816 */ /* 0x000fc40000000007 */
[----:B------:R-:W-:-:S05]  /*cdd0*/  PRMT R11, R6, 0x7531, R7 ;  /* 0x00007531060b7816 */ /* 0x000fca0000000007 */
[----:B------:R3:W-:Y:S04]  /*cde0*/  STSM.16.M88.4 [R3+0x5000], R8 ;  /* 0x0050000803007844 */ /* 0x0007e80000000200 */
[----:B------:R-:W0:Y:S01]  /*cdf0*/  LDSM.16.MT88.4 R4, [R0+0x9800] ;  /* 0x009800000004783b */ /* 0x000e220000004200 */
        /* <DEDUP_REMOVED lines=28> */
.L_x_260:
[----:B--2---:R2:W-:Y:S01]  /*cfc0*/  SYNCS.ARRIVE.TRANS64.A1T0 RZ, [R2+URZ+0x19c50], RZ ;  /* 0x019c50ff02ff79a7 */ /* 0x0045e2000810003f */
[----:B------:R-:W-:Y:S06]  /*cfd0*/  BAR.SYNC.DEFER_BLOCKING 0x2, 0x80 ;  /* 0x0082000000007b1d */ /* 0x000fec0000010000 */
[----:B------:R-:W-:Y:S05]  /*cfe0*/  @!P0 BRA `(.L_x_261) ;  /* 0x0000000000048947 */ /* 0x000fea0003800000 */
[----:B------:R-:W-:Y:S01]  /*cff0*/  BPT.TRAP 0x1 ;  /* 0x000000040000795c */ /* 0x000fe20000300000 */
.L_x_261:
[----:B------:R-:W3:Y:S01]  /*d000*/  LDL R0, [R1] ;  /* 0x0000000001007983 */ /* 0x000ee20000100800 */
[----:B--2---:R-:W-:Y:S02]  /*d010*/  VIADD R2, R2, 0x19c80 ;  /* 0x00019c8002027836 */ /* 0x004fe40000000000 */
[----:B------:R-:W-:Y:S02]  /*d020*/  IMAD.MOV.U32 R5, RZ, RZ, R24 ;  /* 0x000000ffff057224 */ /* 0x000fe400078e0018 */
[----:B------:R-:W-:Y:S01]  /*d030*/  IMAD.MOV.U32 R4, RZ, RZ, R23 ;  /* 0x000000ffff047224 */ /* 0x000fe200078e0017 */
[----:B---3--:R-:W-:-:S04]  /*d040*/  PRMT R2, R0, 0x654, R2 ;  /* 0x0000065400027816 */ /* 0x008fc80000000002 */
[----:B------:R2:W-:Y:S01]  /*d050*/  SYNCS.ARRIVE.TRANS64.RED.A1T0 RZ, [R2+URZ], RZ ;  /* 0x000000ff02ff79a7 */ /* 0x0005e2000810043f */
[----:B------:R-:W-:Y:S05]  /*d060*/  @P1 BRA `(.L_x_262) ;  /* 0xfffffff000081947 */ /* 0x000fea000383ffff */
.L_x_242:
[----:B------:R-:W2:Y:S01]  /*d070*/  S2R R0, SR_TID.X ;  /* 0x0000000000007919 */ /* 0x000ea20000002100 */
[----:B------:R-:W-:Y:S01]  /*d080*/  BSSY B0, `(.L_x_263) ;  /* 0x0000012000007945 */ /* 0x000fe20003800000 */
[----:B--2---:R-:W-:Y:S01]  /*d090*/  LOP3.LUT R2, R0, 0x7f, RZ, 0xc0, !PT ;  /* 0x0000007f00027812 */ /* 0x004fe200078ec0ff */
[----:B------:R-:W-:-:S03]  /*d0a0*/  IMAD.U32 R0, RZ, RZ, UR48 ;  /* 0x00000030ff007e24 */ /* 0x000fc6000f8e00ff */
[----:B------:R-:W-:Y:S02]  /*d0b0*/  ISETP.NE.AND P1, PT, R2, RZ, PT ;  /* 0x000000ff0200720c */ /* 0x000fe40003f25270 */
[----:B------:R-:W-:-:S11]  /*d0c0*/  ISETP.NE.AND P0, PT, R0, 0x3, PT ;  /* 0x000000030000780c */ /* 0x000fd60003f05270 */
[----:B------:R-:W-:Y:S05]  /*d0d0*/  @P1 BRA `(.L_x_264) ;  /* 0x0000000000301947 */ /* 0x000fea0003800000 */
[----:B------:R-:W2:Y:S01]  /*d0e0*/  S2R R5, SR_LANEID ;  /* 0x0000000000057919 */ /* 0x000ea20000000000 */
[----:B------:R-:W-:Y:S01]  /*d0f0*/  VOTEU.ANY UR4, UPT, PT ;  /* 0x0000000000047886 */ /* 0x000fe200038e0100 */
[----:B01----:R-:W0:Y:S01]  /*d100*/  LDC.64 R2, c[0x0][0xc60] ;  /* 0x00031800ff027b82 */ /* 0x003e220000000a00 */
[----:B------:R-:W2:Y:S02]  /*d110*/  FLO.U32 R0, UR4 ;  /* 0x0000000400007d00 */ /* 0x000ea400080e0000 */
[----:B--2---:R-:W-:-:S06]  /*d120*/  ISETP.EQ.U32.AND P1, PT, R0, R5, PT ;  /* 0x000000050000720c */ /* 0x004fcc0003f22070 */
[----:B------:R-:W0:Y:S07]  /*d130*/  POPC R5, UR4 ;  /* 0x0000000400057d09 */ /* 0x000e2e0008000000 */
[----:B0-----:R-:W2:Y:S01]  /*d140*/  @P1 ATOMG.E.ADD.STRONG.GPU PT, R3, desc[UR50][R2.64], R5 ;  /* 0x00000005020319a8 */ /* 0x001ea200081ee1f2 */
[----:B------:R-:W0:Y:S02]  /*d150*/  S2R R4, SR_LTMASK ;  /* 0x0000000000047919 */ /* 0x000e240000003900 */
[----:B0-----:R-:W-:-:S04]  /*d160*/  LOP3.LUT R4, R4, UR4, RZ, 0xc0, !PT ;  /* 0x0000000404047c12 */ /* 0x001fc8000f8ec0ff */
[----:B------:R-:W0:Y:S01]  /*d170*/  POPC R7, R4 ;  /* 0x0000000400077309 */ /* 0x000e220000000000 */
[----:B--2---:R-:W0:Y:S02]  /*d180*/  SHFL.IDX PT, R0, R3, R0, 0x1f ;  /* 0x00001f0003007589 */ /* 0x004e2400000e0000 */
[----:B0-----:R-:W-:-:S07]  /*d190*/  IADD3 R16, R0, UR49, R7 ;  /* 0x0000003100107c10 */ /* 0x001fce000fffe007 */
.L_x_264:
[----:B------:R-:W-:Y:S05]  /*d1a0*/  BSYNC B0 ;  /* 0x0000000000007941 */ /* 0x000fea0003800000 */
.L_x_263:
[----:B------:R-:W-:Y:S05]  /*d1b0*/  @!P0 BRA `(.L_x_265) ;  /* 0x0000000000048947 */ /* 0x000fea0003800000 */
[----:B------:R-:W-:Y:S01]  /*d1c0*/  BPT.TRAP 0x1 ;  /* 0x000000040000795c */ /* 0x000fe20000300000 */
.L_x_265:
[----:B------:R-:W-:Y:S01]  /*d1d0*/  LOP3.LUT R0, R24, 0x1, RZ, 0x3c, !PT ;  /* 0x0000000118007812 */ /* 0x000fe200078e3cff */
[----:B------:R-:W-:Y:S01]  /*d1e0*/  BSSY B0, `(.L_x_266) ;  /* 0x0000005000007945 */ /* 0x000fe20003800000 */
[----:B01----:R-:W-:Y:S02]  /*d1f0*/  LEA R3, R23, R22, 0x3 ;  /* 0x0000001617037211 */ /* 0x003fe400078e18ff */
[----:B------:R-:W-:-:S04]  /*d200*/  SHF.L.U32 R0, R0, 0x1f, RZ ;  /* 0x0000001f00007819 */ /* 0x000fc800000006ff */
[----:B------:R-:W0:Y:S02]  /*d210*/  SYNCS.PHASECHK.TRANS64.TRYWAIT P1, [R3+URZ+0x19c70], R0 ;  /* 0x019c7000030075a7 */ /* 0x000e24000802017f */
[----:B0-----:R-:W-:Y:S05]  /*d220*/  @!P1 BRA `(.L_x_267) ;  /* 0x0000002400889947 */ /* 0x001fea0003800000 */
.L_x_340:
[----:B------:R-:W-:Y:S05]  /*d230*/  BSYNC B0 ;  /* 0x0000000000007941 */ /* 0x000fea0003800000 */
.L_x_266:
[----:B------:R-:W-:-:S05]  /*d240*/  IMAD.U32 R2, RZ, RZ, UR46 ;  /* 0x0000002eff027e24 */ /* 0x000fca000f8e00ff */
[----:B------:R-:W-:-:S13]  /*d250*/  ISETP.NE.AND P1, PT, R2, 0x3, PT ;  /* 0x000000030200780c */ /* 0x000fda0003f25270 */
[----:B------:R-:W-:Y:S05]  /*d260*/  @!P1 BRA `(.L_x_268) ;  /* 0x0000000000049947 */ /* 0x000fea0003800000 */
[----:B------:R-:W-:Y:S01]  /*d270*/  BPT.TRAP 0x1 ;  /* 0x000000040000795c */ /* 0x000fe20000300000 */
.L_x_268:
[----:B0-----:R-:W-:-:S04]  /*d280*/  SHF.L.U32 R0, R24, 0x1f, RZ ;  /* 0x0000001f18007819 */ /* 0x001fc800000006ff */
[----:B------:R-:W0:Y:S02]  /*d290*/  SYNCS.PHASECHK.TRANS64.TRYWAIT P1, [R3+URZ+0x19c60], R0 ;  /* 0x019c6000030075a7 */ /* 0x000e24000802017f */
[----:B0-----:R-:W-:Y:S05]  /*d2a0*/  @!P1 BRA `(.L_x_269) ;  /* 0x00000024007c9947 */ /* 0x001fea0003800000 */
.L_x_341:
[----:B------:R-:W2:Y:S04]  /*d2b0*/  LDL R4, [R1+0x10] ;  /* 0x0000100001047983 */ /* 0x000ea80000100800 */
[----:B------:R-:W3:Y:S04]  /*d2c0*/  LDL R10, [R1+0x8] ;  /* 0x00000800010a7983 */ /* 0x000ee80000100800 */
[----:B------:R-:W4:Y:S01]  /*d2d0*/  LDL R12, [R1+0xc] ;  /* 0x00000c00010c7983 */ /* 0x000f220000100800 */
[----:B------:R-:W-:Y:S01]  /*d2e0*/  IMAD R2, R23, 0x3000, RZ ;  /* 0x0000300017027824 */ /* 0x000fe200078e02ff */
[----:B------:R-:W-:Y:S05]  /*d2f0*/  WARPSYNC.ALL ;  /* 0x0000000000007948 */ /* 0x000fea0003800000 */
[----:B--2---:R-:W-:-:S02]  /*d300*/  LOP3.LUT R5, R2, R4, RZ, 0xfc, !PT ;  /* 0x0000000402057212 */ /* 0x004fc400078efcff */
[----:B---3--:R-:W-:-:S03]  /*d310*/  LOP3.LUT R2, R2, R10, RZ, 0xfc, !PT ;  /* 0x0000000a02027212 */ /* 0x008fc600078efcff */
[C---:B0-----:R-:W-:Y:S02]  /*d320*/  IMAD.IADD R0, R22.reuse, 0x1, R5 ;  /* 0x0000000116007824 */ /* 0x041fe400078e0205 */
[----:B------:R-:W-:-:S03]  /*d330*/  IMAD.IADD R2, R22, 0x1, R2 ;  /* 0x0000000116027824 */ /* 0x000fc600078e0202 */
[----:B------:R-:W0:Y:S02]  /*d340*/  LDSM.16.MT88.4 R4, [R0+0x9000] ;  /* 0x009000000004783b */ /* 0x000e240000004200 */
        /* <DEDUP_REMOVED lines=43> */
[----:B-1----:R-:W1:Y:S01]  /*d600*/  FENCE.VIEW.ASYNC.S ;  /* 0x00000000000073c6 */ /* 0x002e620000000000 */
[----:B------:R-:W-:Y:S05]  /*d610*/  @!P1 BRA `(.L_x_270) ;  /* 0x0000000000049947 */ /* 0x000fea0003800000 */
[----:B------:R-:W-:Y:S01]  /*d620*/  BPT.TRAP 0x1 ;  /* 0x000000040000795c */ /* 0x000fe20000300000 */
.L_x_270:
[----:B-1----:R1:W-:Y:S01]  /*d630*/  SYNCS.ARRIVE.TRANS64.A1T0 RZ, [R3+URZ+0x19c50], RZ ;  /* 0x019c50ff03ff79a7 */ /* 0x0023e2000810003f */
[----:B------:R-:W-:Y:S06]  /*d640*/  BAR.SYNC.DEFER_BLOCKING 0x2, 0x80 ;  /* 0x0082000000007b1d */ /* 0x000fec0000010000 */
[----:B------:R-:W-:Y:S05]  /*d650*/  @!P0 BRA `(.L_x_271) ;  /* 0x0000000000048947 */ /* 0x000fea0003800000 */
[----:B------:R-:W-:Y:S01]  /*d660*/  BPT.TRAP 0x1 ;  /* 0x000000040000795c */ /* 0x000fe20000300000 */
.L_x_271:
[----:B------:R-:W2:Y:S01]  /*d670*/  LDL R0, [R1] ;  /* 0x0000000001007983 */ /* 0x000ea20000100800 */
[----:B-1----:R-:W-:Y:S02]  /*d680*/  VIADD R3, R3, 0x19c80 ;  /* 0x00019c8003037836 */ /* 0x002fe40000000000 */
[----:B------:R-:W-:-:S05]  /*d690*/  VIADD R23, R23, 0x1 ;  /* 0x0000000117177836 */ /* 0x000fca0000000000 */
[----:B------:R-:W-:-:S04]  /*d6a0*/  ISETP.NE.AND P0, PT, R23, 0x2, PT ;  /* 0x000000021700780c */ /* 0x000fc80003f05270 */
[----:B------:R-:W-:Y:S02]  /*d6b0*/  SEL R23, R23, RZ, P0 ;  /* 0x000000ff17177207 */ /* 0x000fe40000000000 */
[----:B--2---:R-:W-:-:S04]  /*d6c0*/  PRMT R3, R0, 0x654, R3 ;  /* 0x0000065400037816 */ /* 0x004fc80000000003 */
[----:B------:R1:W-:Y:S02]  /*d6d0*/  SYNCS.ARRIVE.TRANS64.RED.A1T0 RZ, [R3+URZ], RZ ;  /* 0x000000ff03ff79a7 */ /* 0x0003e4000810043f */
[----:B-1----:R-:W-:-:S04]  /*d6e0*/  SEL R3, RZ, 0x1, P0 ;  /* 0x00000001ff037807 */ /* 0x002fc80000000000 */
[----:B------:R-:W-:-:S07]  /*d6f0*/  LOP3.LUT R24, R24, R3, RZ, 0x3c, !PT ;  /* 0x0000000318187212 */ /* 0x000fce00078e3cff */
.L_x_212:
[----:B------:R-:W-:Y:S05]  /*d700*/  BSYNC B7 ;  /* 0x0000000000077941 */ /* 0x000fea0003800000 */
.L_x_210:
[----:B------:R-:W-:-:S13]  /*d710*/  LOP3.LUT P0, RZ, R27, 0x20, RZ, 0xc0, !PT ;  /* 0x000000201bff7812 */ /* 0x000fda000780c0ff */
[----:B------:R-:W-:Y:S05]  /*d720*/  @!P0 BRA `(.L_x_272) ;  /* 0x0000000000288947 */ /* 0x000fea0003800000 */
[----:B------:R-:W1:Y:S08]  /*d730*/  S2UR UR4, SR_CgaCtaId ;  /* 0x00000000000479c3 */ /* 0x000e700000008800 */
[----:B------:R-:W-:Y:S01]  /*d740*/  BAR.SYNC.DEFER_BLOCKING 0x5, 0x200 ;  /* 0x0148000000007b1d */ /* 0x000fe20000010000 */
[----:B------:R-:W-:Y:S01]  /*d750*/  MOV R22, 0x400 ;  /* 0x0000040000167802 */ /* 0x000fe20000000f00 */
[----:B-1----:R-:W-:-:S05]  /*d760*/  IMAD.U32 R0, RZ, RZ, UR4 ;  /* 0x00000004ff007e24 */ /* 0x002fca000f8e00ff */
[----:B------:R-:W-:Y:S01]  /*d770*/  LEA R22, R0, R22, 0x18 ;  /* 0x0000001600167211 */ /* 0x000fe200078ec0ff */
[----:B------:R-:W-:Y:S04]  /*d780*/  STL [R1], R0 ;  /* 0x0000000001007387 */ /* 0x000fe80000100800 */
[----:B-----5:R-:W1:Y:S02]  /*d790*/  LDS.128 R16, [R22+0x19cd0] ;  /* 0x019cd00016107984 */ /* 0x020e640000000c00 */
[----:B-1----:R-:W-:Y:S01]  /*d7a0*/  R2UR UR40, R19 ;  /* 0x00000000132872ca */ /* 0x002fe200000e0000 */
[----:B------:R-:W-:Y:S06]  /*d7b0*/  BAR.ARV 0x4, 0x200 ;  /* 0x0108000000007b1d */ /* 0x000fec0000002000 */
[----:B------:R-:W-:Y:S08]  /*d7c0*/  BRA `(.L_x_273) ;  /* 0x0000000800247947 */ /* 0x000ff00003800000 */
.L_x_272:
[----:B------:R-:W1:Y:S01]  /*d7d0*/  S2R R0, SR_TID.X ;  /* 0x0000000000007919 */ /* 0x000e620000002100 */
[----:B------:R-:W-:Y:S01]  /*d7e0*/  ULDC UR4, c[0x0][0xc3c] ;  /* 0x00030f0000047ab9 */ /* 0x000fe20000000800 */
[----:B------:R-:W-:Y:S01]  /*d7f0*/  IMAD.MOV.U32 R17, RZ, RZ, RZ ;  /* 0x000000ffff117224 */ /* 0x000fe200078e00ff */
[----:B-1----:R-:W-:-:S04]  /*d800*/  LOP3.LUT R6, R0, 0x1f, RZ, 0xc0, !PT ;  /* 0x0000001f00067812 */ /* 0x002fc800078ec0ff */
[C---:B------:R-:W-:Y:S01]  /*d810*/  ISETP.NE.AND P0, PT, R6.reuse, 0x1f, PT ;  /* 0x0000001f0600780c */ /* 0x040fe20003f05270 */
[----:B------:R-:W-:-:S05]  /*d820*/  VIADD R5, R6, UR40 ;  /* 0x0000002806057c36 */ /* 0x000fca0008000000 */
[----:B------:R-:W-:Y:S01]  /*d830*/  ISETP.GE.OR P1, PT, R5, UR4, !P0 ;  /* 0x0000000405007c0c */ /* 0x000fe2000c726670 */
[----:B------:R-:W-:-:S12]  /*d840*/  ULDC UR4, c[0x0][0xc3c] ;  /* 0x00030f0000047ab9 */ /* 0x000fd80000000800 */
[----:B0-----:R-:W0:Y:S02]  /*d850*/  @!P1 LDC.64 R2, c[0x0][0xc80] ;  /* 0x00032000ff029b82 */ /* 0x001e240000000a00 */
[----:B0-----:R-:W-:-:S05]  /*d860*/  @!P1 IMAD.WIDE R2, R5, 0x4, R2 ;  /* 0x0000000405029825 */ /* 0x001fca00078e0202 */
[----:B------:R-:W2:Y:S01]  /*d870*/  @!P1 LDG.E R17, desc[UR50][R2.64] ;  /* 0x0000003202119981 */ /* 0x000ea2000c1e1900 */
[C---:B------:R-:W-:Y:S02]  /*d880*/  ISETP.NE.AND P1, PT, R6.reuse, RZ, PT ;  /* 0x000000ff0600720c */ /* 0x040fe40003f25270 */
[C---:B------:R-:W-:Y:S02]  /*d890*/  ISETP.GE.U32.AND P2, PT, R6.reuse, 0x2, PT ;  /* 0x000000020600780c */ /* 0x040fe40003f46070 */
[C---:B------:R-:W-:Y:S02]  /*d8a0*/  ISETP.GE.U32.AND P3, PT, R6.reuse, 0x4, PT ;  /* 0x000000040600780c */ /* 0x040fe40003f66070 */
[C---:B------:R-:W-:Y:S02]  /*d8b0*/  ISETP.GE.U32.AND P4, PT, R6.reuse, 0x8, PT ;  /* 0x000000080600780c */ /* 0x040fe40003f86070 */
[----:B------:R-:W-:Y:S02]  /*d8c0*/  ISETP.GE.U32.AND P5, PT, R6, 0x10, PT ;  /* 0x000000100600780c */ /* 0x000fe40003fa6070 */
[----:B------:R-:W-:Y:S04]  /*d8d0*/  SHFL.IDX PT, R6, R16, 0x1, 0x1f ;  /* 0x00201f0010067f89 */ /* 0x000fe800000e0000 */
[----:B--2---:R-:W0:Y:S02]  /*d8e0*/  SHFL.UP PT, R0, R17, 0x1, RZ ;  /* 0x0420000011007989 */ /* 0x004e2400000e00ff */
[----:B0-----:R-:W-:-:S04]  /*d8f0*/  SEL R0, R0, RZ, P1 ;  /* 0x000000ff00007207 */ /* 0x001fc80000800000 */
[----:B------:R-:W-:-:S05]  /*d900*/  IADD3 R0, R17, R0, RZ ;  /* 0x0000000011007210 */ /* 0x000fca0007ffe0ff */
[----:B------:R-:W0:Y:S02]  /*d910*/  SHFL.UP PT, R4, R0, 0x2, RZ ;  /* 0x0440000000047989 */ /* 0x000e2400000e00ff */
[----:B0-----:R-:W-:-:S05]  /*d920*/  SEL R5, R4, RZ, P2 ;  /* 0x000000ff04057207 */ /* 0x001fca0001000000 */
[----:B------:R-:W-:-:S05]  /*d930*/  IMAD.IADD R5, R0, 0x1, R5 ;  /* 0x0000000100057824 */ /* 0x000fca00078e0205 */
[----:B------:R-:W0:Y:S02]  /*d940*/  SHFL.UP PT, R4, R5, 0x4, RZ ;  /* 0x0480000005047989 */ /* 0x000e2400000e00ff */
[----:B0-----:R-:W-:-:S05]  /*d950*/  SEL R4, R4, RZ, P3 ;  /* 0x000000ff04047207 */ /* 0x001fca0001800000 */
[----:B------:R-:W-:Y:S02]  /*d960*/  IMAD.IADD R4, R5, 0x1, R4 ;  /* 0x0000000105047824 */ /* 0x000fe400078e0204 */
[----:B------:R-:W-:Y:S04]  /*d970*/  SHFL.IDX PT, R5, R16, RZ, 0x1f ;  /* 0x00001fff10057589 */ /* 0x000fe800000e0000 */
        /* <DEDUP_REMOVED lines=8> */
[----:B0-----:R-:W-:-:S04]  /*da00*/  IMAD R7, R7, R0, RZ ;  /* 0x0000000007077224 */ /* 0x001fc800078e02ff */
[----:B------:R-:W-:-:S05]  /*da10*/  IMAD.IADD R4, R6, 0x1, R7 ;  /* 0x0000000106047824 */ /* 0x000fca00078e0207 */
[----:B------:R-:W-:-:S13]  /*da20*/  ISETP.GT.AND P6, PT, R4, R5, PT ;  /* 0x000000050400720c */ /* 0x000fda0003fc4270 */
[----:B------:R-:W-:Y:S05]  /*da30*/  @P6 BRA `(.L_x_274) ;  /* 0x0000000000986947 */ /* 0x000fea0003800000 */
.L_x_278:
[----:B------:R-:W-:-:S04]  /*da40*/  UIADD3 UR40, UR40, 0x1f, URZ ;  /* 0x0000001f28287890 */ /* 0x000fc8000fffe03f */
[----:B------:R-:W-:-:S06]  /*da50*/  UISETP.GE.AND UP0, UPT, UR40, UR4, UPT ;  /* 0x000000042800728c */ /* 0x000fcc000bf06270 */
[----:B------:R-:W-:-:S13]  /*da60*/  PLOP3.LUT P6, PT, PT, PT, UP0, 0x40, 0x0 ;  /* 0x000000000000781c */ /* 0x000fda0003fce808 */
[----:B------:R-:W-:Y:S05]  /*da70*/  @!P6 BRA `(.L_x_275) ;  /* 0x000000040038e947 */ /* 0x000fea0003800000 */
[----:B------:R-:W0:Y:S01]  /*da80*/  S2R R0, SR_TID.X ;  /* 0x0000000000007919 */ /* 0x000e220000002100 */
[----:B------:R-:W-:Y:S01]  /*da90*/  BSSY B0, `(.L_x_276) ;  /* 0x0000009000007945 */ /* 0x000fe20003800000 */
[----:B------:R-:W-:Y:S01]  /*daa0*/  IMAD.MOV.U32 R17, RZ, RZ, RZ ;  /* 0x000000ffff117224 */ /* 0x000fe200078e00ff */
[----:B0-----:R-:W-:-:S05]  /*dab0*/  LOP3.LUT R0, R0, 0x1f, RZ, 0xc0, !PT ;  /* 0x0000001f00007812 */ /* 0x001fca00078ec0ff */
[----:B------:R-:W-:-:S05]  /*dac0*/  VIADD R7, R0, UR40 ;  /* 0x0000002800077c36 */ /* 0x000fca0008000000 */
[----:B------:R-:W-:-:S13]  /*dad0*/  ISETP.GE.OR P6, PT, R7, UR4, !P0 ;  /* 0x0000000407007c0c */ /* 0x000fda000c7c6670 */
[----:B------:R-:W-:Y:S05]  /*dae0*/  @P6 BRA `(.L_x_277) ;  /* 0x00000000000c6947 */ /* 0x000fea0003800000 */
[----:B------:R-:W0:Y:S02]  /*daf0*/  LDC.64 R2, c[0x0][0xc80] ;  /* 0x00032000ff027b82 */ /* 0x000e240000000a00 */
[----:B0-----:R-:W-:-:S05]  /*db00*/  IMAD.WIDE R2, R7, 0x4, R2 ;  /* 0x0000000407027825 */ /* 0x001fca00078e0202 */
[----:B------:R0:W5:Y:S02]  /*db10*/  LDG.E R17, desc[UR50][R2.64] ;  /* 0x0000003202117981 */ /* 0x000164000c1e1900 */
.L_x_277:
[----:B------:R-:W-:Y:S05]  /*db20*/  BSYNC B0 ;  /* 0x0000000000007941 */ /* 0x000fea0003800000 */
.L_x_276:
[----:B-----5:R-:W1:Y:S02]  /*db30*/  SHFL.UP PT, R0, R17, 0x1, RZ ;  /* 0x0420000011007989 */ /* 0x020e6400000e00ff */
[----:B-1----:R-:W-:-:S05]  /*db40*/  SEL R0, R0, RZ, P1 ;  /* 0x000000ff00007207 */ /* 0x002fca0000800000 */
[----:B------:R-:W-:-:S05]  /*db50*/  IMAD.IADD R0, R17, 0x1, R0 ;  /* 0x0000000111007824 */ /* 0x000fca00078e0200 */
[----:B0-----:R-:W0:Y:S02]  /*db60*/  SHFL.UP PT, R2, R0, 0x2, RZ ;  /* 0x0440000000027989 */ /* 0x001e2400000e00ff */
[----:B0-----:R-:W-:-:S05]  /*db70*/  SEL R3, R2, RZ, P2 ;  /* 0x000000ff02037207 */ /* 0x001fca0001000000 */
[----:B------:R-:W-:Y:S02]  /*db80*/  IMAD.IADD R3, R0, 0x1, R3 ;  /* 0x0000000100037824 */ /* 0x000fe400078e0203 */
[----:B------:R-:W0:Y:S03]  /*db90*/  LDC R0, c[0x0][0xc38] ;  /* 0x00030e00ff007b82 */ /* 0x000e260000000800 */
[----:B------:R-:W1:Y:S02]  /*dba0*/  SHFL.UP PT, R2, R3, 0x4, RZ ;  /* 0x0480000003027989 */ /* 0x000e6400000e00ff */
[----:B-1----:R-:W-:-:S04]  /*dbb0*/  SEL R2, R2, RZ, P3 ;  /* 0x000000ff02027207 */ /* 0x002fc80001800000 */
[----:B------:R-:W-:-:S05]  /*dbc0*/  IADD3 R2, R3, R2, RZ ;  /* 0x0000000203027210 */ /* 0x000fca0007ffe0ff */
[----:B------:R-:W1:Y:S02]  /*dbd0*/  SHFL.UP PT, R6, R2, 0x8, RZ ;  /* 0x0500000002067989 */ /* 0x000e6400000e00ff */
[----:B-1----:R-:W-:-:S05]  /*dbe0*/  SEL R7, R6, RZ, P4 ;  /* 0x000000ff06077207 */ /* 0x002fca0002000000 */
[----:B------:R-:W-:-:S05]  /*dbf0*/  IMAD.IADD R7, R2, 0x1, R7 ;  /* 0x0000000102077824 */ /* 0x000fca00078e0207 */
[----:B------:R-:W1:Y:S02]  /*dc00*/  SHFL.UP PT, R6, R7, 0x10, RZ ;  /* 0x0600000007067989 */ /* 0x000e6400000e00ff */
[----:B-1----:R-:W-:-:S05]  /*dc10*/  SEL R6, R6, RZ, P5 ;  /* 0x000000ff06067207 */ /* 0x002fca0002800000 */
[----:B------:R-:W-:-:S05]  /*dc20*/  IMAD.IADD R6, R7, 0x1, R6 ;  /* 0x0000000107067824 */ /* 0x000fca00078e0206 */
[----:B------:R-:W0:Y:S02]  /*dc30*/  SHFL.IDX PT, R9, R6, 0x1f, 0x1f ;  /* 0x03e01f0006097f89 */ /* 0x000e2400000e0000 */
[----:B0-----:R-:W-:-:S04]  /*dc40*/  IMAD R9, R9, R0, RZ ;  /* 0x0000000009097224 */ /* 0x001fc800078e02ff */
[----:B------:R-:W-:-:S05]  /*dc50*/  IMAD.IADD R4, R9, 0x1, R4 ;  /* 0x0000000109047824 */ /* 0x000fca00078e0204 */
[----:B------:R-:W-:-:S13]  /*dc60*/  ISETP.GT.AND P6, PT, R4, R5, PT ;  /* 0x000000050400720c */ /* 0x000fda0003fc4270 */
[----:B------:R-:W-:Y:S05]  /*dc70*/  @!P6 BRA `(.L_x_278) ;  /* 0xfffffffc0070e947 */ /* 0x000fea000383ffff */
[----:B------:R-:W-:Y:S02]  /*dc80*/  IMAD.MOV.U32 R2, RZ, RZ, R6 ;  /* 0x000000ffff027224 */ /* 0x000fe400078e0006 */
[----:B------:R-:W-:-:S07]  /*dc90*/  IMAD.MOV.U32 R7, RZ, RZ, R9 ;  /* 0x000000ffff077224 */ /* 0x000fce00078e0009 */
.L_x_274:
[----:B------:R-:W-:Y:S02]  /*dca0*/  IMAD.IADD R7, R4, 0x1, -R7 ;  /* 0x0000000104077824 */ /* 0x000fe400078e0a07 */
[----:B------:R-:W-:Y:S02]  /*dcb0*/  IMAD.MOV.U32 R16, RZ, RZ, RZ ;  /* 0x000000ffff107224 */ /* 0x000fe400078e00ff */
[----:B------:R-:W-:-:S05]  /*dcc0*/  IMAD R4, R2, R0, R7 ;  /* 0x0000000002047224 */ /* 0x000fca00078e0207 */
[----:B------:R-:W-:-:S13]  /*dcd0*/  ISETP.GT.AND P0, PT, R4, R5, PT ;  /* 0x000000050400720c */ /* 0x000fda0003f04270 */
[----:B------:R-:W-:Y:S02]  /*dce0*/  VOTEU.ANY UR5, UPT, !P0 ;  /* 0x0000000000057886 */ /* 0x000fe400040e0100 */
[----:B------:R-:W-:Y:S02]  /*dcf0*/  UPOPC UR4, UR5 ;  /* 0x00000005000472bf */ /* 0x000fe40008000000 */
[----:B------:R-:W-:-:S04]  /*dd00*/  ISETP.NE.AND P0, PT, RZ, UR5, PT ;  /* 0x00000005ff007c0c */ /* 0x000fc8000bf05270 */
[----:B------:R-:W-:-:S05]  /*dd10*/  IMAD.U32 R6, RZ, RZ, UR4 ;  /* 0x00000004ff067e24 */ /* 0x000fca000f8e00ff */
[----:B------:R-:W0:Y:S02]  /*dd20*/  SHFL.IDX PT, R17, R17, R6, 0x1f ;  /* 0x00001f0611117589 */ /* 0x000e2400000e0000 */
[----:B0-----:R-:W-:Y:S02]  /*dd30*/  IABS R4, R17 ;  /* 0x0000001100047213 */ /* 0x001fe40000000000 */
[----:B------:R-:W-:Y:S05]  /*dd40*/  @!P0 BRA `(.L_x_279) ;  /* 0x00000000000c8947 */ /* 0x000fea0003800000 */
[----:B------:R-:W-:-:S06]  /*dd50*/  UIADD3 UR5, UR4, -0x1, URZ ;  /* 0xffffffff04057890 */ /* 0x000fcc000fffe03f */
[----:B------:R-:W-:-:S05]  /*dd60*/  IMAD.U32 R3, RZ, RZ, UR5 ;  /* 0x00000005ff037e24 */ /* 0x000fca000f8e00ff */
[----:B------:R0:W1:Y:S02]  /*dd70*/  SHFL.IDX PT, R16, R2, R3, 0x1f ;  /* 0x00001f0302107589 */ /* 0x00006400000e0000 */
.L_x_279:
[----:B------:R-:W2:Y:S01]  /*dd80*/  I2F.RP R6, R4 ;  /* 0x0000000400067306 */ /* 0x000ea20000209400 */
[----:B-1----:R-:W-:Y:S01]  /*dd90*/  IMAD R16, R16, R0, R7 ;  /* 0x0000000010107224 */ /* 0x002fe200078e0207 */
[----:B------:R-:W-:Y:S01]  /*dda0*/  UIADD3 UR40, UR4, UR40, URZ ;  /* 0x0000002804287290 */ /* 0x000fe2000fffe03f */
[----:B0-----:R-:W-:Y:S02]  /*ddb0*/  IMAD.MOV.U32 R2, RZ, RZ, RZ ;  /* 0x000000ffff027224 */ /* 0x001fe400078e00ff */
[----:B------:R-:W-:Y:S01]  /*ddc0*/  IMAD.IADD R0, R5, 0x1, -R16 ;  /* 0x0000000105007824 */ /* 0x000fe200078e0a10 */
[----:B------:R-:W-:-:S05]  /*ddd0*/  IABS R5, R17 ;  /* 0x0000001100057213 */ /* 0x000fca0000000000 */
[----:B------:R-:W-:Y:S01]  /*dde0*/  IMAD.MOV R5, RZ, RZ, -R5 ;  /* 0x000000ffff057224 */ /* 0x000fe200078e0a05 */
[----:B--2---:R-:W0:Y:S02]  /*ddf0*/  MUFU.RCP R6, R6 ;  /* 0x0000000600067308 */ /* 0x004e240000001000 */
[----:B0-----:R-:W-:-:S06]  /*de00*/  IADD3 R3, R6, 0xffffffe, RZ ;  /* 0x0ffffffe06037810 */ /* 0x001fcc0007ffe0ff */
[----:B------:R-:W0:Y:S02]  /*de10*/  F2I.FTZ.U32.TRUNC.NTZ R3, R3 ;  /* 0x0000000300037305 */ /* 0x000e24000021f000 */
[----:B0-----:R-:W-:-:S04]  /*de20*/  IMAD.MOV R7, RZ, RZ, -R3 ;  /* 0x000000ffff077224 */ /* 0x001fc800078e0a03 */
[----:B------:R-:W-:-:S04]  /*de30*/  IMAD R7, R7, R4, RZ ;  /* 0x0000000407077224 */ /* 0x000fc800078e02ff */
[----:B------:R-:W-:Y:S01]  /*de40*/  IMAD.HI.U32 R2, R3, R7, R2 ;  /* 0x0000000703027227 */ /* 0x000fe200078e0002 */
[----:B------:R-:W-:-:S05]  /*de50*/  IABS R3, R0 ;  /* 0x0000000000037213 */ /* 0x000fca0000000000 */
        /* <DEDUP_REMOVED lines=11> */
[----:B------:R-:W-:-:S04]  /*df10*/  @!P1 LOP3.LUT R2, RZ, R17, RZ, 0x33, !PT ;  /* 0x00000011ff029212 */ /* 0x000fc800078e33ff */
[----:B------:R-:W-:Y:S01]  /*df20*/  MOV R18, R2 ;  /* 0x0000000200127202 */ /* 0x000fe20000000f00 */
[----:B------:R-:W-:-:S04]  /*df30*/  IMAD.MOV R3, RZ, RZ, -R2 ;  /* 0x000000ffff037224 */ /* 0x000fc800078e0a02 */
[----:B------:R-:W-:Y:S01]  /*df40*/  IMAD R17, R17, R3, R0 ;  /* 0x0000000311117224 */ /* 0x000fe200078e0200 */
[----:B------:R-:W-:Y:S06]  /*df50*/  BRA `(.L_x_280) ;  /* 0x0000000000107947 */ /* 0x000fec0003800000 */
.L_x_275:
[----:B------:R-:W-:Y:S01]  /*df60*/  IMAD.MOV.U32 R16, RZ, RZ, R5 ;  /* 0x000000ffff107224 */ /* 0x000fe200078e0005 */
[----:B------:R-:W-:Y:S01]  /*df70*/  ULDC UR40, c[0x0][0xc3c] ;  /* 0x00030f0000287ab9 */ /* 0x000fe20000000800 */
[----:B------:R-:W-:Y:S02]  /*df80*/  IMAD.MOV.U32 R17, RZ, RZ, RZ ;  /* 0x000000ffff117224 */ /* 0x000fe400078e00ff */
[----:B------:R-:W-:-:S07]  /*df90*/  IMAD.MOV.U32 R18, RZ, RZ, RZ ;  /* 0x000000ffff127224 */ /* 0x000fce00078e00ff */
.L_x_280:
[----:B------:R1:W2:Y:S01]  /*dfa0*/  LDL R2, [R1] ;  /* 0x0000000001027983 */ /* 0x0002a20000100800 */
[----:B------:R-:W0:Y:S02]  /*dfb0*/  S2R R0, SR_TID.X ;  /* 0x0000000000007919 */ /* 0x000e240000002100 */
[----:B0-----:R-:W-:Y:S01]  /*dfc0*/  LOP3.LUT R0, R0, 0x1f, RZ, 0xc0, !PT ;  /* 0x0000001f00007812 */ /* 0x001fe200078ec0ff */
[----:B------:R-:W-:Y:S03]  /*dfd0*/  BAR.SYNC.DEFER_BLOCKING 0x4, 0x200 ;  /* 0x0108000000007b1d */ /* 0x000fe60000010000 */
[----:B------:R-:W-:Y:S01]  /*dfe0*/  ISETP.NE.AND P0, PT, R0, RZ, PT ;  /* 0x000000ff0000720c */ /* 0x000fe20003f05270 */
[----:B-----5:R-:W-:-:S12]  /*dff0*/  IMAD.U32 R19, RZ, RZ, UR40 ;  /* 0x00000028ff137e24 */ /* 0x020fd8000f8e00ff */
[----:B------:R-:W-:Y:S01]  /*e000*/  @!P0 MOV R0, 0x400 ;  /* 0x0000040000008802 */ /* 0x000fe20000000f00 */
[----:B--2---:R-:W0:Y:S03]  /*e010*/  @!P0 S2R R2, SR_CgaCtaId ;  /* 0x0000000000028919 */ /* 0x004e260000008800 */
[----:B0-----:R-:W-:Y:S01]  /*e020*/  @!P0 LEA R22, R2, R0, 0x18 ;  /* 0x0000000002168211 */ /* 0x001fe200078ec0ff */
[----:B------:R1:W-:Y:S04]  /*e030*/  @!P0 STL [R1], R2 ;  /* 0x0000000201008387 */ /* 0x0003e80000100800 */
[----:B------:R1:W-:Y:S01]  /*e040*/  @!P0 STS.128 [R22+0x19cd0], R16 ;  /* 0x019cd01016008388 */ /* 0x0003e20000000c00 */
[----:B------:R-:W-:Y:S06]  /*e050*/  BAR.ARV 0x5, 0x200 ;  /* 0x0148000000007b1d */ /* 0x000fec0000002000 */
.L_x_273:
[----:B------:R-:W-:Y:S02]  /*e060*/  ULDC UR4, c[0x0][0xc3c] ;  /* 0x00030f0000047ab9 */ /* 0x000fe40000000800 */
[----:B------:R-:W-:-:S06]  /*e070*/  UISETP.GE.AND UP0, UPT, UR40, UR4, UPT ;  /* 0x000000042800728c */ /* 0x000fcc000bf06270 */
[----:B------:R-:W-:-:S13]  /*e080*/  PLOP3.LUT P0, PT, PT, PT, UP0, 0x80, 0x0 ;  /* 0x000000000000781c */ /* 0x000fda0003f0f008 */
[----:B------:R-:W-:Y:S05]  /*e090*/  @!P0 BRA `(.L_x_281) ;  /* 0xffffffb800f48947 */ /* 0x000fea000383ffff */
.L_x_206:
[----:B------:R-:W2:Y:S01]  /*e0a0*/  LDL.LU R0, [R1+0x1c] ;  /* 0x00001c0001007983 */ /* 0x000ea20000300800 */
[----:B------:R-:W-:Y:S01]  /*e0b0*/  BSSY B0, `(.L_x_282) ;  /* 0x000000b000007945 */ /* 0x000fe20003800000 */
[----:B------:R-:W3:Y:S01]  /*e0c0*/  S2R R5, SR_CgaCtaId ;  /* 0x0000000000057919 */ /* 0x000ee20000008800 */
[----:B--2---:R-:W-:-:S05]  /*e0d0*/  VIADD R0, R0, 0x1 ;  /* 0x0000000100007836 */ /* 0x004fca0000000000 */
[----:B01----:R-:W-:-:S04]  /*e0e0*/  LEA.HI R2, R0, R0, RZ, 0x1 ;  /* 0x0000000000027211 */ /* 0x003fc800078f08ff */
[----:B------:R-:W-:Y:S02]  /*e0f0*/  LOP3.LUT R3, R2, 0xfffffffe, RZ, 0xc0, !PT ;  /* 0xfffffffe02037812 */ /* 0x000fe400078ec0ff */
[----:B------:R-:W-:-:S03]  /*e100*/  MOV R2, 0x400 ;  /* 0x0000040000027802 */ /* 0x000fc60000000f00 */
[----:B------:R-:W-:Y:S01]  /*e110*/  IMAD.IADD R0, R0, 0x1, -R3 ;  /* 0x0000000100007824 */ /* 0x000fe200078e0a03 */
[----:B---3--:R-:W-:-:S04]  /*e120*/  LEA R4, R5, R2, 0x18 ;  /* 0x0000000205047211 */ /* 0x008fc800078ec0ff */
[----:B------:R-:W-:-:S04]  /*e130*/  SHF.L.U32 R0, R0, 0x1f, RZ ;  /* 0x0000001f00007819 */ /* 0x000fc800000006ff */
[----:B------:R-:W0:Y:S02]  /*e140*/  SYNCS.PHASECHK.TRANS64.TRYWAIT P0, [R4+URZ+0x19c20], R0 ;  /* 0x019c2000040075a7 */ /* 0x000e24000800017f */
[----:B0-----:R-:W-:Y:S05]  /*e150*/  @!P0 BRA `(.L_x_283) ;  /* 0x0000001400e48947 */ /* 0x001fea0003800000 */
.L_x_342:
[----:B------:R-:W-:Y:S05]  /*e160*/  BSYNC B0 ;  /* 0x0000000000007941 */ /* 0x000fea0003800000 */
.L_x_282:
[----:B------:R-:W-:-:S03]  /*e170*/  UMOV UR4, 0xffffffff ;  /* 0xffffffff00047882 */ /* 0x000fc60000000000 */
[----:B------:R-:W-:Y:S05]  /*e180*/  BRA.DIV UR4, `(.L_x_284) ;  /* 0x0000001604ec7947 */ /* 0x000fea000b800000 */
[----:B0-----:R-:W0:Y:S02]  /*e190*/  S2R R0, SR_TID.X ;  /* 0x0000000000007919 */ /* 0x001e240000002100 */
[----:B0-----:R-:W-:-:S04]  /*e1a0*/  SHF.R.U32.HI R0, RZ, 0x5, R0 ;  /* 0x00000005ff007819 */ /* 0x001fc80000011600 */
[----:B------:R-:W-:-:S05]  /*e1b0*/  LOP3.LUT R0, R0, 0x3, RZ, 0xc0, !PT ;  /* 0x0000000300007812 */ /* 0x000fca00078ec0ff */
[----:B------:R0:W1:Y:S02]  /*e1c0*/  SHFL.IDX PT, R14, R0, RZ, 0x1f ;  /* 0x00001fff000e7589 */ /* 0x00006400000e0000 */
.L_x_345:
[----:B-1----:R-:W-:Y:S01]  /*e1d0*/  ISETP.NE.AND P0, PT, R14, RZ, PT ;  /* 0x000000ff0e00720c */ /* 0x002fe20003f05270 */
[----:B------:R-:W-:-:S12]  /*e1e0*/  BSSY B0, `(.L_x_285) ;  /* 0x000002c000007945 */ /* 0x000fd80003800000 */
[----:B------:R-:W-:Y:S05]  /*e1f0*/  @P0 BRA `(.L_x_286) ;  /* 0x0000000000a80947 */ /* 0x000fea0003800000 */
[----:B------:R-:W-:-:S03]  /*e200*/  UMOV UR4, 0xffffffff ;  /* 0xffffffff00047882 */ /* 0x000fc60000000000 */
[----:B------:R-:W-:Y:S05]  /*e210*/  BRA.DIV UR4, `(.L_x_287) ;  /* 0x0000001604fc7947 */ /* 0x000fea000b800000 */
[----:B------:R-:W-:-:S13]  /*e220*/  ELECT P6, URZ, PT ;  /* 0x00000000003f782f */ /* 0x000fda00038c0000 */
.L_x_348:
[----:B------:R-:W-:Y:S05]  /*e230*/  @!P6 BRA `(.L_x_286) ;  /* 0x000000000098e947 */ /* 0x000fea0003800000 */
[----:B------:R-:W-:-:S06]  /*e240*/  ULOP3.LUT UR4, UR39, 0x2, URZ, 0xfc, !UPT ;  /* 0x0000000227047892 */ /* 0x000fcc000f8efc3f */
[----:B0-----:R-:W-:-:S05]  /*e250*/  IMAD.U32 R0, RZ, RZ, UR4 ;  /* 0x00000004ff007e24 */ /* 0x001fca000f8e00ff */
[----:B------:R-:W-:-:S13]  /*e260*/  ISETP.NE.AND P0, PT, R0, 0x3, PT ;  /* 0x000000030000780c */ /* 0x000fda0003f05270 */
[----:B------:R-:W-:Y:S05]  /*e270*/  @!P0 BRA `(.L_x_288) ;  /* 0x0000000000048947 */ /* 0x000fea0003800000 */
[----:B------:R-:W-:Y:S01]  /*e280*/  BPT.TRAP 0x1 ;  /* 0x000000040000795c */ /* 0x000fe20000300000 */
.L_x_288:
[C---:B------:R-:W-:Y:S01]  /*e290*/  IMAD R5, R23.reuse, 0x8, R4 ;  /* 0x0000000817057824 */ /* 0x040fe200078e0204 */
[----:B------:R-:W-:Y:S01]  /*e2a0*/  SHF.L.U32 R0, R24, 0x1f, RZ ;  /* 0x0000001f18007819 */ /* 0x000fe200000006ff */
[----:B------:R-:W-:-:S03]  /*e2b0*/  VIADD R23, R23, 0x1 ;  /* 0x0000000117177836 */ /* 0x000fc60000000000 */
[----:B------:R-:W0:Y:S02]  /*e2c0*/  SYNCS.PHASECHK.TRANS64.TRYWAIT P1, [R5+URZ+0x19c40], R0 ;  /* 0x019c4000050075a7 */ /* 0x000e24000802017f */
[----:B------:R-:W-:-:S04]  /*e2d0*/  ISETP.NE.AND P2, PT, R23, 0x2, PT ;  /* 0x000000021700780c */ /* 0x000fc80003f45270 */
[----:B------:R-:W-:Y:S01]  /*e2e0*/  SEL R3, RZ, 0x1, P2 ;  /* 0x00000001ff037807 */ /* 0x000fe20001000000 */
[----:B0-----:R-:W-:Y:S08]  /*e2f0*/  @!P1 BRA `(.L_x_289) ;  /* 0x0000001400e49947 */ /* 0x001ff00003800000 */
.L_x_349:
[----:B------:R-:W-:Y:S02]  /*e300*/  SEL R23, R23, RZ, P2 ;  /* 0x000000ff17177207 */ /* 0x000fe40001000000 */
[----:B------:R-:W-:Y:S01]  /*e310*/  LOP3.LUT R2, R24, R3, RZ, 0x3c, !PT ;  /* 0x0000000318027212 */ /* 0x000fe200078e3cff */
[----:B------:R-:W-:Y:S06]  /*e320*/  @!P0 BRA `(.L_x_290) ;  /* 0x0000000000048947 */ /* 0x000fec0003800000 */
[----:B------:R-:W-:Y:S01]  /*e330*/  BPT.TRAP 0x1 ;  /* 0x000000040000795c */ /* 0x000fe20000300000 */
.L_x_290:
[----:B------:R-:W-:Y:S02]  /*e340*/  LEA R23, R23, R4, 0x3 ;  /* 0x0000000417177211 */ /* 0x000fe400078e18ff */
[----:B------:R-:W-:-:S04]  /*e350*/  SHF.L.U32 R2, R2, 0x1f, RZ ;  /* 0x0000001f02027819 */ /* 0x000fc800000006ff */
[----:B------:R-:W1:Y:S02]  /*e360*/  SYNCS.PHASECHK.TRANS64.TRYWAIT P1, [R23+URZ+0x19c40], R2 ;  /* 0x019c4002170075a7 */ /* 0x000e64000802017f */
[----:B-1----:R-:W-:Y:S05]  /*e370*/  @!P1 BRA `(.L_x_291) ;  /* 0x0000001400d89947 */ /* 0x002fea0003800000 */
.L_x_350:
[----:B------:R-:W-:Y:S05]  /*e380*/  @!P0 BRA `(.L_x_292) ;  /* 0x0000000000048947 */ /* 0x000fea0003800000 */
[----:B------:R-:W-:Y:S01]  /*e390*/  BPT.TRAP 0x1 ;  /* 0x000000040000795c */ /* 0x000fe20000300000 */
.L_x_292:
[----:B------:R-:W2:Y:S02]  /*e3a0*/  SYNCS.PHASECHK.TRANS64.TRYWAIT P1, [R5+URZ+0x19c60], R0 ;  /* 0x019c6000050075a7 */ /* 0x000ea4000802017f */
[----:B--2---:R-:W-:Y:S05]  /*e3b0*/  @!P1 BRA `(.L_x_293) ;  /* 0x0000001400dc9947 */ /* 0x004fea0003800000 */
.L_x_351:
[----:B------:R-:W-:Y:S05]  /*e3c0*/  @!P0 BRA `(.L_x_294) ;  /* 0x0000000000048947 */ /* 0x000fea0003800000 */
[----:B------:R-:W-:Y:S01]  /*e3d0*/  BPT.TRAP 0x1 ;  /* 0x000000040000795c */ /* 0x000fe20000300000 */
.L_x_294:
[----:B------:R-:W3:Y:S02]  /*e3e0*/  SYNCS.PHASECHK.TRANS64.TRYWAIT P1, [R23+URZ+0x19c60], R2 ;  /* 0x019c6002170075a7 */ /* 0x000ee4000802017f */
[----:B---3--:R-:W-:Y:S05]  /*e3f0*/  @!P1 BRA `(.L_x_295) ;  /* 0x0000001400e09947 */ /* 0x008fea0003800000 */
.L_x_352:
[----:B------:R-:W-:Y:S05]  /*e400*/  @!P0 BRA `(.L_x_296) ;  /* 0x0000000000048947 */ /* 0x000fea0003800000 */
[----:B------:R-:W-:Y:S01]  /*e410*/  BPT.TRAP 0x1 ;  /* 0x000000040000795c */ /* 0x000fe20000300000 */
.L_x_296:
[----:B------:R-:W4:Y:S02]  /*e420*/  SYNCS.PHASECHK.TRANS64.TRYWAIT P1, [R5+URZ+0x19c80], R0 ;  /* 0x019c8000050075a7 */ /* 0x000f24000802017f */
[----:B----4-:R-:W-:Y:S05]  /*e430*/  @!P1 BRA `(.L_x_297) ;  /* 0x0000001400e49947 */ /* 0x010fea0003800000 */
.L_x_353:
[----:B------:R-:W-:Y:S05]  /*e440*/  @!P0 BRA `(.L_x_298) ;  /* 0x0000000000048947 */ /* 0x000fea0003800000 */
[----:B------:R-:W-:Y:S01]  /*e450*/  BPT.TRAP 0x1 ;  /* 0x000000040000795c */ /* 0x000fe20000300000 */
.L_x_298:
[----:B------:R0:W0:Y:S02]  /*e460*/  SYNCS.PHASECHK.TRANS64.TRYWAIT P0, [R23+URZ+0x19c80], R2 ;  /* 0x019c8002170075a7 */ /* 0x000024000800017f */
[----:B0-----:R-:W-:Y:S05]  /*e470*/  @!P0 NANOSLEEP.SYNCS 0x989680 ;  /* 0x009896800000895d */ /* 0x001fea0003900000 */
[----:B------:R-:W0:Y:S02]  /*e480*/  @!P0 SYNCS.PHASECHK.TRANS64 P0, [R23+URZ+0x19c80], R2 ;  /* 0x019c8002170085a7 */ /* 0x000e24000800007f */
[----:B0-----:R-:W-:Y:S05]  /*e490*/  @!P0 BRA `(.L_x_298) ;  /* 0xfffffffc00f08947 */ /* 0x001fea000383ffff */
.L_x_286:
[----:B------:R-:W-:Y:S05]  /*e4a0*/  BSYNC B0 ;  /* 0x0000000000007941 */ /* 0x000fea0003800000 */
.L_x_285:
[----:B------:R-:W-:Y:S05]  /*e4b0*/  EXIT ;  /* 0x000000000000794d */ /* 0x000fea0003800000 */
.L_x_163:
[----:B0-----:R-:W-:-:S04]  /*e4c0*/  IMAD.U32 R3, RZ, RZ, UR49 ;  /* 0x00000031ff037e24 */ /* 0x001fc8000f8e00ff */
[----:B------:R0:W1:Y:S03]  /*e4d0*/  SYNCS.PHASECHK.TRANS64.TRYWAIT P1, [R3+URZ+0x19c00], R8 ;  /* 0x019c0008030075a7 */ /* 0x000066000802017f */
[----:B-1----:R-:W-:Y:S05]  /*e4e0*/  @!P1 NANOSLEEP.SYNCS 0x989680 ;  /* 0x009896800000995d */ /* 0x002fea0003900000 */
[----:B------:R-:W1:Y:S02]  /*e4f0*/  @!P1 SYNCS.PHASECHK.TRANS64 P1, [R3+URZ+0x19c00], R8 ;  /* 0x019c0008030095a7 */ /* 0x000e64000802007f */
[----:B-1----:R-:W-:Y:S05]  /*e500*/  @!P1 BRA `(.L_x_163) ;  /* 0xfffffffc00ec9947 */ /* 0x002fea000383ffff */
[----:B------:R-:W-:Y:S05]  /*e510*/  BRA `(.L_x_299) ;  /* 0xffffff3000ac7947 */ /* 0x000fea000383ffff */
.L_x_167:
[----:B-1----:R1:W2:Y:S02]  /*e520*/  SYNCS.PHASECHK.TRANS64.TRYWAIT P1, [R3+URZ+0x19c30], R4 ;  /* 0x019c3004030075a7 */ /* 0x0022a4000802017f */
[----:B--2---:R-:W-:Y:S05]  /*e530*/  @!P1 NANOSLEEP.SYNCS 0x989680 ;  /* 0x009896800000995d */ /* 0x004fea0003900000 */
[----:B------:R-:W2:Y:S02]  /*e540*/  @!P1 SYNCS.PHASECHK.TRANS64 P1, [R3+URZ+0x19c30], R4 ;  /* 0x019c3004030095a7 */ /* 0x000ea4000802007f */
[----:B--2---:R-:W-:Y:S05]  /*e550*/  @!P1 BRA `(.L_x_167) ;  /* 0xfffffffc00f09947 */ /* 0x004fea000383ffff */
[----:B------:R-:W-:Y:S05]  /*e560*/  BRA `(.L_x_166) ;  /* 0xffffff3000cc7947 */ /* 0x000fea000383ffff */
.L_x_173:
[----:B-1----:R-:W-:-:S04]  /*e570*/  IMAD.U32 R8, RZ, RZ, UR19 ;  /* 0x00000013ff087e24 */ /* 0x002fc8000f8e00ff */
[----:B------:R1:W2:Y:S03]  /*e580*/  SYNCS.PHASECHK.TRANS64.TRYWAIT P1, [R8+URZ+0x19c30], R7 ;  /* 0x019c3007080075a7 */ /* 0x0002a6000802017f */
[----:B--2---:R-:W-:Y:S05]  /*e590*/  @!P1 NANOSLEEP.SYNCS 0x989680 ;  /* 0x009896800000995d */ /* 0x004fea0003900000 */
[----:B------:R-:W2:Y:S02]  /*e5a0*/  @!P1 SYNCS.PHASECHK.TRANS64 P1, [R8+URZ+0x19c30], R7 ;  /* 0x019c3007080095a7 */ /* 0x000ea4000802007f */
[----:B--2---:R-:W-:Y:S05]  /*e5b0*/  @!P1 BRA `(.L_x_173) ;  /* 0xfffffffc00ec9947 */ /* 0x004fea000383ffff */
[----:B------:R-:W-:Y:S05]  /*e5c0*/  BRA `(.L_x_172) ;  /* 0xffffff5c000c7947 */ /* 0x000fea000383ffff */
.L_x_177:
[----:B-1----:R-:W-:-:S04]  /*e5d0*/  IMAD.U32 R8, RZ, RZ, UR11 ;  /* 0x0000000bff087e24 */ /* 0x002fc8000f8e00ff */
[----:B------:R1:W2:Y:S03]  /*e5e0*/  SYNCS.PHASECHK.TRANS64.TRYWAIT P1, [R8+URZ+0x19c50], R7 ;  /* 0x019c5007080075a7 */ /* 0x0002a6000802017f */
[----:B--2---:R-:W-:Y:S05]  /*e5f0*/  @!P1 NANOSLEEP.SYNCS 0x989680 ;  /* 0x009896800000995d */ /* 0x004fea0003900000 */
[----:B------:R-:W2:Y:S02]  /*e600*/  @!P1 SYNCS.PHASECHK.TRANS64 P1, [R8+URZ+0x19c50], R7 ;  /* 0x019c5007080095a7 */ /* 0x000ea4000802007f */
[----:B--2---:R-:W-:Y:S05]  /*e610*/  @!P1 BRA `(.L_x_177) ;  /* 0xfffffffc00ec9947 */ /* 0x004fea000383ffff */
[----:B------:R-:W-:Y:S05]  /*e620*/  BRA `(.L_x_176) ;  /* 0xffffff5c005c7947 */ /* 0x000fea000383ffff */
.L_x_184:
[----:B-1----:R-:W-:-:S04]  /*e630*/  IMAD.U32 R3, RZ, RZ, UR14 ;  /* 0x0000000eff037e24 */ /* 0x002fc8000f8e00ff */
[----:B------:R1:W2:Y:S03]  /*e640*/  SYNCS.PHASECHK.TRANS64.TRYWAIT P1, [R3+URZ+0x19c50], R0 ;  /* 0x019c5000030075a7 */ /* 0x0002a6000802017f */
[----:B--2---:R-:W-:Y:S05]  /*e650*/  @!P1 NANOSLEEP.SYNCS 0x989680 ;  /* 0x009896800000995d */ /* 0x004fea0003900000 */
[----:B------:R-:W2:Y:S02]  /*e660*/  @!P1 SYNCS.PHASECHK.TRANS64 P1, [R3+URZ+0x19c50], R0 ;  /* 0x019c5000030095a7 */ /* 0x000ea4000802007f */
[----:B--2---:R-:W-:Y:S05]  /*e670*/  @!P1 BRA `(.L_x_184) ;  /* 0xfffffffc00ec9947 */ /* 0x004fea000383ffff */
[----:B------:R-:W-:Y:S05]  /*e680*/  BRA `(.L_x_183) ;  /* 0xffffff7c00b47947 */ /* 0x000fea000383ffff */
.L_x_221:
[----:B------:R-:W0:Y:S01]  /*e690*/  S2R R20, SR_TID.X ;  /* 0x0000000000147919 */ /* 0x000e220000002100 */
[----:B------:R-:W-:Y:S02]  /*e6a0*/  IMAD.MOV.U32 R12, RZ, RZ, RZ ;  /* 0x000000ffff0c7224 */ /* 0x000fe400078e00ff */
[----:B------:R-:W-:Y:S02]  /*e6b0*/  IMAD.MOV.U32 R11, RZ, RZ, 0x1f ;  /* 0x0000001fff0b7424 */ /* 0x000fe400078e00ff */
[----:B------:R-:W-:Y:S01]  /*e6c0*/  IMAD.MOV.U32 R15, RZ, RZ, -0x1 ;  /* 0xffffffffff0f7424 */ /* 0x000fe200078e00ff */
[----:B0-----:R-:W-:-:S04]  /*e6d0*/  SHF.R.U32.HI R10, RZ, 0x5, R20 ;  /* 0x00000005ff0a7819 */ /* 0x001fc80000011614 */
[----:B------:R-:W-:-:S05]  /*e6e0*/  LOP3.LUT R10, R10, 0x3, RZ, 0xc0, !PT ;  /* 0x000000030a0a7812 */ /* 0x000fca00078ec0ff */
[----:B------:R-:W-:-:S07]  /*e6f0*/  IMAD.MOV.U32 R13, RZ, RZ, R10 ;  /* 0x000000ffff0d7224 */ /* 0x000fce00078e000a */
[----:B-----5:R-:W-:Y:S05]  /*e700*/  WARPSYNC.COLLECTIVE R15, `(.L_x_300) ;  /* 0x000000000f087348 */ /* 0x020fea0003c00000 */
[----:B------:R0:W1:Y:S02]  /*e710*/  SHFL.IDX P6, R14, R13, R12, R11 ;  /* 0x0000000c0d0e7389 */ /* 0x00006400000c000b */
[----:B01---5:R-:W-:Y:S01]  /*e720*/  ENDCOLLECTIVE ;  /* 0x000000000000791b */ /* 0x023fe20003800000 */
.L_x_300:
[----:B------:R-:W-:Y:S05]  /*e730*/  BRA `(.L_x_301) ;  /* 0xffffffc4003c7947 */ /* 0x000fea000383ffff */
.L_x_224:
[----:B0-----:R-:W2:Y:S02]  /*e740*/  LDL R0, [R1+0x18] ;  /* 0x0000180001007983 */ /* 0x001ea40000100800 */
[----:B--2---:R0:W1:Y:S02]  /*e750*/  SYNCS.PHASECHK.TRANS64.TRYWAIT P0, [R4+URZ+0x19c80], R0 ;  /* 0x019c8000040075a7 */ /* 0x004064000800017f */
[----:B-1----:R-:W-:Y:S05]  /*e760*/  @!P0 NANOSLEEP.SYNCS 0x989680 ;  /* 0x009896800000895d */ /* 0x002fea0003900000 */
[----:B------:R-:W1:Y:S02]  /*e770*/  @!P0 SYNCS.PHASECHK.TRANS64 P0, [R4+URZ+0x19c80], R0 ;  /* 0x019c8000040085a7 */ /* 0x000e64000800007f */
[----:B-1----:R-:W-:Y:S05]  /*e780*/  @!P0 BRA `(.L_x_224) ;  /* 0xfffffffc00ec8947 */ /* 0x002fea000383ffff */
[----:B------:R-:W-:Y:S05]  /*e790*/  BRA `(.L_x_302) ;  /* 0xffffffc4004c7947 */ /* 0x000fea000383ffff */
.L_x_225:
[----:B------:R-:W-:Y:S01]  /*e7a0*/  BSSY B0, `(.L_x_303) ;  /* 0x0000008000007945 */ /* 0x000fe20003800000 */
[----:B------:R-:W-:Y:S01]  /*e7b0*/  IMAD.MOV.U32 R13, RZ, RZ, R9 ;  /* 0x000000ffff0d7224 */ /* 0x000fe200078e0009 */
[----:B------:R-:W-:Y:S01]  /*e7c0*/  MOV R12, RZ ;  /* 0x000000ff000c7202 */ /* 0x000fe20000000f00 */
[----:B------:R-:W-:Y:S02]  /*e7d0*/  IMAD.MOV.U32 R11, RZ, RZ, 0x1e1f ;  /* 0x00001e1fff0b7424 */ /* 0x000fe400078e00ff */
[----:B------:R-:W-:-:S07]  /*e7e0*/  IMAD.MOV.U32 R15, RZ, RZ, -0x1 ;  /* 0xffffffffff0f7424 */ /* 0x000fce00078e00ff */
[----:B------:R-:W-:Y:S05]  /*e7f0*/  WARPSYNC.COLLECTIVE R15, `(.L_x_304) ;  /* 0x000000000f087348 */ /* 0x000fea0003c00000 */
[----:B------:R0:W1:Y:S02]  /*e800*/  SHFL.IDX P6, R14, R13, R12, R11 ;  /* 0x0000000c0d0e7389 */ /* 0x00006400000c000b */
[----:B01----:R-:W-:Y:S01]  /*e810*/  ENDCOLLECTIVE ;  /* 0x000000000000791b */ /* 0x003fe20003800000 */
.L_x_304:
[----:B------:R-:W-:Y:S05]  /*e820*/  BSYNC B0 ;  /* 0x0000000000007941 */ /* 0x000fea0003800000 */
.L_x_303:
[----:B------:R-:W-:Y:S02]  /*e830*/  IMAD.MOV.U32 R13, RZ, RZ, R8 ;  /* 0x000000ffff0d7224 */ /* 0x000fe400078e0008 */
[----:B------:R-:W-:Y:S02]  /*e840*/  IMAD.MOV.U32 R12, RZ, RZ, RZ ;  /* 0x000000ffff0c7224 */ /* 0x000fe400078e00ff */
[----:B------:R-:W-:Y:S02]  /*e850*/  IMAD.MOV.U32 R11, RZ, RZ, 0x1e1f ;  /* 0x00001e1fff0b7424 */ /* 0x000fe400078e00ff */
[----:B------:R-:W-:Y:S02]  /*e860*/  IMAD.MOV.U32 R15, RZ, RZ, -0x1 ;  /* 0xffffffffff0f7424 */ /* 0x000fe400078e00ff */
[----:B------:R-:W-:-:S07]  /*e870*/  IMAD.MOV.U32 R0, RZ, RZ, R14 ;  /* 0x000000ffff007224 */ /* 0x000fce00078e000e */
[----:B------:R-:W-:Y:S05]  /*e880*/  WARPSYNC.COLLECTIVE R15, `(.L_x_305) ;  /* 0x000000000f087348 */ /* 0x000fea0003c00000 */
[----:B------:R0:W1:Y:S02]  /*e890*/  SHFL.IDX P6, R14, R13, R12, R11 ;  /* 0x0000000c0d0e7389 */ /* 0x00006400000c000b */
[----:B01----:R-:W-:Y:S01]  /*e8a0*/  ENDCOLLECTIVE ;  /* 0x000000000000791b */ /* 0x003fe20003800000 */
.L_x_305:
[----:B------:R-:W0:Y:S01]  /*e8b0*/  LDC R11, c[0x0][0x2f4] ;  /* 0x0000bd00ff0b7b82 */ /* 0x000e220000000800 */
[C---:B------:R-:W-:Y:S01]  /*e8c0*/  LOP3.LUT R12, R28.reuse, 0x20, RZ, 0xfc, !PT ;  /* 0x000000201c0c7812 */ /* 0x040fe200078efcff */
[----:B------:R-:W-:Y:S01]  /*e8d0*/  IMAD.MOV.U32 R13, RZ, RZ, R9 ;  /* 0x000000ffff0d7224 */ /* 0x000fe200078e0009 */
[----:B------:R-:W-:Y:S01]  /*e8e0*/  LOP3.LUT R15, R28, 0x40, RZ, 0xfc, !PT ;  /* 0x000000401c0f7812 */ /* 0x000fe200078efcff */
[----:B------:R-:W-:-:S05]  /*e8f0*/  IMAD.MOV.U32 R2, RZ, RZ, R14 ;  /* 0x000000ffff027224 */ /* 0x000fca00078e000e */
[----:B------:R-:W-:-:S05]  /*e900*/  IADD3 R2, P1, R28, R2, RZ ;  /* 0x000000021c027210 */ /* 0x000fca0007f3e0ff */
[----:B------:R-:W-:Y:S01]  /*e910*/  IMAD.X R3, RZ, RZ, R0, P1 ;  /* 0x000000ffff037224 */ /* 0x000fe200008e0600 */
[----:B------:R-:W-:Y:S02]  /*e920*/  IADD3 R0, R22, R10, RZ ;  /* 0x0000000a16007210 */ /* 0x000fe40007ffe0ff */
[-C--:B0-----:R-:W-:Y:S02]  /*e930*/  ISETP.GE.AND P3, PT, R28, R11.reuse, PT ;  /* 0x0000000b1c00720c */ /* 0x081fe40003f66270 */
[----:B------:R-:W-:Y:S01]  /*e940*/  ISETP.GE.AND P2, PT, R12, R11, PT ;  /* 0x0000000b0c00720c */ /* 0x000fe20003f46270 */
[----:B------:R-:W-:Y:S01]  /*e950*/  IMAD.MOV.U32 R12, RZ, RZ, 0x1 ;  /* 0x00000001ff0c7424 */ /* 0x000fe200078e00ff */
[----:B------:R-:W-:-:S13]  /*e960*/  ISETP.LT.OR P1, PT, R7, 0x1, P3 ;  /* 0x000000010700780c */ /* 0x000fda0001f21670 */
[----:B------:R-:W-:Y:S01]  /*e970*/  @!PT LDS RZ, [RZ] ;  /* 0x00000000fffff984 */ /* 0x000fe20000000800 */
[----:B------:R-:W-:Y:S01]  /*e980*/  @!PT LDS RZ, [RZ] ;  /* 0x00000000fffff984 */ /* 0x000fe20000000800 */
[----:B------:R-:W-:Y:S01]  /*e990*/  @!PT LDS RZ, [RZ] ;  /* 0x00000000fffff984 */ /* 0x000fe20000000800 */
[----:B------:R0:W-:Y:S01]  /*e9a0*/  LDGSTS.E.BYPASS.LTC128B.128 [R0+0x9000], desc[UR50][R2.64], !P1 ;  /* 0x0900000002007fae */ /* 0x0001e2000c901d72 */
[----:B------:R-:W-:-:S13]  /*e9b0*/  ISETP.LT.OR P1, PT, R7, 0x1, P2 ;  /* 0x000000010700780c */ /* 0x000fda0001721670 */
[----:B------:R0:W-:Y:S01]  /*e9c0*/  LDGSTS.E.BYPASS.LTC128B.128 [R0+0xa000], desc[UR50][R2.64+0x20], !P1 ;  /* 0x0a00002002007fae */ /* 0x0001e2000c901d72 */
[----:B------:R-:W-:Y:S01]  /*e9d0*/  ISETP.GE.AND P1, PT, R15, R11, PT ;  /* 0x0000000b0f00720c */ /* 0x000fe20003f26270 */
[----:B------:R-:W-:Y:S02]  /*e9e0*/  IMAD.MOV.U32 R11, RZ, RZ, 0x1e1f ;  /* 0x00001e1fff0b7424 */ /* 0x000fe400078e00ff */
[----:B------:R-:W-:Y:S01]  /*e9f0*/  IMAD.MOV.U32 R15, RZ, RZ, -0x1 ;  /* 0xffffffffff0f7424 */ /* 0x000fe200078e00ff */
[----:B------:R-:W-:-:S13]  /*ea00*/  ISETP.LT.OR P4, PT, R7, 0x1, P1 ;  /* 0x000000010700780c */ /* 0x000fda0000f81670 */
[----:B0-----:R-:W-:Y:S05]  /*ea10*/  WARPSYNC.COLLECTIVE R15, `(.L_x_306) ;  /* 0x000000000f087348 */ /* 0x001fea0003c00000 */
[----:B------:R1:W2:Y:S02]  /*ea20*/  SHFL.IDX P6, R14, R13, R12, R11 ;  /* 0x0000000c0d0e7389 */ /* 0x0002a400000c000b */
[----:B012---:R-:W-:Y:S01]  /*ea30*/  ENDCOLLECTIVE ;  /* 0x000000000000791b */ /* 0x007fe20003800000 */
.L_x_306:
[----:B------:R-:W-:Y:S01]  /*ea40*/  @!PT LDS RZ, [RZ] ;  /* 0x00000000fffff984 */ /* 0x000fe20000000800 */
[----:B------:R-:W-:Y:S01]  /*ea50*/  @!PT LDS RZ, [RZ] ;  /* 0x00000000fffff984 */ /* 0x000fe20000000800 */
[----:B------:R-:W-:Y:S01]  /*ea60*/  @!PT LDS RZ, [RZ] ;  /* 0x00000000fffff984 */ /* 0x000fe20000000800 */
[----:B------:R0:W-:Y:S01]  /*ea70*/  LDGSTS.E.BYPASS.LTC128B.128 [R0+0xb000], desc[UR50][R2.64+0x40], !P4 ;  /* 0x0b00004002007fae */ /* 0x0001e2000e101d72 */
[----:B------:R-:W-:Y:S01]  /*ea80*/  ISETP.GE.AND P4, PT, R7, 0x41, PT ;  /* 0x000000410700780c */ /* 0x000fe20003f86270 */
[----:B------:R-:W-:Y:S02]  /*ea90*/  IMAD.MOV.U32 R13, RZ, RZ, R8 ;  /* 0x000000ffff0d7224 */ /* 0x000fe400078e0008 */
[----:B------:R-:W-:-:S10]  /*eaa0*/  IMAD.MOV.U32 R9, RZ, RZ, R14 ;  /* 0x000000ffff097224 */ /* 0x000fd400078e000e */
[----:B0-----:R-:W-:Y:S05]  /*eab0*/  WARPSYNC.COLLECTIVE R15, `(.L_x_307) ;  /* 0x000000000f087348 */ /* 0x001fea0003c00000 */
[----:B------:R1:W2:Y:S02]  /*eac0*/  SHFL.IDX P6, R14, R13, R12, R11 ;  /* 0x0000000c0d0e7389 */ /* 0x0002a400000c000b */
[----:B012---:R-:W-:Y:S01]  /*ead0*/  ENDCOLLECTIVE ;  /* 0x000000000000791b */ /* 0x007fe20003800000 */
.L_x_307:
[----:B------:R-:W-:Y:S01]  /*eae0*/  IMAD.MOV.U32 R2, RZ, RZ, R14 ;  /* 0x000000ffff027224 */ /* 0x000fe200078e000e */
[----:B------:R-:W-:Y:S06]  /*eaf0*/  BRA `(.L_x_308) ;  /* 0xffffffc400347947 */ /* 0x000fec000383ffff */
.L_x_230:
[----:B--2---:R-:W2:Y:S02]  /*eb00*/  LDL R2, [R1+0x18] ;  /* 0x0000180001027983 */ /* 0x004ea40000100800 */
[----:B--2---:R2:W3:Y:S02]  /*eb10*/  SYNCS.PHASECHK.TRANS64.TRYWAIT P1, [R4+URZ+0x19c40], R2 ;  /* 0x019c4002040075a7 */ /* 0x0044e4000802017f */
[----:B---3--:R-:W-:Y:S05]  /*eb20*/  @!P1 NANOSLEEP.SYNCS 0x989680 ;  /* 0x009896800000995d */ /* 0x008fea0003900000 */
[----:B------:R-:W3:Y:S02]  /*eb30*/  @!P1 SYNCS.PHASECHK.TRANS64 P1, [R4+URZ+0x19c40], R2 ;  /* 0x019c4002040095a7 */ /* 0x000ee4000802007f */
[----:B---3--:R-:W-:Y:S05]  /*eb40*/  @!P1 BRA `(.L_x_230) ;  /* 0xfffffffc00ec9947 */ /* 0x008fea000383ffff */
[----:B------:R-:W-:Y:S05]  /*eb50*/  BRA `(.L_x_309) ;  /* 0xffffffc400987947 */ /* 0x000fea000383ffff */
.L_x_231:
[----:B------:R-:W-:Y:S01]  /*eb60*/  BSSY B0, `(.L_x_310) ;  /* 0x0000008000007945 */ /* 0x000fe20003800000 */
[----:B------:R-:W-:Y:S01]  /*eb70*/  IMAD.MOV.U32 R13, RZ, RZ, R6 ;  /* 0x000000ffff0d7224 */ /* 0x000fe200078e0006 */
[----:B------:R-:W-:Y:S01]  /*eb80*/  MOV R11, 0x1e1f ;  /* 0x00001e1f000b7802 */ /* 0x000fe20000000f00 */
[----:B------:R-:W-:Y:S02]  /*eb90*/  IMAD.MOV.U32 R12, RZ, RZ, RZ ;  /* 0x000000ffff0c7224 */ /* 0x000fe400078e00ff */
[----:B------:R-:W-:-:S07]  /*eba0*/  IMAD.MOV.U32 R15, RZ, RZ, -0x1 ;  /* 0xffffffffff0f7424 */ /* 0x000fce00078e00ff */
[----:B-1----:R-:W-:Y:S05]  /*ebb0*/  WARPSYNC.COLLECTIVE R15, `(.L_x_311) ;  /* 0x000000000f087348 */ /* 0x002fea0003c00000 */
[----:B------:R0:W2:Y:S02]  /*ebc0*/  SHFL.IDX P6, R14, R13, R12, R11 ;  /* 0x0000000c0d0e7389 */ /* 0x0000a400000c000b */
[----:B012---:R-:W-:Y:S01]  /*ebd0*/  ENDCOLLECTIVE ;  /* 0x000000000000791b */ /* 0x007fe20003800000 */
.L_x_311:
[----:B------:R-:W-:Y:S05]  /*ebe0*/  BSYNC B0 ;  /* 0x0000000000007941 */ /* 0x000fea0003800000 */
.L_x_310:
        /* <DEDUP_REMOVED lines=8> */
.L_x_312:
[----:B------:R-:W-:Y:S01]  /*ec70*/  IMAD.MOV.U32 R13, RZ, RZ, R6 ;  /* 0x000000ffff0d7224 */ /* 0x000fe200078e0006 */
[----:B------:R-:W-:Y:S01]  /*ec80*/  MOV R12, 0x1 ;  /* 0x00000001000c7802 */ /* 0x000fe20000000f00 */
[----:B------:R-:W-:-:S07]  /*ec90*/  IMAD.MOV.U32 R3, RZ, RZ, R14 ;  /* 0x000000ffff037224 */ /* 0x000fce00078e000e */
[----:B------:R-:W-:Y:S05]  /*eca0*/  WARPSYNC.COLLECTIVE R15, `(.L_x_313) ;  /* 0x000000000f087348 */ /* 0x000fea0003c00000 */
[----:B------:R0:W1:Y:S02]  /*ecb0*/  SHFL.IDX P6, R14, R13, R12, R11 ;  /* 0x0000000c0d0e7389 */ /* 0x00006400000c000b */
[----:B01----:R-:W-:Y:S01]  /*ecc0*/  ENDCOLLECTIVE ;  /* 0x000000000000791b */ /* 0x003fe20003800000 */
.L_x_313:
[----:B------:R-:W-:-:S05]  /*ecd0*/  @P0 IADD3 R3, P1, R28, R3, RZ ;  /* 0x000000031c030210 */ /* 0x000fca0007f3e0ff */
[----:B------:R-:W-:-:S05]  /*ece0*/  @P0 IMAD.X R2, RZ, RZ, R2, P1 ;  /* 0x000000ffff020224 */ /* 0x000fca00008e0602 */
[----:B------:R-:W-:Y:S01]  /*ecf0*/  @P0 LOP3.LUT R3, R3, R2, RZ, 0x3c, !PT ;  /* 0x0000000203030212 */ /* 0x000fe200078e3cff */
[----:B------:R-:W-:-:S03]  /*ed00*/  IMAD.MOV.U32 R13, RZ, RZ, R5 ;  /* 0x000000ffff0d7224 */ /* 0x000fc600078e0005 */
[----:B------:R-:W-:-:S04]  /*ed10*/  @P0 LOP3.LUT R2, R3, R2, RZ, 0x3c, !PT ;  /* 0x0000000203020212 */ /* 0x000fc800078e3cff */
[----:B------:R-:W-:Y:S01]  /*ed20*/  @P0 LOP3.LUT R3, R3, R2, RZ, 0x3c, !PT ;  /* 0x0000000203030212 */ /* 0x000fe200078e3cff */
[----:B------:R-:W-:-:S07]  /*ed30*/  IMAD.MOV.U32 R6, RZ, RZ, R14 ;  /* 0x000000ffff067224 */ /* 0x000fce00078e000e */
[----:B------:R-:W-:Y:S05]  /*ed40*/  WARPSYNC.COLLECTIVE R15, `(.L_x_314) ;  /* 0x000000000f087348 */ /* 0x000fea0003c00000 */
[----:B------:R0:W1:Y:S02]  /*ed50*/  SHFL.IDX P6, R14, R13, R12, R11 ;  /* 0x0000000c0d0e7389 */ /* 0x00006400000c000b */
[----:B01----:R-:W-:Y:S01]  /*ed60*/  ENDCOLLECTIVE ;  /* 0x000000000000791b */ /* 0x003fe20003800000 */
.L_x_314:
[----:B------:R-:W-:Y:S01]  /*ed70*/  @!PT LDS RZ, [RZ] ;  /* 0x00000000fffff984 */ /* 0x000fe20000000800 */
[----:B------:R-:W-:Y:S01]  /*ed80*/  @!PT LDS RZ, [RZ] ;  /* 0x00000000fffff984 */ /* 0x000fe20000000800 */
[----:B------:R-:W-:Y:S01]  /*ed90*/  @!PT LDS RZ, [RZ] ;  /* 0x00000000fffff984 */ /* 0x000fe20000000800 */
[----:B------:R2:W-:Y:S04]  /*eda0*/  @P0 LDGSTS.E.BYPASS.LTC128B.128 [R0+0x13800], desc[UR50][R2.64], !P5 ;  /* 0x1380000002000fae */ /* 0x0005e8000e901d72 */
[----:B------:R2:W-:Y:S04]  /*edb0*/  @P0 LDGSTS.E.BYPASS.LTC128B.128 [R0+0x14800], desc[UR50][R2.64+0x20], !P3 ;  /* 0x1480002002000fae */ /* 0x0005e8000d901d72 */
[----:B------:R2:W-:Y:S01]  /*edc0*/  @P0 LDGSTS.E.BYPASS.LTC128B.128 [R0+0x15800], desc[UR50][R2.64+0x40], !P2 ;  /* 0x1580004002000fae */ /* 0x0005e2000d101d72 */
[----:B------:R-:W-:Y:S01]  /*edd0*/  IMAD.MOV.U32 R5, RZ, RZ, R14 ;  /* 0x000000ffff057224 */ /* 0x000fe200078e000e */
[----:B------:R-:W-:Y:S06]  /*ede0*/  BRA `(.L_x_315) ;  /* 0xffffffc4008c7947 */ /* 0x000fec000383ffff */
.L_x_236:
[----:B------:R-:W-:Y:S02]  /*edf0*/  IMAD.MOV.U32 R13, RZ, RZ, R0 ;  /* 0x000000ffff0d7224 */ /* 0x000fe400078e0000 */
[----:B------:R-:W-:Y:S02]  /*ee00*/  IMAD.MOV.U32 R12, RZ, RZ, RZ ;  /* 0x000000ffff0c7224 */ /* 0x000fe400078e00ff */
[----:B------:R-:W-:Y:S02]  /*ee10*/  IMAD.MOV.U32 R11, RZ, RZ, 0x1e1f ;  /* 0x00001e1fff0b7424 */ /* 0x000fe400078e00ff */
[----:B------:R-:W-:Y:S02]  /*ee20*/  IMAD.MOV.U32 R15, RZ, RZ, -0x1 ;  /* 0xffffffffff0f7424 */ /* 0x000fe400078e00ff */
[----:B------:R-:W-:Y:S02]  /*ee30*/  IMAD R17, R17, 0xc0, R10 ;  /* 0x000000c011117824 */ /* 0x000fe400078e020a */
[----:B------:R-:W-:-:S07]  /*ee40*/  IMAD R5, R8, UR41, RZ ;  /* 0x0000002908057c24 */ /* 0x000fce000f8e02ff */
[----:B-----5:R-:W-:Y:S05]  /*ee50*/  WARPSYNC.COLLECTIVE R15, `(.L_x_316) ;  /* 0x000000000f087348 */ /* 0x020fea0003c00000 */
[----:B------:R0:W1:Y:S02]  /*ee60*/  SHFL.IDX P6, R14, R13, R12, R11 ;  /* 0x0000000c0d0e7389 */ /* 0x00006400000c000b */
[----:B01---5:R-:W-:Y:S01]  /*ee70*/  ENDCOLLECTIVE ;  /* 0x000000000000791b */ /* 0x023fe20003800000 */
.L_x_316:
[----:B------:R-:W-:Y:S01]  /*ee80*/  ISETP.GE.AND P1, PT, R17, R5, PT ;  /* 0x000000051100720c */ /* 0x000fe20003f26270 */
[----:B------:R-:W-:Y:S02]  /*ee90*/  IMAD.MOV.U32 R13, RZ, RZ, R4 ;  /* 0x000000ffff0d7224 */ /* 0x000fe400078e0004 */
[----:B------:R-:W-:-:S10]  /*eea0*/  IMAD.MOV.U32 R2, RZ, RZ, R14 ;  /* 0x000000ffff027224 */ /* 0x000fd400078e000e */
[----:B------:R-:W-:Y:S05]  /*eeb0*/  WARPSYNC.COLLECTIVE R15, `(.L_x_317) ;  /* 0x000000000f087348 */ /* 0x000fea0003c00000 */
[----:B------:R0:W1:Y:S02]  /*eec0*/  SHFL.IDX P6, R14, R13, R12, R11 ;  /* 0x0000000c0d0e7389 */ /* 0x00006400000c000b */
[----:B01----:R-:W-:Y:S01]  /*eed0*/  ENDCOLLECTIVE ;  /* 0x000000000000791b */ /* 0x003fe20003800000 */
.L_x_317:
[----:B------:R-:W-:Y:S02]  /*eee0*/  IMAD.MOV.U32 R13, RZ, RZ, R0 ;  /* 0x000000ffff0d7224 */ /* 0x000fe400078e0000 */
[----:B------:R-:W-:Y:S01]  /*eef0*/  IMAD.MOV.U32 R12, RZ, RZ, 0x1 ;  /* 0x00000001ff0c7424 */ /* 0x000fe200078e00ff */
[----:B------:R-:W-:-:S07]  /*ef00*/  MOV R3, R14 ;  /* 0x0000000e00037202 */ /* 0x000fce0000000f00 */
[----:B------:R-:W-:Y:S05]  /*ef10*/  WARPSYNC.COLLECTIVE R15, `(.L_x_318) ;  /* 0x000000000f087348 */ /* 0x000fea0003c00000 */
[----:B------:R0:W1:Y:S02]  /*ef20*/  SHFL.IDX P6, R14, R13, R12, R11 ;  /* 0x0000000c0d0e7389 */ /* 0x00006400000c000b */
[----:B01----:R-:W-:Y:S01]  /*ef30*/  ENDCOLLECTIVE ;  /* 0x000000000000791b */ /* 0x003fe20003800000 */
.L_x_318:
[----:B------:R-:W-:-:S05]  /*ef40*/  @!P1 IADD3 R3, P4, R28, R3, RZ ;  /* 0x000000031c039210 */ /* 0x000fca0007f9e0ff */
[----:B------:R-:W-:-:S05]  /*ef50*/  @!P1 IMAD.X R2, RZ, RZ, R2, P4 ;  /* 0x000000ffff029224 */ /* 0x000fca00020e0602 */
[----:B------:R-:W-:Y:S01]  /*ef60*/  @!P1 LOP3.LUT R3, R3, R2, RZ, 0x3c, !PT ;  /* 0x0000000203039212 */ /* 0x000fe200078e3cff */
[----:B------:R-:W-:-:S03]  /*ef70*/  IMAD.MOV.U32 R13, RZ, RZ, R4 ;  /* 0x000000ffff0d7224 */ /* 0x000fc600078e0004 */
[----:B------:R-:W-:-:S04]  /*ef80*/  @!P1 LOP3.LUT R2, R3, R2, RZ, 0x3c, !PT ;  /* 0x0000000203029212 */ /* 0x000fc800078e3cff */
[----:B------:R-:W-:Y:S01]  /*ef90*/  @!P1 LOP3.LUT R3, R3, R2, RZ, 0x3c, !PT ;  /* 0x0000000203039212 */ /* 0x000fe200078e3cff */
[----:B------:R-:W-:-:S04]  /*efa0*/  IMAD.MOV.U32 R0, RZ, RZ, R14 ;  /* 0x000000ffff007224 */ /* 0x000fc800078e000e */
[----:B------:R-:W-:Y:S01]  /*efb0*/  @!PT LDS RZ, [RZ] ;  /* 0x00000000fffff984 */ /* 0x000fe20000000800 */
[----:B------:R-:W-:Y:S01]  /*efc0*/  @!PT LDS RZ, [RZ] ;  /* 0x00000000fffff984 */ /* 0x000fe20000000800 */
[----:B------:R-:W-:Y:S01]  /*efd0*/  @!PT LDS RZ, [RZ] ;  /* 0x00000000fffff984 */ /* 0x000fe20000000800 */
[----:B------:R0:W-:Y:S03]  /*efe0*/  @!P1 LDGSTS.E.BYPASS.LTC128B.128 [R9+0xf000], desc[UR50][R2.64], !P3 ;  /* 0x0f00000002099fae */ /* 0x0001e6000d901d72 */
[----:B0-----:R-:W-:Y:S05]  /*eff0*/  WARPSYNC.COLLECTIVE R15, `(.L_x_319) ;  /* 0x000000000f087348 */ /* 0x001fea0003c00000 */
[----:B------:R1:W2:Y:S02]  /*f000*/  SHFL.IDX P6, R14, R13, R12, R11 ;  /* 0x0000000c0d0e7389 */ /* 0x0002a400000c000b */
[----:B012---:R-:W-:Y:S01]  /*f010*/  ENDCOLLECTIVE ;  /* 0x000000000000791b */ /* 0x007fe20003800000 */
.L_x_319:
[----:B------:R-:W-:Y:S01]  /*f020*/  @!PT LDS RZ, [RZ] ;  /* 0x00000000fffff984 */ /* 0x000fe20000000800 */
[----:B------:R-:W-:Y:S01]  /*f030*/  @!PT LDS RZ, [RZ] ;  /* 0x00000000fffff984 */ /* 0x000fe20000000800 */
[----:B------:R-:W-:Y:S01]  /*f040*/  @!PT LDS RZ, [RZ] ;  /* 0x00000000fffff984 */ /* 0x000fe20000000800 */
[----:B------:R-:W-:Y:S04]  /*f050*/  @!P1 LDGSTS.E.BYPASS.LTC128B.128 [R9+0x10800], desc[UR50][R2.64+0x20], !P2 ;  /* 0x1080002002099fae */ /* 0x000fe8000d101d72 */
[----:B------:R0:W-:Y:S01]  /*f060*/  @!P1 LDGSTS.E.BYPASS.LTC128B.128 [R9+0x12000], desc[UR50][R2.64+0x40], !P0 ;  /* 0x1200004002099fae */ /* 0x0001e2000c101d72 */
[----:B------:R-:W-:Y:S02]  /*f070*/  IMAD.MOV.U32 R13, RZ, RZ, R6 ;  /* 0x000000ffff0d7224 */ /* 0x000fe400078e0006 */
[----:B------:R-:W-:Y:S02]  /*f080*/  IMAD.MOV.U32 R12, RZ, RZ, RZ ;  /* 0x000000ffff0c7224 */ /* 0x000fe400078e00ff */
[----:B0-----:R-:W-:Y:S02]  /*f090*/  VIADD R2, R17, 0x40 ;  /* 0x0000004011027836 */ /* 0x001fe40000000000 */
[----:B------:R-:W-:-:S03]  /*f0a0*/  IMAD.MOV.U32 R4, RZ, RZ, R14 ;  /* 0x000000ffff047224 */ /* 0x000fc600078e000e */
[----:B------:R-:W-:-:S13]  /*f0b0*/  ISETP.GE.AND P1, PT, R2, R5, PT ;  /* 0x000000050200720c */ /* 0x000fda0003f26270 */
[----:B------:R-:W-:Y:S05]  /*f0c0*/  WARPSYNC.COLLECTIVE R15, `(.L_x_320) ;  /* 0x000000000f087348 */ /* 0x000fea0003c00000 */
[----:B------:R0:W1:Y:S02]  /*f0d0*/  SHFL.IDX P6, R14, R13, R12, R11 ;  /* 0x0000000c0d0e7389 */ /* 0x00006400000c000b */
[----:B01----:R-:W-:Y:S01]  /*f0e0*/  ENDCOLLECTIVE ;  /* 0x000000000000791b */ /* 0x003fe20003800000 */
.L_x_320:
[----:B------:R-:W-:Y:S01]  /*f0f0*/  @!P1 IADD3 R2, P4, R28, R4, RZ ;  /* 0x000000041c029210 */ /* 0x000fe20007f9e0ff */
[----:B------:R-:W-:-:S04]  /*f100*/  IMAD.MOV.U32 R13, RZ, RZ, R7 ;  /* 0x000000ffff0d7224 */ /* 0x000fc800078e0007 */
[----:B------:R-:W-:-:S05]  /*f110*/  @!P1 IMAD.X R0, RZ, RZ, R0, P4 ;  /* 0x000000ffff009224 */ /* 0x000fca00020e0600 */
[----:B------:R-:W-:Y:S01]  /*f120*/  @!P1 MOV R3, R0 ;  /* 0x0000000000039202 */ /* 0x000fe20000000f00 */
[----:B------:R-:W-:-:S07]  /*f130*/  IMAD.MOV.U32 R6, RZ, RZ, R14 ;  /* 0x000000ffff067224 */ /* 0x000fce00078e000e */
[----:B------:R-:W-:Y:S05]  /*f140*/  WARPSYNC.COLLECTIVE R15, `(.L_x_321) ;  /* 0x000000000f087348 */ /* 0x000fea0003c00000 */
[----:B------:R0:W1:Y:S02]  /*f150*/  SHFL.IDX P6, R14, R13, R12, R11 ;  /* 0x0000000c0d0e7389 */ /* 0x00006400000c000b */
[----:B01----:R-:W-:Y:S01]  /*f160*/  ENDCOLLECTIVE ;  /* 0x000000000000791b */ /* 0x003fe20003800000 */
.L_x_321:
[----:B------:R-:W-:Y:S01]  /*f170*/  @!PT LDS RZ, [RZ] ;  /* 0x00000000fffff984 */ /* 0x000fe20000000800 */
[----:B------:R-:W-:Y:S01]  /*f180*/  @!PT LDS RZ, [RZ] ;  /* 0x00000000fffff984 */ /* 0x000fe20000000800 */
[----:B------:R-:W-:Y:S01]  /*f190*/  @!PT LDS RZ, [RZ] ;  /* 0x00000000fffff984 */ /* 0x000fe20000000800 */
[----:B------:R-:W-:Y:S04]  /*f1a0*/  @!P1 LDGSTS.E.BYPASS.LTC128B.128 [R9+0xf800], desc[UR50][R2.64], !P3 ;  /* 0x0f80000002099fae */ /* 0x000fe8000d901d72 */
[----:B------:R-:W-:Y:S04]  /*f1b0*/  @!P1 LDGSTS.E.BYPASS.LTC128B.128 [R9+0x11000], desc[UR50][R2.64+0x20], !P2 ;  /* 0x1100002002099fae */ /* 0x000fe8000d101d72 */
[----:B------:R0:W-:Y:S02]  /*f1c0*/  @!P1 LDGSTS.E.BYPASS.LTC128B.128 [R9+0x12800], desc[UR50][R2.64+0x40], !P0 ;  /* 0x1280004002099fae */ /* 0x0001e4000c101d72 */
[----:B0-----:R-:W-:Y:S01]  /*f1d0*/  IMAD.MOV.U32 R2, RZ, RZ, R14 ;  /* 0x000000ffff027224 */ /* 0x001fe200078e000e */
[----:B------:R-:W-:Y:S06]  /*f1e0*/  BRA `(.L_x_322) ;  /* 0xffffffcc00047947 */ /* 0x000fec000383ffff */
.L_x_241:
[----:B-1----:R1:W2:Y:S02]  /*f1f0*/  SYNCS.PHASECHK.TRANS64.TRYWAIT P0, [R22+URZ+0x19c20], R3 ;  /* 0x019c2003160075a7 */ /* 0x0022a4000800017f */
[----:B--2---:R-:W-:Y:S05]  /*f200*/  @!P0 NANOSLEEP.SYNCS 0x989680 ;  /* 0x009896800000895d */ /* 0x004fea0003900000 */
[----:B------:R-:W2:Y:S02]  /*f210*/  @!P0 SYNCS.PHASECHK.TRANS64 P0, [R22+URZ+0x19c20], R3 ;  /* 0x019c2003160085a7 */ /* 0x000ea4000800007f */
[----:B--2---:R-:W-:Y:S05]  /*f220*/  @!P0 BRA `(.L_x_241) ;  /* 0xfffffffc00f08947 */ /* 0x004fea000383ffff */
[----:B------:R-:W-:Y:S05]  /*f230*/  BRA `(.L_x_323) ;  /* 0xffffffcc00747947 */ /* 0x000fea000383ffff */
.L_x_245:
[----:B0-----:R0:W1:Y:S02]  /*f240*/  SYNCS.PHASECHK.TRANS64.TRYWAIT P0, [R0+URZ+0x19c80], R10 ;  /* 0x019c800a000075a7 */ /* 0x001064000800017f */
[----:B-1----:R-:W-:Y:S05]  /*f250*/  @!P0 NANOSLEEP.SYNCS 0x989680 ;  /* 0x009896800000895d */ /* 0x002fea0003900000 */
[----:B------:R-:W1:Y:S02]  /*f260*/  @!P0 SYNCS.PHASECHK.TRANS64 P0, [R0+URZ+0x19c80], R10 ;  /* 0x019c800a000085a7 */ /* 0x000e64000800007f */
[----:B-1----:R-:W-:Y:S05]  /*f270*/  @!P0 BRA `(.L_x_245) ;  /* 0xfffffffc00f08947 */ /* 0x002fea000383ffff */
[----:B------:R-:W-:Y:S05]  /*f280*/  BRA `(.L_x_324) ;  /* 0xffffffd0003c7947 */ /* 0x000fea000383ffff */
.L_x_246:
[----:B------:R-:W-:Y:S01]  /*f290*/  BSSY B0, `(.L_x_325) ;  /* 0x0000008000007945 */ /* 0x000fe20003800000 */
[----:B------:R-:W-:Y:S01]  /*f2a0*/  IMAD.MOV.U32 R13, RZ, RZ, R21 ;  /* 0x000000ffff0d7224 */ /* 0x000fe200078e0015 */
[----:B------:R-:W-:Y:S01]  /*f2b0*/  MOV R15, 0xffffffff ;  /* 0xffffffff000f7802 */ /* 0x000fe20000000f00 */
[----:B------:R-:W-:Y:S02]  /*f2c0*/  IMAD.MOV.U32 R12, RZ, RZ, RZ ;  /* 0x000000ffff0c7224 */ /* 0x000fe400078e00ff */
[----:B------:R-:W-:-:S07]  /*f2d0*/  IMAD.MOV.U32 R11, RZ, RZ, 0x1e1f ;  /* 0x00001e1fff0b7424 */ /* 0x000fce00078e00ff */
[----:B0-----:R-:W-:Y:S05]  /*f2e0*/  WARPSYNC.COLLECTIVE R15, `(.L_x_326) ;  /* 0x000000000f087348 */ /* 0x001fea0003c00000 */
[----:B------:R1:W2:Y:S02]  /*f2f0*/  SHFL.IDX P6, R14, R13, R12, R11 ;  /* 0x0000000c0d0e7389 */ /* 0x0002a400000c000b */
[----:B012---:R-:W-:Y:S01]  /*f300*/  ENDCOLLECTIVE ;  /* 0x000000000000791b */ /* 0x007fe20003800000 */
.L_x_326:
[----:B------:R-:W-:Y:S05]  /*f310*/  BSYNC B0 ;  /* 0x0000000000007941 */ /* 0x000fea0003800000 */
.L_x_325:
[----:B------:R-:W-:Y:S02]  /*f320*/  IMAD.MOV.U32 R13, RZ, RZ, R20 ;  /* 0x000000ffff0d7224 */ /* 0x000fe400078e0014 */
[----:B------:R-:W-:Y:S02]  /*f330*/  IMAD.MOV.U32 R12, RZ, RZ, RZ ;  /* 0x000000ffff0c7224 */ /* 0x000fe400078e00ff */
[----:B------:R-:W-:Y:S02]  /*f340*/  IMAD.MOV.U32 R11, RZ, RZ, 0x1e1f ;  /* 0x00001e1fff0b7424 */ /* 0x000fe400078e00ff */
[----:B------:R-:W-:Y:S02]  /*f350*/  IMAD.MOV.U32 R15, RZ, RZ, -0x1 ;  /* 0xffffffffff0f7424 */ /* 0x000fe400078e00ff */
[----:B------:R-:W-:Y:S02]  /*f360*/  IMAD.MOV.U32 R3, RZ, RZ, R14 ;  /* 0x000000ffff037224 */ /* 0x000fe400078e000e */
[----:B------:R-:W-:-:S07]  /*f370*/  IMAD.IADD R6, R22, 0x1, R6 ;  /* 0x0000000116067824 */ /* 0x000fce00078e0206 */
[----:B------:R-:W-:Y:S05]  /*f380*/  WARPSYNC.COLLECTIVE R15, `(.L_x_327) ;  /* 0x000000000f087348 */ /* 0x000fea0003c00000 */
[----:B------:R0:W1:Y:S02]  /*f390*/  SHFL.IDX P6, R14, R13, R12, R11 ;  /* 0x0000000c0d0e7389 */ /* 0x00006400000c000b */
[----:B01----:R-:W-:Y:S01]  /*f3a0*/  ENDCOLLECTIVE ;  /* 0x000000000000791b */ /* 0x003fe20003800000 */
.L_x_327:
[----:B------:R-:W-:Y:S01]  /*f3b0*/  MOV R13, R21 ;  /* 0x00000015000d7202 */ /* 0x000fe20000000f00 */
[----:B------:R-:W-:Y:S02]  /*f3c0*/  IMAD.MOV.U32 R12, RZ, RZ, 0x1 ;  /* 0x00000001ff0c7424 */ /* 0x000fe400078e00ff */
[----:B------:R-:W-:-:S07]  /*f3d0*/  IMAD.MOV.U32 R2, RZ, RZ, R14 ;  /* 0x000000ffff027224 */ /* 0x000fce00078e000e */
[----:B------:R-:W-:Y:S05]  /*f3e0*/  WARPSYNC.COLLECTIVE R15, `(.L_x_328) ;  /* 0x000000000f087348 */ /* 0x000fea0003c00000 */
[----:B------:R0:W1:Y:S02]  /*f3f0*/  SHFL.IDX P6, R14, R13, R12, R11 ;  /* 0x0000000c0d0e7389 */ /* 0x00006400000c000b */
[----:B01----:R-:W-:Y:S01]  /*f400*/  ENDCOLLECTIVE ;  /* 0x000000000000791b */ /* 0x003fe20003800000 */
.L_x_328:
        /* <DEDUP_REMOVED lines=13> */
.L_x_329:
[----:B------:R-:W-:Y:S01]  /*f4e0*/  IMAD.MOV.U32 R2, RZ, RZ, R14 ;  /* 0x000000ffff027224 */ /* 0x000fe200078e000e */
[----:B------:R-:W-:Y:S06]  /*f4f0*/  BRA `(.L_x_330) ;  /* 0xffffffd000387947 */ /* 0x000fec000383ffff */
.L_x_251:
[----:B---3--:R3:W4:Y:S02]  /*f500*/  SYNCS.PHASECHK.TRANS64.TRYWAIT P0, [R0+URZ+0x19c40], R10 ;  /* 0x019c400a000075a7 */ /* 0x008724000800017f */
[----:B----4-:R-:W-:Y:S05]  /*f510*/  @!P0 NANOSLEEP.SYNCS 0x989680 ;  /* 0x009896800000895d */ /* 0x010fea0003900000 */
[----:B------:R-:W4:Y:S02]  /*f520*/  @!P0 SYNCS.PHASECHK.TRANS64 P0, [R0+URZ+0x19c40], R10 ;  /* 0x019c400a000085a7 */ /* 0x000f24000800007f */
[----:B----4-:R-:W-:Y:S05]  /*f530*/  @!P0 BRA `(.L_x_251) ;  /* 0xfffffffc00f08947 */ /* 0x010fea000383ffff */
[----:B------:R-:W-:Y:S05]  /*f540*/  BRA `(.L_x_331) ;  /* 0xffffffd000907947 */ /* 0x000fea000383ffff */
.L_x_252:
[----:B------:R-:W-:Y:S01]  /*f550*/  BSSY B0, `(.L_x_332) ;  /* 0x0000008000007945 */ /* 0x000fe20003800000 */
[----:B------:R-:W-:Y:S02]  /*f560*/  IMAD.MOV.U32 R13, RZ, RZ, R8 ;  /* 0x000000ffff0d7224 */ /* 0x000fe400078e0008 */
[----:B------:R-:W-:Y:S02]  /*f570*/  IMAD.MOV.U32 R12, RZ, RZ, RZ ;  /* 0x000000ffff0c7224 */ /* 0x000fe400078e00ff */
[----:B------:R-:W-:Y:S02]  /*f580*/  IMAD.MOV.U32 R11, RZ, RZ, 0x1e1f ;  /* 0x00001e1fff0b7424 */ /* 0x000fe400078e00ff */
[----:B------:R-:W-:-:S07]  /*f590*/  IMAD.MOV.U32 R15, RZ, RZ, -0x1 ;  /* 0xffffffffff0f7424 */ /* 0x000fce00078e00ff */
[----:B0123--:R-:W-:Y:S05]  /*f5a0*/  WARPSYNC.COLLECTIVE R15, `(.L_x_333) ;  /* 0x000000000f087348 */ /* 0x00ffea0003c00000 */
[----:B------:R4:W0:Y:S02]  /*f5b0*/  SHFL.IDX P6, R14, R13, R12, R11 ;  /* 0x0000000c0d0e7389 */ /* 0x00082400000c000b */
[----:B01234-:R-:W-:Y:S01]  /*f5c0*/  ENDCOLLECTIVE ;  /* 0x000000000000791b */ /* 0x01ffe20003800000 */
.L_x_333:
[----:B------:R-:W-:Y:S05]  /*f5d0*/  BSYNC B0 ;  /* 0x0000000000007941 */ /* 0x000fea0003800000 */
.L_x_332:
[----:B------:R-:W-:Y:S01]  /*f5e0*/  IMAD.MOV.U32 R13, RZ, RZ, R7 ;  /* 0x000000ffff0d7224 */ /* 0x000fe200078e0007 */
[----:B------:R-:W-:Y:S01]  /*f5f0*/  MOV R3, R14 ;  /* 0x0000000e00037202 */ /* 0x000fe20000000f00 */
[----:B------:R-:W-:Y:S02]  /*f600*/  IMAD.MOV.U32 R12, RZ, RZ, RZ ;  /* 0x000000ffff0c7224 */ /* 0x000fe400078e00ff */
[----:B------:R-:W-:Y:S02]  /*f610*/  IMAD.MOV.U32 R11, RZ, RZ, 0x1e1f ;  /* 0x00001e1fff0b7424 */ /* 0x000fe400078e00ff */
[----:B------:R-:W-:-:S07]  /*f620*/  IMAD.MOV.U32 R15, RZ, RZ, -0x1 ;  /* 0xffffffffff0f7424 */ /* 0x000fce00078e00ff */
[----:B------:R-:W-:Y:S05]  /*f630*/  WARPSYNC.COLLECTIVE R15, `(.L_x_334) ;  /* 0x000000000f087348 */ /* 0x000fea0003c00000 */
[----:B------:R0:W1:Y:S02]  /*f640*/  SHFL.IDX P6, R14, R13, R12, R11 ;  /* 0x0000000c0d0e7389 */ /* 0x00006400000c000b */
[----:B01----:R-:W-:Y:S01]  /*f650*/  ENDCOLLECTIVE ;  /* 0x000000000000791b */ /* 0x003fe20003800000 */
.L_x_334:
[----:B------:R-:W-:Y:S02]  /*f660*/  IMAD.MOV.U32 R13, RZ, RZ, R8 ;  /* 0x000000ffff0d7224 */ /* 0x000fe400078e0008 */
[----:B------:R-:W-:Y:S02]  /*f670*/  IMAD.MOV.U32 R12, RZ, RZ, 0x1 ;  /* 0x00000001ff0c7424 */ /* 0x000fe400078e00ff */
[----:B------:R-:W-:-:S07]  /*f680*/  IMAD.MOV.U32 R2, RZ, RZ, R14 ;  /* 0x000000ffff027224 */ /* 0x000fce00078e000e */
[----:B------:R-:W-:Y:S05]  /*f690*/  WARPSYNC.COLLECTIVE R15, `(.L_x_335) ;  /* 0x000000000f087348 */ /* 0x000fea0003c00000 */
[----:B------:R0:W1:Y:S02]  /*f6a0*/  SHFL.IDX P6, R14, R13, R12, R11 ;  /* 0x0000000c0d0e7389 */ /* 0x00006400000c000b */
[----:B01----:R-:W-:Y:S01]  /*f6b0*/  ENDCOLLECTIVE ;  /* 0x000000000000791b */ /* 0x003fe20003800000 */
.L_x_335:
        /* <DEDUP_REMOVED lines=9> */
[----:B------:R-:W-:-:S07]  /*f750*/  MOV R8, R14 ;  /* 0x0000000e00087202 */ /* 0x000fce0000000f00 */
[----:B0-----:R-:W-:Y:S05]  /*f760*/  WARPSYNC.COLLECTIVE R15, `(.L_x_336) ;  /* 0x000000000f087348 */ /* 0x001fea0003c00000 */
[----:B------:R1:W2:Y:S02]  /*f770*/  SHFL.IDX P6, R14, R13, R12, R11 ;  /* 0x0000000c0d0e7389 */ /* 0x0002a400000c000b */
[----:B012---:R-:W-:Y:S01]  /*f780*/  ENDCOLLECTIVE ;  /* 0x000000000000791b */ /* 0x007fe20003800000 */
.L_x_336:
[----:B------:R-:W-:Y:S01]  /*f790*/  IMAD.MOV.U32 R2, RZ, RZ, R14 ;  /* 0x000000ffff027224 */ /* 0x000fe200078e000e */
[----:B------:R-:W-:Y:S06]  /*f7a0*/  BRA `(.L_x_337) ;  /* 0xffffffd000847947 */ /* 0x000fec000383ffff */
.L_x_257:
[----:B0-----:R0:W2:Y:S02]  /*f7b0*/  SYNCS.PHASECHK.TRANS64.TRYWAIT P2, [R2+URZ+0x19c70], R0 ;  /* 0x019c7000020075a7 */ /* 0x0010a4000804017f */
[----:B--2---:R-:W-:Y:S05]  /*f7c0*/  @!P2 NANOSLEEP.SYNCS 0x989680 ;  /* 0x009896800000a95d */ /* 0x004fea0003900000 */
[----:B------:R-:W2:Y:S02]  /*f7d0*/  @!P2 SYNCS.PHASECHK.TRANS64 P2, [R2+URZ+0x19c70], R0 ;  /* 0x019c70000200a5a7 */ /* 0x000ea4000804007f */
[----:B--2---:R-:W-:Y:S05]  /*f7e0*/  @!P2 BRA `(.L_x_257) ;  /* 0xfffffffc00f0a947 */ /* 0x004fea000383ffff */
[----:B------:R-:W-:Y:S05]  /*f7f0*/  BRA `(.L_x_338) ;  /* 0xffffffd000f07947 */ /* 0x000fea000383ffff */
.L_x_259:
[----:B0-----:R0:W2:Y:S02]  /*f800*/  SYNCS.PHASECHK.TRANS64.TRYWAIT P2, [R2+URZ+0x19c60], R0 ;  /* 0x019c6000020075a7 */ /* 0x0010a4000804017f */
[----:B--2---:R-:W-:Y:S05]  /*f810*/  @!P2 NANOSLEEP.SYNCS 0x989680 ;  /* 0x009896800000a95d */ /* 0x004fea0003900000 */
[----:B------:R-:W2:Y:S02]  /*f820*/  @!P2 SYNCS.PHASECHK.TRANS64 P2, [R2+URZ+0x19c60], R0 ;  /* 0x019c60000200a5a7 */ /* 0x000ea4000804007f */
[----:B--2---:R-:W-:Y:S05]  /*f830*/  @!P2 BRA `(.L_x_259) ;  /* 0xfffffffc00f0a947 */ /* 0x004fea000383ffff */
[----:B------:R-:W-:Y:S05]  /*f840*/  BRA `(.L_x_339) ;  /* 0xffffffd400007947 */ /* 0x000fea000383ffff */
.L_x_267:
[----:B0-----:R0:W1:Y:S02]  /*f850*/  SYNCS.PHASECHK.TRANS64.TRYWAIT P1, [R3+URZ+0x19c70], R0 ;  /* 0x019c7000030075a7 */ /* 0x001064000802017f */
[----:B-1----:R-:W-:Y:S05]  /*f860*/  @!P1 NANOSLEEP.SYNCS 0x989680 ;  /* 0x009896800000995d */ /* 0x002fea0003900000 */
[----:B------:R-:W1:Y:S02]  /*f870*/  @!P1 SYNCS.PHASECHK.TRANS64 P1, [R3+URZ+0x19c70], R0 ;  /* 0x019c7000030095a7 */ /* 0x000e64000802007f */
[----:B-1----:R-:W-:Y:S05]  /*f880*/  @!P1 BRA `(.L_x_267) ;  /* 0xfffffffc00f09947 */ /* 0x002fea000383ffff */
[----:B------:R-:W-:Y:S05]  /*f890*/  BRA `(.L_x_340) ;  /* 0xffffffd800647947 */ /* 0x000fea000383ffff */
.L_x_269:
[----:B0-----:R0:W1:Y:S02]  /*f8a0*/  SYNCS.PHASECHK.TRANS64.TRYWAIT P1, [R3+URZ+0x19c60], R0 ;  /* 0x019c6000030075a7 */ /* 0x001064000802017f */
[----:B-1----:R-:W-:Y:S05]  /*f8b0*/  @!P1 NANOSLEEP.SYNCS 0x989680 ;  /* 0x009896800000995d */ /* 0x002fea0003900000 */
[----:B------:R-:W1:Y:S02]  /*f8c0*/  @!P1 SYNCS.PHASECHK.TRANS64 P1, [R3+URZ+0x19c60], R0 ;  /* 0x019c6000030095a7 */ /* 0x000e64000802007f */
[----:B-1----:R-:W-:Y:S05]  /*f8d0*/  @!P1 BRA `(.L_x_269) ;  /* 0xfffffffc00f09947 */ /* 0x002fea000383ffff */
[----:B------:R-:W-:Y:S05]  /*f8e0*/  BRA `(.L_x_341) ;  /* 0xffffffd800707947 */ /* 0x000fea000383ffff */
.L_x_283:
[----:B0-----:R0:W1:Y:S02]  /*f8f0*/  SYNCS.PHASECHK.TRANS64.TRYWAIT P0, [R4+URZ+0x19c20], R0 ;  /* 0x019c2000040075a7 */ /* 0x001064000800017f */
[----:B-1----:R-:W-:Y:S05]  /*f900*/  @!P0 NANOSLEEP.SYNCS 0x989680 ;  /* 0x009896800000895d */ /* 0x002fea0003900000 */
[----:B------:R-:W1:Y:S02]  /*f910*/  @!P0 SYNCS.PHASECHK.TRANS64 P0, [R4+URZ+0x19c20], R0 ;  /* 0x019c2000040085a7 */ /* 0x000e64000800007f */
[----:B-1----:R-:W-:Y:S05]  /*f920*/  @!P0 BRA `(.L_x_283) ;  /* 0xfffffffc00f08947 */ /* 0x002fea000383ffff */
[----:B------:R-:W-:Y:S05]  /*f930*/  BRA `(.L_x_342) ;  /* 0xffffffe800087947 */ /* 0x000fea000383ffff */
.L_x_284:
[----:B------:R-:W1:Y:S01]  /*f940*/  S2R R2, SR_TID.X ;  /* 0x0000000000027919 */ /* 0x000e620000002100 */
[----:B------:R-:W-:Y:S01]  /*f950*/  BSSY B0, `(.L_x_343) ;  /* 0x000000a000007945 */ /* 0x000fe20003800000 */
[----:B------:R-:W-:Y:S02]  /*f960*/  IMAD.MOV.U32 R12, RZ, RZ, RZ ;  /* 0x000000ffff0c7224 */ /* 0x000fe400078e00ff */
[----:B------:R-:W-:Y:S02]  /*f970*/  IMAD.MOV.U32 R11, RZ, RZ, 0x1f ;  /* 0x0000001fff0b7424 */ /* 0x000fe400078e00ff */
[----:B------:R-:W-:Y:S01]  /*f980*/  IMAD.MOV.U32 R15, RZ, RZ, -0x1 ;  /* 0xffffffffff0f7424 */ /* 0x000fe200078e00ff */
[----:B-1----:R-:W-:-:S04]  /*f990*/  SHF.R.U32.HI R2, RZ, 0x5, R2 ;  /* 0x00000005ff027819 */ /* 0x002fc80000011602 */
[----:B------:R-:W-:-:S05]  /*f9a0*/  LOP3.LUT R2, R2, 0x3, RZ, 0xc0, !PT ;  /* 0x0000000302027812 */ /* 0x000fca00078ec0ff */
[----:B------:R-:W-:-:S07]  /*f9b0*/  IMAD.MOV.U32 R13, RZ, RZ, R2 ;  /* 0x000000ffff0d7224 */ /* 0x000fce00078e0002 */
[----:B0-----:R-:W-:Y:S05]  /*f9c0*/  WARPSYNC.COLLECTIVE R15, `(.L_x_344) ;  /* 0x000000000f087348 */ /* 0x001fea0003c00000 */
[----:B------:R1:W2:Y:S02]  /*f9d0*/  SHFL.IDX P6, R14, R13, R12, R11 ;  /* 0x0000000c0d0e7389 */ /* 0x0002a400000c000b */
[----:B012---:R-:W-:Y:S01]  /*f9e0*/  ENDCOLLECTIVE ;  /* 0x000000000000791b */ /* 0x007fe20003800000 */
.L_x_344:
[----:B------:R-:W-:Y:S05]  /*f9f0*/  BSYNC B0 ;  /* 0x0000000000007941 */ /* 0x000fea0003800000 */
.L_x_343:
[----:B------:R-:W-:Y:S05]  /*fa00*/  BRA `(.L_x_345) ;  /* 0xffffffe400f07947 */ /* 0x000fea000383ffff */
.L_x_287:
[----:B------:R-:W-:Y:S01]  /*fa10*/  BSSY B1, `(.L_x_346) ;  /* 0x0000006000017945 */ /* 0x000fe20003800000 */
[----:B------:R-:W-:-:S07]  /*fa20*/  IMAD.MOV.U32 R15, RZ, RZ, -0x1 ;  /* 0xffffffffff0f7424 */ /* 0x000fce00078e00ff */
[----:B0-----:R-:W-:Y:S05]  /*fa30*/  WARPSYNC.COLLECTIVE R15, `(.L_x_347) ;  /* 0x000000000f0c7348 */ /* 0x001fea0003c00000 */
[----:B------:R-:W-:Y:S02]  /*fa40*/  ELECT P6, UR62, PT ;  /* 0x00000000003e782f */ /* 0x000fe400038c0000 */
[----:B------:R-:W-:Y:S01]  /*fa50*/  MOV R14, UR62 ;  /* 0x0000003e000e7c02 */ /* 0x000fe20008000f00 */
[----:B0-----:R-:W-:Y:S10]  /*fa60*/  ENDCOLLECTIVE ;  /* 0x000000000000791b */ /* 0x001ff40003800000 */
.L_x_347:
[----:B------:R-:W-:Y:S05]  /*fa70*/  BSYNC B1 ;  /* 0x0000000000017941 */ /* 0x000fea0003800000 */
.L_x_346:
[----:B------:R-:W-:Y:S05]  /*fa80*/  BRA `(.L_x_348) ;  /* 0xffffffe400e87947 */ /* 0x000fea000383ffff */
.L_x_289:
[----:B0-----:R0:W1:Y:S02]  /*fa90*/  SYNCS.PHASECHK.TRANS64.TRYWAIT P1, [R5+URZ+0x19c40], R0 ;  /* 0x019c4000050075a7 */ /* 0x001064000802017f */
[----:B-1----:R-:W-:Y:S05]  /*faa0*/  @!P1 NANOSLEEP.SYNCS 0x989680 ;  /* 0x009896800000995d */ /* 0x002fea0003900000 */
[----:B------:R-:W1:Y:S02]  /*fab0*/  @!P1 SYNCS.PHASECHK.TRANS64 P1, [R5+URZ+0x19c40], R0 ;  /* 0x019c4000050095a7 */ /* 0x000e64000802007f */
[----:B-1----:R-:W-:Y:S05]  /*fac0*/  @!P1 BRA `(.L_x_289) ;  /* 0xfffffffc00f09947 */ /* 0x002fea000383ffff */
[----:B------:R-:W-:Y:S05]  /*fad0*/  BRA `(.L_x_349) ;  /* 0xffffffe800087947 */ /* 0x000fea000383ffff */
.L_x_291:
[----:B-1----:R1:W2:Y:S02]  /*fae0*/  SYNCS.PHASECHK.TRANS64.TRYWAIT P1, [R23+URZ+0x19c40], R2 ;  /* 0x019c4002170075a7 */ /* 0x0022a4000802017f */
[----:B--2---:R-:W-:Y:S05]  /*faf0*/  @!P1 NANOSLEEP.SYNCS 0x989680 ;  /* 0x009896800000995d */ /* 0x004fea0003900000 */
[----:B------:R-:W2:Y:S02]  /*fb00*/  @!P1 SYNCS.PHASECHK.TRANS64 P1, [R23+URZ+0x19c40], R2 ;  /* 0x019c4002170095a7 */ /* 0x000ea4000802007f */
[----:B--2---:R-:W-:Y:S05]  /*fb10*/  @!P1 BRA `(.L_x_291) ;  /* 0xfffffffc00f09947 */ /* 0x004fea000383ffff */
[----:B------:R-:W-:Y:S05]  /*fb20*/  BRA `(.L_x_350) ;  /* 0xffffffe800147947 */ /* 0x000fea000383ffff */
.L_x_293:
[----:B--2---:R2:W3:Y:S02]  /*fb30*/  SYNCS.PHASECHK.TRANS64.TRYWAIT P1, [R5+URZ+0x19c60], R0 ;  /* 0x019c6000050075a7 */ /* 0x0044e4000802017f */
[----:B---3--:R-:W-:Y:S05]  /*fb40*/  @!P1 NANOSLEEP.SYNCS 0x989680 ;  /* 0x009896800000995d */ /* 0x008fea0003900000 */
[----:B------:R-:W3:Y:S02]  /*fb50*/  @!P1 SYNCS.PHASECHK.TRANS64 P1, [R5+URZ+0x19c60], R0 ;  /* 0x019c6000050095a7 */ /* 0x000ee4000802007f */
[----:B---3--:R-:W-:Y:S05]  /*fb60*/  @!P1 BRA `(.L_x_293) ;  /* 0xfffffffc00f09947 */ /* 0x008fea000383ffff */
[----:B------:R-:W-:Y:S05]  /*fb70*/  BRA `(.L_x_351) ;  /* 0xffffffe800107947 */ /* 0x000fea000383ffff */
.L_x_295:
[----:B---3--:R3:W4:Y:S02]  /*fb80*/  SYNCS.PHASECHK.TRANS64.TRYWAIT P1, [R23+URZ+0x19c60], R2 ;  /* 0x019c6002170075a7 */ /* 0x008724000802017f */
[----:B----4-:R-:W-:Y:S05]  /*fb90*/  @!P1 NANOSLEEP.SYNCS 0x989680 ;  /* 0x009896800000995d */ /* 0x010fea0003900000 */
[----:B------:R-:W4:Y:S02]  /*fba0*/  @!P1 SYNCS.PHASECHK.TRANS64 P1, [R23+URZ+0x19c60], R2 ;  /* 0x019c6002170095a7 */ /* 0x000f24000802007f */
[----:B----4-:R-:W-:Y:S05]  /*fbb0*/  @!P1 BRA `(.L_x_295) ;  /* 0xfffffffc00f09947 */ /* 0x010fea000383ffff */
[----:B------:R-:W-:Y:S05]  /*fbc0*/  BRA `(.L_x_352) ;  /* 0xffffffe8000c7947 */ /* 0x000fea000383ffff */
.L_x_297:
[----:B----4-:R4:W0:Y:S02]  /*fbd0*/  SYNCS.PHASECHK.TRANS64.TRYWAIT P1, [R5+URZ+0x19c80], R0 ;  /* 0x019c8000050075a7 */ /* 0x010824000802017f */
[----:B0-----:R-:W-:Y:S05]  /*fbe0*/  @!P1 NANOSLEEP.SYNCS 0x989680 ;  /* 0x009896800000995d */ /* 0x001fea0003900000 */
[----:B------:R-:W0:Y:S02]  /*fbf0*/  @!P1 SYNCS.PHASECHK.TRANS64 P1, [R5+URZ+0x19c80], R0 ;  /* 0x019c8000050095a7 */ /* 0x000e24000802007f */
[----:B0-----:R-:W-:Y:S05]  /*fc00*/  @!P1 BRA `(.L_x_297) ;  /* 0xfffffffc00f09947 */ /* 0x001fea000383ffff */
[----:B------:R-:W-:Y:S05]  /*fc10*/  BRA `(.L_x_353) ;  /* 0xffffffe800087947 */ /* 0x000fea000383ffff */
.L_x_354:
        /* <DEDUP_REMOVED lines=14> */
.L_x_2579:


//--------------------- .text._ZN7cutlass13device_kernelIN5flash11enable_sm90INS1_16FlashAttnFwdSm90INS1_25CollectiveMainloopFwdSm90ILi2EN4cute5tupleIJNS5_1CILi1EEES8_S8_EEENS6_IJNS7_ILi192EEENS7_ILi128EEENS7_ILi96EEEEEELi96ENS_12float_e4m3_tEfNS_4arch4Sm90ELb0ELb0ELb1ELb1ELb1ELb1ELb0ELb1ELb1ELb1ELb0ELb0EEENS1_21CollectiveEpilogueFwdINS6_IJSA_SC_SB_EEES9_NS_10bfloat16_tESG_Li384ELb1ELb1ELb0ELb1EEENS1_36VarlenDynamicPersistentTileSchedulerILi192ELi128ELi384ELi128ELb0ELb1ELb1ELb0ELb1ELb1EEEEEEEEEvNT_6ParamsE --------------------------
	.section	.text._ZN7cutlass13device_kernelIN5flash11enable_sm90INS1_16FlashAttnFwdSm90INS1_25CollectiveMainloopFwdSm90ILi2EN4cute5tupleIJNS5_1CILi1EEES8_S8_EEENS6_IJNS7_ILi192EEENS7_ILi128EEENS7_ILi96EEEEEELi96ENS_12float_e4m3_tEfNS_4arch4Sm90ELb0ELb0ELb1ELb1ELb1ELb1ELb0ELb1ELb1ELb1ELb0ELb0EEENS1_21CollectiveEpilogueFwdINS6_IJSA_SC_SB_EEES9_NS_10bfloat16_tESG_Li384ELb1ELb1ELb0ELb1EEENS1_36VarlenDynamicPersistentTileSchedulerILi192ELi128ELi384ELi128ELb0ELb1ELb1ELb0ELb1ELb1EEEEEEEEEvNT_6ParamsE,"ax",@progbits
	.align	128
.text._ZN7cutlass13device_kernelIN5flash11enable_sm90INS1_16FlashAttnFwdSm90INS1_25CollectiveMainloopFwdSm90ILi2EN4cute5tupleIJNS5_1CILi1EEES8_S8_EEENS6_IJNS7_ILi192EEENS7_ILi128EEENS7_ILi96EEEEEELi96ENS_12float_e4m3_tEfNS_4arch4Sm90ELb0ELb0ELb1ELb1ELb1ELb1ELb0ELb1ELb1ELb1ELb0ELb0EEENS1_21CollectiveEpilogueFwdINS6_IJSA_SC_SB_EEES9_NS_10bfloat16_tESG_Li384ELb1ELb1ELb0ELb1EEENS1_36VarlenDynamicPersistentTileSchedulerILi192ELi128ELi384ELi128ELb0ELb1ELb1ELb0ELb1ELb1EEEEEEEEEvNT_6ParamsE:
        .type           _ZN7cutlass13device_kernelIN5flash11enable_sm90INS1_16FlashAttnFwdSm90INS1_25CollectiveMainloopFwdSm90ILi2EN4cute5tupleIJNS5_1CILi1EEES8_S8_EEENS6_IJNS7_ILi192EEENS7_ILi128EEENS7_ILi96EEEEEELi96ENS_12float_e4m3_tEfNS_4arch4Sm90ELb0ELb0ELb1ELb1ELb1ELb1ELb0ELb1ELb1ELb1ELb0ELb0EEENS1_21CollectiveEpilogueFwdINS6_IJSA_SC_SB_EEES9_NS_10bfloat16_tESG_Li384ELb1ELb1ELb0ELb1EEENS1_36VarlenDynamicPersistentTileSchedulerILi192ELi128ELi384ELi128ELb0ELb1ELb1ELb0ELb1ELb1EEEEEEEEEvNT_6ParamsE,@function
        .size           _ZN7cutlass13device_kernelIN5flash11enable_sm90INS1_16FlashAttnFwdSm90INS1_25CollectiveMainloopFwdSm90ILi2EN4cute5tupleIJNS5_1CILi1EEES8_S8_EEENS6_IJNS7_ILi192EEENS7_ILi128EEENS7_ILi96EEEEEELi96ENS_12float_e4m3_tEfNS_4arch4Sm90ELb0ELb0ELb1ELb1ELb1ELb1ELb0ELb1ELb1ELb1ELb0ELb0EEENS1_21CollectiveEpilogueFwdINS6_IJSA_SC_SB_EEES9_NS_10bfloat16_tESG_Li384ELb1ELb1ELb0ELb1EEENS1_36VarlenDynamicPersistentTileSchedulerILi192ELi128ELi384ELi128ELb0ELb1ELb1ELb0ELb1ELb1EEEEEEEEEvNT_6ParamsE,(.L_x_2580 - _ZN7cutlass13device_kernelIN5flash11enable_sm90INS1_16FlashAttnFwdSm90INS1_25CollectiveMainloopFwdSm90ILi2EN4cute5tupleIJNS5_1CILi1EEES8_S8_EEENS6_IJNS7_ILi192EEENS7_ILi128EEENS7_ILi96EEEEEELi96ENS_12float_e4m3_tEfNS_4arch4Sm90ELb0ELb0ELb1ELb1ELb1ELb1ELb0ELb1ELb1ELb1ELb0ELb0EEENS1_21CollectiveEpilogueFwdINS6_IJSA_SC_SB_EEES9_NS_10bfloat16_tESG_Li384ELb1ELb1ELb0ELb1EEENS1_36VarlenDynamicPersistentTileSchedulerILi192ELi128ELi384ELi128ELb0ELb1ELb1ELb0ELb1ELb1EEEEEEEEEvNT_6ParamsE)
        .other          _ZN7cutlass13device_kernelIN5flash11enable_sm90INS1_16FlashAttnFwdSm90INS1_25CollectiveMainloopFwdSm90ILi2EN4cute5tupleIJNS5_1CILi1EEES8_S8_EEENS6_IJNS7_ILi192EEENS7_ILi128EEENS7_ILi96EEEEEELi96ENS_12float_e4m3_tEfNS_4arch4Sm90ELb0ELb0ELb1ELb1ELb1ELb1ELb0ELb1ELb1ELb1ELb0ELb0EEENS1_21CollectiveEpilogueFwdINS6_IJSA_SC_SB_EEES9_NS_10bfloat16_tESG_Li384ELb1ELb1ELb0ELb1EEENS1_36VarlenDynamicPersistentTileSchedulerILi192ELi128ELi384ELi128ELb0ELb1ELb1ELb0ELb1ELb1EEEEEEEEEvNT_6ParamsE,@"STO_CUDA_ENTRY STV_DEFAULT"
_ZN7cutlass13device_kernelIN5flash11enable_sm90INS1_16FlashAttnFwdSm90INS1_25CollectiveMainloopFwdSm90ILi2EN4cute5tupleIJNS5_1CILi1EEES8_S8_EEENS6_IJNS7_ILi192EEENS7_ILi128EEENS7_ILi96EEEEEELi96ENS_12float_e4m3_tEfNS_4arch4Sm90ELb0ELb0ELb1ELb1ELb1ELb1ELb0ELb1ELb1ELb1ELb0ELb0EEENS1_21CollectiveEpilogueFwdINS6_IJSA_SC_SB_EEES9_NS_10bfloat16_tESG_Li384ELb1ELb1ELb0ELb1EEENS1_36VarlenDynamicPersistentTileSchedulerILi192ELi128ELi384ELi128ELb0ELb1ELb1ELb0ELb1ELb1EEEEEEEEEvNT_6ParamsE:
[----:B------:R-:W0:Y:S02]  /*0000*/  LDC R1, c[0x0][0x28] ;  /* 0x00000a00ff017b82 */ /* 0x000e240000000800 */
[----:B0-----:R-:W-:Y:S01]  /*0010*/  VIADD R1, R1, 0xffffff80 ;  /* 0xffffff8001017836 */ /* 0x001fe20000000000 */
[----:B------:R-:W0:Y:S01]  /*0020*/  S2R R3, SR_TID.X ;  /* 0x0000000000037919 */ /* 0x000e220000002100 */
[----:B------:R-:W-:Y:S01]  /*0030*/  ELECT P0, URZ, PT ;  /* 0x00000000003f782f */ /* 0x000fe20003800000 */
[----:B------:R-:W-:Y:S01]  /*0040*/  BSSY B0, `(.L_x_355) ;  /* 0x000000e000007945 */ /* 0x000fe20003800000 */
[--C-:B0-----:R-:W-:Y:S02]  /*0050*/  SHF.R.U32.HI R0, RZ, 0x5, R3.reuse ;  /* 0x00000005ff007819 */ /* 0x101fe40000011603 */
[----:B------:R-:W-:-:S03]  /*0060*/  SHF.R.U32.HI R3, RZ, 0x7, R3 ;  /* 0x00000007ff037819 */ /* 0x000fc60000011603 */
[----:B------:R-:W0:Y:S02]  /*0070*/  SHFL.IDX PT, R2, R0, RZ, 0x1f ;  /* 0x00001fff00027589 */ /* 0x000e2400000e0000 */
[----:B0-----:R-:W-:-:S13]  /*0080*/  ISETP.EQ.AND P0, PT, R2, RZ, P0 ;  /* 0x000000ff0200720c */ /* 0x001fda0000702270 */
[----:B------:R-:W-:Y:S05]  /*0090*/  @!P0 BRA `(.L_x_356) ;  /* 0x0000000000208947 */ /* 0x000fea0003800000 */
[----:B------:R-:W-:Y:S02]  /*00a0*/  ULDC.64 UR4, c[0x0][0x198] ;  /* 0x0000660000047ab9 */ /* 0x000fe40000000a00 */
[----:B------:R-:W-:Y:S02]  /*00b0*/  UIADD3 UR6, UP0, UR4, 0x570, URZ ;  /* 0x0000057004067890 */ /* 0x000fe4000ff1e03f */
[----:B------:R-:W-:Y:S02]  /*00c0*/  UIADD3 UR4, UP1, UR4, 0x670, URZ ;  /* 0x0000067004047890 */ /* 0x000fe4000ff3e03f */
[----:B------:R-:W-:Y:S02]  /*00d0*/  UIADD3.X UR7, URZ, UR5, URZ, UP0, !UPT ;  /* 0x000000053f077290 */ /* 0x000fe400087fe43f */
[----:B------:R-:W-:-:S07]  /*00e0*/  UIADD3.X UR5, URZ, UR5, URZ, UP1, !UPT ;  /* 0x000000053f057290 */ /* 0x000fce0008ffe43f */
[----:B------:R0:W-:Y:S02]  /*00f0*/  UTMACCTL.PF [UR6] ;  /* 0x00000000060079b9 */ /* 0x0001e40008040000 */
[----:B------:R0:W-:Y:S02]  /*0100*/  UTMACCTL.PF [UR4] ;  /* 0x00000000040079b9 */ /* 0x0001e40008040000 */
[----:B0-----:R-:W-:Y:S01]  /*0110*/  NOP ;  /* 0x0000000000007918 */ /* 0x001fe20000000000 */
.L_x_356:
[----:B------:R-:W-:Y:S05]  /*0120*/  BSYNC B0 ;  /* 0x0000000000007941 */ /* 0x000fea0003800000 */
.L_x_355:
[----:B------:R-:W-:Y:S01]  /*0130*/  VOTEU.ANY UP0, P0 ;  /* 0x00000000003f7886 */ /* 0x000fe20000000100 */
[----:B------:R-:W0:Y:S01]  /*0140*/  SHFL.IDX PT, R3, R3, RZ, 0x1f ;  /* 0x00001fff03037589 */ /* 0x000e2200000e0000 */
[----:B------:R-:W-:Y:S01]  /*0150*/  UMOV UR4, 0x80 ;  /* 0x0000008000047882 */ /* 0x000fe20000000000 */
[----:B------:R-:W-:Y:S01]  /*0160*/  UMOV UR7, 0x180 ;  /* 0x0000018000077882 */ /* 0x000fe20000000000 */
[----:B------:R-:W-:Y:S01]  /*0170*/  VOTEU.ANY UP1, P0 ;  /* 0x00000000003f7886 */ /* 0x000fe20000020100 */
[----:B------:R-:W1:Y:S01]  /*0180*/  @UP0 S2UR UR8, SR_CgaCtaId ;  /* 0x00000000000809c3 */ /* 0x000e620000008800 */
[----:B------:R-:W2:Y:S01]  /*0190*/  SHFL.IDX PT, R2, R0, RZ, 0x1f ;  /* 0x00001fff00027589 */ /* 0x000ea200000e0000 */
[----:B------:R-:W-:Y:S01]  /*01a0*/  @UP0 UMOV UR6, 0x400 ;  /* 0x0000040000060882 */ /* 0x000fe20000000000 */
[----:B------:R-:W-:-:S04]  /*01b0*/  @UP0 UIADD3 UR4, -UR4, 0x100000, URZ ;  /* 0x0010000004040890 */ /* 0x000fc8000fffe13f */
[----:B------:R-:W-:Y:S02]  /*01c0*/  @UP0 USHF.L.U32 UR5, UR4, 0xb, URZ ;  /* 0x0000000b04050899 */ /* 0x000fe4000800063f */
[----:B------:R-:W-:Y:S01]  /*01d0*/  @UP0 USHF.L.U32 UR4, UR4, 0x1, URZ ;  /* 0x0000000104040899 */ /* 0x000fe2000800063f */
[----:B------:R-:W-:Y:S01]  /*01e0*/  VOTEU.ANY UP2, P0 ;  /* 0x00000000003f7886 */ /* 0x000fe20000040100 */
[----:B0-----:R-:W-:Y:S01]  /*01f0*/  R2UR UR9, R3 ;  /* 0x00000000030972ca */ /* 0x001fe200000e0000 */
[----:B-1----:R-:W-:Y:S01]  /*0200*/  @UP0 ULEA UR8, UR8, UR6, 0x18 ;  /* 0x0000000608080291 */ /* 0x002fe2000f8ec03f */
[----:B--2---:R-:W-:Y:S01]  /*0210*/  ISETP.NE.AND P1, PT, R2, RZ, PT ;  /* 0x000000ff0200720c */ /* 0x004fe20003f25270 */
[----:B------:R-:W-:-:S04]  /*0220*/  @UP0 UIADD3 UR6, -UR7, 0x100000, URZ ;  /* 0x0010000007060890 */ /* 0x000fc8000fffe13f */
[----:B------:R-:W-:Y:S02]  /*0230*/  @UP0 USHF.L.U32 UR7, UR6, 0xb, URZ ;  /* 0x0000000b06070899 */ /* 0x000fe4000800063f */
[----:B------:R-:W-:-:S04]  /*0240*/  @UP0 USHF.L.U32 UR6, UR6, 0x1, URZ ;  /* 0x0000000106060899 */ /* 0x000fc8000800063f */
[----:B------:R-:W-:Y:S01]  /*0250*/  UISETP.NE.AND UP0, UPT, UR9, URZ, UPT ;  /* 0x0000003f0900728c */ /* 0x000fe2000bf05270 */
[----:B------:R-:W0:Y:S02]  /*0260*/  FENCE.VIEW.ASYNC.S ;  /* 0x00000000000073c6 */ /* 0x000e240000000000 */
[----:B0-----:R0:W1:Y:S05]  /*0270*/  @UP1 SYNCS.EXCH.64 URZ, [UR8+0x19c00], UR4 ;  /* 0x019c0004083f15b2 */ /* 0x00106a0008000100 */
[----:B------:R0:W2:Y:S01]  /*0280*/  @UP2 SYNCS.EXCH.64 URZ, [UR8+0x19c20], UR6 ;  /* 0x019c2006083f25b2 */ /* 0x0000a20008000100 */
        /* <DEDUP_REMOVED lines=14> */
[----:B0-----:R3:W4:Y:S08]  /*0370*/  SYNCS.EXCH.64 URZ, [UR8+0x19c30], UR4 ;  /* 0x019c3004083f75b2 */ /* 0x0017300008000100 */
[----:B------:R3:W0:Y:S01]  /*0380*/  SYNCS.EXCH.64 URZ, [UR8+0x19c40], UR6 ;  /* 0x019c4006083f75b2 */ /* 0x0006220008000100 */
[----:B------:R3:W0:Y:S01]  /*0390*/  SYNCS.EXCH.64 URZ, [UR8+0x19c38], UR4 ;  /* 0x019c3804083f75b2 */ /* 0x0006220008000100 */
[----:B------:R3:W0:Y:S02]  /*03a0*/  SYNCS.EXCH.64 URZ, [UR8+0x19c48], UR6 ;  /* 0x019c4806083f75b2 */ /* 0x0006240008000100 */
[----:B---3--:R-:W-:Y:S01]  /*03b0*/  NOP ;  /* 0x0000000000007918 */ /* 0x008fe20000000000 */
.L_x_357:
[----:B------:R-:W3:Y:S01]  /*03c0*/  SHFL.IDX PT, R2, R0, RZ, 0x1f ;  /* 0x00001fff00027589 */ /* 0x000ee200000e0000 */
[----:B------:R-:W-:Y:S01]  /*03d0*/  NOP ;  /* 0x0000000000007918 */ /* 0x000fe20000000000 */
[----:B---3--:R-:W-:-:S13]  /*03e0*/  ISETP.NE.AND P0, PT, R2, RZ, PT ;  /* 0x000000ff0200720c */ /* 0x008fda0003f05270 */
        /* <DEDUP_REMOVED lines=17> */
[----:B------:R3:W0:Y:S02]  /*0500*/  SYNCS.EXCH.64 URZ, [UR8+0x19c68], UR6 ;  /* 0x019c6806083f75b2 */ /* 0x0006240008000100 */
[----:B---3--:R-:W-:Y:S01]  /*0510*/  NOP ;  /* 0x0000000000007918 */ /* 0x008fe20000000000 */
.L_x_358:
[----:B------:R-:W3:Y:S01]  /*0520*/  SHFL.IDX PT, R2, R0, RZ, 0x1f ;  /* 0x00001fff00027589 */ /* 0x000ee200000e0000 */
[----:B------:R-:W-:Y:S01]  /*0530*/  NOP ;  /* 0x0000000000007918 */ /* 0x000fe20000000000 */
[----:B---3--:R-:W-:-:S13]  /*0540*/  ISETP.NE.AND P0, PT, R2, RZ, PT ;  /* 0x000000ff0200720c */ /* 0x008fda0003f05270 */
        /* <DEDUP_REMOVED lines=13> */
[----:B------:R3:W0:Y:S02]  /*0620*/  SYNCS.EXCH.64 URZ, [UR6+0x19c88], UR4 ;  /* 0x019c8804063f75b2 */ /* 0x0006240008000100 */
[----:B---3--:R-:W-:Y:S01]  /*0630*/  NOP ;  /* 0x0000000000007918 */ /* 0x008fe20000000000 */
.L_x_359:
        /* <DEDUP_REMOVED lines=22> */
.L_x_360:
[----:B------:R-:W3:Y:S01]  /*07a0*/  SHFL.IDX PT, R3, R0, RZ, 0x1f ;  /* 0x00001fff00037589 */ /* 0x000ee200000e0000 */
[----:B------:R-:W-:Y:S01]  /*07b0*/  NOP ;  /* 0x0000000000007918 */ /* 0x000fe20000000000 */
[----:B------:R-:W0:Y:S01]  /*07c0*/  S2R R2, SR_CgaCtaId ;  /* 0x0000000000027919 */ /* 0x000e220000008800 */
[----:B---3--:R-:W-:-:S13]  /*07d0*/  ISETP.NE.AND P0, PT, R3, RZ, PT ;  /* 0x000000ff0300720c */ /* 0x008fda0003f05270 */
        /* <DEDUP_REMOVED lines=14> */
[----:B0-----:R0:W3:Y:S08]  /*08c0*/  SYNCS.EXCH.64 URZ, [UR8+0x19cb0], UR4 ;  /* 0x019cb004083f75b2 */ /* 0x0010f00008000100 */
[----:B------:R0:W0:Y:S01]  /*08d0*/  SYNCS.EXCH.64 URZ, [UR8+0x19cc0], UR6 ;  /* 0x019cc006083f75b2 */ /* 0x0000220008000100 */
[----:B------:R0:W0:Y:S01]  /*08e0*/  SYNCS.EXCH.64 URZ, [UR8+0x19cb8], UR4 ;  /* 0x019cb804083f75b2 */ /* 0x0000220008000100 */
[----:B------:R0:W0:Y:S01]  /*08f0*/  SYNCS.EXCH.64 URZ, [UR8+0x19cc8], UR6 ;  /* 0x019cc806083f75b2 */ /* 0x0000220008000100 */
[----:B------:R-:W-:Y:S01]  /*0900*/  NOP ;  /* 0x0000000000007918 */ /* 0x000fe20000000000 */
.L_x_361:
[----:B------:R-:W-:Y:S01]  /*0910*/  PLOP3.LUT P0, PT, PT, PT, UP0, 0x80, 0x0 ;  /* 0x000000000000781c */ /* 0x000fe20003f0f008 */
[----:B------:R-:W-:Y:S01]  /*0920*/  UMOV UR37, 0x1 ;  /* 0x0000000100257882 */ /* 0x000fe20000000000 */
[----:B------:R-:W-:Y:S01]  /*0930*/  NOP ;  /* 0x0000000000007918 */ /* 0x000fe20000000000 */
[----:B------:R-:W-:Y:S01]  /*0940*/  USEL UR37, UR37, 0x2, !UP0 ;  /* 0x0000000225257887 */ /* 0x000fe2000c000000 */
[----:B------:R-:W-:Y:S01]  /*0950*/  BSSY B8, `(.L_x_362) ;  /* 0x0001947000087945 */ /* 0x000fe20003800000 */
[----:B------:R-:W-:Y:S01]  /*0960*/  ULDC.64 UR42, c[0x0][0x208] ;  /* 0x00008200002a7ab9 */ /* 0x000fe20000000a00 */
[----:B01234-:R-:W-:Y:S07]  /*0970*/  BAR.SYNC.DEFER_BLOCKING 0x0 ;  /* 0x0000000000007b1d */ /* 0x01ffee0000010000 */
[----:B------:R-:W-:Y:S05]  /*0980*/  @!P0 BRA `(.L_x_363) ;  /* 0x0000012400988947 */ /* 0x000fea0003800000 */
.L_x_364:
[----:B------:R-:W-:-:S08]  /*0990*/  NOP ;  /* 0x0000000000007918 */ /* 0x000fd00000000000 */
[----:B------:R-:W0:Y:S02]  /*09a0*/  USETMAXREG.TRY_ALLOC.CTAPOOL UP0, 0xa0 ;  /* 0x000000a0000079c8 */ /* 0x000e240008000600 */
[----:B0-----:R-:W-:-:S13]  /*09b0*/  PLOP3.LUT P0, PT, PT, PT, UP0, 0x80, 0x0 ;  /* 0x000000000000781c */ /* 0x001fda0003f0f008 */
[----:B------:R-:W-:Y:S05]  /*09c0*/  @!P0 BRA `(.L_x_364) ;  /* 0xfffffffc00f08947 */ /* 0x000fea000383ffff */
[----:B------:R-:W0:Y:S08]  /*09d0*/  S2UR UR4, SR_CgaCtaId ;  /* 0x00000000000479c3 */ /* 0x000e300000008800 */
[----:B------:R-:W-:Y:S06]  /*09e0*/  BAR.ARV 0x8, 0x200 ;  /* 0x0208000000007b1d */ /* 0x000fec0000002000 */
[----:B------:R-:W-:-:S02]  /*09f0*/  MOV R18, 0x400 ;  /* 0x0000040000127802 */ /* 0x000fc40000000f00 */
[----:B------:R-:W-:Y:S01]  /*0a00*/  BAR.SYNC.DEFER_BLOCKING 0x5, 0x200 ;  /* 0x0148000000007b1d */ /* 0x000fe20000010000 */
[----:B0-----:R-:W-:-:S05]  /*0a10*/  IMAD.U32 R0, RZ, RZ, UR4 ;  /* 0x00000004ff007e24 */ /* 0x001fca000f8e00ff */
[----:B------:R-:W-:Y:S01]  /*0a20*/  ULDC UR4, c[0x0][0xc3c] ;  /* 0x00030f0000047ab9 */ /* 0x000fe20000000800 */
[----:B------:R-:W-:Y:S01]  /*0a30*/  LEA R18, R0, R18, 0x18 ;  /* 0x0000001200127211 */ /* 0x000fe200078ec0ff */
[----:B------:R-:W-:Y:S04]  /*0a40*/  STL [R1+0x20], R0 ;  /* 0x0000200001007387 */ /* 0x000fe80000100800 */
[----:B------:R-:W0:Y:S01]  /*0a50*/  LDS.128 R152, [R18+0x19cd0] ;  /* 0x019cd00012987984 */ /* 0x000e220000000c00 */
[----:B------:R-:W-:Y:S06]  /*0a60*/  BAR.ARV 0x4, 0x200 ;  /* 0x0108000000007b1d */ /* 0x000fec0000002000 */
[----:B0-----:R-:W-:-:S13]  /*0a70*/  ISETP.GE.AND P0, PT, R155, UR4, PT ;  /* 0x000000049b007c0c */ /* 0x001fda000bf06270 */
[----:B------:R-:W-:Y:S05]  /*0a80*/  @P0 BRA `(.L_x_365) ;  /* 0x0000019000cc0947 */ /* 0x000fea0003800000 */
[----:B------:R-:W0:Y:S01]  /*0a90*/  S2R R0, SR_TID.X ;  /* 0x0000000000007919 */ /* 0x000e220000002100 */
[----:B------:R-:W-:Y:S01]  /*0aa0*/  IMAD.MOV.U32 R157, RZ, RZ, RZ ;  /* 0x000000ffff9d7224 */ /* 0x000fe200078e00ff */
[----:B------:R-:W-:Y:S01]  /*0ab0*/  ULOP3.LUT UR36, UR37, 0x1, URZ, 0xfc, !UPT ;  /* 0x0000000125247892 */ /* 0x000fe2000f8efc3f */
[----:B0-----:R-:W-:-:S05]  /*0ac0*/  VIADD R21, R0, 0xffffff80 ;  /* 0xffffff8000157836 */ /* 0x001fca0000000000 */
[----:B------:R-:W-:Y:S02]  /*0ad0*/  SHF.R.S32.HI R0, RZ, 0x1f, R21 ;  /* 0x0000001fff007819 */ /* 0x000fe40000011415 */
[-C--:B------:R-:W-:Y:S02]  /*0ae0*/  LEA.HI R6, R21, R21.reuse, RZ, 0x1 ;  /* 0x0000001515067211 */ /* 0x080fe400078f08ff */
[CC--:B------:R-:W-:Y:S02]  /*0af0*/  LEA.HI R2, R0.reuse, R21.reuse, RZ, 0x5 ;  /* 0x0000001500027211 */ /* 0x0c0fe400078f28ff */
[----:B------:R-:W-:Y:S02]  /*0b00*/  LEA.HI R3, R0, R21, RZ, 0x4 ;  /* 0x0000001500037211 */ /* 0x000fe400078f20ff */
[----:B------:R-:W-:Y:S01]  /*0b10*/  LOP3.LUT R7, R6, 0xfffffffe, RZ, 0xc0, !PT ;  /* 0xfffffffe06077812 */ /* 0x000fe200078ec0ff */
[----:B------:R-:W-:Y:S01]  /*0b20*/  IMAD.SHL.U32 R4, R2, 0x10, RZ ;  /* 0x0000001002047824 */ /* 0x000fe200078e00ff */
[----:B------:R-:W-:-:S02]  /*0b30*/  LOP3.LUT R2, R3, 0x7fffff0, RZ, 0xc0, !PT ;  /* 0x07fffff003027812 */ /* 0x000fc400078ec0ff */
[----:B------:R-:W-:Y:S02]  /*0b40*/  SHF.R.S32.HI R10, RZ, 0x1, R6 ;  /* 0x00000001ff0a7819 */ /* 0x000fe40000011406 */
[----:B------:R-:W-:Y:S01]  /*0b50*/  LOP3.LUT R5, R4, 0xfffffe00, RZ, 0xc0, !PT ;  /* 0xfffffe0004057812 */ /* 0x000fe200078ec0ff */
[----:B------:R-:W-:Y:S01]  /*0b60*/  IMAD.IADD R4, R21, 0x1, -R2 ;  /* 0x0000000115047824 */ /* 0x000fe200078e0a02 */
[----:B------:R-:W-:Y:S02]  /*0b70*/  LEA.HI R2, R0, R21, RZ, 0x7 ;  /* 0x0000001500027211 */ /* 0x000fe400078f38ff */
[----:B------:R-:W-:Y:S01]  /*0b80*/  SHF.R.S32.HI R6, RZ, 0x1f, R6 ;  /* 0x0000001fff067819 */ /* 0x000fe20000011406 */
[----:B------:R-:W-:Y:S01]  /*0b90*/  IMAD R4, R4, 0x20, R5 ;  /* 0x0000002004047824 */ /* 0x000fe200078e0205 */
[----:B------:R-:W-:Y:S02]  /*0ba0*/  LOP3.LUT R8, R2, 0xffffff80, RZ, 0xc0, !PT ;  /* 0xffffff8002087812 */ /* 0x000fe400078ec0ff */
[----:B------:R-:W-:-:S02]  /*0bb0*/  SHF.R.S32.HI R14, RZ, 0x7, R2 ;  /* 0x00000007ff0e7819 */ /* 0x000fc40000011402 */
[C---:B------:R-:W-:Y:S01]  /*0bc0*/  IADD3 R16, R21.reuse, -R7, RZ ;  /* 0x8000000715107210 */ /* 0x040fe20007ffe0ff */
[----:B------:R-:W-:Y:S01]  /*0bd0*/  IMAD.IADD R19, R21, 0x1, -R8 ;  /* 0x0000000115137824 */ /* 0x000fe200078e0a08 */
[----:B------:R-:W-:Y:S02]  /*0be0*/  LEA.HI R6, R6, R10, RZ, 0x2 ;  /* 0x0000000a06067211 */ /* 0x000fe400078f10ff */
[----:B------:R-:W-:Y:S01]  /*0bf0*/  SHF.R.S32.HI R2, RZ, 0x4, R3 ;  /* 0x00000004ff027819 */ /* 0x000fe20000011403 */
[C---:B------:R-:W-:Y:S01]  /*0c00*/  IMAD.SHL.U32 R22, R16.reuse, 0x8, RZ ;  /* 0x0000000810167824 */ /* 0x040fe200078e00ff */
[----:B------:R-:W-:Y:S01]  /*0c10*/  SHF.R.S32.HI R8, RZ, 0x1f, R19 ;  /* 0x0000001fff087819 */ /* 0x000fe20000011413 */
[----:B------:R-:W-:Y:S01]  /*0c20*/  IMAD.SHL.U32 R16, R16, 0x10, RZ ;  /* 0x0000001010107824 */ /* 0x000fe200078e00ff */
[----:B------:R-:W-:Y:S01]  /*0c30*/  LOP3.LUT R6, R6, 0x7fffffc, RZ, 0xc0, !PT ;  /* 0x07fffffc06067812 */ /* 0x000fe200078ec0ff */
[----:B------:R-:W-:Y:S01]  /*0c40*/  VIADD R15, R22, 0x20 ;  /* 0x00000020160f7836 */ /* 0x000fe20000000000 */
[----:B------:R-:W-:-:S02]  /*0c50*/  LEA.HI R3, R3, R2, RZ, 0x1 ;  /* 0x0000000203037211 */ /* 0x000fc400078f08ff */
[----:B------:R-:W-:Y:S01]  /*0c60*/  LEA.HI R5, R0, R21, RZ, 0x3 ;  /* 0x0000001500057211 */ /* 0x000fe200078f18ff */
[----:B------:R-:W-:Y:S01]  /*0c70*/  IMAD.IADD R7, R10, 0x1, -R6 ;  /* 0x000000010a077824 */ /* 0x000fe200078e0a06 */
[----:B------:R-:W-:Y:S01]  /*0c80*/  LEA.HI R9, R8, R19, RZ, 0x2 ;  /* 0x0000001308097211 */ /* 0x000fe200078f10ff */
[----:B------:R-:W-:Y:S01]  /*0c90*/  IMAD.IADD R10, R22, 0x1, R15 ;  /* 0x00000001160a7824 */ /* 0x000fe200078e020f */
[----:B------:R-:W-:Y:S01]  /*0ca0*/  LOP3.LUT R3, R3, 0x1ffffffe, RZ, 0xc0, !PT ;  /* 0x1ffffffe03037812 */ /* 0x000fe200078ec0ff */
[----:B------:R-:W-:Y:S01]  /*0cb0*/  STL [R1+0x18], R15 ;  /* 0x0000180f01007387 */ /* 0x000fe20000100800 */
[--C-:B------:R-:W-:Y:S02]  /*0cc0*/  SHF.R.S32.HI R6, RZ, 0x2, R9.reuse ;  /* 0x00000002ff067819 */ /* 0x100fe40000011409 */
[----:B------:R-:W-:Y:S01]  /*0cd0*/  SHF.R.S32.HI R11, RZ, 0x1f, R9 ;  /* 0x0000001fff0b7819 */ /* 0x000fe20000011409 */
[----:B------:R-:W-:Y:S01]  /*0ce0*/  IMAD.IADD R3, R2, 0x1, -R3 ;  /* 0x0000000102037824 */ /* 0x000fe200078e0a03 */
[----:B------:R-:W-:-:S02]  /*0cf0*/  SHF.R.S32.HI R5, RZ, 0x3, R5 ;  /* 0x00000003ff057819 */ /* 0x000fc40000011405 */
[----:B------:R-:W-:Y:S01]  /*0d00*/  LEA R13, R2, R7, 0x3 ;  /* 0x00000007020d7211 */ /* 0x000fe200078e18ff */
[----:B------:R-:W-:Y:S01]  /*0d10*/  IMAD.HI R2, R14, 0x55555556, RZ ;  /* 0x555555560e027827 */ /* 0x000fe200078e02ff */
[----:B------:R-:W-:Y:S02]  /*0d20*/  LEA.HI R11, R11, R6, RZ, 0x3 ;  /* 0x000000060b0b7211 */ /* 0x000fe400078f18ff */
[----:B------:R-:W-:Y:S01]  /*0d30*/  SHF.R.S32.HI R7, RZ, 0x1f, R10 ;  /* 0x0000001fff077819 */ /* 0x000fe2000001140a */
[----:B------:R-:W-:Y:S01]  /*0d40*/  IMAD.SHL.U32 R5, R5, 0x80, RZ ;  /* 0x0000008005057824 */ /* 0x000fe200078e00ff */
[----:B------:R-:W-:Y:S02]  /*0d50*/  LOP3.LUT R11, R11, 0xfffffff8, RZ, 0xc0, !PT ;  /* 0xfffffff80b0b7812 */ /* 0x000fe400078ec0ff */
[----:B------:R-:W-:Y:S02]  /*0d60*/  LEA.HI R2, R2, R2, RZ, 0x1 ;  /* 0x0000000202027211 */ /* 0x000fe400078f08ff */
[----:B------:R-:W-:Y:S01]  /*0d70*/  LEA.HI R8, R8, R19, RZ, 0x5 ;  /* 0x0000001308087211 */ /* 0x000fe200078f28ff */
[----:B------:R-:W-:Y:S01]  /*0d80*/  IMAD.IADD R11, R6, 0x1, -R11 ;  /* 0x00000001060b7824 */ /* 0x000fe200078e0a0b */
[-C--:B------:R-:W-:Y:S01]  /*0d90*/  LEA.HI R12, R7, R10.reuse, RZ, 0x4 ;  /* 0x0000000a070c7211 */ /* 0x080fe200078f20ff */
[----:B------:R-:W-:Y:S01]  /*0da0*/  IMAD R2, R2, -0x3, R14 ;  /* 0xfffffffd02027824 */ /* 0x000fe200078e020e */
[----:B------:R-:W-:Y:S01]  /*0db0*/  LOP3.LUT R20, R5, 0x80, RZ, 0xc0, !PT ;  /* 0x0000008005147812 */ /* 0x000fe200078ec0ff */
[----:B------:R-:W-:Y:S01]  /*0dc0*/  IMAD.MOV.U32 R6, RZ, RZ, -0x2 ;  /* 0xfffffffeff067424 */ /* 0x000fe200078e00ff */
[----:B------:R-:W-:Y:S01]  /*0dd0*/  LEA.HI R7, R7, R10, RZ, 0x5 ;  /* 0x0000000a07077211 */ /* 0x000fe200078f28ff */
[----:B------:R-:W-:Y:S01]  /*0de0*/  IMAD.SHL.U32 R10, R13, 0x20, RZ ;  /* 0x000000200d0a7824 */ /* 0x000fe200078e00ff */
[----:B------:R-:W-:Y:S01]  /*0df0*/  LOP3.LUT R9, R9, 0x7ffffffc, RZ, 0xc0, !PT ;  /* 0x7ffffffc09097812 */ /* 0x000fe200078ec0ff */
[----:B------:R-:W-:Y:S01]  /*0e00*/  STL [R1+0xc], R20 ;  /* 0x00000c1401007387 */ /* 0x000fe20000100800 */
[----:B------:R-:W-:-:S02]  /*0e10*/  SHF.R.S32.HI R8, RZ, 0x5, R8 ;  /* 0x00000005ff087819 */ /* 0x000fc40000011408 */
[----:B------:R-:W-:Y:S01]  /*0e20*/  SHF.R.U32.HI R14, RZ, 0x3, R20 ;  /* 0x00000003ff0e7819 */ /* 0x000fe20000011614 */
[----:B------:R-:W-:Y:S01]  /*0e30*/  IMAD.IADD R9, R19, 0x1, -R9 ;  /* 0x0000000113097824 */ /* 0x000fe200078e0a09 */
[----:B------:R-:W-:Y:S01]  /*0e40*/  SHF.R.S32.HI R7, RZ, 0x5, R7 ;  /* 0x00000005ff077819 */ /* 0x000fe20000011407 */
[----:B------:R-:W-:Y:S01]  /*0e50*/  IMAD R11, R8, 0x10, R11 ;  /* 0x00000010080b7824 */ /* 0x000fe200078e020b */
[----:B------:R-:W-:Y:S01]  /*0e60*/  LEA R3, R3, R4, 0x3 ;  /* 0x0000000403037211 */ /* 0x000fe200078e18ff */
[----:B------:R-:W-:Y:S01]  /*0e70*/  STL [R1+0x1c], R10 ;  /* 0x00001c0a01007387 */ /* 0x000fe20000100800 */
[----:B------:R-:W-:Y:S01]  /*0e80*/  LOP3.LUT R5, R20, 0x10, R12, 0xf8, !PT ;  /* 0x0000001014057812 */ /* 0x000fe200078ef80c */
[----:B------:R-:W-:Y:S01]  /*0e90*/  IMAD R7, R7, 0x1800, R10 ;  /* 0x0000180007077824 */ /* 0x000fe200078e020a */
[----:B------:R-:W-:Y:S01]  /*0ea0*/  LEA.HI R0, R0, R21, RZ, 0x2 ;  /* 0x0000001500007211 */ /* 0x000fe200078f10ff */
[----:B------:R-:W-:Y:S01]  /*0eb0*/  STL [R1+0x60], R14 ;  /* 0x0000600e01007387 */ /* 0x000fe20000100800 */
[----:B------:R-:W-:Y:S01]  /*0ec0*/  LOP3.LUT R5, R5, R14, RZ, 0x3c, !PT ;  /* 0x0000000e05057212 */ /* 0x000fe200078e3cff */
[----:B------:R-:W-:Y:S01]  /*0ed0*/  IMAD R6, R9, R6, 0x80 ;  /* 0x0000008009067424 */ /* 0x000fe200078e0206 */
[----:B------:R-:W-:Y:S01]  /*0ee0*/  IADD3 R156, R16, 0x40, RZ ;  /* 0x00000040109c7810 */ /* 0x000fe20007ffe0ff */
[----:B------:R0:W-:Y:S01]  /*0ef0*/  STL [R1+0x70], R3 ;  /* 0x0000700301007387 */ /* 0x0001e20000100800 */
[----:B------:R-:W-:Y:S01]  /*0f00*/  IADD3 R4, R18, R7, R5 ;  /* 0x0000000712047210 */ /* 0x000fe20007ffe005 */
[----:B------:R-:W-:Y:S01]  /*0f10*/  VIADD R7, R22, 0x10 ;  /* 0x0000001016077836 */ /* 0x000fe20000000000 */
[----:B------:R-:W-:Y:S01]  /*0f20*/  SHF.R.S32.HI R9, RZ, 0x1f, R156 ;  /* 0x0000001fff097819 */ /* 0x000fe2000001149c */
[----:B------:R1:W-:Y:S01]  /*0f30*/  STL [R1+0x68], R6 ;  /* 0x0000680601007387 */ /* 0x0003e20000100800 */
[----:B------:R-:W-:-:S02]  /*0f40*/  IMAD.MOV.U32 R19, RZ, RZ, RZ ;  /* 0x000000ffff137224 */ /* 0x000fc400078e00ff */
[----:B------:R-:W-:Y:S01]  /*0f50*/  SHF.R.S32.HI R8, RZ, 0x1f, R7 ;  /* 0x0000001fff087819 */ /* 0x000fe20000011407 */
[----:B------:R2:W-:Y:S01]  /*0f60*/  STL [R1+0x5c], R4 ;  /* 0x00005c0401007387 */ /* 0x0005e20000100800 */
[----:B0-----:R-:W-:Y:S01]  /*0f70*/  IMAD R3, R2, 0x40, R11 ;  /* 0x0000004002037824 */ /* 0x001fe200078e020b */
[----:B------:R-:W-:-:S04]  /*0f80*/  LOP3.LUT R2, R0, 0xfffffffc, RZ, 0xc0, !PT ;  /* 0xfffffffc00027812 */ /* 0x000fc800078ec0ff */
[----:B------:R-:W-:Y:S01]  /*0f90*/  STL [R1+0x64], R3 ;  /* 0x0000640301007387 */ /* 0x000fe20000100800 */
[----:B-1----:R-:W-:Y:S01]  /*0fa0*/  IMAD.IADD R6, R21, 0x1, -R2 ;  /* 0x0000000115067824 */ /* 0x002fe200078e0a02 */
[----:B------:R-:W-:Y:S02]  /*0fb0*/  SHF.R.S32.HI R2, RZ, 0x2, R0 ;  /* 0x00000002ff027819 */ /* 0x000fe40000011400 */
[----:B------:R-:W-:Y:S01]  /*0fc0*/  STL [R1+0x40], RZ ;  /* 0x000040ff01007387 */ /* 0x000fe20000100800 */
[C---:B--2---:R-:W-:Y:S01]  /*0fd0*/  IMAD.SHL.U32 R4, R6.reuse, 0x8, RZ ;  /* 0x0000000806047824 */ /* 0x044fe200078e00ff */
[----:B------:R-:W-:Y:S02]  /*0fe0*/  LEA.HI R0, R6, R6, RZ, 0x1 ;  /* 0x0000000606007211 */ /* 0x000fe400078f08ff */
[----:B------:R-:W-:Y:S01]  /*0ff0*/  STL [R1+0x8], RZ ;  /* 0x000008ff01007387 */ /* 0x000fe20000100800 */
[----:B------:R-:W-:Y:S01]  /*1000*/  VIADD R5, R4, 0x20 ;  /* 0x0000002004057836 */ /* 0x000fe20000000000 */
[----:B------:R-:W-:-:S02]  /*1010*/  LOP3.LUT R2, R0, 0x1ffffffe, RZ, 0xc0, !PT ;  /* 0x1ffffffe00027812 */ /* 0x000fc400078ec0ff */
[----:B------:R-:W-:Y:S01]  /*1020*/  STL [R1], RZ ;  /* 0x000000ff01007387 */ /* 0x000fe20000100800 */
[----:B------:R-:W-:Y:S02]  /*1030*/  LOP3.LUT R0, R20, 0x10, R16, 0xf8, !PT ;  /* 0x0000001014007812 */ /* 0x000fe400078ef810 */
[----:B------:R-:W-:Y:S01]  /*1040*/  IMAD.IADD R2, R6, 0x1, -R2 ;  /* 0x0000000106027824 */ /* 0x000fe200078e0a02 */
[----:B------:R0:W-:Y:S01]  /*1050*/  STL [R1+0x30], R4 ;  /* 0x0000300401007387 */ /* 0x0001e20000100800 */
[----:B------:R-:W-:-:S03]  /*1060*/  LOP3.LUT R0, R0, R14, RZ, 0x3c, !PT ;  /* 0x0000000e00007212 */ /* 0x000fc600078e3cff */
[----:B------:R1:W-:Y:S04]  /*1070*/  STL [R1+0x14], R7 ;  /* 0x0000140701007387 */ /* 0x0003e80000100800 */
[----:B------:R-:W-:Y:S01]  /*1080*/  STL [R1+0x10], R9 ;  /* 0x0000100901007387 */ /* 0x000fe20000100800 */
[----:B0-----:R-:W-:-:S03]  /*1090*/  VIADD R4, R4, 0x40 ;  /* 0x0000004004047836 */ /* 0x001fc60000000000 */
[----:B------:R-:W-:Y:S01]  /*10a0*/  STL [R1+0x58], R8 ;  /* 0x0000580801007387 */ /* 0x000fe20000100800 */
[----:B-1----:R-:W-:-:S03]  /*10b0*/  SHF.R.S32.HI R7, RZ, 0x1f, R15 ;  /* 0x0000001fff077819 */ /* 0x002fc6000001140f */
[----:B------:R-:W-:Y:S01]  /*10c0*/  STL [R1+0x4c], R5 ;  /* 0x00004c0501007387 */ /* 0x000fe20000100800 */
[----:B------:R-:W-:-:S03]  /*10d0*/  SHF.R.S32.HI R6, RZ, 0x1f, R4 ;  /* 0x0000001fff067819 */ /* 0x000fc60000011404 */
[----:B------:R0:W-:Y:S04]  /*10e0*/  STL [R1+0x54], R7 ;  /* 0x0000540701007387 */ /* 0x0001e80000100800 */
[----:B------:R1:W-:Y:S01]  /*10f0*/  STL [R1+0x50], R4 ;  /* 0x0000500401007387 */ /* 0x0003e20000100800 */
[----:B0-----:R-:W-:Y:S01]  /*1100*/  SHF.R.S32.HI R7, RZ, 0x1f, R5 ;  /* 0x0000001fff077819 */ /* 0x001fe20000011405 */
[----:B------:R-:W-:Y:S02]  /*1110*/  IMAD.IADD R5, R10, 0x1, R0 ;  /* 0x000000010a057824 */ /* 0x000fe400078e0200 */
[----:B------:R-:W-:Y:S01]  /*1120*/  IMAD R0, R2, 0x8, R3 ;  /* 0x0000000802007824 */ /* 0x000fe200078e0203 */
[----:B-1----:R-:W-:Y:S01]  /*1130*/  SHF.R.S32.HI R4, RZ, 0x4, R12 ;  /* 0x00000004ff047819 */ /* 0x002fe2000001140c */
[----:B------:R0:W-:Y:S04]  /*1140*/  STL [R1+0x78], R7 ;  /* 0x0000780701007387 */ /* 0x0001e80000100800 */
[----:B------:R0:W-:Y:S04]  /*1150*/  STL [R1+0x74], R6 ;  /* 0x0000740601007387 */ /* 0x0001e80000100800 */
[----:B------:R0:W-:Y:S04]  /*1160*/  STL [R1+0x24], R5 ;  /* 0x0000240501007387 */ /* 0x0001e80000100800 */
[----:B------:R0:W-:Y:S04]  /*1170*/  STL [R1+0x6c], R0 ;  /* 0x00006c0001007387 */ /* 0x0001e80000100800 */
[----:B------:R0:W-:Y:S02]  /*1180*/  STL [R1+0x4], R4 ;  /* 0x0000040401007387 */ /* 0x0001e40000100800 */
.L_x_485:
[----:B0-----:R-:W1:Y:S01]  /*1190*/  LDC.64 R2, c[0x0][0xc88] ;  /* 0x00032200ff027b82 */ /* 0x001e620000000a00 */
[----:B------:R-:W-:Y:S01]  /*11a0*/  ULDC.64 UR4, c[0x0][0xa28] ;  /* 0x00028a0000047ab9 */ /* 0x000fe20000000a00 */
[----:B------:R-:W-:Y:S01]  /*11b0*/  ULDC.64 UR8, c[0x0][0xa18] ;  /* 0x0002860000087ab9 */ /* 0x000fe20000000a00 */
[----:B------:R-:W-:Y:S01]  /*11c0*/  ULDC.64 UR6, c[0x0][0xa08] ;  /* 0x0002820000067ab9 */ /* 0x000fe20000000a00 */
[----:B-1----:R-:W-:-:S05]  /*11d0*/  IMAD.WIDE R2, R155, 0x4, R2 ;  /* 0x000000049b027825 */ /* 0x002fca00078e0202 */
[----:B0-2---:R-:W2:Y:S01]  /*11e0*/  LDG.E R0, desc[UR42][R2.64] ;  /* 0x0000002a02007981 */ /* 0x005ea2000c1e1900 */
[----:B------:R-:W-:Y:S01]  /*11f0*/  ISETP.NE.U32.AND P2, PT, RZ, UR4, PT ;  /* 0x00000004ff007c0c */ /* 0x000fe2000bf45070 */
[----:B---34-:R-:W-:Y:S01]  /*1200*/  IMAD.MOV.U32 R9, RZ, RZ, RZ ;  /* 0x000000ffff097224 */ /* 0x018fe200078e00ff */
[----:B------:R-:W-:Y:S01]  /*1210*/  ISETP.NE.U32.AND P1, PT, RZ, UR8, PT ;  /* 0x00000008ff007c0c */ /* 0x000fe2000bf25070 */
[----:B------:R-:W-:Y:S01]  /*1220*/  IMAD.MOV.U32 R29, RZ, RZ, RZ ;  /* 0x000000ffff1d7224 */ /* 0x000fe200078e00ff */
[----:B------:R-:W-:Y:S02]  /*1230*/  ISETP.NE.AND.EX P2, PT, RZ, UR5, PT, P2 ;  /* 0x00000005ff007c0c */ /* 0x000fe4000bf45320 */
[----:B------:R-:W-:Y:S02]  /*1240*/  ISETP.NE.AND.EX P1, PT, RZ, UR9, PT, P1 ;  /* 0x00000009ff007c0c */ /* 0x000fe4000bf25310 */
[----:B------:R-:W-:-:S04]  /*1250*/  ISETP.NE.U32.AND P0, PT, RZ, UR6, PT ;  /* 0x00000006ff007c0c */ /* 0x000fc8000bf05070 */
[----:B------:R-:W-:Y:S02]  /*1260*/  ISETP.NE.AND.EX P0, PT, RZ, UR7, PT, P0 ;  /* 0x00000007ff007c0c */ /* 0x000fe4000bf05300 */
[----:B--2---:R-:W-:Y:S01]  /*1270*/  SHF.R.S32.HI R4, RZ, 0x1f, R0 ;  /* 0x0000001fff047819 */ /* 0x004fe20000011400 */
[----:B------:R-:W-:Y:S02]  /*1280*/  STL [R1+0x28], R0 ;  /* 0x0000280001007387 */ /* 0x000fe40000100800 */
[C---:B------:R-:W-:Y:S02]  /*1290*/  @P2 LEA R2, P3, R0.reuse, UR4, 0x2 ;  /* 0x0000000400022c11 */ /* 0x040fe4000f8610ff */
[C---:B------:R-:W-:Y:S01]  /*12a0*/  SHF.L.U32 R31, R0.reuse, 0x2, RZ ;  /* 0x00000002001f7819 */ /* 0x040fe200000006ff */
[----:B------:R0:W-:Y:S01]  /*12b0*/  STL [R1+0x44], R4 ;  /* 0x0000440401007387 */ /* 0x0001e20000100800 */
[C-C-:B------:R-:W-:Y:S02]  /*12c0*/  @P2 LEA.HI.X R3, R0.reuse, UR5, R4.reuse, 0x2, P3 ;  /* 0x0000000500032c11 */ /* 0x140fe400098f1404 */
[----:B------:R-:W-:Y:S01]  /*12d0*/  SHF.L.U64.HI R30, R0, 0x2, R4 ;  /* 0x00000002001e7819 */ /* 0x000fe20000010204 */
[----:B------:R-:W-:Y:S01]  /*12e0*/  ULDC UR4, c[0x0][0x288] ;  /* 0x0000a20000047ab9 */ /* 0x000fe20000000800 */
[C---:B------:R-:W-:Y:S01]  /*12f0*/  IADD3 R6, P4, R31.reuse, UR6, RZ ;  /* 0x000000061f067c10 */ /* 0x040fe2000ff9e0ff */
[----:B-----5:R1:W5:Y:S01]  /*1300*/  @P2 LDG.E R9, desc[UR42][R2.64] ;  /* 0x0000002a02092981 */ /* 0x020362000c1e1900 */
[----:B------:R-:W-:Y:S01]  /*1310*/  IMAD.U32 R25, RZ, RZ, UR4 ;  /* 0x00000004ff197e24 */ /* 0x000fe2000f8e00ff */
[----:B------:R-:W-:Y:S01]  /*1320*/  ULDC.64 UR4, c[0x0][0x418] ;  /* 0x0001060000047ab9 */ /* 0x000fe20000000a00 */
[----:B------:R-:W-:Y:S01]  /*1330*/  IADD3.X R7, R30, UR7, RZ, P4, !PT ;  /* 0x000000071e077c10 */ /* 0x000fe2000a7fe4ff */
[----:B------:R1:W-:Y:S01]  /*1340*/  STL [R1+0x38], R31 ;  /* 0x0000381f01007387 */ /* 0x0003e20000100800 */
[----:B0-----:R-:W-:-:S03]  /*1350*/  @P1 IADD3 R4, P2, R31, UR8, RZ ;  /* 0x000000081f041c10 */ /* 0x001fc6000ff5e0ff */
[----:B------:R1:W5:Y:S01]  /*1360*/  @P0 LDG.E R29, desc[UR42][R6.64] ;  /* 0x0000002a061d0981 */ /* 0x000362000c1e1900 */
[----:B------:R-:W-:Y:S01]  /*1370*/  @P1 IADD3.X R5, R30, UR9, RZ, P2, !PT ;  /* 0x000000091e051c10 */ /* 0x000fe200097fe4ff */
[----:B------:R-:W-:Y:S02]  /*1380*/  UISETP.NE.U32.AND UP0, UPT, UR4, URZ, UPT ;  /* 0x0000003f0400728c */ /* 0x000fe4000bf05070 */
[----:B------:R1:W-:Y:S01]  /*1390*/  STL [R1+0x3c], R30 ;  /* 0x00003c1e01007387 */ /* 0x0003e20000100800 */
[----:B------:R-:W-:Y:S01]  /*13a0*/  ULDC UR4, c[0x0][0x424] ;  /* 0x0001090000047ab9 */ /* 0x000fe20000000800 */
[----:B------:R-:W-:Y:S02]  /*13b0*/  ULDC.64 UR8, c[0x0][0xa20] ;  /* 0x0002880000087ab9 */ /* 0x000fe40000000a00 */
[----:B------:R1:W5:Y:S04]  /*13c0*/  @P1 LDG.E R25, desc[UR42][R4.64] ;  /* 0x0000002a04191981 */ /* 0x000368000c1e1900 */
[----:B------:R1:W-:Y:S04]  /*13d0*/  STL [R1+0x48], R153 ;  /* 0x0000489901007387 */ /* 0x0003e80000100800 */
[----:B------:R1:W-:Y:S01]  /*13e0*/  STL [R1+0x34], R154 ;  /* 0x0000349a01007387 */ /* 0x0003e20000100800 */
[----:B------:R-:W-:Y:S01]  /*13f0*/  UISETP.NE.AND.EX UP0, UPT, UR5, URZ, UPT, UP0 ;  /* 0x0000003f0500728c */ /* 0x000fe2000bf05300 */
[----:B------:R-:W-:-:S02]  /*1400*/  ISETP.NE.U32.AND P2, PT, RZ, UR8, PT ;  /* 0x00000008ff007c0c */ /* 0x000fc4000bf45070 */
[----:B------:R-:W-:Y:S01]  /*1410*/  ULDC UR5, c[0x0][0x2f0] ;  /* 0x0000bc0000057ab9 */ /* 0x000fe20000000800 */
[----:B------:R-:W-:Y:S01]  /*1420*/  USEL UR4, UR4, 0x1, UP0 ;  /* 0x0000000104047887 */ /* 0x000fe20008000000 */
[----:B------:R-:W-:-:S03]  /*1430*/  ISETP.NE.AND.EX P2, PT, RZ, UR9, PT, P2 ;  /* 0x00000009ff007c0c */ /* 0x000fc6000bf45320 */
[----:B------:R-:W-:-:S03]  /*1440*/  UIMAD UR4, UR4, UR5, URZ ;  /* 0x00000005040472a4 */ /* 0x000fc6000f8e023f */
[----:B------:R-:W-:Y:S01]  /*1450*/  ULDC UR5, c[0x0][0x348] ;  /* 0x0000d20000057ab9 */ /* 0x000fe20000000800 */
[----:B------:R-:W-:Y:S01]  /*1460*/  IMAD.MOV.U32 R40, RZ, RZ, R0 ;  /* 0x000000ffff287224 */ /* 0x000fe200078e0000 */
[----:B-1----:R-:W-:Y:S07]  /*1470*/  @P1 BRA `(.L_x_366) ;  /* 0x0000000000241947 */ /* 0x002fee0003800000 */
[----:B------:R-:W-:Y:S02]  /*1480*/  ULDC.64 UR6, c[0x0][0xa00] ;  /* 0x0002800000067ab9 */ /* 0x000fe40000000a00 */
[----:B------:R-:W-:-:S04]  /*1490*/  ISETP.NE.U32.AND P1, PT, RZ, UR6, PT ;  /* 0x00000006ff007c0c */ /* 0x000fc8000bf25070 */
[----:B------:R-:W-:-:S13]  /*14a0*/  ISETP.NE.AND.EX P1, PT, RZ, UR7, PT, P1 ;  /* 0x00000007ff007c0c */ /* 0x000fda000bf25310 */
[----:B------:R-:W-:Y:S05]  /*14b0*/  @!P1 BRA `(.L_x_366) ;  /* 0x0000000000149947 */ /* 0x000fea0003800000 */
[----:B------:R-:W0:Y:S02]  /*14c0*/  LDC.64 R2, c[0x0][0xa00] ;  /* 0x00028000ff027b82 */ /* 0x000e240000000a00 */
[----:B0-----:R-:W-:-:S05]  /*14d0*/  IMAD.WIDE R2, R40, 0x4, R2 ;  /* 0x0000000428027825 */ /* 0x001fca00078e0202 */
[----:B-----5:R-:W2:Y:S04]  /*14e0*/  LDG.E R25, desc[UR42][R2.64] ;  /* 0x0000002a02197981 */ /* 0x020ea8000c1e1900 */
[----:B------:R-:W2:Y:S02]  /*14f0*/  LDG.E R0, desc[UR42][R2.64+0x4] ;  /* 0x0000042a02007981 */ /* 0x000ea4000c1e1900 */
[----:B--2---:R-:W-:-:S07]  /*1500*/  IMAD.IADD R25, R0, 0x1, -R25 ;  /* 0x0000000100197824 */ /* 0x004fce00078e0a19 */
.L_x_366:
[----:B------:R-:W-:Y:S01]  /*1510*/  IMAD.U32 R27, RZ, RZ, UR5 ;  /* 0x00000005ff1b7e24 */ /* 0x000fe2000f8e00ff */
[----:B------:R-:W-:Y:S01]  /*1520*/  MOV R28, UR4 ;  /* 0x00000004001c7c02 */ /* 0x000fe20008000f00 */
[----:B------:R-:W-:Y:S06]  /*1530*/  @!P2 BRA `(.L_x_367) ;  /* 0x000000000010a947 */ /* 0x000fec0003800000 */
[----:B------:R-:W-:-:S04]  /*1540*/  IADD3 R2, P0, R31, UR8, RZ ;  /* 0x000000081f027c10 */ /* 0x000fc8000ff1e0ff */
[----:B------:R-:W-:-:S05]  /*1550*/  IADD3.X R3, R30, UR9, RZ, P0, !PT ;  /* 0x000000091e037c10 */ /* 0x000fca00087fe4ff */
[----:B------:R0:W5:Y:S01]  /*1560*/  LDG.E R28, desc[UR42][R2.64] ;  /* 0x0000002a021c7981 */ /* 0x000162000c1e1900 */
[----:B------:R-:W-:Y:S05]  /*1570*/  BRA `(.L_x_368) ;  /* 0x0000000000107947 */ /* 0x000fea0003800000 */
.L_x_367:
[----:B------:R-:W-:Y:S05]  /*1580*/  @!P0 BRA `(.L_x_368) ;  /* 0x00000000000c8947 */ /* 0x000fea0003800000 */
[----:B------:R-:W2:Y:S04]  /*1590*/  LDG.E R3, desc[UR42][R6.64] ;  /* 0x0000002a06037981 */ /* 0x000ea8000c1e1900 */
[----:B------:R-:W2:Y:S02]  /*15a0*/  LDG.E R28, desc[UR42][R6.64+0x4] ;  /* 0x0000042a061c7981 */ /* 0x000ea4000c1e1900 */
[----:B--2---:R-:W-:-:S07]  /*15b0*/  IMAD.IADD R28, R28, 0x1, -R3 ;  /* 0x000000011c1c7824 */ /* 0x004fce00078e0a03 */
.L_x_368:
[----:B------:R-:W-:Y:S02]  /*15c0*/  ULDC.64 UR4, c[0x0][0xa10] ;  /* 0x0002840000047ab9 */ /* 0x000fe40000000a00 */
[----:B------:R-:W-:-:S04]  /*15d0*/  ISETP.NE.U32.AND P0, PT, RZ, UR4, PT ;  /* 0x00000004ff007c0c */ /* 0x000fc8000bf05070 */
[----:B------:R-:W-:Y:S01]  /*15e0*/  ISETP.NE.AND.EX P0, PT, RZ, UR5, PT, P0 ;  /* 0x00000005ff007c0c */ /* 0x000fe2000bf05300 */
[----:B-----5:R-:W-:Y:S01]  /*15f0*/  IMAD.IADD R6, R28, 0x1, -R9 ;  /* 0x000000011c067824 */ /* 0x020fe200078e0a09 */
[----:B------:R-:W-:-:S11]  /*1600*/  ULDC.64 UR4, c[0x0][0xa30] ;  /* 0x00028c0000047ab9 */ /* 0x000fd60000000a00 */
[----:B0-----:R-:W0:Y:S02]  /*1610*/  @P0 LDC.64 R2, c[0x0][0xa10] ;  /* 0x00028400ff020b82 */ /* 0x001e240000000a00 */
[----:B0-----:R-:W-:-:S05]  /*1620*/  @P0 IMAD.WIDE R2, R40, 0x4, R2 ;  /* 0x0000000428020825 */ /* 0x001fca00078e0202 */
[----:B------:R-:W2:Y:S04]  /*1630*/  @P0 LDG.E R0, desc[UR42][R2.64] ;  /* 0x0000002a02000981 */ /* 0x000ea8000c1e1900 */
[----:B------:R-:W2:Y:S01]  /*1640*/  @P0 LDG.E R7, desc[UR42][R2.64+0x4] ;  /* 0x0000042a02070981 */ /* 0x000ea2000c1e1900 */
[----:B------:R-:W-:Y:S01]  /*1650*/  ISETP.NE.U32.AND P1, PT, RZ, UR4, PT ;  /* 0x00000004ff007c0c */ /* 0x000fe2000bf25070 */
[----:B------:R-:W-:Y:S01]  /*1660*/  IMAD.MOV.U32 R24, RZ, RZ, R28 ;  /* 0x000000ffff187224 */ /* 0x000fe200078e001c */
[----:B------:R-:W-:Y:S02]  /*1670*/  IADD3 R26, -R6, RZ, RZ ;  /* 0x000000ff061a7210 */ /* 0x000fe40007ffe1ff */
[----:B------:R-:W-:Y:S02]  /*1680*/  ISETP.NE.AND.EX P1, PT, RZ, UR5, PT, P1 ;  /* 0x00000005ff007c0c */ /* 0x000fe4000bf25310 */
[----:B------:R-:W-:-:S11]  /*1690*/  VIMNMX R26, RZ, R26, !PT ;  /* 0x0000001aff1a7248 */ /* 0x000fd60007fe0100 */
[----:B------:R-:W-:-:S04]  /*16a0*/  @P1 IADD3 R4, P2, R31, UR4, RZ ;  /* 0x000000041f041c10 */ /* 0x000fc8000ff5e0ff */
[----:B------:R-:W-:-:S05]  /*16b0*/  @P1 IADD3.X R5, R30, UR5, RZ, P2, !PT ;  /* 0x000000051e051c10 */ /* 0x000fca00097fe4ff */
[----:B------:R0:W5:Y:S01]  /*16c0*/  @P1 LDG.E R24, desc[UR42][R4.64] ;  /* 0x0000002a04181981 */ /* 0x000162000c1e1900 */
[----:B--2---:R-:W-:-:S04]  /*16d0*/  @P0 IMAD.IADD R27, R7, 0x1, -R0 ;  /* 0x00000001071b0824 */ /* 0x004fc800078e0a00 */
[----:B------:R-:W-:-:S04]  /*16e0*/  IMAD.IADD R88, R6, 0x1, R27 ;  /* 0x0000000106587824 */ /* 0x000fc800078e021b */
[----:B------:R-:W-:-:S05]  /*16f0*/  VIADD R0, R88, 0x7f ;  /* 0x0000007f58007836 */ /* 0x000fca0000000000 */
[----:B------:R-:W-:-:S04]  /*1700*/  SHF.R.S32.HI R3, RZ, 0x1f, R0 ;  /* 0x0000001fff037819 */ /* 0x000fc80000011400 */
[----:B------:R-:W-:-:S04]  /*1710*/  LEA.HI R3, R3, R0, RZ, 0x7 ;  /* 0x0000000003037211 */ /* 0x000fc800078f38ff */
[----:B------:R-:W-:Y:S02]  /*1720*/  LOP3.LUT R0, R3, 0xffffff80, RZ, 0xc0, !PT ;  /* 0xffffff8003007812 */ /* 0x000fe400078ec0ff */
[----:B------:R-:W-:Y:S02]  /*1730*/  SHF.R.S32.HI R155, RZ, 0x7, R3 ;  /* 0x00000007ff9b7819 */ /* 0x000fe40000011403 */
[----:B------:R-:W-:-:S04]  /*1740*/  VIADDMNMX R7, R0, -R6, R27, PT ;  /* 0x8000000600077246 */ /* 0x000fc8000380011b */
[----:B------:R-:W-:Y:S02]  /*1750*/  ISETP.GT.AND P0, PT, R7, R26, PT ;  /* 0x0000001a0700720c */ /* 0x000fe40003f04270 */
[----:B------:R-:W-:-:S05]  /*1760*/  SHF.R.U32.HI R26, RZ, 0x7, R26 ;  /* 0x00000007ff1a7819 */ /* 0x000fca000001161a */
[----:B------:R-:W-:-:S06]  /*1770*/  IMAD.MOV.U32 R2, RZ, RZ, R26 ;  /* 0x000000ffff027224 */ /* 0x000fcc00078e001a */
[----:B------:R-:W-:-:S05]  /*1780*/  @P0 VIADD R0, R7, 0x7f ;  /* 0x0000007f07000836 */ /* 0x000fca0000000000 */
[----:B0-----:R-:W-:-:S04]  /*1790*/  @P0 SHF.R.S32.HI R5, RZ, 0x1f, R0 ;  /* 0x0000001fff050819 */ /* 0x001fc80000011400 */
[----:B------:R-:W-:-:S04]  /*17a0*/  @P0 LEA.HI R5, R5, R0, RZ, 0x7 ;  /* 0x0000000005050211 */ /* 0x000fc800078f38ff */
[----:B------:R-:W-:Y:S02]  /*17b0*/  @P0 SHF.R.S32.HI R2, RZ, 0x7, R5 ;  /* 0x00000007ff020819 */ /* 0x000fe40000011405 */
[----:B------:R-:W-:Y:S02]  /*17c0*/  PLOP3.LUT P0, PT, PT, PT, PT, 0x80, 0x0 ;  /* 0x000000000000781c */ /* 0x000fe40003f0f070 */
[----:B------:R-:W-:-:S13]  /*17d0*/  ISETP.GT.AND P1, PT, R2, R26, PT ;  /* 0x0000001a0200720c */ /* 0x000fda0003f24270 */
[----:B------:R-:W-:Y:S05]  /*17e0*/  @!P1 BRA `(.L_x_369) ;  /* 0x0000005000509947 */ /* 0x000fea0003800000 */
[----:B------:R-:W-:Y:S01]  /*17f0*/  VIADD R0, R18, 0x13800 ;  /* 0x0001380012007836 */ /* 0x000fe20000000000 */
[----:B------:R-:W-:Y:S04]  /*1800*/  BSSY B6, `(.L_x_370) ;  /* 0x0000013000067945 */ /* 0x000fe80003800000 */
[----:B------:R-:W-:-:S13]  /*1810*/  LOP3.LUT P0, RZ, R0, 0x9f, RZ, 0xc0, !PT ;  /* 0x0000009f00ff7812 */ /* 0x000fda000780c0ff */
[----:B------:R-:W-:Y:S05]  /*1820*/  @!P0 BRA `(.L_x_371) ;  /* 0x0000000000408947 */ /* 0x000fea0003800000 */
        /* <DEDUP_REMOVED lines=8> */
[----:B------:R-:W-:Y:S01]  /*18b0*/  MOV R7, UR5 ;  /* 0x0000000500077c02 */ /* 0x000fe20008000f00 */
[----:B------:R-:W-:Y:S02]  /*18c0*/  IMAD.U32 R6, RZ, RZ, UR4 ;  /* 0x00000004ff067e24 */ /* 0x000fe4000f8e00ff */
[----:B------:R-:W-:-:S02]  /*18d0*/  IMAD.U32 R11, RZ, RZ, UR7 ;  /* 0x00000007ff0b7e24 */ /* 0x000fc4000f8e00ff */
[----:B------:R-:W-:Y:S02]  /*18e0*/  IMAD.MOV.U32 R8, RZ, RZ, 0x70 ;  /* 0x00000070ff087424 */ /* 0x000fe400078e00ff */
[----:B------:R-:W-:Y:S02]  /*18f0*/  IMAD.MOV.U32 R12, RZ, RZ, 0x1 ;  /* 0x00000001ff0c7424 */ /* 0x000fe400078e00ff */
[----:B0-----:R-:W-:-:S07]  /*1900*/  IMAD.MOV.U32 R13, RZ, RZ, RZ ;  /* 0x000000ffff0d7224 */ /* 0x001fce00078e00ff */
[----:B------:R-:W-:-:S07]  /*1910*/  LEPC R20, `(.L_x_371) ;  /* 0x000000001014794e */ /* 0x000fce0000000000 */
[----:B-1---5:R-:W-:Y:S05]  /*1920*/  CALL.ABS.NOINC R14 ;  /* 0x000000000e007343 */ /* 0x022fea0003c00000 */
.L_x_371:
[----:B------:R-:W-:Y:S05]  /*1930*/  BSYNC B6 ;  /* 0x0000000000067941 */ /* 0x000fea0003800000 */
.L_x_370:
[----:B------:R-:W-:Y:S01]  /*1940*/  VIADD R0, R18, 0x9000 ;  /* 0x0000900012007836 */ /* 0x000fe20000000000 */
[----:B------:R-:W-:Y:S04]  /*1950*/  BSSY B6, `(.L_x_372) ;  /* 0x0000013000067945 */ /* 0x000fe80003800000 */
[----:B------:R-:W-:-:S13]  /*1960*/  LOP3.LUT P0, RZ, R0, 0x9f, RZ, 0xc0, !PT ;  /* 0x0000009f00ff7812 */ /* 0x000fda000780c0ff */
[----:B------:R-:W-:Y:S05]  /*1970*/  @!P0 BRA `(.L_x_373) ;  /* 0x0000000000408947 */ /* 0x000fea0003800000 */
[----:B------:R-:W-:Y:S01]  /*1980*/  MOV R0, 0x0 ;  /* 0x0000000000007802 */ /* 0x000fe20000000f00 */
[----:B------:R-:W-:Y:S01]  /*1990*/  ULDC.64 UR4, c[0x4][0x98] ;  /* 0x0100260000047ab9 */ /* 0x000fe20000000a00 */
[----:B------:R-:W-:Y:S01]  /*19a0*/  ULDC.64 UR6, c[0x4][0x20] ;  /* 0x0100080000067ab9 */ /* 0x000fe20000000a00 */
[----:B------:R-:W-:Y:S01]  /*19b0*/  MOV R4, UR4 ;  /* 0x0000000400047c02 */ /* 0x000fe20008000f00 */
        /* <DEDUP_REMOVED lines=11> */
[----:B-1---5:R-:W-:Y:S05]  /*1a70*/  CALL.ABS.NOINC R14 ;  /* 0x000000000e007343 */ /* 0x022fea0003c00000 */
.L_x_373:
[----:B------:R-:W-:Y:S05]  /*1a80*/  BSYNC B6 ;  /* 0x0000000000067941 */ /* 0x000fea0003800000 */
.L_x_372:
[----:B------:R-:W-:Y:S01]  /*1a90*/  ULDC.64 UR4, c[0x0][0x9f8] ;  /* 0x00027e0000047ab9 */ /* 0x000fe20000000a00 */
[----:B------:R-:W2:Y:S01]  /*1aa0*/  LDL R11, [R1+0xc] ;  /* 0x00000c00010b7983 */ /* 0x000ea20000100800 */
[----:B------:R-:W-:Y:S01]  /*1ab0*/  ISETP.NE.U32.AND P0, PT, RZ, UR4, PT ;  /* 0x00000004ff007c0c */ /* 0x000fe2000bf05070 */
[----:B------:R-:W0:Y:S02]  /*1ac0*/  LDC.64 R60, c[0x0][0x3f8] ;  /* 0x0000fe00ff3c7b82 */ /* 0x000e240000000a00 */
[----:B------:R-:W3:Y:S01]  /*1ad0*/  LDL R8, [R1+0x60] ;  /* 0x0000600001087983 */ /* 0x000ee20000100800 */
[----:B------:R-:W-:-:S03]  /*1ae0*/  ISETP.NE.AND.EX P0, PT, RZ, UR5, PT, P0 ;  /* 0x00000005ff007c0c */ /* 0x000fc6000bf05300 */
[----:B------:R-:W4:Y:S02]  /*1af0*/  LDL R10, [R1+0x1c] ;  /* 0x00001c00010a7983 */ /* 0x000f240000100800 */
[----:B------:R-:W1:Y:S08]  /*1b00*/  LDC R54, c[0x0][0x3f4] ;  /* 0x0000fd00ff367b82 */ /* 0x000e700000000800 */
[----:B------:R-:W-:Y:S01]  /*1b10*/  @P0 IADD3 R4, P1, R31, UR4, RZ ;  /* 0x000000041f040c10 */ /* 0x000fe2000ff3e0ff */
[----:B------:R-:W0:Y:S01]  /*1b20*/  S2R R20, SR_TID.X ;  /* 0x0000000000147919 */ /* 0x000e220000002100 */
[----:B------:R-:W1:Y:S01]  /*1b30*/  LDC.64 R58, c[0x0][0x408] ;  /* 0x00010200ff3a7b82 */ /* 0x000e620000000a00 */
[----:B------:R-:W-:Y:S01]  /*1b40*/  VIADD R67, R16, 0x20 ;  /* 0x0000002010437836 */ /* 0x000fe20000000000 */
[----:B------:R-:W-:Y:S01]  /*1b50*/  @P0 IADD3.X R5, R30, UR5, RZ, P1, !PT ;  /* 0x000000051e050c10 */ /* 0x000fe20008ffe4ff */
[----:B------:R-:W-:-:S04]  /*1b60*/  ULDC UR4, c[0x0][0x2f4] ;  /* 0x0000bd0000047ab9 */ /* 0x000fc80000000800 */
[----:B------:R0:W4:Y:S01]  /*1b70*/  @P0 LDG.E R40, desc[UR42][R4.64] ;  /* 0x0000002a04280981 */ /* 0x000122000c1e1900 */
[----:B------:R-:W-:-:S04]  /*1b80*/  ISETP.GE.AND P1, PT, R67, UR4, PT ;  /* 0x0000000443007c0c */ /* 0x000fc8000bf26270 */
[----:B------:R-:W-:Y:S02]  /*1b90*/  SEL R3, RZ, 0xffffffff, P1 ;  /* 0xffffffffff037807 */ /* 0x000fe40000800000 */
[----:B------:R-:W-:-:S03]  /*1ba0*/  ISETP.GE.AND P0, PT, R16, UR4, PT ;  /* 0x0000000410007c0c */ /* 0x000fc6000bf06270 */
[----:B0-----:R-:W-:Y:S02]  /*1bb0*/  IMAD.SHL.U32 R5, R3, 0x2, RZ ;  /* 0x0000000203057824 */ /* 0x001fe400078e00ff */
[----:B------:R-:W-:-:S05]  /*1bc0*/  VIADD R32, R20, 0xffffff80 ;  /* 0xffffff8014207836 */ /* 0x000fca0000000000 */
[----:B------:R-:W-:-:S04]  /*1bd0*/  LEA.HI R30, R32, R32, RZ, 0x1 ;  /* 0x00000020201e7211 */ /* 0x000fc800078f08ff */
[----:B------:R-:W-:-:S04]  /*1be0*/  SHF.R.S32.HI R30, RZ, 0x1, R30 ;  /* 0x00000001ff1e7819 */ /* 0x000fc8000001141e */
[----:B------:R-:W-:Y:S02]  /*1bf0*/  SHF.R.S32.HI R3, RZ, 0x1f, R30 ;  /* 0x0000001fff037819 */ /* 0x000fe4000001141e */
[----:B------:R-:W-:Y:S02]  /*1c00*/  SEL R0, RZ, 0x1, P0 ;  /* 0x00000001ff007807 */ /* 0x000fe40000000000 */
[----:B------:R-:W-:Y:S01]  /*1c10*/  SHF.R.S32.HI R17, RZ, 0x1f, R16 ;  /* 0x0000001fff117819 */ /* 0x000fe20000011410 */
[----:B------:R-:W-:Y:S01]  /*1c20*/  IMAD R4, R3, R60, RZ ;  /* 0x0000003c03047224 */ /* 0x000fe200078e02ff */
[----:B------:R-:W-:Y:S02]  /*1c30*/  SHF.R.S32.HI R23, RZ, 0x1f, R22 ;  /* 0x0000001fff177819 */ /* 0x000fe40000011416 */
[-C--:B-1----:R-:W-:Y:S02]  /*1c40*/  ISETP.GE.AND P3, PT, R16, R54.reuse, PT ;  /* 0x000000361000720c */ /* 0x082fe40003f66270 */
[----:B------:R-:W-:Y:S01]  /*1c50*/  ISETP.GE.AND P2, PT, R67, R54, PT ;  /* 0x000000364300720c */ /* 0x000fe20003f46270 */
[----:B------:R-:W-:Y:S01]  /*1c60*/  IMAD R6, R3, R58, RZ ;  /* 0x0000003a03067224 */ /* 0x000fe200078e02ff */
[----:B------:R-:W-:Y:S01]  /*1c70*/  LOP3.LUT R0, R5, 0x2, R0, 0xe2, !PT ;  /* 0x0000000205007812 */ /* 0x000fe200078ee200 */
[C---:B------:R-:W-:Y:S01]  /*1c80*/  IMAD R5, R30.reuse, R61, R4 ;  /* 0x0000003d1e057224 */ /* 0x040fe200078e0204 */
[----:B------:R-:W0:Y:S01]  /*1c90*/  S2R R31, SR_TID.X ;  /* 0x00000000001f7919 */ /* 0x000e220000002100 */
[----:B------:R-:W-:Y:S01]  /*1ca0*/  IMAD.WIDE.U32 R44, R30, R60, R16 ;  /* 0x0000003c1e2c7225 */ /* 0x000fe200078e0010 */
[----:B------:R-:W-:-:S02]  /*1cb0*/  SEL R3, R54, RZ, P3 ;  /* 0x000000ff36037207 */ /* 0x000fc40001800000 */
[----:B------:R-:W-:Y:S01]  /*1cc0*/  SEL R4, R54, RZ, P2 ;  /* 0x000000ff36047207 */ /* 0x000fe20001000000 */
[----:B------:R-:W-:Y:S01]  /*1cd0*/  IMAD.WIDE.U32 R46, R30, R60, R22 ;  /* 0x0000003c1e2e7225 */ /* 0x000fe200078e0016 */
[----:B------:R-:W-:-:S03]  /*1ce0*/  IADD3 R45, R5, R45, RZ ;  /* 0x0000002d052d7210 */ /* 0x000fc60007ffe0ff */
[----:B------:R-:W-:Y:S02]  /*1cf0*/  IMAD.IADD R47, R47, 0x1, R5 ;  /* 0x000000012f2f7824 */ /* 0x000fe400078e0205 */
[----:B------:R-:W-:Y:S02]  /*1d00*/  IMAD.IADD R3, R16, 0x1, R3 ;  /* 0x0000000110037824 */ /* 0x000fe400078e0203 */
[----:B------:R-:W-:Y:S02]  /*1d10*/  IMAD.IADD R5, R67, 0x1, R4 ;  /* 0x0000000143057824 */ /* 0x000fe400078e0204 */
[----:B------:R-:W-:Y:S01]  /*1d20*/  IMAD R9, R30, R59, R6 ;  /* 0x0000003b1e097224 */ /* 0x000fe200078e0206 */
[----:B------:R-:W-:Y:S02]  /*1d30*/  SHF.R.S32.HI R4, RZ, 0x1f, R3 ;  /* 0x0000001fff047819 */ /* 0x000fe40000011403 */
[----:B------:R-:W-:Y:S02]  /*1d40*/  SHF.R.S32.HI R6, RZ, 0x1f, R5 ;  /* 0x0000001fff067819 */ /* 0x000fe40000011405 */
[----:B------:R-:W-:-:S02]  /*1d50*/  LEA.HI R65, R4, R3, RZ, 0x4 ;  /* 0x0000000304417211 */ /* 0x000fc400078f20ff */
[----:B------:R-:W-:Y:S02]  /*1d60*/  LEA.HI R64, R6, R5, RZ, 0x4 ;  /* 0x0000000506407211 */ /* 0x000fe400078f20ff */
[----:B------:R-:W-:Y:S02]  /*1d70*/  LEA.HI R3, R4, R3, RZ, 0x5 ;  /* 0x0000000304037211 */ /* 0x000fe400078f28ff */
[----:B------:R-:W-:Y:S02]  /*1d80*/  LEA.HI R5, R6, R5, RZ, 0x5 ;  /* 0x0000000506057211 */ /* 0x000fe400078f28ff */
[----:B-----5:R-:W-:Y:S01]  /*1d90*/  SHF.R.S32.HI R7, RZ, 0x1f, R24 ;  /* 0x0000001fff077819 */ /* 0x020fe20000011418 */
[----:B------:R-:W-:Y:S02]  /*1da0*/  IMAD.SHL.U32 R4, R3, 0x80, RZ ;  /* 0x0000008003047824 */ /* 0x000fe400078e00ff */
[----:B------:R-:W-:Y:S02]  /*1db0*/  IMAD.SHL.U32 R6, R5, 0x80, RZ ;  /* 0x0000008005067824 */ /* 0x000fe400078e00ff */
[----:B------:R-:W-:Y:S01]  /*1dc0*/  IMAD.WIDE.U32 R42, R30, R58, R22 ;  /* 0x0000003a1e2a7225 */ /* 0x000fe200078e0016 */
[----:B------:R-:W-:-:S03]  /*1dd0*/  LOP3.LUT R4, R4, 0xfffff000, RZ, 0xc0, !PT ;  /* 0xfffff00004047812 */ /* 0x000fc600078ec0ff */
[----:B------:R-:W-:Y:S01]  /*1de0*/  IMAD.WIDE.U32 R20, R30, R58, R16 ;  /* 0x0000003a1e147225 */ /* 0x000fe200078e0010 */
[----:B------:R-:W-:-:S03]  /*1df0*/  LOP3.LUT R6, R6, 0xfffff000, RZ, 0xc0, !PT ;  /* 0xfffff00006067812 */ /* 0x000fc600078ec0ff */
[----:B------:R-:W-:Y:S02]  /*1e00*/  IMAD.IADD R43, R43, 0x1, R9 ;  /* 0x000000012b2b7824 */ /* 0x000fe400078e0209 */
[----:B------:R-:W-:Y:S02]  /*1e10*/  IMAD.IADD R21, R9, 0x1, R21 ;  /* 0x0000000109157824 */ /* 0x000fe400078e0215 */
[----:B------:R-:W-:-:S04]  /*1e20*/  IMAD.WIDE.U32 R46, R24, R60, R46 ;  /* 0x0000003c182e7225 */ /* 0x000fc800078e002e */
[----:B------:R-:W-:-:S04]  /*1e30*/  IMAD.WIDE.U32 R44, R24, R60, R44 ;  /* 0x0000003c182c7225 */ /* 0x000fc800078e002c */
[----:B------:R-:W-:Y:S01]  /*1e40*/  IMAD.WIDE.U32 R42, R24, R58, R42 ;  /* 0x0000003a182a7225 */ /* 0x000fe200078e002a */
[----:B------:R-:W-:-:S03]  /*1e50*/  LOP3.LUT R53, R0, 0x1, RZ, 0xc0, !PT ;  /* 0x0000000100357812 */ /* 0x000fc600078ec0ff */
[----:B------:R-:W-:Y:S01]  /*1e60*/  IMAD.WIDE.U32 R20, R24, R58, R20 ;  /* 0x0000003a18147225 */ /* 0x000fe200078e0014 */
[----:B------:R-:W-:Y:S02]  /*1e70*/  LOP3.LUT R52, R0, 0x2, RZ, 0xc0, !PT ;  /* 0x0000000200347812 */ /* 0x000fe400078ec0ff */
[----:B------:R-:W-:Y:S01]  /*1e80*/  SHF.R.S32.HI R57, RZ, 0x1f, R154 ;  /* 0x0000001fff397819 */ /* 0x000fe2000001149a */
[----:B------:R-:W-:Y:S01]  /*1e90*/  IMAD.IADD R66, R29, 0x1, R28 ;  /* 0x000000011d427824 */ /* 0x000fe200078e021c */
[----:B------:R-:W-:Y:S01]  /*1ea0*/  ISETP.GE.AND P1, PT, R156, UR4, PT ;  /* 0x000000049c007c0c */ /* 0x000fe2000bf26270 */
[----:B------:R-:W-:Y:S01]  /*1eb0*/  IMAD.SHL.U32 R54, R54, 0x2, RZ ;  /* 0x0000000236367824 */ /* 0x000fe200078e00ff */
[----:B------:R-:W-:Y:S02]  /*1ec0*/  LOP3.LUT R41, R65, 0xfffffff0, RZ, 0xc0, !PT ;  /* 0xfffffff041297812 */ /* 0x000fe400078ec0ff */
[C---:B--2---:R-:W-:Y:S02]  /*1ed0*/  LOP3.LUT R3, R11.reuse, 0x10, R65, 0xf8, !PT ;  /* 0x000000100b037812 */ /* 0x044fe400078ef841 */
[----:B------:R-:W-:-:S02]  /*1ee0*/  LOP3.LUT R5, R11, 0x10, R64, 0xf8, !PT ;  /* 0x000000100b057812 */ /* 0x000fc400078ef840 */
[----:B------:R-:W-:Y:S02]  /*1ef0*/  LEA.HI R11, R32, R32, RZ, 0x1 ;  /* 0x00000020200b7211 */ /* 0x000fe400078f08ff */
[-C--:B---3--:R-:W-:Y:S02]  /*1f00*/  LOP3.LUT R3, R3, R8.reuse, RZ, 0x3c, !PT ;  /* 0x0000000803037212 */ /* 0x088fe400078e3cff */
[----:B------:R-:W-:Y:S01]  /*1f10*/  LOP3.LUT R5, R5, R8, RZ, 0x3c, !PT ;  /* 0x0000000805057212 */ /* 0x000fe200078e3cff */
[----:B------:R-:W-:Y:S01]  /*1f20*/  IMAD R8, R7, R60, RZ ;  /* 0x0000003c07087224 */ /* 0x000fe200078e02ff */
[----:B------:R-:W-:Y:S01]  /*1f30*/  LOP3.LUT R11, R11, 0xfffffffe, RZ, 0xc0, !PT ;  /* 0xfffffffe0b0b7812 */ /* 0x000fe200078ec0ff */
[----:B------:R-:W-:Y:S01]  /*1f40*/  IMAD R7, R7, R58, RZ ;  /* 0x0000003a07077224 */ /* 0x000fe200078e02ff */
[----:B----4-:R-:W-:Y:S01]  /*1f50*/  IADD3 R63, R3, R4, R10 ;  /* 0x00000004033f7210 */ /* 0x010fe20007ffe00a */
[C---:B------:R-:W-:Y:S01]  /*1f60*/  IMAD R3, R24.reuse, R61, R8 ;  /* 0x0000003d18037224 */ /* 0x040fe200078e0208 */
[----:B------:R-:W-:Y:S01]  /*1f70*/  IADD3 R62, R5, R6, R10 ;  /* 0x00000006053e7210 */ /* 0x000fe20007ffe00a */
[----:B------:R-:W-:Y:S01]  /*1f80*/  IMAD R7, R24, R59, R7 ;  /* 0x0000003b18077224 */ /* 0x000fe200078e0207 */
[----:B0-----:R-:W-:Y:S01]  /*1f90*/  SHF.R.U32.HI R10, RZ, 0x7, R31 ;  /* 0x00000007ff0a7819 */ /* 0x001fe2000001161f */
[----:B------:R-:W-:Y:S01]  /*1fa0*/  IMAD.IADD R11, R32, 0x1, -R11 ;  /* 0x00000001200b7824 */ /* 0x000fe200078e0a0b */
[----:B------:R-:W-:Y:S01]  /*1fb0*/  SHF.L.U64.HI R61, R60, 0x7, R61 ;  /* 0x000000073c3d7819 */ /* 0x000fe2000001023d */
[----:B------:R-:W-:Y:S01]  /*1fc0*/  IMAD.IADD R51, R47, 0x1, R3 ;  /* 0x000000012f337824 */ /* 0x000fe200078e0203 */
[----:B------:R-:W-:Y:S01]  /*1fd0*/  SHF.L.U64.HI R59, R58, 0x7, R59 ;  /* 0x000000073a3b7819 */ /* 0x000fe2000001023b */
[----:B------:R-:W-:Y:S01]  /*1fe0*/  IMAD.IADD R50, R3, 0x1, R45 ;  /* 0x0000000103327824 */ /* 0x000fe200078e022d */
[----:B------:R-:W-:Y:S01]  /*1ff0*/  SHF.L.U32 R60, R60, 0x7, RZ ;  /* 0x000000073c3c7819 */ /* 0x000fe200000006ff */
[----:B------:R-:W-:Y:S01]  /*2000*/  IMAD.SHL.U32 R58, R58, 0x80, RZ ;  /* 0x000000803a3a7824 */ /* 0x000fe200078e00ff */
[----:B------:R-:W-:Y:S01]  /*2010*/  IADD3 R49, R43, R7, RZ ;  /* 0x000000072b317210 */ /* 0x000fe20007ffe0ff */
[----:B------:R-:W-:Y:S01]  /*2020*/  IMAD R56, R11, 0xc0, R30 ;  /* 0x000000c00b387824 */ /* 0x000fe200078e021e */
[----:B------:R-:W-:Y:S01]  /*2030*/  LOP3.LUT R3, R64, 0xfffffff0, RZ, 0xc0, !PT ;  /* 0xfffffff040037812 */ /* 0x000fe200078ec0ff */
[----:B------:R-:W-:Y:S01]  /*2040*/  VIADD R55, R10, 0x8 ;  /* 0x000000080a377836 */ /* 0x000fe20000000000 */
[----:B------:R-:W-:Y:S01]  /*2050*/  SHF.R.S32.HI R0, RZ, 0x1f, R40 ;  /* 0x0000001fff007819 */ /* 0x000fe20000011428 */
[----:B------:R-:W-:-:S07]  /*2060*/  IMAD.IADD R48, R7, 0x1, R21 ;  /* 0x0000000107307824 */ /* 0x000fce00078e0215 */
.L_x_416:
[----:B--2---:R-:W2:Y:S01]  /*2070*/  LDL R12, [R1+0x24] ;  /* 0x00002400010c7983 */ /* 0x004ea20000100800 */
[----:B------:R-:W0:Y:S01]  /*2080*/  LDC R77, c[0x0][0x430] ;  /* 0x00010c00ff4d7b82 */ /* 0x000e220000000800 */
[----:B------:R-:W-:Y:S01]  /*2090*/  VIADD R10, R2, 0xffffffff ;  /* 0xffffffff020a7836 */ /* 0x000fe20000000000 */
[----:B------:R-:W-:-:S03]  /*20a0*/  MOV R78, RZ ;  /* 0x000000ff004e7202 */ /* 0x000fc60000000f00 */
[----:B------:R-:W-:-:S03]  /*20b0*/  IMAD R4, R10, 0x80, R56 ;  /* 0x000000800a047824 */ /* 0x000fc600078e0238 */
[----:B------:R-:W1:Y:S01]  /*20c0*/  LDC R80, c[0x0][0x3f4] ;  /* 0x0000fd00ff507b82 */ /* 0x000e620000000800 */
[----:B------:R-:W-:Y:S01]  /*20d0*/  IMAD.IADD R13, R66, 0x1, R4 ;  /* 0x00000001420d7824 */ /* 0x000fe200078e0204 */
[----:B------:R-:W-:-:S03]  /*20e0*/  ISETP.GE.AND P0, PT, R4, R27, PT ;  /* 0x0000001b0400720c */ /* 0x000fc60003f06270 */
[----:B------:R-:W-:Y:S01]  /*20f0*/  IMAD.MOV.U32 R8, RZ, RZ, R13 ;  /* 0x000000ffff087224 */ /* 0x000fe200078e000d */
[----:B------:R-:W-:Y:S02]  /*2100*/  ISETP.GT.OR P0, PT, R56, 0x7f, P0 ;  /* 0x0000007f3800780c */ /* 0x000fe40000704670 */
[----:B0-----:R-:W-:-:S11]  /*2110*/  ISETP.NE.AND P4, PT, R77, 0x1, PT ;  /* 0x000000014d00780c */ /* 0x001fd60003f85270 */
[----:B------:R-:W0:Y:S08]  /*2120*/  @!P0 LDC.64 R6, c[0x0][0x428] ;  /* 0x00010a00ff068b82 */ /* 0x000e300000000a00 */
[----:B---3--:R-:W3:Y:S08]  /*2130*/  @!P0 LDC.64 R4, c[0x0][0x418] ;  /* 0x00010600ff048b82 */ /* 0x008ef00000000a00 */
[----:B----4-:R-:W4:Y:S08]  /*2140*/  @P4 LDC R2, c[0x0][0x434] ;  /* 0x00010d00ff024b82 */ /* 0x010f300000000800 */
[----:B------:R-:W1:Y:S01]  /*2150*/  @P4 LDC R9, c[0x0][0x438] ;  /* 0x00010e00ff094b82 */ /* 0x000e620000000800 */
[----:B----4-:R-:W-:-:S05]  /*2160*/  @P4 IMAD.HI.U32 R2, R13, R2, RZ ;  /* 0x000000020d024227 */ /* 0x010fca00078e00ff */
[----:B-1----:R-:W-:Y:S01]  /*2170*/  @P4 SHF.R.U32.HI R8, RZ, R9, R2 ;  /* 0x00000009ff084219 */ /* 0x002fe20000011602 */
[----:B0-----:R-:W-:-:S03]  /*2180*/  @!P0 IMAD R2, R0, R6, RZ ;  /* 0x0000000600028224 */ /* 0x001fc600078e02ff */
[----:B------:R-:W-:Y:S01]  /*2190*/  @!P0 SHF.R.S32.HI R9, RZ, 0x1f, R8 ;  /* 0x0000001fff098819 */ /* 0x000fe20000011408 */
[C---:B------:R-:W-:Y:S02]  /*21a0*/  @!P0 IMAD R11, R40.reuse, R7, R2 ;  /* 0x00000007280b8224 */ /* 0x040fe400078e0202 */
[----:B------:R-:W-:-:S04]  /*21b0*/  @!P0 IMAD.WIDE.U32 R6, R40, R6, R8 ;  /* 0x0000000628068225 */ /* 0x000fc800078e0008 */
[----:B------:R-:W-:Y:S01]  /*21c0*/  @!P0 IMAD.IADD R2, R7, 0x1, R11 ;  /* 0x0000000107028824 */ /* 0x000fe200078e020b */
[----:B---3--:R-:W-:-:S04]  /*21d0*/  @!P0 LEA R4, P4, R6, R4, 0x2 ;  /* 0x0000000406048211 */ /* 0x008fc800078810ff */
[----:B------:R-:W-:-:S05]  /*21e0*/  @!P0 LEA.HI.X R5, R6, R5, R2, 0x2, P4 ;  /* 0x0000000506058211 */ /* 0x000fca00020f1402 */
[----:B------:R0:W5:Y:S01]  /*21f0*/  @!P0 LDG.E R78, desc[UR42][R4.64] ;  /* 0x0000002a044e8981 */ /* 0x000162000c1e1900 */
[----:B------:R-:W-:Y:S01]  /*2200*/  ISETP.GE.AND P0, PT, R80, 0x1, PT ;  /* 0x000000015000780c */ /* 0x000fe20003f06270 */
[----:B------:R-:W-:Y:S01]  /*2210*/  IMAD.MOV R2, RZ, RZ, -R8 ;  /* 0x000000ffff027224 */ /* 0x000fe200078e0a08 */
[----:B------:R-:W-:Y:S05]  /*2220*/  YIELD ;  /* 0x0000000000007946 */ /* 0x000fea0003800000 */
[----:B------:R-:W-:Y:S01]  /*2230*/  BSSY B0, `(.L_x_374) ;  /* 0x000041b000007945 */ /* 0x000fe20003800000 */
[----:B------:R-:W-:Y:S01]  /*2240*/  IMAD R77, R77, R2, R13 ;  /* 0x000000024d4d7224 */ /* 0x000fe200078e020d */
[----:B------:R-:W-:Y:S01]  /*2250*/  ISETP.GT.AND P4, PT, R10, R26, PT ;  /* 0x0000001a0a00720c */ /* 0x000fe20003f84270 */
[----:B------:R-:W-:-:S02]  /*2260*/  IMAD.MOV.U32 R2, RZ, RZ, R10 ;  /* 0x000000ffff027224 */ /* 0x000fc400078e000a */
[----:B--2---:R-:W-:-:S04]  /*2270*/  IMAD R69, R19, 0x3000, R12 ;  /* 0x0000300013457824 */ /* 0x004fc800078e020c */
[----:B------:R-:W-:Y:S01]  /*2280*/  IMAD.IADD R69, R18, 0x1, R69 ;  /* 0x0000000112457824 */ /* 0x000fe200078e0245 */
[----:B0-----:R-:W-:Y:S06]  /*2290*/  @!P0 BRA `(.L_x_375) ;  /* 0x0000003c00608947 */ /* 0x001fec0003800000 */
[----:B------:R-:W-:Y:S01]  /*22a0*/  SHF.R.S32.HI R76, RZ, 0x1f, R77 ;  /* 0x0000001fff4c7819 */ /* 0x000fe2000001144d */
[----:B------:R-:W-:Y:S01]  /*22b0*/  ULDC.64 UR4, c[0x0][0x300] ;  /* 0x0000c00000047ab9 */ /* 0x000fe20000000a00 */
[----:B-----5:R-:W-:Y:S01]  /*22c0*/  SHF.R.S32.HI R75, RZ, 0x1f, R78 ;  /* 0x0000001fff4b7819 */ /* 0x020fe2000001144e */
[----:B------:R-:W-:Y:S01]  /*22d0*/  IMAD.WIDE.U32 R4, R77, UR4, RZ ;  /* 0x000000044d047c25 */ /* 0x000fe2000f8e00ff */
[----:B------:R-:W-:Y:S02]  /*22e0*/  ULDC.U8 UR6, c[0x0][0x410] ;  /* 0x0001040000067ab9 */ /* 0x000fe40000000000 */
[----:B------:R-:W-:Y:S01]  /*22f0*/  ISETP.NE.AND P0, PT, RZ, UR6, PT ;  /* 0x00000006ff007c0c */ /* 0x000fe2000bf05270 */
[----:B------:R-:W-:Y:S02]  /*2300*/  IMAD R6, R76, UR4, RZ ;  /* 0x000000044c067c24 */ /* 0x000fe4000f8e02ff */
[-C--:B------:R-:W-:Y:S02]  /*2310*/  IMAD R8, R59, R2.reuse, RZ ;  /* 0x000000023b087224 */ /* 0x080fe400078e02ff */
[----:B------:R-:W-:Y:S01]  /*2320*/  IMAD R7, R77, UR5, R6 ;  /* 0x000000054d077c24 */ /* 0x000fe2000f8e0206 */
[----:B------:R-:W-:Y:S01]  /*2330*/  ULDC.64 UR4, c[0x0][0x310] ;  /* 0x0000c40000047ab9 */ /* 0x000fe20000000a00 */
[----:B------:R-:W-:-:S02]  /*2340*/  IMAD R6, R61, R2, RZ ;  /* 0x000000023d067224 */ /* 0x000fc400078e02ff */
[----:B------:R-:W-:Y:S02]  /*2350*/  IMAD R9, R75, UR4, RZ ;  /* 0x000000044b097c24 */ /* 0x000fe4000f8e02ff */
[----:B------:R-:W-:Y:S01]  /*2360*/  IMAD.IADD R5, R5, 0x1, R7 ;  /* 0x0000000105057824 */ /* 0x000fe200078e0207 */
[----:B------:R-:W-:Y:S01]  /*2370*/  SHF.R.S32.HI R7, RZ, 0x1f, R2 ;  /* 0x0000001fff077819 */ /* 0x000fe20000011402 */
[C---:B------:R-:W-:Y:S02]  /*2380*/  IMAD R9, R78.reuse, UR5, R9 ;  /* 0x000000054e097c24 */ /* 0x040fe4000f8e0209 */
[----:B------:R-:W-:Y:S01]  /*2390*/  IMAD.WIDE.U32 R4, R78, UR4, R4 ;  /* 0x000000044e047c25 */ /* 0x000fe2000f8e0004 */
[----:B------:R-:W-:-:S03]  /*23a0*/  ULDC.64 UR4, c[0x0][0x308] ;  /* 0x0000c20000047ab9 */ /* 0x000fc60000000a00 */
[----:B------:R-:W-:Y:S02]  /*23b0*/  IMAD.IADD R5, R5, 0x1, R9 ;  /* 0x0000000105057824 */ /* 0x000fe400078e0209 */
[----:B------:R-:W-:Y:S02]  /*23c0*/  IMAD R9, R57, UR4, RZ ;  /* 0x0000000439097c24 */ /* 0x000fe4000f8e02ff */
[----:B------:R-:W-:-:S04]  /*23d0*/  IMAD.WIDE.U32 R4, R154, UR4, R4 ;  /* 0x000000049a047c25 */ /* 0x000fc8000f8e0004 */
[----:B------:R-:W-:Y:S01]  /*23e0*/  IMAD R9, R154, UR5, R9 ;  /* 0x000000059a097c24 */ /* 0x000fe2000f8e0209 */
[----:B------:R-:W-:Y:S01]  /*23f0*/  ULDC.64 UR4, c[0x0][0x2e8] ;  /* 0x0000ba0000047ab9 */ /* 0x000fe20000000a00 */
[C---:B------:R-:W-:Y:S01]  /*2400*/  IMAD R15, R7.reuse, R60, R6 ;  /* 0x0000003c070f7224 */ /* 0x040fe200078e0206 */
[----:B------:R-:W-:Y:S01]  /*2410*/  IADD3 R84, P5, R4, UR4, RZ ;  /* 0x0000000404547c10 */ /* 0x000fe2000ffbe0ff */
[----:B------:R-:W-:Y:S02]  /*2420*/  IMAD R7, R7, R58, R8 ;  /* 0x0000003a07077224 */ /* 0x000fe400078e0208 */
[----:B------:R-:W-:Y:S01]  /*2430*/  IMAD R74, R10, -0x80, R27 ;  /* 0xffffff800a4a7824 */ /* 0x000fe200078e021b */
[----:B------:R-:W-:Y:S01]  /*2440*/  IADD3.X R82, R5, UR5, R9, P5, !PT ;  /* 0x0000000505527c10 */ /* 0x000fe2000affe409 */
[----:B------:R-:W-:-:S03]  /*2450*/  IMAD.WIDE.U32 R12, R58, R2, RZ ;  /* 0x000000023a0c7225 */ /* 0x000fc600078e00ff */
[----:B------:R-:W-:Y:S01]  /*2460*/  VIMNMX R74, R74, 0x80, PT ;  /* 0x000000804a4a7848 */ /* 0x000fe20003fe0100 */
[----:B------:R-:W-:Y:S01]  /*2470*/  IMAD.WIDE.U32 R10, R60, R2, RZ ;  /* 0x000000023c0a7225 */ /* 0x000fe200078e00ff */
[----:B------:R-:W-:-:S03]  /*2480*/  IADD3 R14, R13, R7, RZ ;  /* 0x000000070d0e7210 */ /* 0x000fc60007ffe0ff */
[----:B------:R-:W-:Y:S01]  /*2490*/  IMAD.IADD R15, R11, 0x1, R15 ;  /* 0x000000010b0f7824 */ /* 0x000fe200078e020f */
[----:B------:R-:W-:Y:S06]  /*24a0*/  @!P0 BRA `(.L_x_376) ;  /* 0x0000001800588947 */ /* 0x000fec0003800000 */
[----:B------:R-:W0:Y:S01]  /*24b0*/  S2R R28, SR_TID.X ;  /* 0x00000000001c7919 */ /* 0x000e220000002100 */
[----:B------:R-:W-:Y:S01]  /*24c0*/  BSSY B1, `(.L_x_377) ;  /* 0x0000023000017945 */ /* 0x000fe20003800000 */
[----:B------:R-:W-:Y:S02]  /*24d0*/  CS2R R8, SRZ ;  /* 0x0000000000087805 */ /* 0x000fe4000001ff00 */
[----:B------:R-:W-:Y:S02]  /*24e0*/  CS2R R30, SRZ ;  /* 0x00000000001e7805 */ /* 0x000fe4000001ff00 */
[----:B------:R-:W-:Y:S02]  /*24f0*/  CS2R R34, SRZ ;  /* 0x0000000000227805 */ /* 0x000fe4000001ff00 */
[----:B------:R-:W-:Y:S02]  /*2500*/  CS2R R32, SRZ ;  /* 0x0000000000207805 */ /* 0x000fe4000001ff00 */
[----:B------:R-:W-:Y:S01]  /*2510*/  CS2R R36, SRZ ;  /* 0x0000000000247805 */ /* 0x000fe2000001ff00 */
[----:B0-----:R-:W-:-:S05]  /*2520*/  VIADD R28, R28, 0xffffff80 ;  /* 0xffffff801c1c7836 */ /* 0x001fca0000000000 */
[----:B------:R-:W-:-:S04]  /*2530*/  LEA.HI R28, R28, R28, RZ, 0x1 ;  /* 0x0000001c1c1c7211 */ /* 0x000fc800078f08ff */
[----:B------:R-:W-:-:S04]  /*2540*/  SHF.R.S32.HI R28, RZ, 0x1, R28 ;  /* 0x00000001ff1c7819 */ /* 0x000fc8000001141c */
[----:B------:R-:W-:Y:S02]  /*2550*/  ISETP.GE.AND P5, PT, R28, R74, PT ;  /* 0x0000004a1c00720c */ /* 0x000fe40003fa6270 */
[----:B------:R-:W-:-:S11]  /*2560*/  CS2R R28, SRZ ;  /* 0x00000000001c7805 */ /* 0x000fd6000001ff00 */
[----:B------:R-:W-:Y:S05]  /*2570*/  @P5 BRA `(.L_x_378) ;  /* 0x00000000005c5947 */ /* 0x000fea0003800000 */
[----:B------:R-:W2:Y:S01]  /*2580*/  LDL R39, [R1+0x14] ;  /* 0x0000140001277983 */ /* 0x000ea20000100800 */
[----:B------:R-:W-:Y:S01]  /*2590*/  ULDC.64 UR4, c[0x0][0x3e8] ;  /* 0x0000fa0000047ab9 */ /* 0x000fe20000000a00 */
[----:B------:R-:W-:Y:S02]  /*25a0*/  ULDC.64 UR6, c[0x0][0x400] ;  /* 0x0001000000067ab9 */ /* 0x000fe40000000a00 */
[----:B------:R-:W3:Y:S01]  /*25b0*/  LDL R38, [R1+0x18] ;  /* 0x0000180001267983 */ /* 0x000ee20000100800 */
[----:B------:R-:W-:Y:S02]  /*25c0*/  IADD3 R10, P0, P6, R46, UR4, R10 ;  /* 0x000000042e0a7c10 */ /* 0x000fe4000fe1e00a */
[----:B------:R-:W-:Y:S02]  /*25d0*/  CS2R R34, SRZ ;  /* 0x0000000000227805 */ /* 0x000fe4000001ff00 */
[----:B------:R-:W-:Y:S02]  /*25e0*/  CS2R R36, SRZ ;  /* 0x0000000000247805 */ /* 0x000fe4000001ff00 */
[----:B------:R-:W-:-:S02]  /*25f0*/  IADD3.X R11, R51, UR5, R15, P0, P6 ;  /* 0x00000005330b7c10 */ /* 0x000fc400087ec40f */
[----:B------:R-:W-:-:S04]  /*2600*/  IADD3 R12, P0, P6, R42, UR6, R12 ;  /* 0x000000062a0c7c10 */ /* 0x000fc8000fe1e00c */
[----:B------:R-:W-:Y:S02]  /*2610*/  IADD3.X R13, R49, UR7, R14, P0, P6 ;  /* 0x00000007310d7c10 */ /* 0x000fe400087ec40e */
[----:B------:R-:W-:Y:S02]  /*2620*/  ISETP.GE.AND P6, PT, R22, R80, PT ;  /* 0x000000501600720c */ /* 0x000fe40003fc6270 */
[----:B------:R-:W-:Y:S02]  /*2630*/  CS2R R30, SRZ ;  /* 0x00000000001e7805 */ /* 0x000fe4000001ff00 */
[----:B------:R-:W-:Y:S02]  /*2640*/  CS2R R8, SRZ ;  /* 0x0000000000087805 */ /* 0x000fe4000001ff00 */
[----:B------:R-:W-:Y:S02]  /*2650*/  CS2R R32, SRZ ;  /* 0x0000000000207805 */ /* 0x000fe4000001ff00 */
[----:B------:R-:W-:-:S05]  /*2660*/  CS2R R28, SRZ ;  /* 0x00000000001c7805 */ /* 0x000fca000001ff00 */
[----:B------:R0:W5:Y:S04]  /*2670*/  @!P6 LDG.E.64 R34, desc[UR42][R10.64] ;  /* 0x0000002a0a22e981 */ /* 0x000168000c1e1b00 */
[----:B------:R0:W5:Y:S01]  /*2680*/  @!P6 LDG.E.64 R36, desc[UR42][R12.64] ;  /* 0x0000002a0c24e981 */ /* 0x000162000c1e1b00 */
[-C--:B--2---:R-:W-:Y:S02]  /*2690*/  ISETP.GE.AND P0, PT, R39, R80.reuse, PT ;  /* 0x000000502700720c */ /* 0x084fe40003f06270 */
[----:B---3--:R-:W-:-:S11]  /*26a0*/  ISETP.GE.AND P6, PT, R38, R80, PT ;  /* 0x000000502600720c */ /* 0x008fd60003fc6270 */
[----:B------:R0:W5:Y:S04]  /*26b0*/  @!P0 LDG.E.64 R30, desc[UR42][R10.64+0x10] ;  /* 0x0000102a0a1e8981 */ /* 0x000168000c1e1b00 */
[----:B------:R0:W5:Y:S04]  /*26c0*/  @!P6 LDG.E.64 R8, desc[UR42][R10.64+0x20] ;  /* 0x0000202a0a08e981 */ /* 0x000168000c1e1b00 */
[----:B------:R0:W5:Y:S04]  /*26d0*/  @!P0 LDG.E.64 R32, desc[UR42][R12.64+0x10] ;  /* 0x0000102a0c208981 */ /* 0x000168000c1e1b00 */
[----:B------:R0:W5:Y:S02]  /*26e0*/  @!P6 LDG.E.64 R28, desc[UR42][R12.64+0x20] ;  /* 0x0000202a0c1ce981 */ /* 0x000164000c1e1b00 */
.L_x_378:
[----:B------:R-:W-:Y:S05]  /*26f0*/  BSYNC B1 ;  /* 0x0000000000017941 */ /* 0x000fea0003800000 */
.L_x_377:
[----:B------:R-:W-:Y:S01]  /*2700*/  UISETP.NE.AND UP0, UPT, UR36, 0x3, UPT ;  /* 0x000000032400788c */ /* 0x000fe2000bf05270 */
[----:B-----5:R-:W-:Y:S01]  /*2710*/  IMAD.MOV.U32 R38, RZ, RZ, R8 ;  /* 0x000000ffff267224 */ /* 0x020fe200078e0008 */
[----:B------:R-:W-:Y:S01]  /*2720*/  MOV R81, R36 ;  /* 0x0000002400517202 */ /* 0x000fe20000000f00 */
[----:B------:R-:W-:Y:S02]  /*2730*/  IMAD.MOV.U32 R71, RZ, RZ, R30 ;  /* 0x000000ffff477224 */ /* 0x000fe400078e001e */
[----:B------:R-:W-:Y:S01]  /*2740*/  IMAD.MOV.U32 R73, RZ, RZ, R34 ;  /* 0x000000ffff497224 */ /* 0x000fe200078e0022 */
[----:B------:R-:W-:Y:S01]  /*2750*/  PLOP3.LUT P0, PT, PT, PT, UP0, 0x80, 0x0 ;  /* 0x000000000000781c */ /* 0x000fe20003f0f008 */
[----:B------:R-:W-:Y:S02]  /*2760*/  IMAD.MOV.U32 R70, RZ, RZ, R28 ;  /* 0x000000ffff467224 */ /* 0x000fe400078e001c */
[----:B------:R-:W-:-:S10]  /*2770*/  IMAD.MOV.U32 R72, RZ, RZ, R32 ;  /* 0x000000ffff487224 */ /* 0x000fd400078e0020 */
[----:B------:R-:W-:Y:S05]  /*2780*/  @!P0 BRA `(.L_x_379) ;  /* 0x0000000000048947 */ /* 0x000fea0003800000 */
[----:B------:R-:W-:Y:S01]  /*2790*/  BPT.TRAP 0x1 ;  /* 0x000000040000795c */ /* 0x000fe20000300000 */
.L_x_379:
[----:B------:R-:W-:Y:S01]  /*27a0*/  IMAD R68, R19, 0x8, R18 ;  /* 0x0000000813447824 */ /* 0x000fe200078e0212 */
[----:B------:R-:W-:Y:S01]  /*27b0*/  SHF.L.U32 R79, R157, 0x1f, RZ ;  /* 0x0000001f9d4f7819 */ /* 0x000fe200000006ff */
[----:B------:R-:W-:Y:S03]  /*27c0*/  BSSY B1, `(.L_x_380) ;  /* 0x0000003000017945 */ /* 0x000fe60003800000 */
[----:B------:R-:W1:Y:S02]  /*27d0*/  SYNCS.PHASECHK.TRANS64.TRYWAIT P6, [R68+URZ+0x19c90], R79 ;  /* 0x019c904f440075a7 */ /* 0x000e6400080c017f */
[----:B-1----:R-:W-:Y:S05]  /*27e0*/  @!P6 BRA `(.L_x_381) ;  /* 0x00000174007ce947 */ /* 0x002fea0003800000 */
.L_x_628:
[----:B------:R-:W-:Y:S05]  /*27f0*/  BSYNC B1 ;  /* 0x0000000000017941 */ /* 0x000fea0003800000 */
.L_x_380:
[----:B------:R-:W-:-:S03]  /*2800*/  UMOV UR4, 0xffffffff ;  /* 0xffffffff00047882 */ /* 0x000fc60000000000 */
[----:B------:R-:W-:Y:S05]  /*2810*/  BRA.DIV UR4, `(.L_x_382) ;  /* 0x0000017604847947 */ /* 0x000fea000b800000 */
[----:B------:R2:W3:Y:S04]  /*2820*/  SHFL.IDX PT, R39, R82, RZ, 0x1e1f ;  /* 0x001e1fff52277589 */ /* 0x0004e800000e0000 */
[----:B------:R2:W4:Y:S02]  /*2830*/  SHFL.IDX PT, R14, R84, RZ, 0x1e1f ;  /* 0x001e1fff540e7589 */ /* 0x00052400000e0000 */
.L_x_632:
[----:B------:R-:W-:Y:S05]  /*2840*/  @P5 BRA `(.L_x_383) ;  /* 0x0000003800e45947 */ /* 0x000fea0003800000 */
[----:B------:R-:W-:Y:S01]  /*2850*/  ISETP.NE.AND P5, PT, R53, RZ, PT ;  /* 0x000000ff3500720c */ /* 0x000fe20003fa5270 */
[----:B------:R-:W-:-:S12]  /*2860*/  BSSY B1, `(.L_x_384) ;  /* 0x0000071000017945 */ /* 0x000fd80003800000 */
[----:B------:R-:W-:Y:S05]  /*2870*/  @!P5 BRA `(.L_x_385) ;  /* 0x0000000400bcd947 */ /* 0x000fea0003800000 */
[----:B------:R1:W1:Y:S01]  /*2880*/  LDS.128 R4, [R69+0x13800] ;  /* 0x0138000045047984 */ /* 0x0002620000000c00 */
[----:B------:R-:W-:Y:S01]  /*2890*/  ISETP.GE.AND P6, PT, R22, R80, PT ;  /* 0x000000501600720c */ /* 0x000fe20003fc6270 */
[----:B------:R-:W-:Y:S01]  /*28a0*/  BSSY B2, `(.L_x_386) ;  /* 0x000006b000027945 */ /* 0x000fe20003800000 */
[----:B0---4-:R-:W-:-:S05]  /*28b0*/  IADD3 R10, P5, R16, R14, RZ ;  /* 0x0000000e100a7210 */ /* 0x011fca0007fbe0ff */
[----:B---3--:R-:W-:-:S06]  /*28c0*/  IMAD.X R11, R39, 0x1, R17, P5 ;  /* 0x00000001270b7824 */ /* 0x008fcc00028e0611 */
[----:B------:R-:W-:Y:S05]  /*28d0*/  @P6 BRA `(.L_x_387) ;  /* 0x00000004009c6947 */ /* 0x000fea0003800000 */
[----:B------:R-:W-:Y:S01]  /*28e0*/  SHF.R.U32.HI R12, RZ, 0x8, R35 ;  /* 0x00000008ff0c7819 */ /* 0x000fe20000011623 */
[----:B-1----:R-:W-:Y:S01]  /*28f0*/  IMAD.MOV.U32 R15, RZ, RZ, R4 ;  /* 0x000000ffff0f7224 */ /* 0x002fe200078e0004 */
[----:B------:R-:W-:Y:S02]  /*2900*/  SHF.R.U32.HI R34, RZ, 0x8, R37 ;  /* 0x00000008ff227819 */ /* 0x000fe40000011625 */
[----:B--2---:R-:W-:Y:S01]  /*2910*/  SHF.R.U32.HI R82, RZ, 0x10, R35 ;  /* 0x00000010ff527819 */ /* 0x004fe20000011623 */
[----:B------:R-:W-:Y:S01]  /*2920*/  IMAD.SHL.U32 R12, R12, 0x100, RZ ;  /* 0x000001000c0c7824 */ /* 0x000fe200078e00ff */
[----:B------:R-:W-:Y:S01]  /*2930*/  LOP3.LUT R13, R35, 0xff0000ff, RZ, 0xc0, !PT ;  /* 0xff0000ff230d7812 */ /* 0x000fe200078ec0ff */
[----:B------:R-:W-:Y:S01]  /*2940*/  IMAD.SHL.U32 R34, R34, 0x100, RZ ;  /* 0x0000010022227824 */ /* 0x000fe200078e00ff */
[----:B------:R-:W-:Y:S02]  /*2950*/  LOP3.LUT R35, R37, 0xff0000ff, RZ, 0xc0, !PT ;  /* 0xff0000ff25237812 */ /* 0x000fe400078ec0ff */
[----:B------:R-:W-:-:S02]  /*2960*/  SHF.R.U32.HI R36, RZ, 0x10, R37 ;  /* 0x00000010ff247819 */ /* 0x000fc40000011625 */
[----:B------:R-:W-:Y:S01]  /*2970*/  LOP3.LUT R13, R13, 0xff00, R12, 0xf8, !PT ;  /* 0x0000ff000d0d7812 */ /* 0x000fe200078ef80c */
[----:B------:R-:W-:Y:S01]  /*2980*/  IMAD.U32 R12, R82, 0x10000, RZ ;  /* 0x00010000520c7824 */ /* 0x000fe200078e00ff */
[----:B------:R-:W-:Y:S02]  /*2990*/  LOP3.LUT R37, R35, 0xff00, R34, 0xf8, !PT ;  /* 0x0000ff0023257812 */ /* 0x000fe400078ef822 */
[----:B------:R-:W-:Y:S02]  /*29a0*/  SHF.L.U32 R34, R36, 0x10, RZ ;  /* 0x0000001024227819 */ /* 0x000fe400000006ff */
[----:B------:R-:W-:Y:S02]  /*29b0*/  F2FP.F16.E4M3.UNPACK_B R4, R5 ;  /* 0x00000005ff04723e */ /* 0x000fe400020006ff */
[----:B------:R-:W-:Y:S02]  /*29c0*/  F2FP.F16.E4M3.UNPACK_B R35, R81.H1 ;  /* 0x00000051ff23723e */ /* 0x000fe400030006ff */
[----:B------:R-:W-:-:S02]  /*29d0*/  LOP3.LUT R12, R13, 0xff0000, R12, 0xf8, !PT ;  /* 0x00ff00000d0c7812 */ /* 0x000fc400078ef80c */
[----:B------:R-:W-:Y:S01]  /*29e0*/  LOP3.LUT R13, R37, 0xff0000, R34, 0xf8, !PT ;  /* 0x00ff0000250d7812 */ /* 0x000fe200078ef822 */
[--C-:B------:R-:W-:Y:S01]  /*29f0*/  HADD2.F32 R34, -RZ, R4.reuse.H1_H1 ;  /* 0x30000004ff227230 */ /* 0x100fe20000004100 */
[----:B------:R-:W-:Y:S01]  /*2a00*/  F2FP.F16.E4M3.UNPACK_B R37, R73.H1 ;  /* 0x00000049ff25723e */ /* 0x000fe200030006ff */
[--C-:B------:R-:W-:Y:S01]  /*2a10*/  HADD2.F32 R85, -RZ, R35.reuse.H0_H0 ;  /* 0x20000023ff557230 */ /* 0x100fe20000004100 */
[----:B------:R-:W-:Y:S01]  /*2a20*/  F2FP.F16.E4M3.UNPACK_B R5, R5.H1 ;  /* 0x00000005ff05723e */ /* 0x000fe200030006ff */
[----:B------:R-:W-:Y:S01]  /*2a30*/  HADD2.F32 R4, -RZ, R4.H0_H0 ;  /* 0x20000004ff047230 */ /* 0x000fe20000004100 */
[----:B------:R-:W-:Y:S01]  /*2a40*/  F2FP.F16.E4M3.UNPACK_B R81, R81 ;  /* 0x00000051ff51723e */ /* 0x000fe200020006ff */
[----:B------:R-:W-:Y:S02]  /*2a50*/  HADD2.F32 R82, -RZ, R35.H1_H1 ;  /* 0x30000023ff527230 */ /* 0x000fe40000004100 */
[----:B------:R-:W-:Y:S01]  /*2a60*/  FMUL.FTZ R87, R34, R85 ;  /* 0x0000005522577220 */ /* 0x000fe20000410000 */
[----:B------:R-:W-:Y:S01]  /*2a70*/  HADD2.F32 R83, -RZ, R37.H0_H0 ;  /* 0x20000025ff537230 */ /* 0x000fe20000004100 */
[----:B------:R-:W-:Y:S01]  /*2a80*/  F2FP.F16.E4M3.UNPACK_B R73, R73 ;  /* 0x00000049ff49723e */ /* 0x000fe200020006ff */
[----:B------:R-:W-:-:S02]  /*2a90*/  HADD2.F32 R36, -RZ, R5.H1_H1 ;  /* 0x30000005ff247230 */ /* 0x000fc40000004100 */
[----:B------:R-:W-:Y:S02]  /*2aa0*/  HADD2.F32 R35, -RZ, R5.H0_H0 ;  /* 0x20000005ff237230 */ /* 0x000fe40000004100 */
[----:B------:R-:W-:Y:S01]  /*2ab0*/  FMUL.FTZ R5, R4, R85 ;  /* 0x0000005504057220 */ /* 0x000fe20000410000 */
[----:B------:R-:W-:Y:S02]  /*2ac0*/  HADD2.F32 R37, -RZ, R37.H1_H1 ;  /* 0x30000025ff257230 */ /* 0x000fe40000004100 */
[-C--:B------:R-:W-:Y:S01]  /*2ad0*/  FMUL.FTZ R84, R36, R82.reuse ;  /* 0x0000005224547220 */ /* 0x080fe20000410000 */
[-C--:B------:R-:W-:Y:S01]  /*2ae0*/  FFMA.FTZ R4, R4, R83.reuse, -R87 ;  /* 0x0000005304047223 */ /* 0x080fe20000010857 */
[----:B------:R-:W-:Y:S01]  /*2af0*/  FFMA.FTZ R5, R34, R83, R5 ;  /* 0x0000005322057223 */ /* 0x000fe20000010005 */
[C---:B------:R-:W-:Y:S01]  /*2b00*/  FMUL.FTZ R85, R35.reuse, R82 ;  /* 0x0000005223557220 */ /* 0x040fe20000410000 */
[----:B------:R-:W-:Y:S01]  /*2b10*/  F2FP.F16.E4M3.UNPACK_B R34, R15.H1 ;  /* 0x0000000fff22723e */ /* 0x000fe200030006ff */
[----:B------:R-:W-:Y:S01]  /*2b20*/  FFMA.FTZ R86, R35, R37, -R84 ;  /* 0x0000002523567223 */ /* 0x000fe20000010854 */
[----:B------:R-:W-:Y:S01]  /*2b30*/  F2FP.F16.E4M3.UNPACK_B R15, R15 ;  /* 0x0000000fff0f723e */ /* 0x000fe200020006ff */
[----:B------:R-:W-:Y:S01]  /*2b40*/  FFMA.FTZ R87, R36, R37, R85 ;  /* 0x0000002524577223 */ /* 0x000fe20000010055 */
[----:B------:R-:W-:-:S02]  /*2b50*/  HADD2.F32 R82, -RZ, R81.H1_H1 ;  /* 0x30000051ff527230 */ /* 0x000fc40000004100 */
[--C-:B------:R-:W-:Y:S02]  /*2b60*/  HADD2.F32 R36, -RZ, R34.reuse.H0_H0 ;  /* 0x20000022ff247230 */ /* 0x100fe40000004100 */
[----:B------:R-:W-:Y:S02]  /*2b70*/  HADD2.F32 R37, -RZ, R34.H1_H1 ;  /* 0x30000022ff257230 */ /* 0x000fe40000004100 */
[----:B------:R-:W-:Y:S02]  /*2b80*/  HADD2.F32 R81, -RZ, R81.H0_H0 ;  /* 0x20000051ff517230 */ /* 0x000fe40000004100 */
[-C--:B------:R-:W-:Y:S01]  /*2b90*/  FMUL.FTZ R84, R36, R82.reuse ;  /* 0x0000005224547220 */ /* 0x080fe20000410000 */
[--C-:B------:R-:W-:Y:S02]  /*2ba0*/  HADD2.F32 R35, -RZ, R15.reuse.H1_H1 ;  /* 0x3000000fff237230 */ /* 0x100fe40000004100 */
[----:B------:R-:W-:Y:S01]  /*2bb0*/  FMUL.FTZ R85, R37, R82 ;  /* 0x0000005225557220 */ /* 0x000fe20000410000 */
[----:B------:R-:W-:-:S02]  /*2bc0*/  HADD2.F32 R34, -RZ, R15.H0_H0 ;  /* 0x2000000fff227230 */ /* 0x000fc40000004100 */
[--C-:B------:R-:W-:Y:S02]  /*2bd0*/  HADD2.F32 R15, -RZ, R73.reuse.H1_H1 ;  /* 0x30000049ff0f7230 */ /* 0x100fe40000004100 */
[-C--:B------:R-:W-:Y:S01]  /*2be0*/  FMUL.FTZ R83, R35, R81.reuse ;  /* 0x0000005123537220 */ /* 0x080fe20000410000 */
[----:B------:R-:W-:Y:S02]  /*2bf0*/  HADD2.F32 R73, -RZ, R73.H0_H0 ;  /* 0x20000049ff497230 */ /* 0x000fe40000004100 */
[----:B------:R-:W-:Y:S01]  /*2c00*/  FMUL.FTZ R82, R34, R81 ;  /* 0x0000005122527220 */ /* 0x000fe20000410000 */
[-C--:B------:R-:W-:Y:S01]  /*2c10*/  FFMA.FTZ R36, R36, R15.reuse, -R85 ;  /* 0x0000000f24247223 */ /* 0x080fe20000010855 */
[----:B------:R-:W-:Y:S01]  /*2c20*/  FFMA.FTZ R37, R37, R15, R84 ;  /* 0x0000000f25257223 */ /* 0x000fe20000010054 */
[-C--:B------:R-:W-:Y:S01]  /*2c30*/  FFMA.FTZ R15, R34, R73.reuse, -R83 ;  /* 0x00000049220f7223 */ /* 0x080fe20000010853 */
[----:B------:R-:W-:Y:S01]  /*2c40*/  FFMA.FTZ R34, R35, R73, R82 ;  /* 0x0000004923227223 */ /* 0x000fe20000010052 */
[----:B------:R-:W-:-:S02]  /*2c50*/  F2FP.F16.E4M3.UNPACK_B R73, R7.H1 ;  /* 0x00000007ff49723e */ /* 0x000fc400030006ff */
[----:B------:R-:W-:Y:S02]  /*2c60*/  F2FP.SATFINITE.E4M3.F32.PACK_AB_MERGE_C R35, R87, R86, RZ ;  /* 0x000000565723723e */ /* 0x000fe400048070ff */
[-C--:B------:R-:W-:Y:S01]  /*2c70*/  F2FP.F16.E4M3.UNPACK_B R86, R13.reuse.H1 ;  /* 0x0000000dff56723e */ /* 0x080fe200030006ff */
[--C-:B------:R-:W-:Y:S01]  /*2c80*/  HADD2.F32 R81, -RZ, R73.reuse.H0_H0 ;  /* 0x20000049ff517230 */ /* 0x100fe20000004100 */
[----:B------:R-:W-:Y:S01]  /*2c90*/  F2FP.F16.E4M3.UNPACK_B R83, R12.H1 ;  /* 0x0000000cff53723e */ /* 0x000fe200030006ff */
[----:B------:R-:W-:Y:S01]  /*2ca0*/  HADD2.F32 R73, -RZ, R73.H1_H1 ;  /* 0x30000049ff497230 */ /* 0x000fe20000004100 */
[----:B------:R-:W-:Y:S01]  /*2cb0*/  F2FP.SATFINITE.E4M3.F32.PACK_AB_MERGE_C R36, R37, R36, RZ ;  /* 0x000000242524723e */ /* 0x000fe200048070ff */
[--C-:B------:R-:W-:Y:S01]  /*2cc0*/  HADD2.F32 R92, -RZ, R86.reuse.H1_H1 ;  /* 0x30000056ff5c7230 */ /* 0x100fe20000004100 */
[----:B------:R-:W-:Y:S01]  /*2cd0*/  F2FP.F16.E4M3.UNPACK_B R37, R6.H1 ;  /* 0x00000006ff25723e */ /* 0x000fe200030006ff */
[----:B------:R-:W-:Y:S01]  /*2ce0*/  HADD2.F32 R84, -RZ, R83.H1_H1 ;  /* 0x30000053ff547230 */ /* 0x000fe20000004100 */
[----:B------:R-:W-:Y:S01]  /*2cf0*/  F2FP.F16.E4M3.UNPACK_B R85, R13 ;  /* 0x0000000dff55723e */ /* 0x000fe200020006ff */
[----:B------:R-:W-:Y:S01]  /*2d00*/  HADD2.F32 R86, -RZ, R86.H0_H0 ;  /* 0x20000056ff567230 */ /* 0x000fe20000004100 */
[----:B------:R-:W-:Y:S01]  /*2d10*/  F2FP.F16.E4M3.UNPACK_B R82, R12 ;  /* 0x0000000cff52723e */ /* 0x000fe200020006ff */
[----:B------:R-:W-:Y:S01]  /*2d20*/  FMUL.FTZ R12, R73, R92 ;  /* 0x0000005c490c7220 */ /* 0x000fe20000410000 */
[----:B------:R-:W-:-:S02]  /*2d30*/  HADD2.F32 R13, -RZ, R37.H1_H1 ;  /* 0x30000025ff0d7230 */ /* 0x000fc40000004100 */
[C---:B------:R-:W-:Y:S01]  /*2d40*/  FMUL.FTZ R94, R81.reuse, R92 ;  /* 0x0000005c515e7220 */ /* 0x040fe20000410000 */
[----:B------:R-:W-:Y:S02]  /*2d50*/  HADD2.F32 R90, -RZ, R85.H1_H1 ;  /* 0x30000055ff5a7230 */ /* 0x000fe40000004100 */
[----:B------:R-:W-:Y:S01]  /*2d60*/  FFMA.FTZ R81, R81, R84, -R12 ;  /* 0x0000005451517223 */ /* 0x000fe2000001080c */
[----:B------:R-:W-:Y:S01]  /*2d70*/  HADD2.F32 R37, -RZ, R37.H0_H0 ;  /* 0x20000025ff257230 */ /* 0x000fe20000004100 */
[----:B------:R-:W-:Y:S01]  /*2d80*/  F2FP.F16.E4M3.UNPACK_B R7, R7 ;  /* 0x00000007ff07723e */ /* 0x000fe200020006ff */
[----:B------:R-:W-:Y:S02]  /*2d90*/  HADD2.F32 R12, -RZ, R82.H1_H1 ;  /* 0x30000052ff0c7230 */ /* 0x000fe40000004100 */
[----:B------:R-:W-:Y:S01]  /*2da0*/  FMUL.FTZ R92, R13, R90 ;  /* 0x0000005a0d5c7220 */ /* 0x000fe20000410000 */
[----:B------:R-:W-:Y:S01]  /*2db0*/  F2FP.F16.E4M3.UNPACK_B R6, R6 ;  /* 0x00000006ff06723e */ /* 0x000fe200020006ff */
[----:B------:R-:W-:Y:S01]  /*2dc0*/  FMUL.FTZ R90, R37, R90 ;  /* 0x0000005a255a7220 */ /* 0x000fe20000410000 */
[----:B------:R-:W-:-:S02]  /*2dd0*/  HADD2.F32 R85, -RZ, R85.H0_H0 ;  /* 0x20000055ff557230 */ /* 0x000fc40000004100 */
[----:B------:R-:W-:Y:S01]  /*2de0*/  FFMA.FTZ R92, R37, R12, -R92 ;  /* 0x0000000c255c7223 */ /* 0x000fe2000001085c */
[----:B------:R-:W-:Y:S01]  /*2df0*/  FFMA.FTZ R94, R73, R84, R94 ;  /* 0x00000054495e7223 */ /* 0x000fe2000001005e */
[----:B------:R-:W-:Y:S01]  /*2e00*/  FFMA.FTZ R37, R13, R12, R90 ;  /* 0x0000000c0d257223 */ /* 0x000fe2000001005a */
[--C-:B------:R-:W-:Y:S01]  /*2e10*/  HADD2.F32 R12, -RZ, R7.reuse.H0_H0 ;  /* 0x20000007ff0c7230 */ /* 0x100fe20000004100 */
[----:B------:R-:W-:Y:S01]  /*2e20*/  F2FP.SATFINITE.E4M3.F32.PACK_AB_MERGE_C R5, R5, R4, R35 ;  /* 0x000000040505723e */ /* 0x000fe20004807023 */
[----:B------:R-:W-:Y:S01]  /*2e30*/  HADD2.F32 R13, -RZ, R7.H1_H1 ;  /* 0x30000007ff0d7230 */ /* 0x000fe20000004100 */
[----:B------:R-:W-:Y:S01]  /*2e40*/  F2FP.SATFINITE.E4M3.F32.PACK_AB_MERGE_C R81, R94, R81, RZ ;  /* 0x000000515e51723e */ /* 0x000fe200048070ff */
[--C-:B------:R-:W-:Y:S01]  /*2e50*/  HADD2.F32 R7, -RZ, R6.reuse.H0_H0 ;  /* 0x20000006ff077230 */ /* 0x100fe20000004100 */
[----:B------:R-:W-:Y:S01]  /*2e60*/  F2FP.SATFINITE.E4M3.F32.PACK_AB_MERGE_C R37, R37, R92, RZ ;  /* 0x0000005c2525723e */ /* 0x000fe200048070ff */
[----:B------:R-:W-:Y:S02]  /*2e70*/  HADD2.F32 R6, -RZ, R6.H1_H1 ;  /* 0x30000006ff067230 */ /* 0x000fe40000004100 */
[----:B------:R-:W-:Y:S01]  /*2e80*/  FMUL.FTZ R73, R13, R86 ;  /* 0x000000560d497220 */ /* 0x000fe20000410000 */
[----:B------:R-:W-:-:S02]  /*2e90*/  HADD2.F32 R83, -RZ, R83.H0_H0 ;  /* 0x20000053ff537230 */ /* 0x000fc40000004100 */
[----:B------:R-:W-:Y:S01]  /*2ea0*/  FMUL.FTZ R86, R12, R86 ;  /* 0x000000560c567220 */ /* 0x000fe20000410000 */
[----:B------:R-:W-:Y:S02]  /*2eb0*/  HADD2.F32 R82, -RZ, R82.H0_H0 ;  /* 0x20000052ff527230 */ /* 0x000fe40000004100 */
[-C--:B------:R-:W-:Y:S01]  /*2ec0*/  FMUL.FTZ R84, R6, R85.reuse ;  /* 0x0000005506547220 */ /* 0x080fe20000410000 */
[----:B------:R-:W-:Y:S01]  /*2ed0*/  FMUL.FTZ R85, R7, R85 ;  /* 0x0000005507557220 */ /* 0x000fe20000410000 */
[-C--:B------:R-:W-:Y:S01]  /*2ee0*/  FFMA.FTZ R73, R12, R83.reuse, -R73 ;  /* 0x000000530c497223 */ /* 0x080fe20000010849 */
[----:B------:R-:W-:Y:S01]  /*2ef0*/  FFMA.FTZ R86, R13, R83, R86 ;  /* 0x000000530d567223 */ /* 0x000fe20000010056 */
[-C--:B------:R-:W-:Y:S01]  /*2f00*/  FFMA.FTZ R84, R7, R82.reuse, -R84 ;  /* 0x0000005207547223 */ /* 0x080fe20000010854 */
[----:B------:R-:W-:Y:S01]  /*2f10*/  FFMA.FTZ R85, R6, R82, R85 ;  /* 0x0000005206557223 */ /* 0x000fe20000010055 */
[----:B------:R-:W-:Y:S02]  /*2f20*/  F2FP.SATFINITE.E4M3.F32.PACK_AB_MERGE_C R4, R34, R15, R36 ;  /* 0x0000000f2204723e */ /* 0x000fe40004807024 */
[----:B------:R-:W-:-:S02]  /*2f30*/  F2FP.SATFINITE.E4M3.F32.PACK_AB_MERGE_C R7, R86, R73, R81 ;  /* 0x000000495607723e */ /* 0x000fc40004807051 */
[----:B------:R-:W-:-:S07]  /*2f40*/  F2FP.SATFINITE.E4M3.F32.PACK_AB_MERGE_C R6, R85, R84, R37 ;  /* 0x000000545506723e */ /* 0x000fce0004807025 */
.L_x_387:
[----:B------:R-:W-:Y:S05]  /*2f50*/  BSYNC B2 ;  /* 0x0000000000027941 */ /* 0x000fea0003800000 */
.L_x_386:
[----:B-1----:R0:W-:Y:S02]  /*2f60*/  ST.E.128 desc[UR42][R10.64], R4 ;  /* 0x000000040a007985 */ /* 0x0021e4000c101d2a */
.L_x_385:
[----:B------:R-:W-:Y:S05]  /*2f70*/  BSYNC B1 ;  /* 0x0000000000017941 */ /* 0x000fea0003800000 */
.L_x_384:
[----:B------:R-:W-:Y:S01]  /*2f80*/  ISETP.NE.AND P5, PT, R52, RZ, PT ;  /* 0x000000ff3400720c */ /* 0x000fe20003fa5270 */
[----:B------:R-:W-:-:S12]  /*2f90*/  BSSY B1, `(.L_x_388) ;  /* 0x0000074000017945 */ /* 0x000fd80003800000 */
[----:B------:R-:W-:Y:S05]  /*2fa0*/  @!P5 BRA `(.L_x_389) ;  /* 0x0000000400c8d947 */ /* 0x000fea0003800000 */
[----:B0-----:R-:W5:Y:S04]  /*2fb0*/  LDL R5, [R1+0x14] ;  /* 0x0000140001057983 */ /* 0x001f680000100800 */
[----:B------:R-:W2:Y:S01]  /*2fc0*/  LDL R4, [R1+0x4] ;  /* 0x0000040001047983 */ /* 0x000ea20000100800 */
[----:B------:R-:W-:Y:S01]  /*2fd0*/  BSSY B2, `(.L_x_390) ;  /* 0x000006e000027945 */ /* 0x000fe20003800000 */
[----:B-----5:R-:W-:Y:S01]  /*2fe0*/  ISETP.GE.AND P6, PT, R5, R80, PT ;  /* 0x000000500500720c */ /* 0x020fe20003fc6270 */
[----:B--2---:R-:W-:Y:S02]  /*2ff0*/  IMAD.SHL.U32 R11, R4, 0x10, RZ ;  /* 0x00000010040b7824 */ /* 0x004fe400078e00ff */
[----:B------:R0:W2:Y:S03]  /*3000*/  LDS.128 R4, [R69+0x14800] ;  /* 0x0148000045047984 */ /* 0x0000a60000000c00 */
[----:B----4-:R-:W-:-:S04]  /*3010*/  IADD3 R10, P5, R14, R11, RZ ;  /* 0x0000000b0e0a7210 */ /* 0x010fc80007fbe0ff */
[----:B---3--:R-:W-:-:S03]  /*3020*/  LEA.HI.X.SX32 R11, R11, R39, 0x1, P5 ;  /* 0x000000270b0b7211 */ /* 0x008fc600028f0eff */
[----:B0-----:R-:W-:Y:S06]  /*3030*/  @P6 BRA `(.L_x_391) ;  /* 0x00000004009c6947 */ /* 0x001fec0003800000 */
[--C-:B------:R-:W-:Y:S01]  /*3040*/  SHF.R.U32.HI R13, RZ, 0x8, R31.reuse ;  /* 0x00000008ff0d7819 */ /* 0x100fe2000001161f */
[----:B--2---:R-:W-:Y:S01]  /*3050*/  IMAD.MOV.U32 R15, RZ, RZ, R4 ;  /* 0x000000ffff0f7224 */ /* 0x004fe200078e0004 */
[----:B------:R-:W-:Y:S02]  /*3060*/  LOP3.LUT R12, R31, 0xff0000ff, RZ, 0xc0, !PT ;  /* 0xff0000ff1f0c7812 */ /* 0x000fe400078ec0ff */
[----:B------:R-:W-:Y:S01]  /*3070*/  SHF.R.U32.HI R32, RZ, 0x10, R31 ;  /* 0x00000010ff207819 */ /* 0x000fe2000001161f */
[----:B------:R-:W-:Y:S01]  /*3080*/  IMAD.SHL.U32 R13, R13, 0x100, RZ ;  /* 0x000001000d0d7824 */ /* 0x000fe200078e00ff */
[--C-:B------:R-:W-:Y:S02]  /*3090*/  SHF.R.U32.HI R31, RZ, 0x8, R33.reuse ;  /* 0x00000008ff1f7819 */ /* 0x100fe40000011621 */
[----:B------:R-:W-:Y:S02]  /*30a0*/  LOP3.LUT R30, R33, 0xff0000ff, RZ, 0xc0, !PT ;  /* 0xff0000ff211e7812 */ /* 0x000fe400078ec0ff */
[----:B------:R-:W-:Y:S01]  /*30b0*/  SHF.R.U32.HI R33, RZ, 0x10, R33 ;  /* 0x00000010ff217819 */ /* 0x000fe20000011621 */
[----:B------:R-:W-:Y:S01]  /*30c0*/  IMAD.SHL.U32 R31, R31, 0x100, RZ ;  /* 0x000001001f1f7824 */ /* 0x000fe200078e00ff */
[----:B------:R-:W-:Y:S01]  /*30d0*/  LOP3.LUT R12, R12, 0xff00, R13, 0xf8, !PT ;  /* 0x0000ff000c0c7812 */ /* 0x000fe200078ef80d */
[----:B------:R-:W-:Y:S01]  /*30e0*/  IMAD.U32 R13, R32, 0x10000, RZ ;  /* 0x00010000200d7824 */ /* 0x000fe200078e00ff */
[----:B------:R-:W-:Y:S01]  /*30f0*/  F2FP.F16.E4M3.UNPACK_B R4, R5 ;  /* 0x00000005ff04723e */ /* 0x000fe200020006ff */
[----:B------:R-:W-:Y:S01]  /*3100*/  IMAD.U32 R33, R33, 0x10000, RZ ;  /* 0x0001000021217824 */ /* 0x000fe200078e00ff */
[----:B------:R-:W-:-:S02]  /*3110*/  LOP3.LUT R30, R30, 0xff00, R31, 0xf8, !PT ;  /* 0x0000ff001e1e7812 */ /* 0x000fc400078ef81f */
[-C--:B------:R-:W-:Y:S02]  /*3120*/  F2FP.F16.E4M3.UNPACK_B R31, R72.reuse.H1 ;  /* 0x00000048ff1f723e */ /* 0x080fe400030006ff */
[----:B------:R-:W-:Y:S02]  /*3130*/  LOP3.LUT R12, R12, 0xff0000, R13, 0xf8, !PT ;  /* 0x00ff00000c0c7812 */ /* 0x000fe400078ef80d */
[----:B------:R-:W-:Y:S01]  /*3140*/  LOP3.LUT R13, R30, 0xff0000, R33, 0xf8, !PT ;  /* 0x00ff00001e0d7812 */ /* 0x000fe200078ef821 */
[--C-:B------:R-:W-:Y:S01]  /*3150*/  HADD2.F32 R30, -RZ, R4.reuse.H1_H1 ;  /* 0x30000004ff1e7230 */ /* 0x100fe20000004100 */
[----:B------:R-:W-:Y:S01]  /*3160*/  F2FP.F16.E4M3.UNPACK_B R33, R71.H1 ;  /* 0x00000047ff21723e */ /* 0x000fe200030006ff */
[--C-:B------:R-:W-:Y:S01]  /*3170*/  HADD2.F32 R37, -RZ, R31.reuse.H0_H0 ;  /* 0x2000001fff257230 */ /* 0x100fe20000004100 */
[----:B------:R-:W-:Y:S01]  /*3180*/  F2FP.F16.E4M3.UNPACK_B R5, R5.H1 ;  /* 0x00000005ff05723e */ /* 0x000fe200030006ff */
[----:B------:R-:W-:Y:S01]  /*3190*/  HADD2.F32 R4, -RZ, R4.H0_H0 ;  /* 0x20000004ff047230 */ /* 0x000fe20000004100 */
[----:B------:R-:W-:Y:S01]  /*31a0*/  F2FP.F16.E4M3.UNPACK_B R72, R72 ;  /* 0x00000048ff48723e */ /* 0x000fe200020006ff */
[----:B------:R-:W-:-:S02]  /*31b0*/  HADD2.F32 R34, -RZ, R31.H1_H1 ;  /* 0x3000001fff227230 */ /* 0x000fc40000004100 */
[----:B------:R-:W-:Y:S01]  /*31c0*/  FMUL.FTZ R73, R30, R37 ;  /* 0x000000251e497220 */ /* 0x000fe20000410000 */
[----:B------:R-:W-:Y:S01]  /*31d0*/  HADD2.F32 R35, -RZ, R33.H0_H0 ;  /* 0x20000021ff237230 */ /* 0x000fe20000004100 */
[----:B------:R-:W-:Y:S01]  /*31e0*/  F2FP.F16.E4M3.UNPACK_B R71, R71 ;  /* 0x00000047ff47723e */ /* 0x000fe200020006ff */
[--C-:B------:R-:W-:Y:S02]  /*31f0*/  HADD2.F32 R32, -RZ, R5.reuse.H1_H1 ;  /* 0x30000005ff207230 */ /* 0x100fe40000004100 */
        /* <DEDUP_REMOVED lines=12> */
[--C-:B------:R-:W-:Y:S02]  /*32c0*/  HADD2.F32 R33, -RZ, R30.reuse.H1_H1 ;  /* 0x3000001eff217230 */ /* 0x100fe40000004100 */
[----:B------:R-:W-:Y:S02]  /*32d0*/  HADD2.F32 R32, -RZ, R30.H0_H0 ;  /* 0x2000001eff207230 */ /* 0x000fe40000004100 */
        /* <DEDUP_REMOVED lines=17> */
[----:B------:R-:W-:Y:S01]  /*33f0*/  F2FP.SATFINITE.E4M3.F32.PACK_AB_MERGE_C R32, R33, R32, RZ ;  /* 0x000000202120723e */ /* 0x000fe200048070ff */
[----:B------:R-:W-:Y:S01]  /*3400*/  HADD2.F32 R34, -RZ, R34.H1_H1 ;  /* 0x30000022ff227230 */ /* 0x000fe20000004100 */
[----:B------:R-:W-:Y:S01]  /*3410*/  F2FP.F16.E4M3.UNPACK_B R37, R12.H1 ;  /* 0x0000000cff25723e */ /* 0x000fe200030006ff */
[--C-:B------:R-:W-:Y:S01]  /*3420*/  HADD2.F32 R81, -RZ, R73.reuse.H1_H1 ;  /* 0x30000049ff517230 */ /* 0x100fe20000004100 */
[----:B------:R-:W-:Y:S01]  /*3430*/  F2FP.F16.E4M3.UNPACK_B R33, R6.H1 ;  /* 0x00000006ff21723e */ /* 0x000fe200030006ff */
[----:B------:R-:W-:Y:S01]  /*3440*/  HADD2.F32 R73, -RZ, R73.H0_H0 ;  /* 0x20000049ff497230 */ /* 0x000fe20000004100 */
[----:B------:R-:W-:Y:S01]  /*3450*/  F2FP.F16.E4M3.UNPACK_B R72, R13 ;  /* 0x0000000dff48723e */ /* 0x000fe200020006ff */
[----:B------:R-:W-:Y:S01]  /*3460*/  HADD2.F32 R71, -RZ, R37.H1_H1 ;  /* 0x30000025ff477230 */ /* 0x000fe20000004100 */
[----:B------:R-:W-:Y:S01]  /*3470*/  F2FP.F16.E4M3.UNPACK_B R36, R12 ;  /* 0x0000000cff24723e */ /* 0x000fe200020006ff */
[----:B------:R-:W-:-:S02]  /*3480*/  HADD2.F32 R13, -RZ, R33.H1_H1 ;  /* 0x30000021ff0d7230 */ /* 0x000fc40000004100 */
[-C--:B------:R-:W-:Y:S01]  /*3490*/  FMUL.FTZ R12, R34, R81.reuse ;  /* 0x00000051220c7220 */ /* 0x080fe20000410000 */
[----:B------:R-:W-:Y:S02]  /*34a0*/  HADD2.F32 R82, -RZ, R72.H1_H1 ;  /* 0x30000048ff527230 */ /* 0x000fe40000004100 */
[C---:B------:R-:W-:Y:S01]  /*34b0*/  FMUL.FTZ R83, R35.reuse, R81 ;  /* 0x0000005123537220 */ /* 0x040fe20000410000 */
[----:B------:R-:W-:Y:S02]  /*34c0*/  HADD2.F32 R33, -RZ, R33.H0_H0 ;  /* 0x20000021ff217230 */ /* 0x000fe40000004100 */
[----:B------:R-:W-:Y:S01]  /*34d0*/  FFMA.FTZ R81, R35, R71, -R12 ;  /* 0x0000004723517223 */ /* 0x000fe2000001080c */
[----:B------:R-:W-:Y:S02]  /*34e0*/  HADD2.F32 R12, -RZ, R36.H1_H1 ;  /* 0x30000024ff0c7230 */ /* 0x000fe40000004100 */
[-C--:B------:R-:W-:Y:S01]  /*34f0*/  FMUL.FTZ R84, R13, R82.reuse ;  /* 0x000000520d547220 */ /* 0x080fe20000410000 */
[----:B------:R-:W-:Y:S01]  /*3500*/  F2FP.F16.E4M3.UNPACK_B R7, R7 ;  /* 0x00000007ff07723e */ /* 0x000fe200020006ff */
[C---:B------:R-:W-:Y:S01]  /*3510*/  FMUL.FTZ R82, R33.reuse, R82 ;  /* 0x0000005221527220 */ /* 0x040fe20000410000 */
[----:B------:R-:W-:Y:S01]  /*3520*/  F2FP.F16.E4M3.UNPACK_B R6, R6 ;  /* 0x00000006ff06723e */ /* 0x000fe200020006ff */
[----:B------:R-:W-:Y:S01]  /*3530*/  FFMA.FTZ R84, R33, R12, -R84 ;  /* 0x0000000c21547223 */ /* 0x000fe20000010854 */
[----:B------:R-:W-:-:S02]  /*3540*/  HADD2.F32 R72, -RZ, R72.H0_H0 ;  /* 0x20000048ff487230 */ /* 0x000fc40000004100 */
[----:B------:R-:W-:Y:S01]  /*3550*/  FFMA.FTZ R35, R13, R12, R82 ;  /* 0x0000000c0d237223 */ /* 0x000fe20000010052 */
[--C-:B------:R-:W-:Y:S02]  /*3560*/  HADD2.F32 R12, -RZ, R7.reuse.H0_H0 ;  /* 0x20000007ff0c7230 */ /* 0x100fe40000004100 */
[----:B------:R-:W-:Y:S01]  /*3570*/  FFMA.FTZ R86, R34, R71, R83 ;  /* 0x0000004722567223 */ /* 0x000fe20000010053 */
[----:B------:R-:W-:Y:S01]  /*3580*/  HADD2.F32 R13, -RZ, R7.H1_H1 ;  /* 0x30000007ff0d7230 */ /* 0x000fe20000004100 */
[----:B------:R-:W-:Y:S01]  /*3590*/  F2FP.SATFINITE.E4M3.F32.PACK_AB_MERGE_C R5, R5, R4, R31 ;  /* 0x000000040505723e */ /* 0x000fe2000480701f */
[--C-:B------:R-:W-:Y:S02]  /*35a0*/  HADD2.F32 R7, -RZ, R6.reuse.H0_H0 ;  /* 0x20000006ff077230 */ /* 0x100fe40000004100 */
[-C--:B------:R-:W-:Y:S01]  /*35b0*/  FMUL.FTZ R82, R12, R73.reuse ;  /* 0x000000490c527220 */ /* 0x080fe20000410000 */
[----:B------:R-:W-:Y:S02]  /*35c0*/  HADD2.F32 R6, -RZ, R6.H1_H1 ;  /* 0x30000006ff067230 */ /* 0x000fe40000004100 */
[----:B------:R-:W-:Y:S01]  /*35d0*/  FMUL.FTZ R71, R13, R73 ;  /* 0x000000490d477220 */ /* 0x000fe20000410000 */
[----:B------:R-:W-:-:S02]  /*35e0*/  HADD2.F32 R37, -RZ, R37.H0_H0 ;  /* 0x20000025ff257230 */ /* 0x000fc40000004100 */
[-C--:B------:R-:W-:Y:S01]  /*35f0*/  FMUL.FTZ R33, R7, R72.reuse ;  /* 0x0000004807217220 */ /* 0x080fe20000410000 */
[----:B------:R-:W-:Y:S02]  /*3600*/  HADD2.F32 R36, -RZ, R36.H0_H0 ;  /* 0x20000024ff247230 */ /* 0x000fe40000004100 */
[----:B------:R-:W-:Y:S01]  /*3610*/  FMUL.FTZ R34, R6, R72 ;  /* 0x0000004806227220 */ /* 0x000fe20000410000 */
[----:B------:R-:W-:Y:S01]  /*3620*/  F2FP.SATFINITE.E4M3.F32.PACK_AB_MERGE_C R35, R35, R84, RZ ;  /* 0x000000542323723e */ /* 0x000fe200048070ff */
[-C--:B------:R-:W-:Y:S01]  /*3630*/  FFMA.FTZ R71, R12, R37.reuse, -R71 ;  /* 0x000000250c477223 */ /* 0x080fe20000010847 */
[----:B------:R-:W-:Y:S01]  /*3640*/  FFMA.FTZ R82, R13, R37, R82 ;  /* 0x000000250d527223 */ /* 0x000fe20000010052 */
[-C--:B------:R-:W-:Y:S01]  /*3650*/  FFMA.FTZ R34, R7, R36.reuse, -R34 ;  /* 0x0000002407227223 */ /* 0x080fe20000010822 */
[----:B------:R-:W-:Y:S01]  /*3660*/  FFMA.FTZ R33, R6, R36, R33 ;  /* 0x0000002406217223 */ /* 0x000fe20000010021 */
[----:B------:R-:W-:Y:S02]  /*3670*/  F2FP.SATFINITE.E4M3.F32.PACK_AB_MERGE_C R81, R86, R81, RZ ;  /* 0x000000515651723e */ /* 0x000fe400048070ff */
[----:B------:R-:W-:-:S02]  /*3680*/  F2FP.SATFINITE.E4M3.F32.PACK_AB_MERGE_C R4, R30, R15, R32 ;  /* 0x0000000f1e04723e */ /* 0x000fc40004807020 */
[----:B------:R-:W-:Y:S02]  /*3690*/  F2FP.SATFINITE.E4M3.F32.PACK_AB_MERGE_C R6, R33, R34, R35 ;  /* 0x000000222106723e */ /* 0x000fe40004807023 */
[----:B------:R-:W-:-:S07]  /*36a0*/  F2FP.SATFINITE.E4M3.F32.PACK_AB_MERGE_C R7, R82, R71, R81 ;  /* 0x000000475207723e */ /* 0x000fce0004807051 */
.L_x_391:
[----:B------:R-:W-:Y:S05]  /*36b0*/  BSYNC B2 ;  /* 0x0000000000027941 */ /* 0x000fea0003800000 */
.L_x_390:
[----:B--2---:R0:W-:Y:S02]  /*36c0*/  ST.E.128 desc[UR42][R10.64], R4 ;  /* 0x000000040a007985 */ /* 0x0041e4000c101d2a */
.L_x_389:
[----:B------:R-:W-:Y:S05]  /*36d0*/  BSYNC B1 ;  /* 0x0000000000017941 */ /* 0x000fea0003800000 */
.L_x_388:
[----:B------:R-:W-:Y:S05]  /*36e0*/  @P1 BRA `(.L_x_383) ;  /* 0x0000002c003c1947 */ /* 0x000fea0003800000 */
[----:B0-----:R-:W5:Y:S04]  /*36f0*/  LDL R13, [R1+0x18] ;  /* 0x00001800010d7983 */ /* 0x001f680000100800 */
[----:B------:R-:W3:Y:S01]  /*3700*/  LDL R12, [R1+0x10] ;  /* 0x00001000010c7983 */ /* 0x000ee20000100800 */
[----:B----4-:R-:W-:Y:S01]  /*3710*/  IADD3 R10, P5, R156, R14, RZ ;  /* 0x0000000e9c0a7210 */ /* 0x010fe20007fbe0ff */
[----:B------:R-:W-:Y:S02]  /*3720*/  BSSY B1, `(.L_x_392) ;  /* 0x000006c000017945 */ /* 0x000fe40003800000 */
[----:B------:R0:W4:Y:S01]  /*3730*/  LDS.128 R4, [R69+0x15800] ;  /* 0x0158000045047984 */ /* 0x0001220000000c00 */
[----:B-----5:R-:W-:Y:S02]  /*3740*/  ISETP.GE.AND P6, PT, R13, R80, PT ;  /* 0x000000500d00720c */ /* 0x020fe40003fc6270 */
[----:B---3--:R-:W-:-:S11]  /*3750*/  IADD3.X R11, R39, R12, RZ, P5, !PT ;  /* 0x0000000c270b7210 */ /* 0x008fd60002ffe4ff */
[----:B0---4-:R-:W-:Y:S05]  /*3760*/  @P6 BRA `(.L_x_393) ;  /* 0x00000004009c6947 */ /* 0x011fea0003800000 */
[----:B------:R-:W-:Y:S02]  /*3770*/  SHF.R.U32.HI R12, RZ, 0x8, R29 ;  /* 0x00000008ff0c7819 */ /* 0x000fe4000001161d */
[----:B------:R-:W-:Y:S02]  /*3780*/  SHF.R.U32.HI R8, RZ, 0x8, R9 ;  /* 0x00000008ff087819 */ /* 0x000fe40000011609 */
[----:B------:R-:W-:Y:S01]  /*3790*/  SHF.R.U32.HI R14, RZ, 0x10, R29 ;  /* 0x00000010ff0e7819 */ /* 0x000fe2000001161d */
[----:B------:R-:W-:Y:S01]  /*37a0*/  IMAD.SHL.U32 R12, R12, 0x100, RZ ;  /* 0x000001000c0c7824 */ /* 0x000fe200078e00ff */
[----:B------:R-:W-:Y:S01]  /*37b0*/  LOP3.LUT R15, R29, 0xff0000ff, RZ, 0xc0, !PT ;  /* 0xff0000ff1d0f7812 */ /* 0x000fe200078ec0ff */
[----:B------:R-:W-:Y:S01]  /*37c0*/  IMAD.SHL.U32 R8, R8, 0x100, RZ ;  /* 0x0000010008087824 */ /* 0x000fe200078e00ff */
[----:B------:R-:W-:Y:S02]  /*37d0*/  SHF.R.U32.HI R28, RZ, 0x10, R9 ;  /* 0x00000010ff1c7819 */ /* 0x000fe40000011609 */
[----:B------:R-:W-:Y:S01]  /*37e0*/  LOP3.LUT R13, R9, 0xff0000ff, RZ, 0xc0, !PT ;  /* 0xff0000ff090d7812 */ /* 0x000fe200078ec0ff */
[----:B------:R-:W-:Y:S01]  /*37f0*/  IMAD.MOV.U32 R9, RZ, RZ, R4 ;  /* 0x000000ffff097224 */ /* 0x000fe200078e0004 */
[----:B------:R-:W-:Y:S01]  /*3800*/  LOP3.LUT R15, R15, 0xff00, R12, 0xf8, !PT ;  /* 0x0000ff000f0f7812 */ /* 0x000fe200078ef80c */
[----:B------:R-:W-:Y:S01]  /*3810*/  IMAD.U32 R12, R14, 0x10000, RZ ;  /* 0x000100000e0c7824 */ /* 0x000fe200078e00ff */
[----:B------:R-:W-:-:S02]  /*3820*/  F2FP.F16.E4M3.UNPACK_B R4, R5 ;  /* 0x00000005ff04723e */ /* 0x000fc400020006ff */
[----:B------:R-:W-:Y:S02]  /*3830*/  F2FP.F16.E4M3.UNPACK_B R14, R70.H1 ;  /* 0x00000046ff0e723e */ /* 0x000fe400030006ff */
[----:B------:R-:W-:Y:S01]  /*3840*/  LOP3.LUT R13, R13, 0xff00, R8, 0xf8, !PT ;  /* 0x0000ff000d0d7812 */ /* 0x000fe200078ef808 */
[----:B------:R-:W-:Y:S01]  /*3850*/  IMAD.U32 R8, R28, 0x10000, RZ ;  /* 0x000100001c087824 */ /* 0x000fe200078e00ff */
[----:B------:R-:W-:Y:S01]  /*3860*/  LOP3.LUT R30, R15, 0xff0000, R12, 0xf8, !PT ;  /* 0x00ff00000f1e7812 */ /* 0x000fe200078ef80c */
[----:B------:R-:W-:Y:S01]  /*3870*/  HADD2.F32 R12, -RZ, R4.H1_H1 ;  /* 0x30000004ff0c7230 */ /* 0x000fe20000004100 */
[----:B------:R-:W-:Y:S01]  /*3880*/  F2FP.F16.E4M3.UNPACK_B R15, R38.H1 ;  /* 0x00000026ff0f723e */ /* 0x000fe200030006ff */
[----:B------:R-:W-:Y:S01]  /*3890*/  HADD2.F32 R31, -RZ, R14.H0_H0 ;  /* 0x2000000eff1f7230 */ /* 0x000fe20000004100 */
[----:B------:R-:W-:Y:S01]  /*38a0*/  F2FP.F16.E4M3.UNPACK_B R5, R5.H1 ;  /* 0x00000005ff05723e */ /* 0x000fe200030006ff */
[----:B------:R-:W-:Y:S01]  /*38b0*/  HADD2.F32 R4, -RZ, R4.H0_H0 ;  /* 0x20000004ff047230 */ /* 0x000fe20000004100 */
[----:B------:R-:W-:Y:S01]  /*38c0*/  LOP3.LUT R8, R13, 0xff0000, R8, 0xf8, !PT ;  /* 0x00ff00000d087812 */ /* 0x000fe200078ef808 */
[----:B------:R-:W-:-:S02]  /*38d0*/  HADD2.F32 R28, -RZ, R14.H1_H1 ;  /* 0x3000000eff1c7230 */ /* 0x000fc40000004100 */
[-C--:B------:R-:W-:Y:S01]  /*38e0*/  FMUL.FTZ R33, R12, R31.reuse ;  /* 0x0000001f0c217220 */ /* 0x080fe20000410000 */
[----:B------:R-:W-:Y:S01]  /*38f0*/  HADD2.F32 R29, -RZ, R15.H0_H0 ;  /* 0x2000000fff1d7230 */ /* 0x000fe20000004100 */
[----:B------:R-:W-:Y:S01]  /*3900*/  F2FP.F16.E4M3.UNPACK_B R70, R70 ;  /* 0x00000046ff46723e */ /* 0x000fe200020006ff */
[--C-:B------:R-:W-:Y:S01]  /*3910*/  HADD2.F32 R14, -RZ, R5.reuse.H1_H1 ;  /* 0x30000005ff0e7230 */ /* 0x100fe20000004100 */
[----:B------:R-:W-:Y:S01]  /*3920*/  F2FP.F16.E4M3.UNPACK_B R38, R38 ;  /* 0x00000026ff26723e */ /* 0x000fe200020006ff */
        /* <DEDUP_REMOVED lines=12> */
[----:B------:R-:W-:Y:S02]  /*39f0*/  HADD2.F32 R15, -RZ, R12.H1_H1 ;  /* 0x3000000cff0f7230 */ /* 0x000fe40000004100 */
[----:B------:R-:W-:Y:S02]  /*3a00*/  HADD2.F32 R70, -RZ, R70.H0_H0 ;  /* 0x20000046ff467230 */ /* 0x000fe40000004100 */
[----:B------:R-:W-:Y:S02]  /*3a10*/  HADD2.F32 R14, -RZ, R12.H0_H0 ;  /* 0x2000000cff0e7230 */ /* 0x000fe40000004100 */
[-C--:B------:R-:W-:Y:S01]  /*3a20*/  FMUL.FTZ R31, R15, R28.reuse ;  /* 0x0000001c0f1f7220 */ /* 0x080fe20000410000 */
[--C-:B------:R-:W-:Y:S02]  /*3a30*/  HADD2.F32 R13, -RZ, R9.reuse.H1_H1 ;  /* 0x30000009ff0d7230 */ /* 0x100fe40000004100 */
[----:B------:R-:W-:Y:S02]  /*3a40*/  HADD2.F32 R12, -RZ, R9.H0_H0 ;  /* 0x20000009ff0c7230 */ /* 0x000fe40000004100 */
[----:B------:R-:W-:Y:S01]  /*3a50*/  FMUL.FTZ R28, R14, R28 ;  /* 0x0000001c0e1c7220 */ /* 0x000fe20000410000 */
[----:B------:R-:W-:-:S02]  /*3a60*/  HADD2.F32 R9, -RZ, R38.H1_H1 ;  /* 0x30000026ff097230 */ /* 0x000fc40000004100 */
[-C--:B------:R-:W-:Y:S01]  /*3a70*/  FMUL.FTZ R29, R13, R70.reuse ;  /* 0x000000460d1d7220 */ /* 0x080fe20000410000 */
[----:B------:R-:W-:Y:S02]  /*3a80*/  HADD2.F32 R38, -RZ, R38.H0_H0 ;  /* 0x20000026ff267230 */ /* 0x000fe40000004100 */
[----:B------:R-:W-:Y:S01]  /*3a90*/  FMUL.FTZ R70, R12, R70 ;  /* 0x000000460c467220 */ /* 0x000fe20000410000 */
[-C--:B------:R-:W-:Y:S01]  /*3aa0*/  FFMA.FTZ R31, R14, R9.reuse, -R31 ;  /* 0x000000090e1f7223 */ /* 0x080fe2000001081f */
[----:B------:R-:W-:Y:S01]  /*3ab0*/  FFMA.FTZ R28, R15, R9, R28 ;  /* 0x000000090f1c7223 */ /* 0x000fe2000001001c */
[-C--:B------:R-:W-:Y:S01]  /*3ac0*/  FFMA.FTZ R9, R12, R38.reuse, -R29 ;  /* 0x000000260c097223 */ /* 0x080fe2000001081d */
[----:B------:R-:W-:Y:S01]  /*3ad0*/  FFMA.FTZ R70, R13, R38, R70 ;  /* 0x000000260d467223 */ /* 0x000fe20000010046 */
[----:B------:R-:W-:Y:S02]  /*3ae0*/  F2FP.SATFINITE.E4M3.F32.PACK_AB_MERGE_C R38, R33, R32, RZ ;  /* 0x000000202126723e */ /* 0x000fe400048070ff */
[----:B------:R-:W-:-:S02]  /*3af0*/  F2FP.F16.E4M3.UNPACK_B R13, R7.H1 ;  /* 0x00000007ff0d723e */ /* 0x000fc400030006ff */
[----:B------:R-:W-:Y:S02]  /*3b00*/  F2FP.F16.E4M3.UNPACK_B R32, R30.H1 ;  /* 0x0000001eff20723e */ /* 0x000fe400030006ff */
[----:B------:R-:W-:Y:S01]  /*3b10*/  F2FP.SATFINITE.E4M3.F32.PACK_AB_MERGE_C R37, R28, R31, RZ ;  /* 0x0000001f1c25723e */ /* 0x000fe200048070ff */
[--C-:B------:R-:W-:Y:S01]  /*3b20*/  HADD2.F32 R15, -RZ, R13.reuse.H1_H1 ;  /* 0x3000000dff0f7230 */ /* 0x100fe20000004100 */
[----:B------:R-:W-:Y:S01]  /*3b30*/  F2FP.F16.E4M3.UNPACK_B R12, R6.H1 ;  /* 0x00000006ff0c723e */ /* 0x000fe200030006ff */
[----:B------:R-:W-:Y:S01]  /*3b40*/  HADD2.F32 R34, -RZ, R32.H1_H1 ;  /* 0x30000020ff227230 */ /* 0x000fe20000004100 */
        /* <DEDUP_REMOVED lines=12> */
[----:B------:R-:W-:Y:S01]  /*3c10*/  FMUL.FTZ R35, R13, R33 ;  /* 0x000000210d237220 */ /* 0x000fe20000410000 */
[----:B------:R-:W-:Y:S01]  /*3c20*/  F2FP.F16.E4M3.UNPACK_B R7, R7 ;  /* 0x00000007ff07723e */ /* 0x000fe200020006ff */
[C---:B------:R-:W-:Y:S01]  /*3c30*/  FMUL.FTZ R14, R12.reuse, R33 ;  /* 0x000000210c0e7220 */ /* 0x040fe20000410000 */
[----:B------:R-:W-:Y:S01]  /*3c40*/  F2FP.F16.E4M3.UNPACK_B R6, R6 ;  /* 0x00000006ff06723e */ /* 0x000fe200020006ff */
[----:B------:R-:W-:Y:S01]  /*3c50*/  FFMA.FTZ R33, R15, R30, R36 ;  /* 0x0000001e0f217223 */ /* 0x000fe20000010024 */
[-C--:B------:R-:W-:Y:S01]  /*3c60*/  FFMA.FTZ R35, R12, R8.reuse, -R35 ;  /* 0x000000080c237223 */ /* 0x080fe20000010823 */
[----:B------:R-:W-:Y:S01]  /*3c70*/  FFMA.FTZ R30, R13, R8, R14 ;  /* 0x000000080d1e7223 */ /* 0x000fe2000001000e */
[--C-:B------:R-:W-:Y:S01]  /*3c80*/  HADD2.F32 R8, -RZ, R7.reuse.H0_H0 ;  /* 0x20000007ff087230 */ /* 0x100fe20000004100 */
[----:B------:R-:W-:Y:S01]  /*3c90*/  F2FP.SATFINITE.E4M3.F32.PACK_AB_MERGE_C R5, R5, R4, R38 ;  /* 0x000000040505723e */ /* 0x000fe20004807026 */
[----:B------:R-:W-:Y:S01]  /*3ca0*/  HADD2.F32 R12, -RZ, R7.H1_H1 ;  /* 0x30000007ff0c7230 */ /* 0x000fe20000004100 */
[----:B------:R-:W-:Y:S01]  /*3cb0*/  F2FP.SATFINITE.E4M3.F32.PACK_AB_MERGE_C R33, R33, R34, RZ ;  /* 0x000000222121723e */ /* 0x000fe200048070ff */
[----:B------:R-:W-:Y:S01]  /*3cc0*/  HADD2.F32 R7, -RZ, R6.H0_H0 ;  /* 0x20000006ff077230 */ /* 0x000fe20000004100 */
[----:B------:R-:W-:Y:S01]  /*3cd0*/  F2FP.SATFINITE.E4M3.F32.PACK_AB_MERGE_C R30, R30, R35, RZ ;  /* 0x000000231e1e723e */ /* 0x000fe200048070ff */
[----:B------:R-:W-:Y:S01]  /*3ce0*/  HADD2.F32 R13, -RZ, R32.H0_H0 ;  /* 0x20000020ff0d7230 */ /* 0x000fe20000004100 */
[----:B------:R-:W-:Y:S01]  /*3cf0*/  F2FP.SATFINITE.E4M3.F32.PACK_AB_MERGE_C R4, R70, R9, R37 ;  /* 0x000000094604723e */ /* 0x000fe20004807025 */
[----:B------:R-:W-:-:S02]  /*3d00*/  HADD2.F32 R6, -RZ, R6.H1_H1 ;  /* 0x30000006ff067230 */ /* 0x000fc40000004100 */
[----:B------:R-:W-:Y:S02]  /*3d10*/  HADD2.F32 R31, -RZ, R31.H0_H0 ;  /* 0x2000001fff1f7230 */ /* 0x000fe40000004100 */
[-C--:B------:R-:W-:Y:S01]  /*3d20*/  FMUL.FTZ R15, R12, R13.reuse ;  /* 0x0000000d0c0f7220 */ /* 0x080fe20000410000 */
[----:B------:R-:W-:Y:S02]  /*3d30*/  HADD2.F32 R29, -RZ, R29.H0_H0 ;  /* 0x2000001dff1d7230 */ /* 0x000fe40000004100 */
[----:B------:R-:W-:Y:S01]  /*3d40*/  FMUL.FTZ R13, R8, R13 ;  /* 0x0000000d080d7220 */ /* 0x000fe20000410000 */
[----:B------:R-:W-:Y:S02]  /*3d50*/  HADD2.F32 R28, -RZ, R28.H0_H0 ;  /* 0x2000001cff1c7230 */ /* 0x000fe40000004100 */
[-C--:B------:R-:W-:Y:S01]  /*3d60*/  FMUL.FTZ R14, R6, R31.reuse ;  /* 0x0000001f060e7220 */ /* 0x080fe20000410000 */
[C---:B------:R-:W-:Y:S01]  /*3d70*/  FMUL.FTZ R31, R7.reuse, R31 ;  /* 0x0000001f071f7220 */ /* 0x040fe20000410000 */
[-C--:B------:R-:W-:Y:S01]  /*3d80*/  FFMA.FTZ R15, R8, R29.reuse, -R15 ;  /* 0x0000001d080f7223 */ /* 0x080fe2000001080f */
[----:B------:R-:W-:Y:S01]  /*3d90*/  FFMA.FTZ R12, R12, R29, R13 ;  /* 0x0000001d0c0c7223 */ /* 0x000fe2000001000d */
[-C--:B------:R-:W-:Y:S01]  /*3da0*/  FFMA.FTZ R14, R7, R28.reuse, -R14 ;  /* 0x0000001c070e7223 */ /* 0x080fe2000001080e */
[----:B------:R-:W-:-:S03]  /*3db0*/  FFMA.FTZ R31, R6, R28, R31 ;  /* 0x0000001c061f7223 */ /* 0x000fc6000001001f */
[----:B------:R-:W-:Y:S02]  /*3dc0*/  F2FP.SATFINITE.E4M3.F32.PACK_AB_MERGE_C R7, R12, R15, R33 ;  /* 0x0000000f0c07723e */ /* 0x000fe40004807021 */
[----:B------:R-:W-:-:S07]  /*3dd0*/  F2FP.SATFINITE.E4M3.F32.PACK_AB_MERGE_C R6, R31, R14, R30 ;  /* 0x0000000e1f06723e */ /* 0x000fce000480701e */
.L_x_393:
[----:B------:R-:W-:Y:S05]  /*3de0*/  BSYNC B1 ;  /* 0x0000000000017941 */ /* 0x000fea0003800000 */
.L_x_392:
[----:B------:R0:W-:Y:S01]  /*3df0*/  ST.E.128 desc[UR42][R10.64], R4 ;  /* 0x000000040a007985 */ /* 0x0001e2000c101d2a */
[----:B------:R-:W-:Y:S05]  /*3e00*/  BRA `(.L_x_383) ;  /* 0x0000002400747947 */ /* 0x000fea0003800000 */
.L_x_376:
[----:B------:R-:W0:Y:S01]  /*3e10*/  S2R R4, SR_TID.X ;  /* 0x0000000000047919 */ /* 0x000e220000002100 */
[----:B------:R-:W-:Y:S01]  /*3e20*/  BSSY B1, `(.L_x_394) ;  /* 0x000001e000017945 */ /* 0x000fe20003800000 */
[----:B------:R-:W-:Y:S02]  /*3e30*/  CS2R R6, SRZ ;  /* 0x0000000000067805 */ /* 0x000fe4000001ff00 */
[----:B------:R-:W-:Y:S02]  /*3e40*/  CS2R R30, SRZ ;  /* 0x00000000001e7805 */ /* 0x000fe4000001ff00 */
[----:B------:R-:W-:Y:S02]  /*3e50*/  CS2R R28, SRZ ;  /* 0x00000000001c7805 */ /* 0x000fe4000001ff00 */
[----:B------:R-:W-:Y:S02]  /*3e60*/  CS2R R34, SRZ ;  /* 0x0000000000227805 */ /* 0x000fe4000001ff00 */
[----:B------:R-:W-:-:S02]  /*3e70*/  CS2R R32, SRZ ;  /* 0x0000000000207805 */ /* 0x000fc4000001ff00 */
        /* <DEDUP_REMOVED lines=8> */
[----:B------:R-:W-:Y:S01]  /*3f00*/  ULDC.64 UR4, c[0x0][0x3e8] ;  /* 0x0000fa0000047ab9 */ /* 0x000fe20000000a00 */
[----:B------:R-:W-:Y:S01]  /*3f10*/  ULDC.64 UR6, c[0x0][0x400] ;  /* 0x0001000000067ab9 */ /* 0x000fe20000000a00 */
[----:B------:R-:W-:Y:S02]  /*3f20*/  IADD3 R10, P0, P6, R44, UR4, R10 ;  /* 0x000000042c0a7c10 */ /* 0x000fe4000fe1e00a */
[----:B------:R-:W-:Y:S02]  /*3f30*/  CS2R R6, SRZ ;  /* 0x0000000000067805 */ /* 0x000fe4000001ff00 */
[----:B------:R-:W-:Y:S02]  /*3f40*/  CS2R R4, SRZ ;  /* 0x0000000000047805 */ /* 0x000fe4000001ff00 */
[----:B------:R-:W-:Y:S02]  /*3f50*/  CS2R R34, SRZ ;  /* 0x0000000000227805 */ /* 0x000fe4000001ff00 */
[----:B------:R-:W-:-:S02]  /*3f60*/  IADD3.X R11, R50, UR5, R15, P0, P6 ;  /* 0x00000005320b7c10 */ /* 0x000fc400087ec40f */
[----:B------:R-:W-:Y:S02]  /*3f70*/  CS2R R32, SRZ ;  /* 0x0000000000207805 */ /* 0x000fe4000001ff00 */
[----:B------:R-:W-:-:S04]  /*3f80*/  IADD3 R12, P0, P6, R20, UR6, R12 ;  /* 0x00000006140c7c10 */ /* 0x000fc8000fe1e00c */
[----:B------:R-:W-:Y:S02]  /*3f90*/  IADD3.X R13, R48, UR7, R14, P0, P6 ;  /* 0x00000007300d7c10 */ /* 0x000fe400087ec40e */
[-C--:B------:R-:W-:Y:S02]  /*3fa0*/  ISETP.GE.AND P0, PT, R16, R80.reuse, PT ;  /* 0x000000501000720c */ /* 0x080fe40003f06270 */
[----:B------:R-:W-:-:S11]  /*3fb0*/  ISETP.GE.AND P6, PT, R67, R80, PT ;  /* 0x000000504300720c */ /* 0x000fd60003fc6270 */
[----:B------:R0:W5:Y:S04]  /*3fc0*/  @!P0 LDG.E.128 R28, desc[UR42][R10.64] ;  /* 0x0000002a0a1c8981 */ /* 0x000168000c1e1d00 */
[----:B------:R0:W5:Y:S04]  /*3fd0*/  @!P6 LDG.E.128 R4, desc[UR42][R10.64+0x20] ;  /* 0x0000202a0a04e981 */ /* 0x000168000c1e1d00 */
[----:B------:R0:W5:Y:S04]  /*3fe0*/  @!P0 LDG.E.128 R36, desc[UR42][R12.64] ;  /* 0x0000002a0c248981 */ /* 0x000168000c1e1d00 */
[----:B------:R0:W5:Y:S02]  /*3ff0*/  @!P6 LDG.E.128 R32, desc[UR42][R12.64+0x20] ;  /* 0x0000202a0c20e981 */ /* 0x000164000c1e1d00 */
.L_x_395:
[----:B------:R-:W-:Y:S05]  /*4000*/  BSYNC B1 ;  /* 0x0000000000017941 */ /* 0x000fea0003800000 */
.L_x_394:
[----:B------:R-:W-:Y:S01]  /*4010*/  UISETP.NE.AND UP0, UPT, UR36, 0x3, UPT ;  /* 0x000000032400788c */ /* 0x000fe2000bf05270 */
[----:B-----5:R-:W-:Y:S01]  /*4020*/  MOV R81, R6 ;  /* 0x0000000600517202 */ /* 0x020fe20000000f00 */
[----:B------:R-:W-:Y:S01]  /*4030*/  IMAD.MOV.U32 R83, RZ, RZ, R4 ;  /* 0x000000ffff537224 */ /* 0x000fe200078e0004 */
[----:B------:R-:W-:Y:S01]  /*4040*/  MOV R93, R36 ;  /* 0x00000024005d7202 */ /* 0x000fe20000000f00 */
[----:B------:R-:W-:Y:S02]  /*4050*/  IMAD.MOV.U32 R89, RZ, RZ, R30 ;  /* 0x000000ffff597224 */ /* 0x000fe400078e001e */
[----:B------:R-:W-:Y:S01]  /*4060*/  PLOP3.LUT P0, PT, PT, PT, UP0, 0x80, 0x0 ;  /* 0x000000000000781c */ /* 0x000fe20003f0f008 */
[----:B------:R-:W-:Y:S02]  /*4070*/  IMAD.MOV.U32 R92, RZ, RZ, R28 ;  /* 0x000000ffff5c7224 */ /* 0x000fe400078e001c */
[----:B------:R-:W-:Y:S02]  /*4080*/  IMAD.MOV.U32 R85, RZ, RZ, R34 ;  /* 0x000000ffff557224 */ /* 0x000fe400078e0022 */
[----:B------:R-:W-:-:S02]  /*4090*/  IMAD.MOV.U32 R86, RZ, RZ, R32 ;  /* 0x000000ffff567224 */ /* 0x000fc400078e0020 */
[----:B------:R-:W-:-:S06]  /*40a0*/  IMAD.MOV.U32 R90, RZ, RZ, R38 ;  /* 0x000000ffff5a7224 */ /* 0x000fcc00078e0026 */
[----:B------:R-:W-:Y:S05]  /*40b0*/  @!P0 BRA `(.L_x_396) ;  /* 0x0000000000048947 */ /* 0x000fea0003800000 */
[----:B------:R-:W-:Y:S01]  /*40c0*/  BPT.TRAP 0x1 ;  /* 0x000000040000795c */ /* 0x000fe20000300000 */
.L_x_396:
[----:B------:R-:W-:Y:S01]  /*40d0*/  IMAD R68, R19, 0x8, R18 ;  /* 0x0000000813447824 */ /* 0x000fe200078e0212 */
[----:B------:R-:W-:Y:S01]  /*40e0*/  SHF.L.U32 R79, R157, 0x1f, RZ ;  /* 0x0000001f9d4f7819 */ /* 0x000fe200000006ff */
[----:B------:R-:W-:Y:S03]  /*40f0*/  BSSY B1, `(.L_x_397) ;  /* 0x0000003000017945 */ /* 0x000fe60003800000 */
[----:B------:R-:W1:Y:S02]  /*4100*/  SYNCS.PHASECHK.TRANS64.TRYWAIT P6, [R68+URZ+0x19c90], R79 ;  /* 0x019c904f440075a7 */ /* 0x000e6400080c017f */
[----:B-1----:R-:W-:Y:S05]  /*4110*/  @!P6 BRA `(.L_x_398) ;  /* 0x0000015c008ce947 */ /* 0x002fea0003800000 */
.L_x_633:
[----:B------:R-:W-:Y:S05]  /*4120*/  BSYNC B1 ;  /* 0x0000000000017941 */ /* 0x000fea0003800000 */
.L_x_397:
[----:B------:R-:W-:-:S03]  /*4130*/  UMOV UR4, 0xffffffff ;  /* 0xffffffff00047882 */ /* 0x000fc60000000000 */
[----:B------:R-:W-:Y:S05]  /*4140*/  BRA.DIV UR4, `(.L_x_399) ;  /* 0x0000015e04947947 */ /* 0x000fea000b800000 */
[----:B------:R-:W2:Y:S04]  /*4150*/  SHFL.IDX PT, R82, R82, RZ, 0x1e1f ;  /* 0x001e1fff52527589 */ /* 0x000ea800000e0000 */
[----:B------:R-:W3:Y:S02]  /*4160*/  SHFL.IDX PT, R84, R84, RZ, 0x1e1f ;  /* 0x001e1fff54547589 */ /* 0x000ee400000e0000 */
.L_x_637:
[----:B------:R-:W-:Y:S05]  /*4170*/  @P5 BRA `(.L_x_383) ;  /* 0x0000002000985947 */ /* 0x000fea0003800000 */
[----:B------:R-:W4:Y:S01]  /*4180*/  LDC R87, c[0x0][0x2f4] ;  /* 0x0000bd00ff577b82 */ /* 0x000f220000000800 */
[----:B------:R-:W-:Y:S01]  /*4190*/  ISETP.NE.AND P5, PT, R53, RZ, PT ;  /* 0x000000ff3500720c */ /* 0x000fe20003fa5270 */
[----:B------:R-:W-:Y:S01]  /*41a0*/  BSSY B1, `(.L_x_400) ;  /* 0x00000f5000017945 */ /* 0x000fe20003800000 */
[----:B----4-:R-:W-:-:S11]  /*41b0*/  IMAD.IADD R91, R87, 0x1, -R54 ;  /* 0x00000001575b7824 */ /* 0x010fd600078e0a36 */
[----:B------:R-:W-:Y:S05]  /*41c0*/  @!P5 BRA `(.L_x_401) ;  /* 0x0000000c00c8d947 */ /* 0x000fea0003800000 */
[----:B0-----:R-:W4:Y:S04]  /*41d0*/  LDL R13, [R1+0xc] ;  /* 0x00000c00010d7983 */ /* 0x001f280000100800 */
[----:B------:R-:W5:Y:S04]  /*41e0*/  LDL R12, [R1+0x60] ;  /* 0x00006000010c7983 */ /* 0x000f680000100800 */
[----:B------:R-:W5:Y:S01]  /*41f0*/  LDL R10, [R1+0x1c] ;  /* 0x00001c00010a7983 */ /* 0x000f620000100800 */
[----:B------:R-:W-:Y:S01]  /*4200*/  SEL R8, R54, R91, !P3 ;  /* 0x0000005b36087207 */ /* 0x000fe20005800000 */
[----:B------:R-:W-:Y:S01]  /*4210*/  BSSY B2, `(.L_x_402) ;  /* 0x00000eb000027945 */ /* 0x000fe20003800000 */
[----:B---3--:R-:W-:-:S02]  /*4220*/  IADD3 R70, P6, R41, R84, RZ ;  /* 0x0000005429467210 */ /* 0x008fc40007fde0ff */
[----:B------:R-:W-:Y:S02]  /*4230*/  SHF.R.S32.HI R9, RZ, 0x1f, R8 ;  /* 0x0000001fff097819 */ /* 0x000fe40000011408 */
[----:B--2---:R-:W-:Y:S02]  /*4240*/  LEA.HI.X.SX32 R71, R41, R82, 0x1, P6 ;  /* 0x0000005229477211 */ /* 0x004fe400030f0eff */
[----:B------:R-:W-:-:S04]  /*4250*/  LEA.HI R9, R9, R8, RZ, 0x5 ;  /* 0x0000000809097211 */ /* 0x000fc800078f28ff */
[----:B------:R-:W-:-:S04]  /*4260*/  SHF.R.S32.HI R8, RZ, 0x5, R9 ;  /* 0x00000005ff087819 */ /* 0x000fc80000011409 */
[----:B------:R-:W-:-:S04]  /*4270*/  LEA.HI.SX32 R8, R65, R8, 0x1c ;  /* 0x0000000841087211 */ /* 0x000fc800078fe2ff */
[C---:B------:R-:W-:Y:S01]  /*4280*/  LEA.HI R9, R8.reuse, R8, RZ, 0x1 ;  /* 0x0000000808097211 */ /* 0x040fe200078f08ff */
[----:B------:R-:W-:-:S04]  /*4290*/  IMAD.SHL.U32 R11, R8, 0x10, RZ ;  /* 0x00000010080b7824 */ /* 0x000fc800078e00ff */
[----:B------:R-:W-:Y:S01]  /*42a0*/  IMAD.SHL.U32 R9, R9, 0x800, RZ ;  /* 0x0000080009097824 */ /* 0x000fe200078e00ff */
[----:B------:R-:W-:-:S04]  /*42b0*/  ISETP.GE.AND P5, PT, R11, R87, PT ;  /* 0x000000570b00720c */ /* 0x000fc80003fa6270 */
[----:B------:R-:W-:-:S09]  /*42c0*/  LOP3.LUT R9, R9, 0xfffff000, RZ, 0xc0, !PT ;  /* 0xfffff00009097812 */ /* 0x000fd200078ec0ff */
[----:B------:R-:W-:-:S04]  /*42d0*/  @!P5 IADD3 R72, P6, R84, R11, RZ ;  /* 0x0000000b5448d210 */ /* 0x000fc80007fde0ff */
[----:B------:R-:W-:Y:S02]  /*42e0*/  @!P5 LEA.HI.X.SX32 R73, R11, R82, 0x1, P6 ;  /* 0x000000520b49d211 */ /* 0x000fe400030f0eff */
[----:B------:R-:W-:Y:S02]  /*42f0*/  ISETP.GE.AND P6, PT, R16, R80, PT ;  /* 0x000000501000720c */ /* 0x000fe40003fc6270 */
[----:B----4-:R-:W-:-:S04]  /*4300*/  LOP3.LUT R8, R13, 0x10, R11, 0xf8, !PT ;  /* 0x000000100d087812 */ /* 0x010fc800078ef80b */
[----:B-----5:R-:W-:-:S04]  /*4310*/  LOP3.LUT R8, R8, R12, RZ, 0x3c, !PT ;  /* 0x0000000c08087212 */ /* 0x020fc800078e3cff */
[----:B------:R-:W-:Y:S01]  /*4320*/  IADD3 R8, R8, R9, R10 ;  /* 0x0000000908087210 */ /* 0x000fe20007ffe00a */
[----:B------:R-:W-:-:S04]  /*4330*/  IMAD R9, R19, 0x3000, R63 ;  /* 0x0000300013097824 */ /* 0x000fc800078e023f */
[----:B------:R-:W-:Y:S02]  /*4340*/  IMAD R13, R19, 0x3000, R8 ;  /* 0x00003000130d7824 */ /* 0x000fe400078e0208 */
[C---:B------:R-:W-:Y:S02]  /*4350*/  IMAD.IADD R9, R18.reuse, 0x1, R9 ;  /* 0x0000000112097824 */ /* 0x040fe400078e0209 */
[----:B------:R-:W-:-:S04]  /*4360*/  IMAD.IADD R13, R18, 0x1, R13 ;  /* 0x00000001120d7824 */ /* 0x000fc800078e020d */
[----:B------:R-:W0:Y:S04]  /*4370*/  LDS.128 R8, [R9+0x13800] ;  /* 0x0138000009087984 */ /* 0x000e280000000c00 */
[----:B------:R-:W2:Y:S01]  /*4380*/  LDS.128 R12, [R13+0x13800] ;  /* 0x013800000d0c7984 */ /* 0x000ea20000000c00 */
[----:B------:R-:W-:Y:S05]  /*4390*/  @P6 BRA `(.L_x_403) ;  /* 0x0000000c00486947 */ /* 0x000fea0003800000 */
[----:B--2---:R-:W-:Y:S02]  /*43a0*/  MOV R28, R12 ;  /* 0x0000000c001c7202 */ /* 0x004fe40000000f00 */
[-C--:B------:R-:W-:Y:S02]  /*43b0*/  F2FP.F16.E4M3.UNPACK_B R96, R93.reuse.H1 ;  /* 0x0000005dff60723e */ /* 0x080fe400030006ff */
[----:B------:R-:W-:Y:S02]  /*43c0*/  F2FP.F16.E4M3.UNPACK_B R36, R28.H1 ;  /* 0x0000001cff24723e */ /* 0x000fe400030006ff */
[----:B0-----:R-:W-:Y:S01]  /*43d0*/  F2FP.F16.E4M3.UNPACK_B R30, R8.H1 ;  /* 0x00000008ff1e723e */ /* 0x001fe200030006ff */
[----:B------:R-:W-:Y:S01]  /*43e0*/  HADD2.F32 R97, -RZ, R96.H0_H0 ;  /* 0x20000060ff617230 */ /* 0x000fe20000004100 */
[----:B------:R-:W-:Y:S01]  /*43f0*/  F2FP.F16.E4M3.UNPACK_B R94, R92.H1 ;  /* 0x0000005cff5e723e */ /* 0x000fe200030006ff */
[----:B------:R-:W-:Y:S01]  /*4400*/  HADD2.F32 R38, -RZ, R36.H0_H0 ;  /* 0x20000024ff267230 */ /* 0x000fe20000004100 */
[----:B------:R-:W-:Y:S01]  /*4410*/  F2FP.F16.E4M3.UNPACK_B R93, R93 ;  /* 0x0000005dff5d723e */ /* 0x000fe200020006ff */
[----:B------:R-:W-:Y:S01]  /*4420*/  HADD2.F32 R12, -RZ, R30.H0_H0 ;  /* 0x2000001eff0c7230 */ /* 0x000fe20000004100 */
[----:B------:R-:W-:Y:S01]  /*4430*/  F2FP.F16.E4M3.UNPACK_B R8, R8 ;  /* 0x00000008ff08723e */ /* 0x000fe200020006ff */
[----:B------:R-:W-:-:S02]  /*4440*/  HADD2.F32 R95, -RZ, R94.H0_H0 ;  /* 0x2000005eff5f7230 */ /* 0x000fc40000004100 */
[-C--:B------:R-:W-:Y:S01]  /*4450*/  FMUL.FTZ R99, R38, R97.reuse ;  /* 0x0000006126637220 */ /* 0x080fe20000410000 */
[----:B------:R-:W-:Y:S02]  /*4460*/  HADD2.F32 R36, -RZ, R36.H1_H1 ;  /* 0x30000024ff247230 */ /* 0x000fe40000004100 */
[C---:B------:R-:W-:Y:S01]  /*4470*/  FMUL.FTZ R97, R12.reuse, R97 ;  /* 0x000000610c617220 */ /* 0x040fe20000410000 */
[----:B------:R-:W-:Y:S02]  /*4480*/  HADD2.F32 R30, -RZ, R30.H1_H1 ;  /* 0x3000001eff1e7230 */ /* 0x000fe40000004100 */
[-C--:B------:R-:W-:Y:S01]  /*4490*/  FFMA.FTZ R12, R12, R95.reuse, -R99 ;  /* 0x0000005f0c0c7223 */ /* 0x080fe20000010863 */
[----:B------:R-:W-:Y:S02]  /*44a0*/  HADD2.F32 R99, -RZ, R96.H1_H1 ;  /* 0x30000060ff637230 */ /* 0x000fe40000004100 */
[----:B------:R-:W-:Y:S01]  /*44b0*/  FFMA.FTZ R38, R38, R95, R97 ;  /* 0x0000005f26267223 */ /* 0x000fe20000010061 */
[----:B------:R-:W-:Y:S01]  /*44c0*/  HADD2.F32 R97, -RZ, R94.H1_H1 ;  /* 0x3000005eff617230 */ /* 0x000fe20000004100 */
[----:B------:R-:W-:Y:S01]  /*44d0*/  F2FP.F16.E4M3.UNPACK_B R104, R90.H1 ;  /* 0x0000005aff68723e */ /* 0x000fe200030006ff */
[----:B------:R-:W-:-:S02]  /*44e0*/  HADD2.F32 R94, -RZ, R93.H0_H0 ;  /* 0x2000005dff5e7230 */ /* 0x000fc40000004100 */
[-C--:B------:R-:W-:Y:S01]  /*44f0*/  FMUL.FTZ R95, R36, R99.reuse ;  /* 0x00000063245f7220 */ /* 0x080fe20000410000 */
[C---:B------:R-:W-:Y:S01]  /*4500*/  FMUL.FTZ R101, R30.reuse, R99 ;  /* 0x000000631e657220 */ /* 0x040fe20000410000 */
[----:B------:R-:W-:Y:S01]  /*4510*/  HADD2.F32 R93, -RZ, R93.H1_H1 ;  /* 0x3000005dff5d7230 */ /* 0x000fe20000004100 */
[----:B------:R-:W-:Y:S01]  /*4520*/  F2FP.F16.E4M3.UNPACK_B R107, R89.H1 ;  /* 0x00000059ff6b723e */ /* 0x000fe200030006ff */
[-C--:B------:R-:W-:Y:S01]  /*4530*/  FFMA.FTZ R99, R30, R97.reuse, -R95 ;  /* 0x000000611e637223 */ /* 0x080fe2000001085f */
[----:B------:R-:W-:Y:S01]  /*4540*/  F2FP.F16.E4M3.UNPACK_B R30, R28 ;  /* 0x0000001cff1e723e */ /* 0x000fe200020006ff */
[----:B------:R-:W-:Y:S01]  /*4550*/  FFMA.FTZ R97, R36, R97, R101 ;  /* 0x0000006124617223 */ /* 0x000fe20000010065 */
[----:B------:R-:W-:Y:S01]  /*4560*/  F2FP.F16.E4M3.UNPACK_B R36, R92 ;  /* 0x0000005cff24723e */ /* 0x000fe200020006ff */
[----:B------:R-:W-:Y:S01]  /*4570*/  HADD2.F32 R28, -RZ, R8.H0_H0 ;  /* 0x20000008ff1c7230 */ /* 0x000fe20000004100 */
[----:B------:R-:W-:Y:S01]  /*4580*/  LOP3.LUT R98, R31, 0xff0000ff, RZ, 0xc0, !PT ;  /* 0xff0000ff1f627812 */ /* 0x000fe200078ec0ff */
[----:B------:R-:W-:Y:S01]  /*4590*/  HADD2.F32 R95, -RZ, R30.H0_H0 ;  /* 0x2000001eff5f7230 */ /* 0x000fe20000004100 */
[----:B------:R-:W-:Y:S01]  /*45a0*/  SHF.R.U32.HI R96, RZ, 0x10, R37 ;  /* 0x00000010ff607819 */ /* 0x000fe20000011625 */
[----:B------:R-:W-:Y:S01]  /*45b0*/  HADD2.F32 R92, -RZ, R36.H0_H0 ;  /* 0x20000024ff5c7230 */ /* 0x000fe20000004100 */
[----:B------:R-:W-:Y:S01]  /*45c0*/  SHF.R.U32.HI R100, RZ, 0x8, R39 ;  /* 0x00000008ff647819 */ /* 0x000fe20000011627 */
[----:B------:R-:W-:-:S02]  /*45d0*/  HADD2.F32 R30, -RZ, R30.H1_H1 ;  /* 0x3000001eff1e7230 */ /* 0x000fc40000004100 */
[-C--:B------:R-:W-:Y:S01]  /*45e0*/  FMUL.FTZ R101, R95, R94.reuse ;  /* 0x0000005e5f657220 */ /* 0x080fe20000410000 */
[C---:B------:R-:W-:Y:S01]  /*45f0*/  FMUL.FTZ R94, R28.reuse, R94 ;  /* 0x0000005e1c5e7220 */ /* 0x040fe20000410000 */
[----:B------:R-:W-:Y:S01]  /*4600*/  HADD2.F32 R8, -RZ, R8.H1_H1 ;  /* 0x30000008ff087230 */ /* 0x000fe20000004100 */
[----:B------:R-:W-:Y:S01]  /*4610*/  LOP3.LUT R102, R39, 0xff0000ff, RZ, 0xc0, !PT ;  /* 0xff0000ff27667812 */ /* 0x000fe200078ec0ff */
[-C--:B------:R-:W-:Y:S01]  /*4620*/  FFMA.FTZ R28, R28, R92.reuse, -R101 ;  /* 0x0000005c1c1c7223 */ /* 0x080fe20000010865 */
[----:B------:R-:W-:Y:S02]  /*4630*/  HADD2.F32 R101, -RZ, R36.H1_H1 ;  /* 0x30000024ff657230 */ /* 0x000fe40000004100 */
[-C--:B------:R-:W-:Y:S01]  /*4640*/  FMUL.FTZ R103, R30, R93.reuse ;  /* 0x0000005d1e677220 */ /* 0x080fe20000410000 */
[C---:B------:R-:W-:Y:S01]  /*4650*/  FMUL.FTZ R105, R8.reuse, R93 ;  /* 0x0000005d08697220 */ /* 0x040fe20000410000 */
[----:B------:R-:W-:Y:S01]  /*4660*/  FFMA.FTZ R95, R95, R92, R94 ;  /* 0x0000005c5f5f7223 */ /* 0x000fe2000001005e */
[----:B------:R-:W-:Y:S01]  /*4670*/  SHF.R.U32.HI R36, RZ, 0x10, R29 ;  /* 0x00000010ff247819 */ /* 0x000fe2000001161d */
[----:B------:R-:W-:Y:S01]  /*4680*/  FFMA.FTZ R93, R8, R101, -R103 ;  /* 0x00000065085d7223 */ /* 0x000fe20000010867 */
[----:B------:R-:W-:-:S02]  /*4690*/  IMAD.MOV.U32 R103, RZ, RZ, R14 ;  /* 0x000000ffff677224 */ /* 0x000fc400078e000e */
[----:B------:R-:W-:Y:S01]  /*46a0*/  FFMA.FTZ R30, R30, R101, R105 ;  /* 0x000000651e1e7223 */ /* 0x000fe20000010069 */
[----:B------:R-:W-:Y:S01]  /*46b0*/  IMAD.MOV.U32 R14, RZ, RZ, R10 ;  /* 0x000000ffff0e7224 */ /* 0x000fe200078e000a */
[----:B------:R-:W-:Y:S01]  /*46c0*/  SHF.R.U32.HI R8, RZ, 0x8, R29 ;  /* 0x00000008ff087819 */ /* 0x000fe2000001161d */
[--C-:B------:R-:W-:Y:S01]  /*46d0*/  HADD2.F32 R111, -RZ, R104.reuse.H0_H0 ;  /* 0x20000068ff6f7230 */ /* 0x100fe20000004100 */
[----:B------:R-:W-:Y:S01]  /*46e0*/  F2FP.F16.E4M3.UNPACK_B R105, R103.H1 ;  /* 0x00000067ff69723e */ /* 0x000fe200030006ff */
[----:B------:R-:W-:Y:S01]  /*46f0*/  HADD2.F32 R109, -RZ, R107.H0_H0 ;  /* 0x2000006bff6d7230 */ /* 0x000fe20000004100 */
[----:B------:R-:W-:Y:S01]  /*4700*/  F2FP.F16.E4M3.UNPACK_B R106, R14.H1 ;  /* 0x0000000eff6a723e */ /* 0x000fe200030006ff */
[----:B------:R-:W-:Y:S01]  /*4710*/  HADD2.F32 R104, -RZ, R104.H1_H1 ;  /* 0x30000068ff687230 */ /* 0x000fe20000004100 */
[----:B------:R-:W-:Y:S01]  /*4720*/  LOP3.LUT R92, R29, 0xff0000ff, RZ, 0xc0, !PT ;  /* 0xff0000ff1d5c7812 */ /* 0x000fe200078ec0ff */
[--C-:B------:R-:W-:Y:S01]  /*4730*/  HADD2.F32 R10, -RZ, R105.reuse.H0_H0 ;  /* 0x20000069ff0a7230 */ /* 0x100fe20000004100 */
[--C-:B------:R-:W-:Y:S01]  /*4740*/  SHF.R.U32.HI R29, RZ, 0x10, R31.reuse ;  /* 0x00000010ff1d7819 */ /* 0x100fe2000001161f */
[----:B------:R-:W-:Y:S01]  /*4750*/  HADD2.F32 R108, -RZ, R106.H0_H0 ;  /* 0x2000006aff6c7230 */ /* 0x000fe20000004100 */
[----:B------:R-:W-:Y:S01]  /*4760*/  SHF.R.U32.HI R94, RZ, 0x8, R31 ;  /* 0x00000008ff5e7819 */ /* 0x000fe2000001161f */
[----:B------:R-:W-:Y:S01]  /*4770*/  HADD2.F32 R105, -RZ, R105.H1_H1 ;  /* 0x30000069ff697230 */ /* 0x000fe20000004100 */
[----:B------:R-:W-:Y:S01]  /*4780*/  SHF.R.U32.HI R31, RZ, 0x8, R37 ;  /* 0x00000008ff1f7819 */ /* 0x000fe20000011625 */
[----:B------:R-:W-:Y:S01]  /*4790*/  IMAD.U32 R29, R29, 0x10000, RZ ;  /* 0x000100001d1d7824 */ /* 0x000fe200078e00ff */
[----:B------:R-:W-:Y:S01]  /*47a0*/  LOP3.LUT R101, R37, 0xff0000ff, RZ, 0xc0, !PT ;  /* 0xff0000ff25657812 */ /* 0x000fe200078ec0ff */
[----:B------:R-:W-:Y:S01]  /*47b0*/  IMAD.U32 R96, R96, 0x10000, RZ ;  /* 0x0001000060607824 */ /* 0x000fe200078e00ff */
[----:B------:R-:W-:Y:S01]  /*47c0*/  SHF.R.U32.HI R37, RZ, 0x10, R39 ;  /* 0x00000010ff257819 */ /* 0x000fe20000011627 */
[----:B------:R-:W-:-:S02]  /*47d0*/  IMAD.MOV.U32 R39, RZ, RZ, R9 ;  /* 0x000000ffff277224 */ /* 0x000fc400078e0009 */
[-C--:B------:R-:W-:Y:S01]  /*47e0*/  FMUL.FTZ R9, R10, R111.reuse ;  /* 0x0000006f0a097220 */ /* 0x080fe20000410000 */
[C---:B------:R-:W-:Y:S01]  /*47f0*/  FMUL.FTZ R111, R108.reuse, R111 ;  /* 0x0000006f6c6f7220 */ /* 0x040fe20000410000 */
[----:B------:R-:W-:Y:S01]  /*4800*/  F2FP.F16.E4M3.UNPACK_B R103, R103 ;  /* 0x00000067ff67723e */ /* 0x000fe200020006ff */
[----:B------:R-:W-:Y:S02]  /*4810*/  IMAD.U32 R37, R37, 0x10000, RZ ;  /* 0x0001000025257824 */ /* 0x000fe400078e00ff */
[-C--:B------:R-:W-:Y:S01]  /*4820*/  FFMA.FTZ R9, R108, R109.reuse, -R9 ;  /* 0x0000006d6c097223 */ /* 0x080fe20000010809 */
[----:B------:R-:W-:Y:S01]  /*4830*/  FFMA.FTZ R10, R10, R109, R111 ;  /* 0x0000006d0a0a7223 */ /* 0x000fe2000001006f */
[----:B------:R-:W-:Y:S02]  /*4840*/  HADD2.F32 R109, -RZ, R106.H1_H1 ;  /* 0x3000006aff6d7230 */ /* 0x000fe40000004100 */
[----:B------:R-:W-:Y:S01]  /*4850*/  FMUL.FTZ R108, R105, R104 ;  /* 0x00000068696c7220 */ /* 0x000fe20000410000 */
[----:B------:R-:W-:Y:S01]  /*4860*/  HADD2.F32 R106, -RZ, R107.H1_H1 ;  /* 0x3000006bff6a7230 */ /* 0x000fe20000004100 */
[----:B------:R-:W-:Y:S01]  /*4870*/  F2FP.SATFINITE.E4M3.F32.PACK_AB_MERGE_C R12, R99, R12, RZ ;  /* 0x0000000c630c723e */ /* 0x000fe200048070ff */
[----:B------:R-:W-:-:S02]  /*4880*/  IMAD.SHL.U32 R107, R8, 0x100, RZ ;  /* 0x00000100086b7824 */ /* 0x000fc400078e00ff */
[----:B------:R-:W-:Y:S01]  /*4890*/  FMUL.FTZ R110, R109, R104 ;  /* 0x000000686d6e7220 */ /* 0x000fe20000410000 */
[----:B------:R-:W-:Y:S01]  /*48a0*/  F2FP.SATFINITE.E4M3.F32.PACK_AB_MERGE_C R97, R97, R38, RZ ;  /* 0x000000266161723e */ /* 0x000fe200048070ff */
[----:B------:R-:W-:Y:S01]  /*48b0*/  FFMA.FTZ R104, R109, R106, -R108 ;  /* 0x0000006a6d687223 */ /* 0x000fe2000001086c */
[----:B------:R-:W-:Y:S01]  /*48c0*/  F2FP.SATFINITE.E4M3.F32.PACK_AB_MERGE_C R93, R93, R28, R12 ;  /* 0x0000001c5d5d723e */ /* 0x000fe2000480700c */
[----:B------:R-:W-:Y:S01]  /*48d0*/  FFMA.FTZ R105, R105, R106, R110 ;  /* 0x0000006a69697223 */ /* 0x000fe2000001006e */
[----:B------:R-:W-:Y:S01]  /*48e0*/  LOP3.LUT R92, R92, 0xff00, R107, 0xf8, !PT ;  /* 0x0000ff005c5c7812 */ /* 0x000fe200078ef86b */
[----:B------:R-:W-:Y:S01]  /*48f0*/  IMAD.SHL.U32 R107, R94, 0x100, RZ ;  /* 0x000001005e6b7824 */ /* 0x000fe200078e00ff */
[----:B------:R-:W-:Y:S01]  /*4900*/  F2FP.SATFINITE.E4M3.F32.PACK_AB_MERGE_C R104, R104, R9, RZ ;  /* 0x000000096868723e */ /* 0x000fe200048070ff */
[----:B------:R-:W-:Y:S01]  /*4910*/  IMAD.SHL.U32 R94, R31, 0x100, RZ ;  /* 0x000001001f5e7824 */ /* 0x000fe200078e00ff */
[----:B------:R-:W-:Y:S01]  /*4920*/  F2FP.SATFINITE.E4M3.F32.PACK_AB_MERGE_C R12, R30, R95, R97 ;  /* 0x0000005f1e0c723e */ /* 0x000fe20004807061 */
[----:B------:R-:W-:Y:S01]  /*4930*/  IMAD.U32 R31, R36, 0x10000, RZ ;  /* 0x00010000241f7824 */ /* 0x000fe200078e00ff */
[----:B------:R-:W-:-:S02]  /*4940*/  LOP3.LUT R8, R98, 0xff00, R107, 0xf8, !PT ;  /* 0x0000ff0062087812 */ /* 0x000fc400078ef86b */
[----:B------:R-:W-:Y:S02]  /*4950*/  LOP3.LUT R101, R101, 0xff00, R94, 0xf8, !PT ;  /* 0x0000ff0065657812 */ /* 0x000fe400078ef85e */
[----:B------:R-:W-:Y:S02]  /*4960*/  F2FP.F16.E4M3.UNPACK_B R98, R90 ;  /* 0x0000005aff62723e */ /* 0x000fe400020006ff */
[----:B------:R-:W-:Y:S01]  /*4970*/  F2FP.F16.E4M3.UNPACK_B R94, R14 ;  /* 0x0000000eff5e723e */ /* 0x000fe200020006ff */
[--C-:B------:R-:W-:Y:S01]  /*4980*/  HADD2.F32 R14, -RZ, R103.reuse.H0_H0 ;  /* 0x20000067ff0e7230 */ /* 0x100fe20000004100 */
[----:B------:R-:W-:Y:S01]  /*4990*/  LOP3.LUT R31, R92, 0xff0000, R31, 0xf8, !PT ;  /* 0x00ff00005c1f7812 */ /* 0x000fe200078ef81f */
[----:B------:R-:W-:Y:S01]  /*49a0*/  HADD2.F32 R103, -RZ, R103.H1_H1 ;  /* 0x30000067ff677230 */ /* 0x000fe20000004100 */
[----:B------:R-:W-:Y:S01]  /*49b0*/  F2FP.F16.E4M3.UNPACK_B R92, R89 ;  /* 0x00000059ff5c723e */ /* 0x000fe200020006ff */
[----:B------:R-:W-:Y:S01]  /*49c0*/  HADD2.F32 R89, -RZ, R98.H0_H0 ;  /* 0x20000062ff597230 */ /* 0x000fe20000004100 */
[----:B------:R-:W-:Y:S01]  /*49d0*/  SHF.L.U32 R107, R100, 0x8, RZ ;  /* 0x00000008646b7819 */ /* 0x000fe200000006ff */
[----:B------:R-:W-:Y:S01]  /*49e0*/  HADD2.F32 R90, -RZ, R94.H0_H0 ;  /* 0x2000005eff5a7230 */ /* 0x000fe20000004100 */
[----:B------:R-:W-:Y:S01]  /*49f0*/  LOP3.LUT R8, R8, 0xff0000, R29, 0xf8, !PT ;  /* 0x00ff000008087812 */ /* 0x000fe200078ef81d */
[----:B------:R-:W-:Y:S01]  /*4a00*/  HADD2.F32 R29, -RZ, R92.H0_H0 ;  /* 0x2000005cff1d7230 */ /* 0x000fe20000004100 */
[----:B------:R-:W-:Y:S01]  /*4a10*/  LOP3.LUT R36, R102, 0xff00, R107, 0xf8, !PT ;  /* 0x0000ff0066247812 */ /* 0x000fe200078ef86b */
[-C--:B------:R-:W-:Y:S01]  /*4a20*/  FMUL.FTZ R107, R14, R89.reuse ;  /* 0x000000590e6b7220 */ /* 0x080fe20000410000 */
[----:B------:R-:W-:Y:S01]  /*4a30*/  FMUL.FTZ R89, R90, R89 ;  /* 0x000000595a597220 */ /* 0x000fe20000410000 */
[----:B------:R-:W-:Y:S01]  /*4a40*/  HADD2.F32 R98, -RZ, R98.H1_H1 ;  /* 0x30000062ff627230 */ /* 0x000fe20000004100 */
[----:B------:R-:W-:Y:S01]  /*4a50*/  LOP3.LUT R36, R36, 0xff0000, R37, 0xf8, !PT ;  /* 0x00ff000024247812 */ /* 0x000fe200078ef825 */
[----:B------:R-:W-:-:S02]  /*4a60*/  HADD2.F32 R94, -RZ, R94.H1_H1 ;  /* 0x3000005eff5e7230 */ /* 0x000fc40000004100 */
[-C--:B------:R-:W-:Y:S01]  /*4a70*/  FFMA.FTZ R14, R14, R29.reuse, R89 ;  /* 0x0000001d0e0e7223 */ /* 0x080fe20000010059 */
[----:B------:R-:W-:Y:S01]  /*4a80*/  LOP3.LUT R89, R101, 0xff0000, R96, 0xf8, !PT ;  /* 0x00ff000065597812 */ /* 0x000fe200078ef860 */
[----:B------:R-:W-:Y:S01]  /*4a90*/  FFMA.FTZ R90, R90, R29, -R107 ;  /* 0x0000001d5a5a7223 */ /* 0x000fe2000001086b */
[----:B------:R-:W-:Y:S02]  /*4aa0*/  HADD2.F32 R92, -RZ, R92.H1_H1 ;  /* 0x3000005cff5c7230 */ /* 0x000fe40000004100 */
[CC--:B------:R-:W-:Y:S01]  /*4ab0*/  FMUL.FTZ R29, R103.reuse, R98.reuse ;  /* 0x00000062671d7220 */ /* 0x0c0fe20000410000 */
[C---:B------:R-:W-:Y:S01]  /*4ac0*/  FMUL.FTZ R98, R94.reuse, R98 ;  /* 0x000000625e627220 */ /* 0x040fe20000410000 */
[----:B------:R-:W-:Y:S02]  /*4ad0*/  F2FP.F16.E4M3.UNPACK_B R37, R13 ;  /* 0x0000000dff25723e */ /* 0x000fe400020006ff */
[----:B------:R-:W-:Y:S01]  /*4ae0*/  F2FP.F16.E4M3.UNPACK_B R38, R89 ;  /* 0x00000059ff26723e */ /* 0x000fe200020006ff */
[-C--:B------:R-:W-:Y:S01]  /*4af0*/  FFMA.FTZ R101, R94, R92.reuse, -R29 ;  /* 0x0000005c5e657223 */ /* 0x080fe2000001081d */
[----:B------:R-:W-:Y:S01]  /*4b00*/  FFMA.FTZ R29, R103, R92, R98 ;  /* 0x0000005c671d7223 */ /* 0x000fe20000010062 */
[----:B------:R-:W-:Y:S01]  /*4b10*/  F2FP.F16.E4M3.UNPACK_B R9, R39 ;  /* 0x00000027ff09723e */ /* 0x000fe200020006ff */
[----:B------:R-:W-:Y:S01]  /*4b20*/  HADD2.F32 R92, -RZ, R37.H0_H0 ;  /* 0x20000025ff5c7230 */ /* 0x000fe20000004100 */
[----:B------:R-:W-:Y:S01]  /*4b30*/  F2FP.F16.E4M3.UNPACK_B R94, R31 ;  /* 0x0000001fff5e723e */ /* 0x000fe200020006ff */
[----:B------:R-:W-:Y:S01]  /*4b40*/  HADD2.F32 R97, -RZ, R38.H0_H0 ;  /* 0x20000026ff617230 */ /* 0x000fe20000004100 */
[----:B------:R-:W-:Y:S01]  /*4b50*/  F2FP.SATFINITE.E4M3.F32.PACK_AB_MERGE_C R28, R101, R90, R104 ;  /* 0x0000005a651c723e */ /* 0x000fe20004807068 */
[----:B------:R-:W-:Y:S01]  /*4b60*/  HADD2.F32 R30, -RZ, R9.H0_H0 ;  /* 0x20000009ff1e7230 */ /* 0x000fe20000004100 */
[----:B------:R-:W-:Y:S01]  /*4b70*/  F2FP.F16.E4M3.UNPACK_B R39, R39.H1 ;  /* 0x00000027ff27723e */ /* 0x000fe200030006ff */
[----:B------:R-:W-:-:S02]  /*4b80*/  HADD2.F32 R95, -RZ, R94.H0_H0 ;  /* 0x2000005eff5f7230 */ /* 0x000fc40000004100 */
[-C--:B------:R-:W-:Y:S01]  /*4b90*/  FMUL.FTZ R99, R92, R97.reuse ;  /* 0x000000615c637220 */ /* 0x080fe20000410000 */
[----:B------:R-:W-:Y:S02]  /*4ba0*/  HADD2.F32 R37, -RZ, R37.H1_H1 ;  /* 0x30000025ff257230 */ /* 0x000fe40000004100 */
[C---:B------:R-:W-:Y:S01]  /*4bb0*/  FMUL.FTZ R97, R30.reuse, R97 ;  /* 0x000000611e617220 */ /* 0x040fe20000410000 */
[----:B------:R-:W-:Y:S01]  /*4bc0*/  HADD2.F32 R90, -RZ, R38.H1_H1 ;  /* 0x30000026ff5a7230 */ /* 0x000fe20000004100 */
[----:B------:R-:W-:Y:S01]  /*4bd0*/  F2FP.SATFINITE.E4M3.F32.PACK_AB_MERGE_C R10, R105, R10, RZ ;  /* 0x0000000a690a723e */ /* 0x000fe200048070ff */
[----:B------:R-:W-:Y:S02]  /*4be0*/  HADD2.F32 R38, -RZ, R9.H1_H1 ;  /* 0x30000009ff267230 */ /* 0x000fe40000004100 */
[-C--:B------:R-:W-:Y:S01]  /*4bf0*/  FFMA.FTZ R9, R30, R95.reuse, -R99 ;  /* 0x0000005f1e097223 */ /* 0x080fe20000010863 */
[----:B------:R-:W-:Y:S02]  /*4c00*/  HADD2.F32 R94, -RZ, R94.H1_H1 ;  /* 0x3000005eff5e7230 */ /* 0x000fe40000004100 */
[-C--:B------:R-:W-:Y:S01]  /*4c10*/  FMUL.FTZ R99, R37, R90.reuse ;  /* 0x0000005a25637220 */ /* 0x080fe20000410000 */
[----:B------:R-:W-:Y:S01]  /*4c20*/  FFMA.FTZ R30, R92, R95, R97 ;  /* 0x0000005f5c1e7223 */ /* 0x000fe20000010061 */
[C---:B------:R-:W-:Y:S01]  /*4c30*/  FMUL.FTZ R90, R38.reuse, R90 ;  /* 0x0000005a265a7220 */ /* 0x040fe20000410000 */
[----:B------:R-:W-:Y:S01]  /*4c40*/  F2FP.SATFINITE.E4M3.F32.PACK_AB_MERGE_C R14, R29, R14, R10 ;  /* 0x0000000e1d0e723e */ /* 0x000fe2000480700a */
[----:B------:R-:W-:Y:S01]  /*4c50*/  FFMA.FTZ R38, R38, R94, -R99 ;  /* 0x0000005e26267223 */ /* 0x000fe20000010863 */
[----:B------:R-:W-:Y:S01]  /*4c60*/  F2FP.F16.E4M3.UNPACK_B R99, R36.H1 ;  /* 0x00000024ff63723e */ /* 0x000fe200030006ff */
[----:B------:R-:W-:Y:S01]  /*4c70*/  FFMA.FTZ R37, R37, R94, R90 ;  /* 0x0000005e25257223 */ /* 0x000fe2000001005a */
[----:B------:R-:W-:Y:S01]  /*4c80*/  F2FP.F16.E4M3.UNPACK_B R90, R13.H1 ;  /* 0x0000000dff5a723e */ /* 0x000fe200030006ff */
[--C-:B------:R-:W-:Y:S01]  /*4c90*/  HADD2.F32 R13, -RZ, R39.reuse.H0_H0 ;  /* 0x20000027ff0d7230 */ /* 0x100fe20000004100 */
[----:B------:R-:W-:Y:S01]  /*4ca0*/  F2FP.F16.E4M3.UNPACK_B R94, R89.H1 ;  /* 0x00000059ff5e723e */ /* 0x000fe200030006ff */
[----:B------:R-:W-:Y:S01]  /*4cb0*/  HADD2.F32 R39, -RZ, R39.H1_H1 ;  /* 0x30000027ff277230 */ /* 0x000fe20000004100 */
[----:B------:R-:W-:Y:S01]  /*4cc0*/  F2FP.F16.E4M3.UNPACK_B R89, R31.H1 ;  /* 0x0000001fff59723e */ /* 0x000fe200030006ff */
[----:B------:R-:W-:-:S02]  /*4cd0*/  HADD2.F32 R31, -RZ, R90.H0_H0 ;  /* 0x2000005aff1f7230 */ /* 0x000fc40000004100 */
[----:B------:R-:W-:Y:S02]  /*4ce0*/  HADD2.F32 R96, -RZ, R94.H0_H0 ;  /* 0x2000005eff607230 */ /* 0x000fe40000004100 */
[----:B------:R-:W-:Y:S02]  /*4cf0*/  HADD2.F32 R92, -RZ, R90.H1_H1 ;  /* 0x3000005aff5c7230 */ /* 0x000fe40000004100 */
[----:B------:R-:W-:Y:S02]  /*4d00*/  HADD2.F32 R94, -RZ, R94.H1_H1 ;  /* 0x3000005eff5e7230 */ /* 0x000fe40000004100 */
[-C--:B------:R-:W-:Y:S01]  /*4d10*/  FMUL.FTZ R98, R31, R96.reuse ;  /* 0x000000601f627220 */ /* 0x080fe20000410000 */
[--C-:B------:R-:W-:Y:S02]  /*4d20*/  HADD2.F32 R90, -RZ, R89.reuse.H0_H0 ;  /* 0x20000059ff5a7230 */ /* 0x100fe40000004100 */
[----:B------:R-:W-:Y:S01]  /*4d30*/  FMUL.FTZ R96, R13, R96 ;  /* 0x000000600d607220 */ /* 0x000fe20000410000 */
[----:B------:R-:W-:-:S02]  /*4d40*/  HADD2.F32 R89, -RZ, R89.H1_H1 ;  /* 0x30000059ff597230 */ /* 0x000fc40000004100 */
[CC--:B------:R-:W-:Y:S01]  /*4d50*/  FMUL.FTZ R100, R92.reuse, R94.reuse ;  /* 0x0000005e5c647220 */ /* 0x0c0fe20000410000 */
[----:B------:R-:W-:Y:S01]  /*4d60*/  FMUL.FTZ R95, R39, R94 ;  /* 0x0000005e275f7220 */ /* 0x000fe20000410000 */
[-C--:B------:R-:W-:Y:S01]  /*4d70*/  FFMA.FTZ R13, R13, R90.reuse, -R98 ;  /* 0x0000005a0d0d7223 */ /* 0x080fe20000010862 */
[----:B------:R-:W-:Y:S01]  /*4d80*/  FFMA.FTZ R31, R31, R90, R96 ;  /* 0x0000005a1f1f7223 */ /* 0x000fe20000010060 */
[----:B------:R-:W-:Y:S01]  /*4d90*/  FFMA.FTZ R90, R39, R89, -R100 ;  /* 0x00000059275a7223 */ /* 0x000fe20000010864 */
[----:B------:R-:W-:Y:S01]  /*4da0*/  F2FP.F16.E4M3.UNPACK_B R94, R15 ;  /* 0x0000000fff5e723e */ /* 0x000fe200020006ff */
[----:B------:R-:W-:Y:S01]  /*4db0*/  FFMA.FTZ R92, R92, R89, R95 ;  /* 0x000000595c5c7223 */ /* 0x000fe2000001005f */
[----:B------:R-:W-:Y:S01]  /*4dc0*/  F2FP.F16.E4M3.UNPACK_B R39, R36 ;  /* 0x00000024ff27723e */ /* 0x000fe200020006ff */
[----:B------:R-:W-:Y:S01]  /*4dd0*/  HADD2.F32 R104, -RZ, R99.H0_H0 ;  /* 0x20000063ff687230 */ /* 0x000fe20000004100 */
[-C--:B------:R-:W-:Y:S01]  /*4de0*/  F2FP.F16.E4M3.UNPACK_B R89, R11.reuse ;  /* 0x0000000bff59723e */ /* 0x080fe200020006ff */
[----:B------:R-:W-:Y:S01]  /*4df0*/  HADD2.F32 R100, -RZ, R94.H0_H0 ;  /* 0x2000005eff647230 */ /* 0x000fe20000004100 */
[----:B------:R-:W-:Y:S01]  /*4e00*/  F2FP.F16.E4M3.UNPACK_B R95, R11.H1 ;  /* 0x0000000bff5f723e */ /* 0x000fe200030006ff */
[----:B------:R-:W-:Y:S01]  /*4e10*/  HADD2.F32 R103, -RZ, R39.H0_H0 ;  /* 0x20000027ff677230 */ /* 0x000fe20000004100 */
[----:B------:R-:W-:Y:S01]  /*4e20*/  F2FP.F16.E4M3.UNPACK_B R11, R8 ;  /* 0x00000008ff0b723e */ /* 0x000fe200020006ff */
[----:B------:R-:W-:Y:S01]  /*4e30*/  HADD2.F32 R96, -RZ, R89.H0_H0 ;  /* 0x20000059ff607230 */ /* 0x000fe20000004100 */
[----:B------:R-:W-:Y:S01]  /*4e40*/  F2FP.F16.E4M3.UNPACK_B R98, R15.H1 ;  /* 0x0000000fff62723e */ /* 0x000fe200030006ff */
[----:B------:R-:W-:-:S02]  /*4e50*/  HADD2.F32 R99, -RZ, R99.H1_H1 ;  /* 0x30000063ff637230 */ /* 0x000fc40000004100 */
[-C--:B------:R-:W-:Y:S01]  /*4e60*/  FMUL.FTZ R107, R100, R103.reuse ;  /* 0x00000067646b7220 */ /* 0x080fe20000410000 */
[----:B------:R-:W-:Y:S01]  /*4e70*/  HADD2.F32 R101, -RZ, R11.H0_H0 ;  /* 0x2000000bff657230 */ /* 0x000fe20000004100 */
[----:B------:R-:W-:Y:S01]  /*4e80*/  F2FP.F16.E4M3.UNPACK_B R15, R8.H1 ;  /* 0x00000008ff0f723e */ /* 0x000fe200030006ff */
[--C-:B------:R-:W-:Y:S02]  /*4e90*/  HADD2.F32 R97, -RZ, R98.reuse.H0_H0 ;  /* 0x20000062ff617230 */ /* 0x100fe40000004100 */
[C---:B------:R-:W-:Y:S01]  /*4ea0*/  FMUL.FTZ R103, R96.reuse, R103 ;  /* 0x0000006760677220 */ /* 0x040fe20000410000 */
[----:B------:R-:W-:Y:S02]  /*4eb0*/  HADD2.F32 R98, -RZ, R98.H1_H1 ;  /* 0x30000062ff627230 */ /* 0x000fe40000004100 */
[-C--:B------:R-:W-:Y:S01]  /*4ec0*/  FFMA.FTZ R8, R96, R101.reuse, -R107 ;  /* 0x0000006560087223 */ /* 0x080fe2000001086b */
[--C-:B------:R-:W-:Y:S02]  /*4ed0*/  HADD2.F32 R96, -RZ, R95.reuse.H0_H0 ;  /* 0x2000005fff607230 */ /* 0x100fe40000004100 */
[----:B------:R-:W-:Y:S01]  /*4ee0*/  FFMA.FTZ R36, R100, R101, R103 ;  /* 0x0000006564247223 */ /* 0x000fe20000010067 */
[----:B------:R-:W-:-:S02]  /*4ef0*/  HADD2.F32 R95, -RZ, R95.H1_H1 ;  /* 0x3000005fff5f7230 */ /* 0x000fc40000004100 */
[-C--:B------:R-:W-:Y:S01]  /*4f00*/  FMUL.FTZ R100, R98, R99.reuse ;  /* 0x0000006362647220 */ /* 0x080fe20000410000 */
[--C-:B------:R-:W-:Y:S02]  /*4f10*/  HADD2.F32 R102, -RZ, R15.reuse.H0_H0 ;  /* 0x2000000fff667230 */ /* 0x100fe40000004100 */
[-C--:B------:R-:W-:Y:S01]  /*4f20*/  FMUL.FTZ R107, R97, R104.reuse ;  /* 0x00000068616b7220 */ /* 0x080fe20000410000 */
[----:B------:R-:W-:Y:S02]  /*4f30*/  HADD2.F32 R15, -RZ, R15.H1_H1 ;  /* 0x3000000fff0f7230 */ /* 0x000fe40000004100 */
[----:B------:R-:W-:Y:S01]  /*4f40*/  FMUL.FTZ R104, R96, R104 ;  /* 0x0000006860687220 */ /* 0x000fe20000410000 */
[----:B------:R-:W-:Y:S02]  /*4f50*/  HADD2.F32 R94, -RZ, R94.H1_H1 ;  /* 0x3000005eff5e7230 */ /* 0x000fe40000004100 */
[----:B------:R-:W-:Y:S01]  /*4f60*/  FMUL.FTZ R99, R95, R99 ;  /* 0x000000635f637220 */ /* 0x000fe20000410000 */
[----:B------:R-:W-:-:S02]  /*4f70*/  HADD2.F32 R39, -RZ, R39.H1_H1 ;  /* 0x30000027ff277230 */ /* 0x000fc40000004100 */
[----:B------:R-:W-:Y:S01]  /*4f80*/  FFMA.FTZ R95, R95, R15, -R100 ;  /* 0x0000000f5f5f7223 */ /* 0x000fe20000010864 */
[----:B------:R-:W-:Y:S02]  /*4f90*/  HADD2.F32 R89, -RZ, R89.H1_H1 ;  /* 0x30000059ff597230 */ /* 0x000fe40000004100 */
[-C--:B------:R-:W-:Y:S01]  /*4fa0*/  FFMA.FTZ R96, R96, R102.reuse, -R107 ;  /* 0x0000006660607223 */ /* 0x080fe2000001086b */
[----:B------:R-:W-:Y:S02]  /*4fb0*/  HADD2.F32 R11, -RZ, R11.H1_H1 ;  /* 0x3000000bff0b7230 */ /* 0x000fe40000004100 */
[-C--:B------:R-:W-:Y:S01]  /*4fc0*/  FMUL.FTZ R100, R94, R39.reuse ;  /* 0x000000275e647220 */ /* 0x080fe20000410000 */
[----:B------:R-:W-:Y:S01]  /*4fd0*/  FFMA.FTZ R97, R97, R102, R104 ;  /* 0x0000006661617223 */ /* 0x000fe20000010068 */
[C---:B------:R-:W-:Y:S01]  /*4fe0*/  FMUL.FTZ R39, R89.reuse, R39 ;  /* 0x0000002759277220 */ /* 0x040fe20000410000 */
[----:B------:R-:W-:Y:S01]  /*4ff0*/  FFMA.FTZ R98, R98, R15, R99 ;  /* 0x0000000f62627223 */ /* 0x000fe20000010063 */
[----:B------:R-:W-:Y:S01]  /*5000*/  FFMA.FTZ R89, R89, R11, -R100 ;  /* 0x0000000b59597223 */ /* 0x000fe20000010864 */
[----:B------:R-:W-:Y:S01]  /*5010*/  F2FP.SATFINITE.E4M3.F32.PACK_AB_MERGE_C R13, R90, R13, RZ ;  /* 0x0000000d5a0d723e */ /* 0x000fe200048070ff */
[----:B------:R-:W-:Y:S01]  /*5020*/  FFMA.FTZ R39, R94, R11, R39 ;  /* 0x0000000b5e277223 */ /* 0x000fe20000010027 */
[----:B------:R-:W-:Y:S01]  /*5030*/  F2FP.SATFINITE.E4M3.F32.PACK_AB_MERGE_C R95, R95, R96, RZ ;  /* 0x000000605f5f723e */ /* 0x000fe200048070ff */
[----:B------:R-:W-:Y:S01]  /*5040*/  IMAD.MOV.U32 R10, RZ, RZ, R28 ;  /* 0x000000ffff0a7224 */ /* 0x000fe200078e001c */
[----:B------:R-:W-:-:S02]  /*5050*/  F2FP.SATFINITE.E4M3.F32.PACK_AB_MERGE_C R31, R92, R31, RZ ;  /* 0x0000001f5c1f723e */ /* 0x000fc400048070ff */
[----:B------:R-:W-:Y:S02]  /*5060*/  F2FP.SATFINITE.E4M3.F32.PACK_AB_MERGE_C R97, R98, R97, RZ ;  /* 0x000000616261723e */ /* 0x000fe400048070ff */
[----:B------:R-:W-:Y:S02]  /*5070*/  F2FP.SATFINITE.E4M3.F32.PACK_AB_MERGE_C R9, R38, R9, R13 ;  /* 0x000000092609723e */ /* 0x000fe4000480700d */
[----:B------:R-:W-:Y:S01]  /*5080*/  F2FP.SATFINITE.E4M3.F32.PACK_AB_MERGE_C R11, R89, R8, R95 ;  /* 0x00000008590b723e */ /* 0x000fe2000480705f */
[----:B------:R-:W-:Y:S01]  /*5090*/  IMAD.MOV.U32 R8, RZ, RZ, R93 ;  /* 0x000000ffff087224 */ /* 0x000fe200078e005d */
[----:B------:R-:W-:Y:S02]  /*50a0*/  F2FP.SATFINITE.E4M3.F32.PACK_AB_MERGE_C R13, R37, R30, R31 ;  /* 0x0000001e250d723e */ /* 0x000fe4000480701f */
[----:B------:R-:W-:-:S07]  /*50b0*/  F2FP.SATFINITE.E4M3.F32.PACK_AB_MERGE_C R15, R39, R36, R97 ;  /* 0x00000024270f723e */ /* 0x000fce0004807061 */
.L_x_403:
[----:B------:R-:W-:Y:S05]  /*50c0*/  BSYNC B2 ;  /* 0x0000000000027941 */ /* 0x000fea0003800000 */
.L_x_402:
[----:B0-----:R4:W-:Y:S04]  /*50d0*/  ST.E.128 desc[UR42][R70.64], R8 ;  /* 0x0000000846007985 */ /* 0x0019e8000c101d2a */
[----:B--2---:R4:W-:Y:S02]  /*50e0*/  @!P5 ST.E.128 desc[UR42][R72.64], R12 ;  /* 0x0000000c4800d985 */ /* 0x0049e4000c101d2a */
.L_x_401:
[----:B------:R-:W-:Y:S05]  /*50f0*/  BSYNC B1 ;  /* 0x0000000000017941 */ /* 0x000fea0003800000 */
.L_x_400:
[----:B------:R-:W-:-:S13]  /*5100*/  ISETP.NE.AND P5, PT, R52, RZ, PT ;  /* 0x000000ff3400720c */ /* 0x000fda0003fa5270 */
[----:B------:R-:W-:Y:S05]  /*5110*/  @!P5 BRA `(.L_x_383) ;  /* 0x0000001000b0d947 */ /* 0x000fea0003800000 */
[----:B0---4-:R-:W4:Y:S04]  /*5120*/  LDL R12, [R1+0xc] ;  /* 0x00000c00010c7983 */ /* 0x011f280000100800 */
[----:B------:R-:W5:Y:S04]  /*5130*/  LDL R11, [R1+0x60] ;  /* 0x00006000010b7983 */ /* 0x000f680000100800 */
[----:B------:R-:W5:Y:S01]  /*5140*/  LDL R10, [R1+0x1c] ;  /* 0x00001c00010a7983 */ /* 0x000f620000100800 */
[----:B------:R-:W-:Y:S01]  /*5150*/  SEL R91, R54, R91, !P2 ;  /* 0x0000005b365b7207 */ /* 0x000fe20005000000 */
[----:B------:R-:W-:Y:S01]  /*5160*/  BSSY B1, `(.L_x_404) ;  /* 0x00000e4000017945 */ /* 0x000fe20003800000 */
[----:B------:R-:W-:-:S02]  /*5170*/  ISETP.GE.AND P6, PT, R67, R80, PT ;  /* 0x000000504300720c */ /* 0x000fc40003fc6270 */
[----:B------:R-:W-:Y:S02]  /*5180*/  SHF.R.S32.HI R8, RZ, 0x1f, R91 ;  /* 0x0000001fff087819 */ /* 0x000fe4000001145b */
[C---:B---3--:R-:W-:Y:S02]  /*5190*/  IADD3 R28, P5, R3.reuse, R84, RZ ;  /* 0x00000054031c7210 */ /* 0x048fe40007fbe0ff */
[----:B------:R-:W-:Y:S02]  /*51a0*/  LEA.HI R8, R8, R91, RZ, 0x5 ;  /* 0x0000005b08087211 */ /* 0x000fe400078f28ff */
[----:B--2---:R-:W-:Y:S02]  /*51b0*/  LEA.HI.X.SX32 R29, R3, R82, 0x1, P5 ;  /* 0x00000052031d7211 */ /* 0x004fe400028f0eff */
[----:B------:R-:W-:-:S04]  /*51c0*/  SHF.R.S32.HI R9, RZ, 0x5, R8 ;  /* 0x00000005ff097819 */ /* 0x000fc80000011408 */
[----:B------:R-:W-:-:S04]  /*51d0*/  LEA.HI.SX32 R9, R64, R9, 0x1c ;  /* 0x0000000940097211 */ /* 0x000fc800078fe2ff */
[C---:B------:R-:W-:Y:S02]  /*51e0*/  LEA.HI R8, R9.reuse, R9, RZ, 0x1 ;  /* 0x0000000909087211 */ /* 0x040fe400078f08ff */
[----:B------:R-:W-:-:S03]  /*51f0*/  SHF.L.U32 R31, R9, 0x4, RZ ;  /* 0x00000004091f7819 */ /* 0x000fc600000006ff */
[----:B------:R-:W-:-:S05]  /*5200*/  IMAD.SHL.U32 R9, R8, 0x800, RZ ;  /* 0x0000080008097824 */ /* 0x000fca00078e00ff */
[----:B------:R-:W-:Y:S02]  /*5210*/  LOP3.LUT R9, R9, 0xfffff000, RZ, 0xc0, !PT ;  /* 0xfffff00009097812 */ /* 0x000fe400078ec0ff */
        /* <DEDUP_REMOVED lines=10> */
[--C-:B------:R-:W-:Y:S01]  /*52c0*/  SHF.R.U32.HI R80, RZ, 0x8, R5.reuse ;  /* 0x00000008ff507819 */ /* 0x100fe20000011605 */
[----:B0-----:R-:W-:Y:S01]  /*52d0*/  IMAD.MOV.U32 R30, RZ, RZ, R8 ;  /* 0x000000ffff1e7224 */ /* 0x001fe200078e0008 */
[----:B------:R-:W-:Y:S01]  /*52e0*/  LOP3.LUT R4, R5, 0xff0000ff, RZ, 0xc0, !PT ;  /* 0xff0000ff05047812 */ /* 0x000fe200078ec0ff */
[----:B--2---:R-:W-:Y:S01]  /*52f0*/  IMAD.MOV.U32 R32, RZ, RZ, R12 ;  /* 0x000000ffff207224 */ /* 0x004fe200078e000c */
[----:B------:R-:W-:Y:S01]  /*5300*/  SHF.R.U32.HI R73, RZ, 0x10, R5 ;  /* 0x00000010ff497819 */ /* 0x000fe20000011605 */
[----:B------:R-:W-:Y:S01]  /*5310*/  IMAD.SHL.U32 R5, R80, 0x100, RZ ;  /* 0x0000010050057824 */ /* 0x000fe200078e00ff */
[--C-:B------:R-:W-:Y:S02]  /*5320*/  SHF.R.U32.HI R39, RZ, 0x8, R7.reuse ;  /* 0x00000008ff277819 */ /* 0x100fe40000011607 */
[----:B------:R-:W-:Y:S02]  /*5330*/  LOP3.LUT R6, R7, 0xff0000ff, RZ, 0xc0, !PT ;  /* 0xff0000ff07067812 */ /* 0x000fe400078ec0ff */
[----:B------:R-:W-:-:S02]  /*5340*/  SHF.R.U32.HI R72, RZ, 0x10, R7 ;  /* 0x00000010ff487819 */ /* 0x000fc40000011607 */
[----:B------:R-:W-:Y:S01]  /*5350*/  LOP3.LUT R4, R4, 0xff00, R5, 0xf8, !PT ;  /* 0x0000ff0004047812 */ /* 0x000fe200078ef805 */
[----:B------:R-:W-:Y:S01]  /*5360*/  IMAD.U32 R5, R73, 0x10000, RZ ;  /* 0x0001000049057824 */ /* 0x000fe200078e00ff */
[----:B------:R-:W-:Y:S02]  /*5370*/  SHF.L.U32 R7, R39, 0x8, RZ ;  /* 0x0000000827077819 */ /* 0x000fe400000006ff */
[----:B------:R-:W-:Y:S02]  /*5380*/  SHF.R.U32.HI R38, RZ, 0x8, R33 ;  /* 0x00000008ff267819 */ /* 0x000fe40000011621 */
[----:B------:R-:W-:Y:S02]  /*5390*/  SHF.R.U32.HI R37, RZ, 0x8, R35 ;  /* 0x00000008ff257819 */ /* 0x000fe40000011623 */
[----:B------:R-:W-:Y:S02]  /*53a0*/  LOP3.LUT R7, R6, 0xff00, R7, 0xf8, !PT ;  /* 0x0000ff0006077812 */ /* 0x000fe400078ef807 */
[----:B------:R-:W-:-:S02]  /*53b0*/  LOP3.LUT R34, R33, 0xff0000ff, RZ, 0xc0, !PT ;  /* 0xff0000ff21227812 */ /* 0x000fc400078ec0ff */
[----:B------:R-:W-:Y:S01]  /*53c0*/  SHF.R.U32.HI R71, RZ, 0x10, R33 ;  /* 0x00000010ff477819 */ /* 0x000fe20000011621 */
[----:B------:R-:W-:Y:S01]  /*53d0*/  IMAD.SHL.U32 R33, R38, 0x100, RZ ;  /* 0x0000010026217824 */ /* 0x000fe200078e00ff */
[----:B------:R-:W-:Y:S02]  /*53e0*/  LOP3.LUT R36, R35, 0xff0000ff, RZ, 0xc0, !PT ;  /* 0xff0000ff23247812 */ /* 0x000fe400078ec0ff */
[----:B------:R-:W-:Y:S01]  /*53f0*/  SHF.R.U32.HI R70, RZ, 0x10, R35 ;  /* 0x00000010ff467819 */ /* 0x000fe20000011623 */
[----:B------:R-:W-:Y:S01]  /*5400*/  IMAD.SHL.U32 R35, R37, 0x100, RZ ;  /* 0x0000010025237824 */ /* 0x000fe200078e00ff */
[----:B------:R-:W-:Y:S01]  /*5410*/  LOP3.LUT R6, R4, 0xff0000, R5, 0xf8, !PT ;  /* 0x00ff000004067812 */ /* 0x000fe200078ef805 */
[----:B------:R-:W-:Y:S01]  /*5420*/  IMAD.U32 R4, R72, 0x10000, RZ ;  /* 0x0001000048047824 */ /* 0x000fe200078e00ff */
[----:B------:R-:W-:Y:S01]  /*5430*/  LOP3.LUT R38, R34, 0xff00, R33, 0xf8, !PT ;  /* 0x0000ff0022267812 */ /* 0x000fe200078ef821 */
[----:B------:R-:W-:Y:S01]  /*5440*/  IMAD.U32 R70, R70, 0x10000, RZ ;  /* 0x0001000046467824 */ /* 0x000fe200078e00ff */
[----:B------:R-:W-:-:S02]  /*5450*/  LOP3.LUT R39, R36, 0xff00, R35, 0xf8, !PT ;  /* 0x0000ff0024277812 */ /* 0x000fc400078ef823 */
[----:B------:R-:W-:Y:S01]  /*5460*/  LOP3.LUT R4, R7, 0xff0000, R4, 0xf8, !PT ;  /* 0x00ff000007047812 */ /* 0x000fe200078ef804 */
[----:B------:R-:W-:Y:S01]  /*5470*/  IMAD.U32 R7, R71, 0x10000, RZ ;  /* 0x0001000047077824 */ /* 0x000fe200078e00ff */
[----:B------:R-:W-:Y:S02]  /*5480*/  F2FP.F16.E4M3.UNPACK_B R36, R86.H1 ;  /* 0x00000056ff24723e */ /* 0x000fe400030006ff */
[----:B------:R-:W-:Y:S02]  /*5490*/  F2FP.F16.E4M3.UNPACK_B R34, R32.H1 ;  /* 0x00000020ff22723e */ /* 0x000fe400030006ff */
[----:B------:R-:W-:Y:S01]  /*54a0*/  F2FP.F16.E4M3.UNPACK_B R33, R30.H1 ;  /* 0x0000001eff21723e */ /* 0x000fe200030006ff */
[----:B------:R-:W-:Y:S01]  /*54b0*/  HADD2.F32 R5, -RZ, R36.H0_H0 ;  /* 0x20000024ff057230 */ /* 0x000fe20000004100 */
[----:B------:R-:W-:Y:S01]  /*54c0*/  F2FP.F16.E4M3.UNPACK_B R35, R83.H1 ;  /* 0x00000053ff23723e */ /* 0x000fe200030006ff */
[----:B------:R-:W-:Y:S01]  /*54d0*/  HADD2.F32 R12, -RZ, R34.H0_H0 ;  /* 0x20000022ff0c7230 */ /* 0x000fe20000004100 */
[----:B------:R-:W-:Y:S01]  /*54e0*/  LOP3.LUT R7, R38, 0xff0000, R7, 0xf8, !PT ;  /* 0x00ff000026077812 */ /* 0x000fe200078ef807 */
[----:B------:R-:W-:Y:S01]  /*54f0*/  HADD2.F32 R8, -RZ, R33.H0_H0 ;  /* 0x20000021ff087230 */ /* 0x000fe20000004100 */
[----:B------:R-:W-:Y:S01]  /*5500*/  F2FP.F16.E4M3.UNPACK_B R86, R86 ;  /* 0x00000056ff56723e */ /* 0x000fe200020006ff */
[--C-:B------:R-:W-:Y:S01]  /*5510*/  HADD2.F32 R37, -RZ, R35.reuse.H0_H0 ;  /* 0x20000023ff257230 */ /* 0x100fe20000004100 */
[----:B------:R-:W-:Y:S01]  /*5520*/  F2FP.F16.E4M3.UNPACK_B R32, R32 ;  /* 0x00000020ff20723e */ /* 0x000fe200020006ff */
[----:B------:R-:W-:-:S02]  /*5530*/  HADD2.F32 R38, -RZ, R35.H1_H1 ;  /* 0x30000023ff267230 */ /* 0x000fc40000004100 */
[-C--:B------:R-:W-:Y:S01]  /*5540*/  FMUL.FTZ R71, R12, R5.reuse ;  /* 0x000000050c477220 */ /* 0x080fe20000410000 */
[----:B------:R-:W-:Y:S02]  /*5550*/  HADD2.F32 R36, -RZ, R36.H1_H1 ;  /* 0x30000024ff247230 */ /* 0x000fe40000004100 */
[----:B------:R-:W-:Y:S01]  /*5560*/  FMUL.FTZ R73, R8, R5 ;  /* 0x0000000508497220 */ /* 0x000fe20000410000 */
[----:B------:R-:W-:Y:S01]  /*5570*/  HADD2.F32 R33, -RZ, R33.H1_H1 ;  /* 0x30000021ff217230 */ /* 0x000fe20000004100 */
[----:B------:R-:W-:Y:S01]  /*5580*/  LOP3.LUT R5, R39, 0xff0000, R70, 0xf8, !PT ;  /* 0x00ff000027057812 */ /* 0x000fe200078ef846 */
[----:B------:R-:W-:Y:S01]  /*5590*/  HADD2.F32 R35, -RZ, R34.H1_H1 ;  /* 0x30000022ff237230 */ /* 0x000fe20000004100 */
[----:B------:R-:W-:Y:S01]  /*55a0*/  F2FP.F16.E4M3.UNPACK_B R34, R30 ;  /* 0x0000001eff22723e */ /* 0x000fe200020006ff */
[----:B------:R-:W-:Y:S02]  /*55b0*/  HADD2.F32 R39, -RZ, R86.H0_H0 ;  /* 0x20000056ff277230 */ /* 0x000fe40000004100 */
[-C--:B------:R-:W-:Y:S01]  /*55c0*/  FMUL.FTZ R72, R33, R36.reuse ;  /* 0x0000002421487220 */ /* 0x080fe20000410000 */
[----:B------:R-:W-:Y:S01]  /*55d0*/  F2FP.F16.E4M3.UNPACK_B R83, R83 ;  /* 0x00000053ff53723e */ /* 0x000fe200020006ff */
[----:B------:R-:W-:Y:S01]  /*55e0*/  FMUL.FTZ R70, R35, R36 ;  /* 0x0000002423467220 */ /* 0x000fe20000410000 */
[----:B------:R-:W-:-:S02]  /*55f0*/  HADD2.F32 R36, -RZ, R32.H0_H0 ;  /* 0x20000020ff247230 */ /* 0x000fc40000004100 */
[-C--:B------:R-:W-:Y:S01]  /*5600*/  FFMA.FTZ R8, R8, R37.reuse, -R71 ;  /* 0x0000002508087223 */ /* 0x080fe20000010847 */
[----:B------:R-:W-:Y:S02]  /*5610*/  HADD2.F32 R30, -RZ, R34.H0_H0 ;  /* 0x20000022ff1e7230 */ /* 0x000fe40000004100 */
[----:B------:R-:W-:Y:S01]  /*5620*/  FFMA.FTZ R12, R12, R37, R73 ;  /* 0x000000250c0c7223 */ /* 0x000fe20000010049 */
[----:B------:R-:W-:Y:S02]  /*5630*/  HADD2.F32 R37, -RZ, R83.H0_H0 ;  /* 0x20000053ff257230 */ /* 0x000fe40000004100 */
[-C--:B------:R-:W-:Y:S01]  /*5640*/  FMUL.FTZ R71, R36, R39.reuse ;  /* 0x0000002724477220 */ /* 0x080fe20000410000 */
[----:B------:R-:W-:Y:S02]  /*5650*/  HADD2.F32 R86, -RZ, R86.H1_H1 ;  /* 0x30000056ff567230 */ /* 0x000fe40000004100 */
[----:B------:R-:W-:Y:S01]  /*5660*/  FMUL.FTZ R73, R30, R39 ;  /* 0x000000271e497220 */ /* 0x000fe20000410000 */
[----:B------:R-:W-:-:S02]  /*5670*/  HADD2.F32 R39, -RZ, R32.H1_H1 ;  /* 0x30000020ff277230 */ /* 0x000fc40000004100 */
[-C--:B------:R-:W-:Y:S01]  /*5680*/  FFMA.FTZ R30, R30, R37.reuse, -R71 ;  /* 0x000000251e1e7223 */ /* 0x080fe20000010847 */
[----:B------:R-:W-:Y:S02]  /*5690*/  HADD2.F32 R34, -RZ, R34.H1_H1 ;  /* 0x30000022ff227230 */ /* 0x000fe40000004100 */
[----:B------:R-:W-:Y:S01]  /*56a0*/  FFMA.FTZ R32, R36, R37, R73 ;  /* 0x0000002524207223 */ /* 0x000fe20000010049 */
[----:B------:R-:W-:Y:S02]  /*56b0*/  HADD2.F32 R83, -RZ, R83.H1_H1 ;  /* 0x30000053ff537230 */ /* 0x000fe40000004100 */
[-C--:B------:R-:W-:Y:S01]  /*56c0*/  FFMA.FTZ R33, R33, R38.reuse, -R70 ;  /* 0x0000002621217223 */ /* 0x080fe20000010846 */
[----:B------:R-:W-:Y:S01]  /*56d0*/  FFMA.FTZ R35, R35, R38, R72 ;  /* 0x0000002623237223 */ /* 0x000fe20000010048 */
[-C--:B------:R-:W-:Y:S01]  /*56e0*/  FMUL.FTZ R37, R39, R86.reuse ;  /* 0x0000005627257220 */ /* 0x080fe20000410000 */
[----:B------:R-:W-:Y:S01]  /*56f0*/  F2FP.F16.E4M3.UNPACK_B R36, R85.H1 ;  /* 0x00000055ff24723e */ /* 0x000fe200030006ff */
[C---:B------:R-:W-:Y:S01]  /*5700*/  FMUL.FTZ R86, R34.reuse, R86 ;  /* 0x0000005622567220 */ /* 0x040fe20000410000 */
[----:B------:R-:W-:Y:S01]  /*5710*/  F2FP.F16.E4M3.UNPACK_B R38, R14.H1 ;  /* 0x0000000eff26723e */ /* 0x000fe200030006ff */
[----:B------:R-:W-:Y:S01]  /*5720*/  FFMA.FTZ R37, R34, R83, -R37 ;  /* 0x0000005322257223 */ /* 0x000fe20000010825 */
[----:B------:R-:W-:Y:S01]  /*5730*/  F2FP.F16.E4M3.UNPACK_B R72, R81.H1 ;  /* 0x00000051ff48723e */ /* 0x000fe200030006ff */
[----:B------:R-:W-:Y:S01]  /*5740*/  HADD2.F32 R89, -RZ, R36.H0_H0 ;  /* 0x20000024ff597230 */ /* 0x000fe20000004100 */
[----:B------:R-:W-:Y:S01]  /*5750*/  F2FP.F16.E4M3.UNPACK_B R34, R10.H1 ;  /* 0x0000000aff22723e */ /* 0x000fe200030006ff */
[----:B------:R-:W-:-:S02]  /*5760*/  HADD2.F32 R70, -RZ, R38.H0_H0 ;  /* 0x20000026ff467230 */ /* 0x000fc40000004100 */
[----:B------:R-:W-:Y:S01]  /*5770*/  FFMA.FTZ R39, R39, R83, R86 ;  /* 0x0000005327277223 */ /* 0x000fe20000010056 */
[----:B------:R-:W-:Y:S01]  /*5780*/  HADD2.F32 R80, -RZ, R36.H1_H1 ;  /* 0x30000024ff507230 */ /* 0x000fe20000004100 */
[----:B------:R-:W-:Y:S01]  /*5790*/  F2FP.F16.E4M3.UNPACK_B R85, R85 ;  /* 0x00000055ff55723e */ /* 0x000fe200020006ff */
[----:B------:R-:W-:Y:S02]  /*57a0*/  HADD2.F32 R36, -RZ, R34.H0_H0 ;  /* 0x20000022ff247230 */ /* 0x000fe40000004100 */
[-C--:B------:R-:W-:Y:S01]  /*57b0*/  FMUL.FTZ R83, R70, R89.reuse ;  /* 0x0000005946537220 */ /* 0x080fe20000410000 */
[----:B------:R-:W-:Y:S01]  /*57c0*/  HADD2.F32 R73, -RZ, R72.H0_H0 ;  /* 0x20000048ff497230 */ /* 0x000fe20000004100 */
[----:B------:R-:W-:Y:S01]  /*57d0*/  F2FP.F16.E4M3.UNPACK_B R10, R10 ;  /* 0x0000000aff0a723e */ /* 0x000fe200020006ff */
[----:B------:R-:W-:Y:S02]  /*57e0*/  HADD2.F32 R71, -RZ, R38.H1_H1 ;  /* 0x30000026ff477230 */ /* 0x000fe40000004100 */
[----:B------:R-:W-:Y:S01]  /*57f0*/  FMUL.FTZ R89, R36, R89 ;  /* 0x0000005924597220 */ /* 0x000fe20000410000 */
[----:B------:R-:W-:-:S02]  /*5800*/  HADD2.F32 R38, -RZ, R34.H1_H1 ;  /* 0x30000022ff267230 */ /* 0x000fc40000004100 */
[-C--:B------:R-:W-:Y:S01]  /*5810*/  FFMA.FTZ R34, R36, R73.reuse, -R83 ;  /* 0x0000004924227223 */ /* 0x080fe20000010853 */
[----:B------:R-:W-:Y:S02]  /*5820*/  HADD2.F32 R72, -RZ, R72.H1_H1 ;  /* 0x30000048ff487230 */ /* 0x000fe40000004100 */
[----:B------:R-:W-:Y:S01]  /*5830*/  FMUL.FTZ R83, R71, R80 ;  /* 0x0000005047537220 */ /* 0x000fe20000410000 */
[----:B------:R-:W-:Y:S01]  /*5840*/  F2FP.F16.E4M3.UNPACK_B R36, R14 ;  /* 0x0000000eff24723e */ /* 0x000fe200020006ff */
[----:B------:R-:W-:Y:S01]  /*5850*/  FMUL.FTZ R80, R38, R80 ;  /* 0x0000005026507220 */ /* 0x000fe20000410000 */
[----:B------:R-:W-:Y:S01]  /*5860*/  FFMA.FTZ R70, R70, R73, R89 ;  /* 0x0000004946467223 */ /* 0x000fe20000010059 */
[----:B------:R-:W-:Y:S01]  /*5870*/  FFMA.FTZ R91, R38, R72, -R83 ;  /* 0x00000048265b7223 */ /* 0x000fe20000010853 */
[--C-:B------:R-:W-:Y:S01]  /*5880*/  HADD2.F32 R73, -RZ, R85.reuse.H0_H0 ;  /* 0x20000055ff497230 */ /* 0x100fe20000004100 */
[----:B------:R-:W-:Y:S01]  /*5890*/  F2FP.F16.E4M3.UNPACK_B R81, R81 ;  /* 0x00000051ff51723e */ /* 0x000fe200020006ff */
[----:B------:R-:W-:Y:S01]  /*58a0*/  HADD2.F32 R38, -RZ, R36.H0_H0 ;  /* 0x20000024ff267230 */ /* 0x000fe20000004100 */
[----:B------:R-:W-:Y:S01]  /*58b0*/  F2FP.SATFINITE.E4M3.F32.PACK_AB_MERGE_C R12, R35, R12, RZ ;  /* 0x0000000c230c723e */ /* 0x000fe200048070ff */
[----:B------:R-:W-:-:S02]  /*58c0*/  HADD2.F32 R85, -RZ, R85.H1_H1 ;  /* 0x30000055ff557230 */ /* 0x000fc40000004100 */
[----:B------:R-:W-:Y:S01]  /*58d0*/  FFMA.FTZ R93, R71, R72, R80 ;  /* 0x00000048475d7223 */ /* 0x000fe20000010050 */
[----:B------:R-:W-:Y:S02]  /*58e0*/  HADD2.F32 R14, -RZ, R10.H0_H0 ;  /* 0x2000000aff0e7230 */ /* 0x000fe40000004100 */
[----:B------:R-:W-:Y:S01]  /*58f0*/  FMUL.FTZ R83, R38, R73 ;  /* 0x0000004926537220 */ /* 0x000fe20000410000 */
[----:B------:R-:W-:Y:S01]  /*5900*/  HADD2.F32 R36, -RZ, R36.H1_H1 ;  /* 0x30000024ff247230 */ /* 0x000fe20000004100 */
[----:B------:R-:W-:Y:S01]  /*5910*/  F2FP.SATFINITE.E4M3.F32.PACK_AB_MERGE_C R8, R33, R8, RZ ;  /* 0x000000082108723e */ /* 0x000fe200048070ff */
[----:B------:R-:W-:Y:S01]  /*5920*/  HADD2.F32 R10, -RZ, R10.H1_H1 ;  /* 0x3000000aff0a7230 */ /* 0x000fe20000004100 */
[----:B------:R-:W-:Y:S01]  /*5930*/  F2FP.SATFINITE.E4M3.F32.PACK_AB_MERGE_C R91, R91, R34, RZ ;  /* 0x000000225b5b723e */ /* 0x000fe200048070ff */
[--C-:B------:R-:W-:Y:S02]  /*5940*/  HADD2.F32 R71, -RZ, R81.reuse.H0_H0 ;  /* 0x20000051ff477230 */ /* 0x100fe40000004100 */
[----:B------:R-:W-:Y:S01]  /*5950*/  FMUL.FTZ R89, R36, R85 ;  /* 0x0000005524597220 */ /* 0x000fe20000410000 */
[----:B------:R-:W-:Y:S01]  /*5960*/  HADD2.F32 R81, -RZ, R81.H1_H1 ;  /* 0x30000051ff517230 */ /* 0x000fe20000004100 */
[----:B------:R-:W-:Y:S01]  /*5970*/  F2FP.SATFINITE.E4M3.F32.PACK_AB_MERGE_C R12, R39, R32, R12 ;  /* 0x00000020270c723e */ /* 0x000fe2000480700c */
[----:B------:R-:W-:Y:S01]  /*5980*/  FMUL.FTZ R73, R14, R73 ;  /* 0x000000490e497220 */ /* 0x000fe20000410000 */
[----:B------:R-:W-:Y:S01]  /*5990*/  FMUL.FTZ R85, R10, R85 ;  /* 0x000000550a557220 */ /* 0x000fe20000410000 */
[----:B------:R-:W-:Y:S01]  /*59a0*/  F2FP.F16.E4M3.UNPACK_B R33, R13 ;  /* 0x0000000dff21723e */ /* 0x000fe200020006ff */
[----:B------:R-:W-:Y:S01]  /*59b0*/  FFMA.FTZ R83, R14, R71, -R83 ;  /* 0x000000470e537223 */ /* 0x000fe20000010853 */
[----:B------:R-:W-:Y:S01]  /*59c0*/  F2FP.F16.E4M3.UNPACK_B R34, R7 ;  /* 0x00000007ff22723e */ /* 0x000fe200020006ff */
[----:B------:R-:W-:Y:S01]  /*59d0*/  FFMA.FTZ R14, R38, R71, R73 ;  /* 0x00000047260e7223 */ /* 0x000fe20000010049 */
[----:B------:R-:W-:Y:S01]  /*59e0*/  F2FP.F16.E4M3.UNPACK_B R32, R9 ;  /* 0x00000009ff20723e */ /* 0x000fe200020006ff */
[----:B------:R-:W-:Y:S01]  /*59f0*/  FFMA.FTZ R85, R36, R81, R85 ;  /* 0x0000005124557223 */ /* 0x000fe20000010055 */
[----:B------:R-:W-:Y:S01]  /*5a00*/  F2FP.SATFINITE.E4M3.F32.PACK_AB_MERGE_C R8, R37, R30, R8 ;  /* 0x0000001e2508723e */ /* 0x000fe20004807008 */
[--C-:B------:R-:W-:Y:S01]  /*5a10*/  HADD2.F32 R35, -RZ, R33.reuse.H0_H0 ;  /* 0x20000021ff237230 */ /* 0x100fe20000004100 */
[----:B------:R-:W-:Y:S01]  /*5a20*/  F2FP.SATFINITE.E4M3.F32.PACK_AB_MERGE_C R70, R93, R70, RZ ;  /* 0x000000465d46723e */ /* 0x000fe200048070ff */
[----:B------:R-:W-:Y:S01]  /*5a30*/  HADD2.F32 R39, -RZ, R34.H0_H0 ;  /* 0x20000022ff277230 */ /* 0x000fe20000004100 */
[----:B------:R-:W-:Y:S01]  /*5a40*/  F2FP.F16.E4M3.UNPACK_B R37, R6 ;  /* 0x00000006ff25723e */ /* 0x000fe200020006ff */
[----:B------:R-:W-:Y:S01]  /*5a50*/  HADD2.F32 R30, -RZ, R32.H0_H0 ;  /* 0x20000020ff1e7230 */ /* 0x000fe20000004100 */
[----:B------:R-:W-:Y:S01]  /*5a60*/  F2FP.SATFINITE.E4M3.F32.PACK_AB_MERGE_C R14, R85, R14, R70 ;  /* 0x0000000e550e723e */ /* 0x000fe20004807046 */
[----:B------:R-:W-:-:S02]  /*5a70*/  HADD2.F32 R36, -RZ, R33.H1_H1 ;  /* 0x30000021ff247230 */ /* 0x000fc40000004100 */
[CC--:B------:R-:W-:Y:S01]  /*5a80*/  FMUL.FTZ R71, R35.reuse, R39.reuse ;  /* 0x0000002723477220 */ /* 0x0c0fe20000410000 */
[--C-:B------:R-:W-:Y:S02]  /*5a90*/  HADD2.F32 R38, -RZ, R37.reuse.H0_H0 ;  /* 0x20000025ff267230 */ /* 0x100fe40000004100 */
[C---:B------:R-:W-:Y:S01]  /*5aa0*/  FMUL.FTZ R70, R30.reuse, R39 ;  /* 0x000000271e467220 */ /* 0x040fe20000410000 */
[----:B------:R-:W-:Y:S01]  /*5ab0*/  HADD2.F32 R39, -RZ, R34.H1_H1 ;  /* 0x30000022ff277230 */ /* 0x000fe20000004100 */
[----:B------:R-:W-:Y:S01]  /*5ac0*/  F2FP.F16.E4M3.UNPACK_B R33, R9.H1 ;  /* 0x00000009ff21723e */ /* 0x000fe200030006ff */
[----:B------:R-:W-:Y:S02]  /*5ad0*/  HADD2.F32 R34, -RZ, R32.H1_H1 ;  /* 0x30000020ff227230 */ /* 0x000fe40000004100 */
[-C--:B------:R-:W-:Y:S01]  /*5ae0*/  FFMA.FTZ R30, R30, R38.reuse, -R71 ;  /* 0x000000261e1e7223 */ /* 0x080fe20000010847 */
[----:B------:R-:W-:Y:S01]  /*5af0*/  FFMA.FTZ R32, R35, R38, R70 ;  /* 0x0000002623207223 */ /* 0x000fe20000010046 */
[----:B------:R-:W-:-:S02]  /*5b00*/  HADD2.F32 R37, -RZ, R37.H1_H1 ;  /* 0x30000025ff257230 */ /* 0x000fc40000004100 */
[-C--:B------:R-:W-:Y:S01]  /*5b10*/  FMUL.FTZ R71, R36, R39.reuse ;  /* 0x0000002724477220 */ /* 0x080fe20000410000 */
[C---:B------:R-:W-:Y:S01]  /*5b20*/  FMUL.FTZ R39, R34.reuse, R39 ;  /* 0x0000002722277220 */ /* 0x040fe20000410000 */
[----:B------:R-:W-:Y:S01]  /*5b30*/  F2FP.F16.E4M3.UNPACK_B R35, R13.H1 ;  /* 0x0000000dff23723e */ /* 0x000fe200030006ff */
[----:B------:R-:W-:Y:S01]  /*5b40*/  HADD2.F32 R13, -RZ, R33.H0_H0 ;  /* 0x20000021ff0d7230 */ /* 0x000fe20000004100 */
[----:B------:R-:W-:Y:S01]  /*5b50*/  F2FP.F16.E4M3.UNPACK_B R38, R7.H1 ;  /* 0x00000007ff26723e */ /* 0x000fe200030006ff */
[-C--:B------:R-:W-:Y:S01]  /*5b60*/  FFMA.FTZ R9, R34, R37.reuse, -R71 ;  /* 0x0000002522097223 */ /* 0x080fe20000010847 */
[----:B------:R-:W-:Y:S01]  /*5b70*/  FFMA.FTZ R7, R36, R37, R39 ;  /* 0x0000002524077223 */ /* 0x000fe20000010027 */
[----:B------:R-:W-:Y:S01]  /*5b80*/  F2FP.F16.E4M3.UNPACK_B R6, R6.H1 ;  /* 0x00000006ff06723e */ /* 0x000fe200030006ff */
[--C-:B------:R-:W-:Y:S01]  /*5b90*/  HADD2.F32 R34, -RZ, R35.reuse.H0_H0 ;  /* 0x20000023ff227230 */ /* 0x100fe20000004100 */
[-C--:B------:R-:W-:Y:S01]  /*5ba0*/  F2FP.F16.E4M3.UNPACK_B R80, R5.reuse.H1 ;  /* 0x00000005ff50723e */ /* 0x080fe200030006ff */
[----:B------:R-:W-:Y:S01]  /*5bb0*/  HADD2.F32 R37, -RZ, R38.H0_H0 ;  /* 0x20000026ff257230 */ /* 0x000fe20000004100 */
[----:B------:R-:W-:Y:S01]  /*5bc0*/  F2FP.F16.E4M3.UNPACK_B R73, R5 ;  /* 0x00000005ff49723e */ /* 0x000fe200020006ff */
[----:B------:R-:W-:-:S02]  /*5bd0*/  HADD2.F32 R36, -RZ, R35.H1_H1 ;  /* 0x30000023ff247230 */ /* 0x000fc40000004100 */
[----:B------:R-:W-:Y:S01]  /*5be0*/  FFMA.FTZ R10, R10, R81, -R89 ;  /* 0x000000510a0a7223 */ /* 0x000fe20000010859 */
[----:B------:R-:W-:Y:S02]  /*5bf0*/  HADD2.F32 R39, -RZ, R38.H1_H1 ;  /* 0x30000026ff277230 */ /* 0x000fe40000004100 */
[-C--:B------:R-:W-:Y:S01]  /*5c00*/  FMUL.FTZ R70, R34, R37.reuse ;  /* 0x0000002522467220 */ /* 0x080fe20000410000 */
[----:B------:R-:W-:Y:S02]  /*5c10*/  HADD2.F32 R33, -RZ, R33.H1_H1 ;  /* 0x30000021ff217230 */ /* 0x000fe40000004100 */
[----:B------:R-:W-:Y:S01]  /*5c20*/  FMUL.FTZ R37, R13, R37 ;  /* 0x000000250d257220 */ /* 0x000fe20000410000 */
[--C-:B------:R-:W-:Y:S02]  /*5c30*/  HADD2.F32 R35, -RZ, R6.reuse.H0_H0 ;  /* 0x20000006ff237230 */ /* 0x100fe40000004100 */
[----:B------:R-:W-:Y:S01]  /*5c40*/  FMUL.FTZ R72, R36, R39 ;  /* 0x0000002724487220 */ /* 0x000fe20000410000 */
[----:B------:R-:W-:-:S02]  /*5c50*/  HADD2.F32 R38, -RZ, R6.H1_H1 ;  /* 0x30000006ff267230 */ /* 0x000fc40000004100 */
[----:B------:R-:W-:Y:S01]  /*5c60*/  FMUL.FTZ R39, R33, R39 ;  /* 0x0000002721277220 */ /* 0x000fe20000410000 */
[----:B------:R-:W-:Y:S01]  /*5c70*/  F2FP.F16.E4M3.UNPACK_B R5, R4 ;  /* 0x00000004ff05723e */ /* 0x000fe200020006ff */
[-C--:B------:R-:W-:Y:S01]  /*5c80*/  FFMA.FTZ R6, R13, R35.reuse, -R70 ;  /* 0x000000230d067223 */ /* 0x080fe20000010846 */
[----:B------:R-:W-:Y:S01]  /*5c90*/  FFMA.FTZ R13, R34, R35, R37 ;  /* 0x00000023220d7223 */ /* 0x000fe20000010025 */
[-C--:B------:R-:W-:Y:S01]  /*5ca0*/  FFMA.FTZ R33, R33, R38.reuse, -R72 ;  /* 0x0000002621217223 */ /* 0x080fe20000010848 */
[----:B------:R-:W-:Y:S01]  /*5cb0*/  FFMA.FTZ R34, R36, R38, R39 ;  /* 0x0000002624227223 */ /* 0x000fe20000010027 */
[----:B------:R-:W-:Y:S01]  /*5cc0*/  F2FP.F16.E4M3.UNPACK_B R35, R11 ;  /* 0x0000000bff23723e */ /* 0x000fe200020006ff */
[--C-:B------:R-:W-:Y:S01]  /*5cd0*/  HADD2.F32 R81, -RZ, R80.reuse.H0_H0 ;  /* 0x20000050ff517230 */ /* 0x100fe20000004100 */
[----:B------:R-:W-:Y:S01]  /*5ce0*/  F2FP.F16.E4M3.UNPACK_B R38, R15.H1 ;  /* 0x0000000fff26723e */ /* 0x000fe200030006ff */
[----:B------:R-:W-:Y:S01]  /*5cf0*/  HADD2.F32 R86, -RZ, R73.H0_H0 ;  /* 0x20000049ff567230 */ /* 0x000fe20000004100 */
[----:B------:R-:W-:Y:S01]  /*5d00*/  F2FP.F16.E4M3.UNPACK_B R11, R11.H1 ;  /* 0x0000000bff0b723e */ /* 0x000fe200030006ff */
[----:B------:R-:W-:Y:S01]  /*5d10*/  HADD2.F32 R80, -RZ, R80.H1_H1 ;  /* 0x30000050ff507230 */ /* 0x000fe20000004100 */
[----:B------:R-:W-:Y:S01]  /*5d20*/  F2FP.F16.E4M3.UNPACK_B R37, R15 ;  /* 0x0000000fff25723e */ /* 0x000fe200020006ff */
[----:B------:R-:W-:Y:S01]  /*5d30*/  HADD2.F32 R15, -RZ, R35.H0_H0 ;  /* 0x20000023ff0f7230 */ /* 0x000fe20000004100 */
[----:B------:R-:W-:Y:S01]  /*5d40*/  F2FP.F16.E4M3.UNPACK_B R70, R4.H1 ;  /* 0x00000004ff46723e */ /* 0x000fe200030006ff */
[----:B------:R-:W-:Y:S01]  /*5d50*/  HADD2.F32 R4, -RZ, R38.H0_H0 ;  /* 0x20000026ff047230 */ /* 0x000fe20000004100 */
[----:B------:R-:W-:Y:S01]  /*5d60*/  F2FP.SATFINITE.E4M3.F32.PACK_AB_MERGE_C R10, R10, R83, R91 ;  /* 0x000000530a0a723e */ /* 0x000fe2000480705b */
[----:B------:R-:W-:Y:S01]  /*5d70*/  HADD2.F32 R36, -RZ, R11.H0_H0 ;  /* 0x2000000bff247230 */ /* 0x000fe20000004100 */
[----:B------:R-:W-:Y:S01]  /*5d80*/  F2FP.SATFINITE.E4M3.F32.PACK_AB_MERGE_C R6, R33, R6, RZ ;  /* 0x000000062106723e */ /* 0x000fe200048070ff */
[----:B------:R-:W-:-:S02]  /*5d90*/  HADD2.F32 R39, -RZ, R37.H0_H0 ;  /* 0x20000025ff277230 */ /* 0x000fc40000004100 */
[-C--:B------:R-:W-:Y:S01]  /*5da0*/  FMUL.FTZ R83, R4, R81.reuse ;  /* 0x0000005104537220 */ /* 0x080fe20000410000 */
[----:B------:R-:W-:Y:S02]  /*5db0*/  HADD2.F32 R71, -RZ, R70.H0_H0 ;  /* 0x20000046ff477230 */ /* 0x000fe40000004100 */
[C---:B------:R-:W-:Y:S01]  /*5dc0*/  FMUL.FTZ R81, R36.reuse, R81 ;  /* 0x0000005124517220 */ /* 0x040fe20000410000 */
[----:B------:R-:W-:Y:S02]  /*5dd0*/  HADD2.F32 R38, -RZ, R38.H1_H1 ;  /* 0x30000026ff267230 */ /* 0x000fe40000004100 */
[----:B------:R-:W-:Y:S01]  /*5de0*/  FMUL.FTZ R90, R39, R86 ;  /* 0x00000056275a7220 */ /* 0x000fe20000410000 */
[----:B------:R-:W-:Y:S02]  /*5df0*/  HADD2.F32 R11, -RZ, R11.H1_H1 ;  /* 0x3000000bff0b7230 */ /* 0x000fe40000004100 */
[----:B------:R-:W-:Y:S01]  /*5e00*/  FFMA.FTZ R83, R36, R71, -R83 ;  /* 0x0000004724537223 */ /* 0x000fe20000010853 */
[----:B------:R-:W-:-:S02]  /*5e10*/  HADD2.F32 R72, -RZ, R5.H0_H0 ;  /* 0x20000005ff487230 */ /* 0x000fc40000004100 */
[C---:B------:R-:W-:Y:S01]  /*5e20*/  FMUL.FTZ R86, R15.reuse, R86 ;  /* 0x000000560f567220 */ /* 0x040fe20000410000 */
[----:B------:R-:W-:Y:S01]  /*5e30*/  FFMA.FTZ R81, R4, R71, R81 ;  /* 0x0000004704517223 */ /* 0x000fe20000010051 */
[----:B------:R-:W-:Y:S02]  /*5e40*/  HADD2.F32 R37, -RZ, R37.H1_H1 ;  /* 0x30000025ff257230 */ /* 0x000fe40000004100 */
[----:B------:R-:W-:Y:S01]  /*5e50*/  FMUL.FTZ R92, R38, R80 ;  /* 0x00000050265c7220 */ /* 0x000fe20000410000 */
[----:B------:R-:W-:Y:S02]  /*5e60*/  HADD2.F32 R36, -RZ, R73.H1_H1 ;  /* 0x30000049ff247230 */ /* 0x000fe40000004100 */
[-C--:B------:R-:W-:Y:S01]  /*5e70*/  FFMA.FTZ R90, R15, R72.reuse, -R90 ;  /* 0x000000480f5a7223 */ /* 0x080fe2000001085a */
[----:B------:R-:W-:Y:S02]  /*5e80*/  HADD2.F32 R35, -RZ, R35.H1_H1 ;  /* 0x30000023ff237230 */ /* 0x000fe40000004100 */
[----:B------:R-:W-:Y:S01]  /*5e90*/  FFMA.FTZ R86, R39, R72, R86 ;  /* 0x0000004827567223 */ /* 0x000fe20000010056 */
[----:B------:R-:W-:-:S02]  /*5ea0*/  HADD2.F32 R4, -RZ, R5.H1_H1 ;  /* 0x30000005ff047230 */ /* 0x000fc40000004100 */
[----:B------:R-:W-:Y:S01]  /*5eb0*/  FMUL.FTZ R5, R11, R80 ;  /* 0x000000500b057220 */ /* 0x000fe20000410000 */
[----:B------:R-:W-:Y:S02]  /*5ec0*/  HADD2.F32 R70, -RZ, R70.H1_H1 ;  /* 0x30000046ff467230 */ /* 0x000fe40000004100 */
[-C--:B------:R-:W-:Y:S01]  /*5ed0*/  FMUL.FTZ R72, R37, R36.reuse ;  /* 0x0000002425487220 */ /* 0x080fe20000410000 */
[----:B------:R-:W-:Y:S01]  /*5ee0*/  FMUL.FTZ R36, R35, R36 ;  /* 0x0000002423247220 */ /* 0x000fe20000410000 */
[----:B------:R-:W-:Y:S01]  /*5ef0*/  F2FP.SATFINITE.E4M3.F32.PACK_AB_MERGE_C R13, R34, R13, RZ ;  /* 0x0000000d220d723e */ /* 0x000fe200048070ff */
[-C--:B------:R-:W-:Y:S01]  /*5f00*/  FFMA.FTZ R92, R11, R70.reuse, -R92 ;  /* 0x000000460b5c7223 */ /* 0x080fe2000001085c */
[----:B------:R-:W-:Y:S01]  /*5f10*/  FFMA.FTZ R38, R38, R70, R5 ;  /* 0x0000004626267223 */ /* 0x000fe20000010005 */
[-C--:B------:R-:W-:Y:S01]  /*5f20*/  FFMA.FTZ R35, R35, R4.reuse, -R72 ;  /* 0x0000000423237223 */ /* 0x080fe20000010848 */
[----:B------:R-:W-:Y:S01]  /*5f30*/  FFMA.FTZ R37, R37, R4, R36 ;  /* 0x0000000425257223 */ /* 0x000fe20000010024 */
[----:B------:R-:W-:-:S02]  /*5f40*/  F2FP.SATFINITE.E4M3.F32.PACK_AB_MERGE_C R9, R9, R30, R6 ;  /* 0x0000001e0909723e */ /* 0x000fc40004807006 */
[----:B------:R-:W-:Y:S02]  /*5f50*/  F2FP.SATFINITE.E4M3.F32.PACK_AB_MERGE_C R83, R92, R83, RZ ;  /* 0x000000535c53723e */ /* 0x000fe400048070ff */
[----:B------:R-:W-:Y:S02]  /*5f60*/  F2FP.SATFINITE.E4M3.F32.PACK_AB_MERGE_C R38, R38, R81, RZ ;  /* 0x000000512626723e */ /* 0x000fe400048070ff */
[----:B------:R-:W-:Y:S02]  /*5f70*/  F2FP.SATFINITE.E4M3.F32.PACK_AB_MERGE_C R11, R35, R90, R83 ;  /* 0x0000005a230b723e */ /* 0x000fe40004807053 */
[----:B------:R-:W-:Y:S02]  /*5f80*/  F2FP.SATFINITE.E4M3.F32.PACK_AB_MERGE_C R13, R7, R32, R13 ;  /* 0x00000020070d723e */ /* 0x000fe4000480700d */
[----:B------:R-:W-:-:S07]  /*5f90*/  F2FP.SATFINITE.E4M3.F32.PACK_AB_MERGE_C R15, R37, R86, R38 ;  /* 0x00000056250f723e */ /* 0x000fce0004807026 */
.L_x_405:
[----:B------:R-:W-:Y:S05]  /*5fa0*/  BSYNC B1 ;  /* 0x0000000000017941 */ /* 0x000fea0003800000 */
.L_x_404:
[----:B0-----:R0:W-:Y:S01]  /*5fb0*/  ST.E.128 desc[UR42][R28.64], R8 ;  /* 0x000000081c007985 */ /* 0x0011e2000c101d2a */
[----:B------:R-:W-:-:S13]  /*5fc0*/  ISETP.GE.AND P5, PT, R31, R87, PT ;  /* 0x000000571f00720c */ /* 0x000fda0003fa6270 */
[----:B------:R-:W-:Y:S05]  /*5fd0*/  @P5 BRA `(.L_x_383) ;  /* 0x0000000400005947 */ /* 0x000fea0003800000 */
[----:B------:R-:W-:-:S04]  /*5fe0*/  IADD3 R4, P5, R84, R31, RZ ;  /* 0x0000001f54047210 */ /* 0x000fc80007fbe0ff */
[----:B------:R-:W-:-:S05]  /*5ff0*/  LEA.HI.X.SX32 R5, R31, R82, 0x1, P5 ;  /* 0x000000521f057211 */ /* 0x000fca00028f0eff */
[----:B--2---:R2:W-:Y:S01]  /*6000*/  ST.E.128 desc[UR42][R4.64], R12 ;  /* 0x0000000c04007985 */ /* 0x0045e2000c101d2a */
[----:B------:R-:W-:Y:S05]  /*6010*/  BRA `(.L_x_383) ;  /* 0x0000000000f07947 */ /* 0x000fea0003800000 */
.L_x_375:
[----:B------:R-:W-:-:S06]  /*6020*/  UISETP.NE.AND UP0, UPT, UR36, 0x3, UPT ;  /* 0x000000032400788c */ /* 0x000fcc000bf05270 */
[----:B------:R-:W-:-:S13]  /*6030*/  PLOP3.LUT P0, PT, PT, PT, UP0, 0x80, 0x0 ;  /* 0x000000000000781c */ /* 0x000fda0003f0f008 */
[----:B------:R-:W-:Y:S05]  /*6040*/  @!P0 BRA `(.L_x_406) ;  /* 0x0000000000048947 */ /* 0x000fea0003800000 */
[----:B------:R-:W-:Y:S01]  /*6050*/  BPT.TRAP 0x1 ;  /* 0x000000040000795c */ /* 0x000fe20000300000 */
.L_x_406:
[----:B------:R-:W-:Y:S01]  /*6060*/  LEA R68, R19, R18, 0x3 ;  /* 0x0000001213447211 */ /* 0x000fe200078e18ff */
[----:B------:R-:W-:Y:S01]  /*6070*/  BSSY B1, `(.L_x_407) ;  /* 0x0000005000017945 */ /* 0x000fe20003800000 */
[----:B------:R-:W-:Y:S02]  /*6080*/  SHF.L.U32 R79, R157, 0x1f, RZ ;  /* 0x0000001f9d4f7819 */ /* 0x000fe400000006ff */
[----:B------:R-:W-:Y:S02]  /*6090*/  SHF.R.S32.HI R76, RZ, 0x1f, R77 ;  /* 0x0000001fff4c7819 */ /* 0x000fe4000001144d */
[----:B------:R-:W0:Y:S02]  /*60a0*/  SYNCS.PHASECHK.TRANS64.TRYWAIT P5, [R68+URZ+0x19c90], R79 ;  /* 0x019c904f440075a7 */ /* 0x000e2400080a017f */
[----:B0-----:R-:W-:Y:S05]  /*60b0*/  @!P5 BRA `(.L_x_408) ;  /* 0x000001400004d947 */ /* 0x001fea0003800000 */
.L_x_638:
[----:B------:R-:W-:Y:S05]  /*60c0*/  BSYNC B1 ;  /* 0x0000000000017941 */ /* 0x000fea0003800000 */
.L_x_407:
[----:B------:R-:W1:Y:S01]  /*60d0*/  S2R R8, SR_TID.X ;  /* 0x0000000000087919 */ /* 0x000e620000002100 */
[----:B------:R-:W-:Y:S01]  /*60e0*/  ULDC.64 UR4, c[0x0][0x300] ;  /* 0x0000c00000047ab9 */ /* 0x000fe20000000a00 */
[----:B-----5:R-:W-:Y:S01]  /*60f0*/  SHF.R.S32.HI R75, RZ, 0x1f, R78 ;  /* 0x0000001fff4b7819 */ /* 0x020fe2000001144e */
[----:B------:R-:W-:Y:S01]  /*6100*/  IMAD R6, R76, UR4, RZ ;  /* 0x000000044c067c24 */ /* 0x000fe2000f8e02ff */
[----:B------:R-:W-:Y:S01]  /*6110*/  ULDC.64 UR6, c[0x0][0x2e8] ;  /* 0x0000ba0000067ab9 */ /* 0x000fe20000000a00 */
[----:B------:R-:W-:-:S04]  /*6120*/  IMAD.WIDE.U32 R4, R77, UR4, RZ ;  /* 0x000000044d047c25 */ /* 0x000fc8000f8e00ff */
[----:B------:R-:W-:Y:S01]  /*6130*/  IMAD R7, R77, UR5, R6 ;  /* 0x000000054d077c24 */ /* 0x000fe2000f8e0206 */
[----:B------:R-:W-:Y:S01]  /*6140*/  ULDC.64 UR4, c[0x0][0x310] ;  /* 0x0000c40000047ab9 */ /* 0x000fe20000000a00 */
[----:B------:R-:W-:Y:S02]  /*6150*/  IMAD R74, R10, -0x80, R27 ;  /* 0xffffff800a4a7824 */ /* 0x000fe400078e021b */
[----:B------:R-:W-:Y:S02]  /*6160*/  IMAD R9, R75, UR4, RZ ;  /* 0x000000044b097c24 */ /* 0x000fe4000f8e02ff */
[----:B------:R-:W-:Y:S01]  /*6170*/  IMAD.IADD R5, R5, 0x1, R7 ;  /* 0x0000000105057824 */ /* 0x000fe200078e0207 */
[----:B------:R-:W-:Y:S01]  /*6180*/  VIMNMX R74, R74, 0x80, PT ;  /* 0x000000804a4a7848 */ /* 0x000fe20003fe0100 */
        /* <DEDUP_REMOVED lines=9> */
[----:B-1----:R-:W-:-:S03]  /*6220*/  VIADD R8, R8, 0xffffff80 ;  /* 0xffffff8008087836 */ /* 0x002fc60000000000 */
[----:B------:R-:W-:Y:S02]  /*6230*/  IADD3.X R13, R5, UR7, R7, P6, !PT ;  /* 0x00000007050d7c10 */ /* 0x000fe4000b7fe407 */
[----:B------:R-:W-:-:S04]  /*6240*/  LEA.HI R8, R8, R8, RZ, 0x1 ;  /* 0x0000000808087211 */ /* 0x000fc800078f08ff */
[----:B------:R-:W-:-:S04]  /*6250*/  SHF.R.S32.HI R8, RZ, 0x1, R8 ;  /* 0x00000001ff087819 */ /* 0x000fc80000011408 */
[----:B------:R-:W-:Y:S01]  /*6260*/  ISETP.GT.AND P5, PT, R74, R8, PT ;  /* 0x000000084a00720c */ /* 0x000fe20003fa4270 */
[----:B------:R-:W-:-:S12]  /*6270*/  BRA.DIV UR4, `(.L_x_409) ;  /* 0x0000013e04a87947 */ /* 0x000fd8000b800000 */
[----:B------:R1:W2:Y:S04]  /*6280*/  SHFL.IDX PT, R29, R13, RZ, 0x1e1f ;  /* 0x001e1fff0d1d7589 */ /* 0x0002a800000e0000 */
[----:B------:R1:W3:Y:S02]  /*6290*/  SHFL.IDX PT, R14, R4, RZ, 0x1e1f ;  /* 0x001e1fff040e7589 */ /* 0x0002e400000e0000 */
.L_x_642:
[----:B------:R-:W-:Y:S05]  /*62a0*/  @!P5 BRA `(.L_x_383) ;  /* 0x00000000004cd947 */ /* 0x000fea0003800000 */
[----:B------:R-:W4:Y:S01]  /*62b0*/  LDL R10, [R1+0x4] ;  /* 0x00000400010a7983 */ /* 0x000f220000100800 */
[----:B------:R-:W-:-:S03]  /*62c0*/  ULDC UR4, c[0x0][0x2f4] ;  /* 0x0000bd0000047ab9 */ /* 0x000fc60000000800 */
[----:B------:R-:W5:Y:S01]  /*62d0*/  LDL R11, [R1+0x10] ;  /* 0x00001000010b7983 */ /* 0x000f620000100800 */
[----:B------:R-:W-:-:S13]  /*62e0*/  ISETP.GE.AND P6, PT, R16, UR4, PT ;  /* 0x0000000410007c0c */ /* 0x000fda000bfc6270 */
[----:B-1----:R-:W1:Y:S01]  /*62f0*/  @!P6 LDS.128 R4, [R69+0x13800] ;  /* 0x013800004504e984 */ /* 0x002e620000000c00 */
[----:B---3--:R-:W-:-:S05]  /*6300*/  @!P6 IADD3 R8, P5, R16, R14, RZ ;  /* 0x0000000e1008e210 */ /* 0x008fca0007fbe0ff */
[----:B--2---:R-:W-:Y:S01]  /*6310*/  @!P6 IMAD.X R9, R29, 0x1, R17, P5 ;  /* 0x000000011d09e824 */ /* 0x004fe200028e0611 */
[----:B------:R-:W-:-:S04]  /*6320*/  ISETP.GE.AND P5, PT, R67, UR4, PT ;  /* 0x0000000443007c0c */ /* 0x000fc8000bfa6270 */
[----:B-1----:R1:W-:Y:S09]  /*6330*/  @!P6 ST.E.128 desc[UR42][R8.64], R4 ;  /* 0x000000040800e985 */ /* 0x0023f2000c101d2a */
[----:B------:R-:W2:Y:S01]  /*6340*/  @!P5 LDS.128 R4, [R69+0x14800] ;  /* 0x014800004504d984 */ /* 0x000ea20000000c00 */
[----:B----4-:R-:W-:-:S05]  /*6350*/  @!P5 IMAD.SHL.U32 R10, R10, 0x10, RZ ;  /* 0x000000100a0ad824 */ /* 0x010fca00078e00ff */
[----:B-1----:R-:W-:-:S04]  /*6360*/  @!P5 IADD3 R8, P6, R10, R14, RZ ;  /* 0x0000000e0a08d210 */ /* 0x002fc80007fde0ff */
[----:B------:R-:W-:Y:S02]  /*6370*/  @!P5 LEA.HI.X.SX32 R9, R10, R29, 0x1, P6 ;  /* 0x0000001d0a09d211 */ /* 0x000fe400030f0eff */
[----:B------:R-:W-:-:S03]  /*6380*/  ISETP.GE.AND P6, PT, R156, UR4, PT ;  /* 0x000000049c007c0c */ /* 0x000fc6000bfc6270 */
[----:B--2---:R1:W-:Y:S10]  /*6390*/  @!P5 ST.E.128 desc[UR42][R8.64], R4 ;  /* 0x000000040800d985 */ /* 0x0043f4000c101d2a */
[----:B------:R-:W2:Y:S01]  /*63a0*/  @!P6 LDS.128 R4, [R69+0x15800] ;  /* 0x015800004504e984 */ /* 0x000ea20000000c00 */
[----:B-1----:R-:W-:-:S05]  /*63b0*/  @!P6 IADD3 R8, P5, R156, R14, RZ ;  /* 0x0000000e9c08e210 */ /* 0x002fca0007fbe0ff */
[----:B-----5:R-:W-:-:S05]  /*63c0*/  @!P6 IMAD.X R9, R29, 0x1, R11, P5 ;  /* 0x000000011d09e824 */ /* 0x020fca00028e060b */
[----:B--2---:R4:W-:Y:S03]  /*63d0*/  @!P6 ST.E.128 desc[UR42][R8.64], R4 ;  /* 0x000000040800e985 */ /* 0x0049e6000c101d2a */
.L_x_383:
[----:B------:R-:W-:Y:S05]  /*63e0*/  BSYNC B0 ;  /* 0x0000000000007941 */ /* 0x000fea0003800000 */
.L_x_374:
[----:B012-4-:R-:W0:Y:S01]  /*63f0*/  S2R R4, SR_TID.X ;  /* 0x0000000000047919 */ /* 0x017e220000002100 */
[----:B------:R-:W-:Y:S01]  /*6400*/  @!PT LDS RZ, [RZ] ;  /* 0x00000000fffff984 */ /* 0x000fe20000000800 */
[----:B------:R-:W-:Y:S01]  /*6410*/  @!PT LDS RZ, [RZ] ;  /* 0x00000000fffff984 */ /* 0x000fe20000000800 */
[----:B------:R-:W-:Y:S01]  /*6420*/  @!PT LDS RZ, [RZ] ;  /* 0x00000000fffff984 */ /* 0x000fe20000000800 */
[----:B------:R-:W-:Y:S01]  /*6430*/  @!PT LDS RZ, [RZ] ;  /* 0x00000000fffff984 */ /* 0x000fe20000000800 */
[----:B------:R1:W-:Y:S06]  /*6440*/  MEMBAR.ALL.CTA ;  /* 0x0000000000007992 */ /* 0x0003ec0000008000 */
[----:B-1----:R-:W1:Y:S01]  /*6450*/  FENCE.VIEW.ASYNC.S ;  /* 0x00000000000073c6 */ /* 0x002e620000000000 */
[----:B------:R-:W-:Y:S05]  /*6460*/  WARPSYNC.ALL ;  /* 0x0000000000007948 */ /* 0x000fea0003800000 */
[----:B------:R-:W-:Y:S01]  /*6470*/  BSSY B0, `(.L_x_410) ;  /* 0x0000008000007945 */ /* 0x000fe20003800000 */
[----:B-1----:R1:W-:Y:S01]  /*6480*/  BAR.SYNC.DEFER_BLOCKING R55, 0x80 ;  /* 0x000200370000751d */ /* 0x0023e20000010000 */
[----:B0-----:R-:W-:-:S13]  /*6490*/  LOP3.LUT P5, RZ, R4, 0x7f, RZ, 0xc0, !PT ;  /* 0x0000007f04ff7812 */ /* 0x001fda00078ac0ff */
[----:B------:R-:W-:-:S04]  /*64a0*/  @!P5 IADD3 R4, R68, 0x19ca0, RZ ;  /* 0x00019ca04404d810 */ /* 0x000fc80007ffe0ff */
[----:B------:R-:W-:-:S04]  /*64b0*/  @!P5 PRMT R4, RZ, 0x654, R4 ;  /* 0x00000654ff04d816 */ /* 0x000fc80000000004 */
[----:B------:R1:W-:Y:S01]  /*64c0*/  @!P5 SYNCS.ARRIVE.TRANS64.RED.A1T0 RZ, [R4+URZ], RZ ;  /* 0x000000ff04ffd9a7 */ /* 0x0003e2000810043f */
[----:B------:R-:W-:Y:S05]  /*64d0*/  @!P0 BRA `(.L_x_411) ;  /* 0x0000000000048947 */ /* 0x000fea0003800000 */
[----:B------:R-:W-:Y:S01]  /*64e0*/  BPT.TRAP 0x1 ;  /* 0x000000040000795c */ /* 0x000fe20000300000 */
.L_x_411:
[----:B------:R-:W-:Y:S05]  /*64f0*/  BSYNC B0 ;  /* 0x0000000000007941 */ /* 0x000fea0003800000 */
.L_x_410:
[----:B------:R-:W0:Y:S01]  /*6500*/  SYNCS.PHASECHK.TRANS64.TRYWAIT P0, [R68+URZ+0x19cb0], R79 ;  /* 0x019cb04f440075a7 */ /* 0x000e22000800017f */
[----:B------:R-:W-:Y:S04]  /*6510*/  BSSY B0, `(.L_x_412) ;  /* 0x0000002000007945 */ /* 0x000fe80003800000 */
[----:B0-----:R-:W-:Y:S05]  /*6520*/  @!P0 BRA `(.L_x_413) ;  /* 0x0000013c00408947 */ /* 0x001fea0003800000 */
.L_x_643:
[----:B------:R-:W-:Y:S05]  /*6530*/  BSYNC B0 ;  /* 0x0000000000007941 */ /* 0x000fea0003800000 */
.L_x_412:
[----:B------:R-:W2:Y:S01]  /*6540*/  S2R R6, SR_TID.X ;  /* 0x0000000000067919 */ /* 0x000ea20000002100 */
[----:B------:R-:W-:Y:S01]  /*6550*/  ULDC.64 UR4, c[0x0][0x328] ;  /* 0x0000ca0000047ab9 */ /* 0x000fe20000000a00 */
[----:B------:R-:W-:Y:S01]  /*6560*/  ULDC.64 UR6, c[0x0][0x318] ;  /* 0x0000c60000067ab9 */ /* 0x000fe20000000a00 */
[----:B------:R-:W-:Y:S01]  /*6570*/  IMAD R76, R76, UR4, RZ ;  /* 0x000000044c4c7c24 */ /* 0x000fe2000f8e02ff */
[----:B------:R-:W-:Y:S01]  /*6580*/  BSSY B0, `(.L_x_414) ;  /* 0x0000029000007945 */ /* 0x000fe20003800000 */
[----:B-1----:R-:W-:-:S04]  /*6590*/  IMAD.WIDE.U32 R4, R77, UR4, RZ ;  /* 0x000000044d047c25 */ /* 0x002fc8000f8e00ff */
[----:B------:R-:W-:Y:S01]  /*65a0*/  IMAD R77, R77, UR5, R76 ;  /* 0x000000054d4d7c24 */ /* 0x000fe2000f8e024c */
[----:B------:R-:W-:Y:S02]  /*65b0*/  ULDC.64 UR4, c[0x0][0x338] ;  /* 0x0000ce0000047ab9 */ /* 0x000fe40000000a00 */
[----:B------:R-:W-:Y:S02]  /*65c0*/  IMAD R75, R75, UR4, RZ ;  /* 0x000000044b4b7c24 */ /* 0x000fe4000f8e02ff */
[----:B------:R-:W-:Y:S02]  /*65d0*/  IMAD.IADD R5, R5, 0x1, R77 ;  /* 0x0000000105057824 */ /* 0x000fe400078e024d */
[C---:B------:R-:W-:Y:S02]  /*65e0*/  IMAD R75, R78.reuse, UR5, R75 ;  /* 0x000000054e4b7c24 */ /* 0x040fe4000f8e024b */
[----:B------:R-:W-:Y:S01]  /*65f0*/  IMAD.WIDE.U32 R4, R78, UR4, R4 ;  /* 0x000000044e047c25 */ /* 0x000fe2000f8e0004 */
[----:B------:R-:W-:-:S03]  /*6600*/  ULDC.64 UR4, c[0x0][0x330] ;  /* 0x0000cc0000047ab9 */ /* 0x000fc60000000a00 */
[----:B------:R-:W-:Y:S02]  /*6610*/  IMAD.IADD R5, R5, 0x1, R75 ;  /* 0x0000000105057824 */ /* 0x000fe400078e024b */
[----:B------:R-:W-:Y:S02]  /*6620*/  IMAD R7, R57, UR4, RZ ;  /* 0x0000000439077c24 */ /* 0x000fe4000f8e02ff */
[----:B------:R-:W-:-:S04]  /*6630*/  IMAD.WIDE.U32 R4, R154, UR4, R4 ;  /* 0x000000049a047c25 */ /* 0x000fc8000f8e0004 */
[----:B------:R-:W-:Y:S01]  /*6640*/  IMAD R7, R154, UR5, R7 ;  /* 0x000000059a077c24 */ /* 0x000fe2000f8e0207 */
[----:B------:R-:W-:Y:S01]  /*6650*/  IADD3 R4, P0, R4, UR6, RZ ;  /* 0x0000000604047c10 */ /* 0x000fe2000ff1e0ff */
[----:B--2---:R-:W-:-:S03]  /*6660*/  VIADD R6, R6, 0xffffff80 ;  /* 0xffffff8006067836 */ /* 0x004fc60000000000 */
[----:B------:R-:W-:Y:S01]  /*6670*/  IADD3.X R5, R5, UR7, R7, P0, !PT ;  /* 0x0000000705057c10 */ /* 0x000fe200087fe407 */
[----:B------:R1:W2:Y:S01]  /*6680*/  SHFL.IDX PT, R13, R4, RZ, 0x1e1f ;  /* 0x001e1fff040d7589 */ /* 0x0002a200000e0000 */
[----:B------:R-:W-:-:S03]  /*6690*/  LEA.HI R6, R6, R6, RZ, 0x1 ;  /* 0x0000000606067211 */ /* 0x000fc600078f08ff */
[----:B------:R1:W4:Y:S01]  /*66a0*/  SHFL.IDX PT, R11, R5, RZ, 0x1e1f ;  /* 0x001e1fff050b7589 */ /* 0x00032200000e0000 */
[----:B------:R-:W-:-:S04]  /*66b0*/  SHF.R.S32.HI R6, RZ, 0x1, R6 ;  /* 0x00000001ff067819 */ /* 0x000fc80000011406 */
[----:B------:R-:W-:-:S13]  /*66c0*/  ISETP.GT.AND P0, PT, R74, R6, PT ;  /* 0x000000064a00720c */ /* 0x000fda0003f04270 */
[----:B-1----:R-:W-:Y:S05]  /*66d0*/  @!P0 BRA `(.L_x_415) ;  /* 0x00000000004c8947 */ /* 0x002fea0003800000 */
[----:B------:R-:W5:Y:S01]  /*66e0*/  LDL R10, [R1+0x4] ;  /* 0x00000400010a7983 */ /* 0x000f620000100800 */
[----:B------:R-:W-:-:S03]  /*66f0*/  ULDC UR4, c[0x0][0x2f4] ;  /* 0x0000bd0000047ab9 */ /* 0x000fc60000000800 */
[----:B------:R-:W3:Y:S01]  /*6700*/  LDL R12, [R1+0x10] ;  /* 0x00001000010c7983 */ /* 0x000ee20000100800 */
[----:B------:R-:W-:-:S13]  /*6710*/  ISETP.GE.AND P6, PT, R16, UR4, PT ;  /* 0x0000000410007c0c */ /* 0x000fda000bfc6270 */
[----:B------:R-:W1:Y:S01]  /*6720*/  @!P6 LDS.128 R4, [R69+0x9000] ;  /* 0x009000004504e984 */ /* 0x000e620000000c00 */
[----:B--2---:R-:W-:-:S05]  /*6730*/  @!P6 IADD3 R8, P0, R16, R13, RZ ;  /* 0x0000000d1008e210 */ /* 0x004fca0007f1e0ff */
[----:B----4-:R-:W-:Y:S01]  /*6740*/  @!P6 IMAD.X R9, R11, 0x1, R17, P0 ;  /* 0x000000010b09e824 */ /* 0x010fe200000e0611 */
[----:B------:R-:W-:-:S04]  /*6750*/  ISETP.GE.AND P0, PT, R67, UR4, PT ;  /* 0x0000000443007c0c */ /* 0x000fc8000bf06270 */
[----:B-1----:R1:W-:Y:S09]  /*6760*/  @!P6 ST.E.128 desc[UR42][R8.64], R4 ;  /* 0x000000040800e985 */ /* 0x0023f2000c101d2a */
[----:B------:R-:W2:Y:S01]  /*6770*/  @!P0 LDS.128 R4, [R69+0xa000] ;  /* 0x00a0000045048984 */ /* 0x000ea20000000c00 */
[----:B-----5:R-:W-:-:S05]  /*6780*/  @!P0 IMAD.SHL.U32 R10, R10, 0x10, RZ ;  /* 0x000000100a0a8824 */ /* 0x020fca00078e00ff */
[----:B-1----:R-:W-:-:S04]  /*6790*/  @!P0 IADD3 R8, P6, R10, R13, RZ ;  /* 0x0000000d0a088210 */ /* 0x002fc80007fde0ff */
[----:B------:R-:W-:Y:S02]  /*67a0*/  @!P0 LEA.HI.X.SX32 R9, R10, R11, 0x1, P6 ;  /* 0x0000000b0a098211 */ /* 0x000fe400030f0eff */
[----:B------:R-:W-:-:S03]  /*67b0*/  ISETP.GE.AND P6, PT, R156, UR4, PT ;  /* 0x000000049c007c0c */ /* 0x000fc6000bfc6270 */
[----:B--2---:R1:W-:Y:S10]  /*67c0*/  @!P0 ST.E.128 desc[UR42][R8.64], R4 ;  /* 0x0000000408008985 */ /* 0x0043f4000c101d2a */
[----:B------:R-:W2:Y:S01]  /*67d0*/  @!P6 LDS.128 R4, [R69+0xb000] ;  /* 0x00b000004504e984 */ /* 0x000ea20000000c00 */
[----:B-1----:R-:W-:-:S05]  /*67e0*/  @!P6 IADD3 R8, P0, R156, R13, RZ ;  /* 0x0000000d9c08e210 */ /* 0x002fca0007f1e0ff */
[----:B---3--:R-:W-:-:S05]  /*67f0*/  @!P6 IMAD.X R9, R11, 0x1, R12, P0 ;  /* 0x000000010b09e824 */ /* 0x008fca00000e060c */
[----:B--2---:R1:W-:Y:S03]  /*6800*/  @!P6 ST.E.128 desc[UR42][R8.64], R4 ;  /* 0x000000040800e985 */ /* 0x0043e6000c101d2a */
.L_x_415:
[----:B------:R-:W-:Y:S05]  /*6810*/  BSYNC B0 ;  /* 0x0000000000007941 */ /* 0x000fea0003800000 */
.L_x_414:
[----:B------:R-:W-:Y:S01]  /*6820*/  @!PT LDS RZ, [RZ] ;  /* 0x00000000fffff984 */ /* 0x000fe20000000800 */
[----:B------:R-:W-:Y:S01]  /*6830*/  @!PT LDS RZ, [RZ] ;  /* 0x00000000fffff984 */ /* 0x000fe20000000800 */
[----:B------:R-:W-:Y:S01]  /*6840*/  @!PT LDS RZ, [RZ] ;  /* 0x00000000fffff984 */ /* 0x000fe20000000800 */
[----:B------:R-:W-:Y:S01]  /*6850*/  @!PT LDS RZ, [RZ] ;  /* 0x00000000fffff984 */ /* 0x000fe20000000800 */
[----:B------:R5:W-:Y:S06]  /*6860*/  MEMBAR.ALL.CTA ;  /* 0x0000000000007992 */ /* 0x000bec0000008000 */
[----:B-----5:R-:W5:Y:S01]  /*6870*/  FENCE.VIEW.ASYNC.S ;  /* 0x00000000000073c6 */ /* 0x020f620000000000 */
[----:B0-----:R-:W-:Y:S01]  /*6880*/  @!P5 IADD3 R68, R68, 0x19cc0, RZ ;  /* 0x00019cc04444d810 */ /* 0x001fe20007ffe0ff */
[----:B------:R-:W-:Y:S01]  /*6890*/  VIADD R19, R19, 0x1 ;  /* 0x0000000113137836 */ /* 0x000fe20000000000 */
[----:B-----5:R0:W-:Y:S02]  /*68a0*/  BAR.SYNC.DEFER_BLOCKING R55, 0x80 ;  /* 0x000200370000751d */ /* 0x0201e40000010000 */
[----:B------:R-:W-:-:S02]  /*68b0*/  @!P5 PRMT R68, RZ, 0x654, R68 ;  /* 0x00000654ff44d816 */ /* 0x000fc40000000044 */
[----:B------:R-:W-:Y:S02]  /*68c0*/  PLOP3.LUT P0, PT, PT, PT, PT, 0x8, 0x0 ;  /* 0x000000000000781c */ /* 0x000fe40003f0e170 */
[----:B------:R0:W-:Y:S01]  /*68d0*/  @!P5 SYNCS.ARRIVE.TRANS64.RED.A1T0 RZ, [R68+URZ], RZ ;  /* 0x000000ff44ffd9a7 */ /* 0x0001e2000810043f */
[----:B------:R-:W-:-:S04]  /*68e0*/  ISETP.NE.AND P5, PT, R19, 0x2, PT ;  /* 0x000000021300780c */ /* 0x000fc80003fa5270 */
[----:B-1----:R-:W-:Y:S02]  /*68f0*/  SEL R4, RZ, 0x1, P5 ;  /* 0x00000001ff047807 */ /* 0x002fe40002800000 */
[----:B------:R-:W-:Y:S02]  /*6900*/  SEL R19, R19, RZ, P5 ;  /* 0x000000ff13137207 */ /* 0x000fe40002800000 */
[----:B------:R-:W-:Y:S01]  /*6910*/  LOP3.LUT R157, R157, R4, RZ, 0x3c, !PT ;  /* 0x000000049d9d7212 */ /* 0x000fe200078e3cff */
[----:B0-----:R-:W-:Y:S06]  /*6920*/  @P4 BRA `(.L_x_416) ;  /* 0xffffffb400d04947 */ /* 0x001fec000383ffff */
.L_x_369:
[----:B------:R-:W-:Y:S01]  /*6930*/  BSSY B0, `(.L_x_417) ;  /* 0x0000021000007945 */ /* 0x000fe20003800000 */
[----:B------:R-:W-:Y:S01]  /*6940*/  ISETP.GE.AND P2, PT, R88, 0x1, PT ;  /* 0x000000015800780c */ /* 0x000fe20003f46270 */
[----:B------:R-:W-:Y:S01]  /*6950*/  IMAD.MOV.U32 R0, RZ, RZ, RZ ;  /* 0x000000ffff007224 */ /* 0x000fe200078e00ff */
[----:B------:R-:W-:Y:S01]  /*6960*/  PLOP3.LUT P1, PT, PT, PT, PT, 0x80, 0x0 ;  /* 0x000000000000781c */ /* 0x000fe20003f2f070 */
[----:B------:R-:W-:Y:S01]  /*6970*/  IMAD.MOV.U32 R2, RZ, RZ, RZ ;  /* 0x000000ffff027224 */ /* 0x000fe200078e00ff */
[----:B---3--:R-:W-:Y:S01]  /*6980*/  CS2R R38, SRZ ;  /* 0x0000000000267805 */ /* 0x008fe2000001ff00 */
[----:B------:R-:W-:Y:S01]  /*6990*/  IMAD.MOV.U32 R135, RZ, RZ, RZ ;  /* 0x000000ffff877224 */ /* 0x000fe200078e00ff */
        /* <DEDUP_REMOVED lines=9> */
[----:B--2---:R-:W-:Y:S02]  /*6a30*/  CS2R R12, SRZ ;  /* 0x00000000000c7805 */ /* 0x004fe4000001ff00 */
[----:B------:R-:W-:Y:S02]  /*6a40*/  CS2R R46, SRZ ;  /* 0x00000000002e7805 */ /* 0x000fe4000001ff00 */
[----:B------:R-:W-:Y:S02]  /*6a50*/  CS2R R48, SRZ ;  /* 0x0000000000307805 */ /* 0x000fe4000001ff00 */
[----:B----4-:R-:W-:Y:S02]  /*6a60*/  CS2R R10, SRZ ;  /* 0x00000000000a7805 */ /* 0x010fe4000001ff00 */
[----:B------:R-:W-:Y:S02]  /*6a70*/  CS2R R50, SRZ ;  /* 0x0000000000327805 */ /* 0x000fe4000001ff00 */
[----:B------:R-:W-:-:S02]  /*6a80*/  CS2R R52, SRZ ;  /* 0x0000000000347805 */ /* 0x000fc4000001ff00 */
[----:B------:R-:W-:Y:S02]  /*6a90*/  CS2R R8, SRZ ;  /* 0x0000000000087805 */ /* 0x000fe4000001ff00 */
[----:B------:R-:W-:Y:S01]  /*6aa0*/  CS2R R54, SRZ ;  /* 0x0000000000367805 */ /* 0x000fe2000001ff00 */
[----:B------:R-:W-:Y:S01]  /*6ab0*/  IMAD.MOV.U32 R33, RZ, RZ, RZ ;  /* 0x000000ffff217224 */ /* 0x000fe200078e00ff */
[----:B------:R-:W-:Y:S02]  /*6ac0*/  CS2R R56, SRZ ;  /* 0x0000000000387805 */ /* 0x000fe4000001ff00 */
[----:B------:R-:W-:Y:S02]  /*6ad0*/  CS2R R34, SRZ ;  /* 0x0000000000227805 */ /* 0x000fe4000001ff00 */
[----:B------:R-:W-:Y:S01]  /*6ae0*/  CS2R R6, SRZ ;  /* 0x0000000000067805 */ /* 0x000fe2000001ff00 */
[----:B------:R-:W-:Y:S01]  /*6af0*/  IMAD.MOV.U32 R58, RZ, RZ, RZ ;  /* 0x000000ffff3a7224 */ /* 0x000fe200078e00ff */
[----:B------:R-:W-:Y:S01]  /*6b00*/  MOV R60, RZ ;  /* 0x000000ff003c7202 */ /* 0x000fe20000000f00 */
[----:B------:R-:W-:Y:S06]  /*6b10*/  @P0 BRA `(.L_x_418) ;  /* 0x0000000000080947 */ /* 0x000fec0003800000 */
[----:B------:R-:W0:Y:S02]  /*6b20*/  FENCE.VIEW.ASYNC.G ;  /* 0x00000000000073c6 */ /* 0x000e240000000100 */
[----:B0-----:R-:W-:Y:S06]  /*6b30*/  BAR.ARV 0xc, 0x200 ;  /* 0x0308000000007b1d */ /* 0x001fec0000002000 */
.L_x_418:
[----:B------:R-:W-:Y:S05]  /*6b40*/  BSYNC B0 ;  /* 0x0000000000007941 */ /* 0x000fea0003800000 */
.L_x_417:
[----:B------:R-:W-:Y:S02]  /*6b50*/  IMAD.MOV.U32 R32, RZ, RZ, RZ ;  /* 0x000000ffff207224 */ /* 0x000fe400078e00ff */
[----:B------:R-:W-:Y:S01]  /*6b60*/  IMAD.MOV.U32 R3, RZ, RZ, RZ ;  /* 0x000000ffff037224 */ /* 0x000fe200078e00ff */
[----:B------:R-:W-:Y:S06]  /*6b70*/  @!P2 BRA `(.L_x_419) ;  /* 0x000000a0007ca947 */ /* 0x000fec0003800000 */
[----:B------:R-:W0:Y:S01]  /*6b80*/  S2R R4, SR_TID.X ;  /* 0x0000000000047919 */ /* 0x000e220000002100 */
[----:B------:R-:W-:Y:S01]  /*6b90*/  VIADD R30, R18, 0xf000 ;  /* 0x0000f000121e7836 */ /* 0x000fe20000000000 */
[----:B------:R-:W-:Y:S04]  /*6ba0*/  BSSY B6, `(.L_x_420) ;  /* 0x000001e000067945 */ /* 0x000fe80003800000 */
[----:B------:R-:W-:Y:S01]  /*6bb0*/  LOP3.LUT P0, RZ, R30, 0x3ff, RZ, 0xc0, !PT ;  /* 0x000003ff1eff7812 */ /* 0x000fe2000780c0ff */
[----:B0-----:R-:W-:-:S05]  /*6bc0*/  VIADD R5, R4, 0xffffff80 ;  /* 0xffffff8004057836 */ /* 0x001fca0000000000 */
[----:B------:R-:W-:-:S04]  /*6bd0*/  SHF.R.S32.HI R4, RZ, 0x1f, R5 ;  /* 0x0000001fff047819 */ /* 0x000fc80000011405 */
[----:B------:R-:W-:-:S04]  /*6be0*/  LEA.HI R4, R4, R5, RZ, 0x7 ;  /* 0x0000000504047211 */ /* 0x000fc800078f38ff */
[----:B------:R-:W-:-:S05]  /*6bf0*/  SHF.R.S32.HI R4, RZ, 0x7, R4 ;  /* 0x00000007ff047819 */ /* 0x000fca0000011404 */
[----:B------:R-:W0:Y:S02]  /*6c00*/  SHFL.IDX PT, R0, R4, RZ, 0x1f ;  /* 0x00001fff04007589 */ /* 0x000e2400000e0000 */
[----:B0-----:R-:W-:-:S05]  /*6c10*/  IMAD.HI R2, R0, 0x55555556, RZ ;  /* 0x5555555600027827 */ /* 0x001fca00078e02ff */
[----:B------:R-:W-:-:S05]  /*6c20*/  LEA.HI R3, R2, R2, RZ, 0x1 ;  /* 0x0000000202037211 */ /* 0x000fca00078f08ff */
[----:B------:R-:W-:-:S04]  /*6c30*/  IMAD R3, R3, -0x3, R0 ;  /* 0xfffffffd03037824 */ /* 0x000fc800078e0200 */
[----:B------:R-:W-:-:S05]  /*6c40*/  IMAD R3, R3, 0x800, R30 ;  /* 0x0000080003037824 */ /* 0x000fca00078e021e */
[----:B------:R-:W-:-:S04]  /*6c50*/  SHF.R.U32.HI R3, RZ, 0x4, R3 ;  /* 0x00000004ff037819 */ /* 0x000fc80000011603 */
[----:B------:R-:W-:Y:S01]  /*6c60*/  LOP3.LUT R36, R3, 0x3fff, RZ, 0xc0, !PT ;  /* 0x00003fff03247812 */ /* 0x000fe200078ec0ff */
[----:B------:R-:W-:Y:S06]  /*6c70*/  @!P0 BRA `(.L_x_421) ;  /* 0x0000000000408947 */ /* 0x000fec0003800000 */
        /* <DEDUP_REMOVED lines=15> */
[----:B-1---5:R-:W-:Y:S05]  /*6d70*/  CALL.ABS.NOINC R2 ;  /* 0x0000000002007343 */ /* 0x022fea0003c00000 */
.L_x_421:
[----:B------:R-:W-:Y:S05]  /*6d80*/  BSYNC B6 ;  /* 0x0000000000067941 */ /* 0x000fea0003800000 */
.L_x_420:
[----:B------:R-:W2:Y:S01]  /*6d90*/  LDL R2, [R1+0x44] ;  /* 0x0000440001027983 */ /* 0x000ea20000100800 */
[----:B------:R-:W-:Y:S01]  /*6da0*/  ULDC.64 UR4, c[0x0][0x990] ;  /* 0x0002640000047ab9 */ /* 0x000fe20000000a00 */
[----:B------:R-:W-:Y:S02]  /*6db0*/  ULDC.64 UR6, c[0x0][0x998] ;  /* 0x0002660000067ab9 */ /* 0x000fe40000000a00 */
[----:B------:R-:W3:Y:S01]  /*6dc0*/  LDL R20, [R1+0x28] ;  /* 0x0000280001147983 */ /* 0x000ee20000100800 */
[----:B------:R-:W-:Y:S02]  /*6dd0*/  ISETP.NE.U32.AND P0, PT, RZ, UR4, PT ;  /* 0x00000004ff007c0c */ /* 0x000fe4000bf05070 */
[----:B------:R-:W-:Y:S02]  /*6de0*/  ISETP.NE.U32.AND P1, PT, RZ, UR6, PT ;  /* 0x00000006ff007c0c */ /* 0x000fe4000bf25070 */
[----:B------:R-:W-:Y:S02]  /*6df0*/  ISETP.NE.AND.EX P0, PT, RZ, UR5, PT, P0 ;  /* 0x00000005ff007c0c */ /* 0x000fe4000bf05300 */
[----:B------:R-:W-:-:S11]  /*6e00*/  ISETP.NE.AND.EX P1, PT, RZ, UR7, PT, P1 ;  /* 0x00000007ff007c0c */ /* 0x000fd6000bf25310 */
[----:B------:R-:W2:Y:S01]  /*6e10*/  @P0 LDC.64 R6, c[0x0][0x9a8] ;  /* 0x00026a00ff060b82 */ /* 0x000ea20000000a00 */
[----:B------:R-:W-:-:S07]  /*6e20*/  @P0 SHF.R.S32.HI R15, RZ, 0x1f, R154 ;  /* 0x0000001fff0f0819 */ /* 0x000fce000001149a */
[----:B------:R-:W0:Y:S08]  /*6e30*/  @P1 LDC.64 R8, c[0x0][0x9b8] ;  /* 0x00026e00ff081b82 */ /* 0x000e300000000a00 */
[----:B------:R-:W1:Y:S08]  /*6e40*/  @P0 LDC.64 R10, c[0x0][0x9b0] ;  /* 0x00026c00ff0a0b82 */ /* 0x000e700000000a00 */
[----:B------:R-:W4:Y:S01]  /*6e50*/  @P1 LDC.64 R12, c[0x0][0x9c0] ;  /* 0x00027000ff0c1b82 */ /* 0x000f220000000a00 */
[----:B--2---:R-:W-:-:S02]  /*6e60*/  @P0 IMAD R0, R2, R6, RZ ;  /* 0x0000000602000224 */ /* 0x004fc400078e02ff */
[----:B0-----:R-:W-:Y:S02]  /*6e70*/  @P1 IMAD R4, R2, R8, RZ ;  /* 0x0000000802041224 */ /* 0x001fe400078e02ff */
[C---:B---3--:R-:W-:Y:S02]  /*6e80*/  @P0 IMAD R7, R20.reuse, R7, R0 ;  /* 0x0000000714070224 */ /* 0x048fe400078e0200 */
[----:B------:R-:W-:-:S04]  /*6e90*/  @P0 IMAD.WIDE.U32 R2, R20, R6, RZ ;  /* 0x0000000614020225 */ /* 0x000fc800078e00ff */
[----:B------:R-:W-:Y:S01]  /*6ea0*/  @P0 IMAD.IADD R3, R3, 0x1, R7 ;  /* 0x0000000103030824 */ /* 0x000fe200078e0207 */
[----:B------:R-:W-:Y:S01]  /*6eb0*/  @P1 SHF.R.S32.HI R7, RZ, 0x1f, R154 ;  /* 0x0000001fff071819 */ /* 0x000fe2000001149a */
[C---:B------:R-:W-:Y:S02]  /*6ec0*/  @P1 IMAD R9, R20.reuse, R9, R4 ;  /* 0x0000000914091224 */ /* 0x040fe400078e0204 */
[----:B------:R-:W-:-:S04]  /*6ed0*/  @P1 IMAD.WIDE.U32 R4, R20, R8, RZ ;  /* 0x0000000814041225 */ /* 0x000fc800078e00ff */
[----:B-1----:R-:W-:Y:S02]  /*6ee0*/  @P0 IMAD R0, R15, R10, RZ ;  /* 0x0000000a0f000224 */ /* 0x002fe400078e02ff */
[----:B----4-:R-:W-:Y:S02]  /*6ef0*/  @P1 IMAD R6, R7, R12, RZ ;  /* 0x0000000c07061224 */ /* 0x010fe400078e02ff */
[----:B------:R-:W-:Y:S02]  /*6f00*/  @P1 IMAD.IADD R5, R5, 0x1, R9 ;  /* 0x0000000105051824 */ /* 0x000fe400078e0209 */
[C---:B------:R-:W-:Y:S02]  /*6f10*/  @P0 IMAD R9, R154.reuse, R11, R0 ;  /* 0x0000000b9a090224 */ /* 0x040fe400078e0200 */
[----:B------:R-:W-:-:S04]  /*6f20*/  @P0 IMAD.WIDE.U32 R2, R154, R10, R2 ;  /* 0x0000000a9a020225 */ /* 0x000fc800078e0002 */
[C---:B------:R-:W-:Y:S02]  /*6f30*/  @P1 IMAD R11, R154.reuse, R13, R6 ;  /* 0x0000000d9a0b1224 */ /* 0x040fe400078e0206 */
[----:B------:R-:W-:Y:S01]  /*6f40*/  @P1 IMAD.WIDE.U32 R6, R154, R12, R4 ;  /* 0x0000000c9a061225 */ /* 0x000fe200078e0004 */
[----:B------:R-:W-:Y:S01]  /*6f50*/  @P0 LEA R4, P2, R2, UR4, 0x2 ;  /* 0x0000000402040c11 */ /* 0x000fe2000f8410ff */
[----:B------:R-:W-:Y:S02]  /*6f60*/  ULDC UR4, c[0x0][0x3f4] ;  /* 0x0000fd0000047ab9 */ /* 0x000fe40000000800 */
[----:B------:R-:W-:Y:S01]  /*6f70*/  @P0 IMAD.IADD R5, R3, 0x1, R9 ;  /* 0x0000000103050824 */ /* 0x000fe200078e0209 */
[----:B------:R-:W-:Y:S01]  /*6f80*/  @P1 LEA R8, P3, R6, UR6, 0x2 ;  /* 0x0000000606081c11 */ /* 0x000fe2000f8610ff */
[----:B------:R-:W-:Y:S02]  /*6f90*/  @P1 IMAD.IADD R3, R7, 0x1, R11 ;  /* 0x0000000107031824 */ /* 0x000fe400078e020b */
[----:B------:R-:W-:Y:S01]  /*6fa0*/  IMAD.MOV.U32 R0, RZ, RZ, 0x3f800000 ;  /* 0x3f800000ff007424 */ /* 0x000fe200078e00ff */
[----:B------:R-:W-:-:S02]  /*6fb0*/  @P0 LEA.HI.X R5, R2, UR5, R5, 0x2, P2 ;  /* 0x0000000502050c11 */ /* 0x000fc400090f1405 */
[----:B------:R-:W-:Y:S01]  /*6fc0*/  @P1 LEA.HI.X R9, R6, UR7, R3, 0x2, P3 ;  /* 0x0000000706091c11 */ /* 0x000fe200098f1403 */
[----:B------:R-:W-:-:S04]  /*6fd0*/  IMAD.MOV.U32 R3, RZ, RZ, 0x3f800000 ;  /* 0x3f800000ff037424 */ /* 0x000fc800078e00ff */
[----:B------:R-:W2:Y:S04]  /*6fe0*/  @P1 LDG.E R0, desc[UR42][R8.64] ;  /* 0x0000002a08001981 */ /* 0x000ea8000c1e1900 */
[----:B------:R-:W2:Y:S01]  /*6ff0*/  @P0 LDG.E R3, desc[UR42][R4.64] ;  /* 0x0000002a04030981 */ /* 0x000ea2000c1e1900 */
[----:B------:R-:W-:Y:S01]  /*7000*/  ISETP.LT.AND P0, PT, RZ, UR4, PT ;  /* 0x00000004ff007c0c */ /* 0x000fe2000bf01270 */
[----:B------:R-:W-:Y:S01]  /*7010*/  ULDC UR4, c[0x0][0x9d8] ;  /* 0x0002760000047ab9 */ /* 0x000fe20000000800 */
[----:B--2---:R-:W-:-:S04]  /*7020*/  FMUL.FTZ R0, R3, R0 ;  /* 0x0000000003007220 */ /* 0x004fc80000410000 */
[----:B------:R-:W-:-:S07]  /*7030*/  FMUL.FTZ R2, R0, UR4 ;  /* 0x0000000400027c20 */ /* 0x000fce0008410000 */
[----:B------:R-:W-:Y:S05]  /*7040*/  @P0 BRA `(.L_x_422) ;  /* 0x0000000000400947 */ /* 0x000fea0003800000 */
[----:B------:R-:W2:Y:S02]  /*7050*/  LDL R14, [R1+0x40] ;  /* 0x00004000010e7983 */ /* 0x000ea40000100800 */
[----:B--2---:R-:W-:-:S04]  /*7060*/  LEA.HI R0, R14, R14, RZ, 0x1 ;  /* 0x0000000e0e007211 */ /* 0x004fc800078f08ff */
[----:B------:R-:W-:-:S04]  /*7070*/  LOP3.LUT R0, R0, 0xfffffffe, RZ, 0xc0, !PT ;  /* 0xfffffffe00007812 */ /* 0x000fc800078ec0ff */
[----:B------:R-:W-:-:S04]  /*7080*/  IADD3 R0, R14, -R0, RZ ;  /* 0x800000000e007210 */ /* 0x000fc80007ffe0ff */
[----:B------:R-:W-:-:S04]  /*7090*/  SHF.L.U32 R3, R0, 0x1f, RZ ;  /* 0x0000001f00037819 */ /* 0x000fc800000006ff */
[----:B------:R0:W1:Y:S03]  /*70a0*/  SYNCS.PHASECHK.TRANS64.TRYWAIT P0, [R18+URZ+0x19c00], R3 ;  /* 0x019c0003120075a7 */ /* 0x000066000800017f */
[----:B-1----:R-:W-:Y:S05]  /*70b0*/  @!P0 NANOSLEEP.SYNCS 0x989680 ;  /* 0x009896800000895d */ /* 0x002fea0003900000 */
[----:B------:R-:W1:Y:S01]  /*70c0*/  @!P0 SYNCS.PHASECHK.TRANS64 P0, [R18+URZ+0x19c00], R3 ;  /* 0x019c0003120085a7 */ /* 0x000e62000800007f */
[----:B------:R-:W-:Y:S04]  /*70d0*/  BSSY B0, `(.L_x_423) ;  /* 0x0000006000007945 */ /* 0x000fe80003800000 */
[----:B-1----:R-:W-:Y:S05]  /*70e0*/  @P0 BRA `(.L_x_424) ;  /* 0x0000000000100947 */ /* 0x002fea0003800000 */
.L_x_425:
[----:B-1----:R1:W2:Y:S02]  /*70f0*/  SYNCS.PHASECHK.TRANS64.TRYWAIT P0, [R18+URZ+0x19c00], R3 ;  /* 0x019c0003120075a7 */ /* 0x0022a4000800017f */
[----:B--2---:R-:W-:Y:S05]  /*7100*/  @!P0 NANOSLEEP.SYNCS 0x989680 ;  /* 0x009896800000895d */ /* 0x004fea0003900000 */
[----:B------:R-:W2:Y:S02]  /*7110*/  @!P0 SYNCS.PHASECHK.TRANS64 P0, [R18+URZ+0x19c00], R3 ;  /* 0x019c0003120085a7 */ /* 0x000ea4000800007f */
[----:B--2---:R-:W-:Y:S05]  /*7120*/  @!P0 BRA `(.L_x_425) ;  /* 0xfffffffc00f08947 */ /* 0x004fea000383ffff */
.L_x_424:
[----:B------:R-:W-:Y:S05]  /*7130*/  BSYNC B0 ;  /* 0x0000000000007941 */ /* 0x000fea0003800000 */
.L_x_423:
[----:B------:R-:W-:Y:S05]  /*7140*/  BRA `(.L_x_426) ;  /* 0x0000004000b07947 */ /* 0x000fea0003800000 */
.L_x_422:
[----:B------:R-:W0:Y:S01]  /*7150*/  LDC.64 R28, c[0x0][0x3e8] ;  /* 0x0000fa00ff1c7b82 */ /* 0x000e220000000a00 */
[----:B------:R-:W-:Y:S01]  /*7160*/  LOP3.LUT P0, RZ, R30, 0x9f, RZ, 0xc0, !PT ;  /* 0x0000009f1eff7812 */ /* 0x000fe2000780c0ff */
[----:B------:R-:W-:Y:S01]  /*7170*/  ULDC.64 UR4, c[0x0][0x3f8] ;  /* 0x0000fe0000047ab9 */ /* 0x000fe20000000a00 */
[----:B-----5:R-:W-:Y:S01]  /*7180*/  SHF.R.S32.HI R0, RZ, 0x1f, R24 ;  /* 0x0000001fff007819 */ /* 0x020fe20000011418 */
[----:B------:R-:W-:Y:S01]  /*7190*/  ULDC.64 UR6, c[0x0][0x408] ;  /* 0x0001020000067ab9 */ /* 0x000fe20000000a00 */
[----:B------:R-:W-:Y:S03]  /*71a0*/  BSSY B6, `(.L_x_427) ;  /* 0x000001b000067945 */ /* 0x000fe60003800000 */
[----:B------:R-:W1:Y:S01]  /*71b0*/  LDC.64 R26, c[0x0][0x400] ;  /* 0x00010000ff1a7b82 */ /* 0x000e620000000a00 */
[C---:B------:R-:W-:Y:S02]  /*71c0*/  IMAD R3, R0.reuse, UR4, RZ ;  /* 0x0000000400037c24 */ /* 0x040fe4000f8e02ff */
[----:B------:R-:W-:-:S02]  /*71d0*/  IMAD R5, R0, UR6, RZ ;  /* 0x0000000600057c24 */ /* 0x000fc4000f8e02ff */
[C---:B------:R-:W-:Y:S02]  /*71e0*/  IMAD R3, R24.reuse, UR5, R3 ;  /* 0x0000000518037c24 */ /* 0x040fe4000f8e0203 */
[C---:B------:R-:W-:Y:S02]  /*71f0*/  IMAD R5, R24.reuse, UR7, R5 ;  /* 0x0000000718057c24 */ /* 0x040fe4000f8e0205 */
[----:B0-----:R-:W-:-:S04]  /*7200*/  IMAD.WIDE.U32 R28, R24, UR4, R28 ;  /* 0x00000004181c7c25 */ /* 0x001fc8000f8e001c */
[----:B-1----:R-:W-:-:S04]  /*7210*/  IMAD.WIDE.U32 R26, R24, UR6, R26 ;  /* 0x00000006181a7c25 */ /* 0x002fc8000f8e001a */
[----:B------:R-:W-:Y:S02]  /*7220*/  IMAD.IADD R24, R3, 0x1, R29 ;  /* 0x0000000103187824 */ /* 0x000fe400078e021d */
[----:B------:R-:W-:Y:S01]  /*7230*/  IMAD.IADD R30, R5, 0x1, R27 ;  /* 0x00000001051e7824 */ /* 0x000fe200078e021b */
[----:B------:R-:W-:Y:S06]  /*7240*/  @!P0 BRA `(.L_x_428) ;  /* 0x0000000000408947 */ /* 0x000fec0003800000 */
        /* <DEDUP_REMOVED lines=15> */
[----:B-1----:R-:W-:Y:S05]  /*7340*/  CALL.ABS.NOINC R14 ;  /* 0x000000000e007343 */ /* 0x002fea0003c00000 */
.L_x_428:
[----:B------:R-:W-:Y:S05]  /*7350*/  BSYNC B6 ;  /* 0x0000000000067941 */ /* 0x000fea0003800000 */
.L_x_427:
[----:B------:R-:W0:Y:S01]  /*7360*/  S2R R20, SR_TID.X ;  /* 0x0000000000147919 */ /* 0x000e220000002100 */
[----:B------:R-:W-:Y:S01]  /*7370*/  ULDC.U8 UR4, c[0x0][0x410] ;  /* 0x0001040000047ab9 */ /* 0x000fe20000000000 */
[----:B0-----:R-:W-:Y:S02]  /*7380*/  VIADD R21, R20, 0xffffff80 ;  /* 0xffffff8014157836 */ /* 0x001fe40000000000 */
[----:B------:R-:W2:Y:S01]  /*7390*/  LDL R20, [R1+0x24] ;  /* 0x0000240001147983 */ /* 0x000ea20000100800 */
[----:B------:R-:W-:Y:S01]  /*73a0*/  ISETP.NE.AND P0, PT, RZ, UR4, PT ;  /* 0x00000004ff007c0c */ /* 0x000fe2000bf05270 */
[----:B------:R-:W-:Y:S01]  /*73b0*/  BSSY B0, `(.L_x_429) ;  /* 0x00003fd000007945 */ /* 0x000fe20003800000 */
[----:B------:R-:W-:-:S04]  /*73c0*/  LEA.HI R38, R21, R21, RZ, 0x1 ;  /* 0x0000001515267211 */ /* 0x000fc800078f08ff */
[----:B------:R-:W-:-:S05]  /*73d0*/  SHF.R.S32.HI R38, RZ, 0x1, R38 ;  /* 0x00000001ff267819 */ /* 0x000fca0000011426 */
[----:B------:R-:W-:Y:S02]  /*73e0*/  IMAD R6, R153, 0xc0, R38 ;  /* 0x000000c099067824 */ /* 0x000fe400078e0226 */
[----:B--2---:R-:W-:Y:S01]  /*73f0*/  IMAD.IADD R20, R18, 0x1, R20 ;  /* 0x0000000112147824 */ /* 0x004fe200078e0214 */
[----:B------:R-:W-:Y:S06]  /*7400*/  @!P0 BRA `(.L_x_430) ;  /* 0x0000001800d08947 */ /* 0x000fec0003800000 */
[----:B------:R-:W-:-:S03]  /*7410*/  UMOV UR4, 0xffffffff ;  /* 0xffffffff00047882 */ /* 0x000fc60000000000 */
[----:B------:R-:W-:Y:S05]  /*7420*/  BRA.DIV UR4, `(.L_x_431) ;  /* 0x0000012e04947947 */ /* 0x000fea000b800000 */
[----:B------:R0:W1:Y:S04]  /*7430*/  SHFL.IDX PT, R29, R28, RZ, 0x1e1f ;  /* 0x001e1fff1c1d7589 */ /* 0x00006800000e0000 */
[----:B------:R0:W2:Y:S04]  /*7440*/  SHFL.IDX PT, R14, R26, RZ, 0x1e1f ;  /* 0x001e1fff1a0e7589 */ /* 0x0000a800000e0000 */
[----:B------:R0:W3:Y:S04]  /*7450*/  SHFL.IDX PT, R0, R24, RZ, 0x1e1f ;  /* 0x001e1fff18007589 */ /* 0x0000e800000e0000 */
[----:B------:R0:W4:Y:S02]  /*7460*/  SHFL.IDX PT, R3, R30, RZ, 0x1e1f ;  /* 0x001e1fff1e037589 */ /* 0x00012400000e0000 */
.L_x_649:
[----:B------:R-:W5:Y:S01]  /*7470*/  LDL R5, [R1+0x40] ;  /* 0x0000400001057983 */ /* 0x000f620000100800 */
[----:B------:R-:W-:Y:S01]  /*7480*/  ULDC UR4, c[0x0][0x448] ;  /* 0x0001120000047ab9 */ /* 0x000fe20000000800 */
[----:B------:R-:W-:Y:S01]  /*7490*/  BSSY B1, `(.L_x_432) ;  /* 0x000002f000017945 */ /* 0x000fe20003800000 */
[----:B------:R-:W-:Y:S01]  /*74a0*/  IMAD R37, R25, UR4, RZ ;  /* 0x0000000419257c24 */ /* 0x000fe2000f8e02ff */
[----:B0-----:R-:W-:Y:S02]  /*74b0*/  CS2R R30, SRZ ;  /* 0x00000000001e7805 */ /* 0x001fe4000001ff00 */
[----:B------:R-:W-:Y:S02]  /*74c0*/  CS2R R24, SRZ ;  /* 0x0000000000187805 */ /* 0x000fe4000001ff00 */
[----:B------:R-:W-:Y:S02]  /*74d0*/  CS2R R8, SRZ ;  /* 0x0000000000087805 */ /* 0x000fe4000001ff00 */
[----:B------:R-:W-:-:S02]  /*74e0*/  CS2R R26, SRZ ;  /* 0x00000000001a7805 */ /* 0x000fc4000001ff00 */
[----:B------:R-:W-:Y:S02]  /*74f0*/  ISETP.GE.AND P0, PT, R6, R37, PT ;  /* 0x000000250600720c */ /* 0x000fe40003f06270 */
[----:B------:R-:W-:Y:S02]  /*7500*/  CS2R R12, SRZ ;  /* 0x00000000000c7805 */ /* 0x000fe4000001ff00 */
[----:B------:R-:W-:Y:S02]  /*7510*/  CS2R R10, SRZ ;  /* 0x00000000000a7805 */ /* 0x000fe4000001ff00 */
[----:B-----5:R-:W-:-:S04]  /*7520*/  LEA.HI R4, R5, R5, RZ, 0x1 ;  /* 0x0000000505047211 */ /* 0x020fc800078f08ff */
[----:B------:R-:W-:-:S04]  /*7530*/  LOP3.LUT R4, R4, 0xfffffffe, RZ, 0xc0, !PT ;  /* 0xfffffffe04047812 */ /* 0x000fc800078ec0ff */
[----:B------:R-:W-:-:S04]  /*7540*/  IADD3 R4, R5, -R4, RZ ;  /* 0x8000000405047210 */ /* 0x000fc80007ffe0ff */
[----:B------:R-:W-:Y:S01]  /*7550*/  SHF.L.U32 R21, R4, 0x1f, RZ ;  /* 0x0000001f04157819 */ /* 0x000fe200000006ff */
[----:B------:R-:W-:Y:S06]  /*7560*/  @P0 BRA `(.L_x_433) ;  /* 0x0000000000840947 */ /* 0x000fec0003800000 */
[----:B------:R-:W4:Y:S01]  /*7570*/  LDL R28, [R1+0x14] ;  /* 0x00001400011c7983 */ /* 0x000f220000100800 */
[----:B------:R-:W-:-:S03]  /*7580*/  ULDC UR4, c[0x0][0x3f4] ;  /* 0x0000fd0000047ab9 */ /* 0x000fc60000000800 */
[----:B------:R-:W4:Y:S04]  /*7590*/  LDL R15, [R1+0x18] ;  /* 0x00001800010f7983 */ /* 0x000f280000100800 */
[----:B------:R-:W4:Y:S04]  /*75a0*/  LDL R40, [R1+0x58] ;  /* 0x0000580001287983 */ /* 0x000f280000100800 */
[----:B------:R-:W4:Y:S01]  /*75b0*/  LDL R39, [R1+0x54] ;  /* 0x0000540001277983 */ /* 0x000f220000100800 */
[----:B------:R-:W-:Y:S02]  /*75c0*/  ISETP.GE.AND P5, PT, R22, UR4, PT ;  /* 0x0000000416007c0c */ /* 0x000fe4000bfa6270 */
[----:B------:R-:W-:-:S02]  /*75d0*/  CS2R R26, SRZ ;  /* 0x00000000001a7805 */ /* 0x000fc4000001ff00 */
[----:B------:R-:W-:Y:S02]  /*75e0*/  CS2R R30, SRZ ;  /* 0x00000000001e7805 */ /* 0x000fe4000001ff00 */
[----:B------:R-:W-:-:S07]  /*75f0*/  CS2R R12, SRZ ;  /* 0x00000000000c7805 */ /* 0x000fce000001ff00 */
[----:B------:R-:W-:Y:S02]  /*7600*/  @!P5 SHF.R.S32.HI R7, RZ, 0x1f, R22 ;  /* 0x0000001fff07d819 */ /* 0x000fe40000011416 */
[C---:B-1----:R-:W-:Y:S02]  /*7610*/  @!P5 IADD3 R4, P2, R22.reuse, R29, RZ ;  /* 0x0000001d1604d210 */ /* 0x042fe40007f5e0ff */
[----:B--2---:R-:W-:-:S03]  /*7620*/  @!P5 IADD3 R6, P3, R22, R14, RZ ;  /* 0x0000000e1606d210 */ /* 0x004fc60007f7e0ff */
[--C-:B---3--:R-:W-:Y:S02]  /*7630*/  @!P5 IMAD.X R5, R0, 0x1, R7.reuse, P2 ;  /* 0x000000010005d824 */ /* 0x108fe400010e0607 */
[----:B----4-:R-:W-:Y:S01]  /*7640*/  @!P5 IMAD.X R7, R3, 0x1, R7, P3 ;  /* 0x000000010307d824 */ /* 0x010fe200018e0607 */
[----:B------:R-:W-:Y:S02]  /*7650*/  CS2R R24, SRZ ;  /* 0x0000000000187805 */ /* 0x000fe4000001ff00 */
[----:B------:R-:W-:Y:S02]  /*7660*/  CS2R R10, SRZ ;  /* 0x00000000000a7805 */ /* 0x000fe4000001ff00 */
[----:B------:R-:W-:Y:S01]  /*7670*/  CS2R R8, SRZ ;  /* 0x0000000000087805 */ /* 0x000fe2000001ff00 */
[----:B------:R0:W5:Y:S04]  /*7680*/  @!P5 LD.E.64 R26, desc[UR42][R4.64] ;  /* 0x0000002a041ad980 */ /* 0x000168000c101b00 */
[----:B------:R0:W5:Y:S01]  /*7690*/  @!P5 LD.E.64 R30, desc[UR42][R6.64] ;  /* 0x0000002a061ed980 */ /* 0x000162000c101b00 */
[----:B------:R-:W-:-:S02]  /*76a0*/  ISETP.GE.AND P1, PT, R28, UR4, PT ;  /* 0x000000041c007c0c */ /* 0x000fc4000bf26270 */
[----:B------:R-:W-:-:S11]  /*76b0*/  ISETP.GE.AND P0, PT, R15, UR4, PT ;  /* 0x000000040f007c0c */ /* 0x000fd6000bf06270 */
[CC--:B------:R-:W-:Y:S02]  /*76c0*/  @!P1 IADD3 R32, P4, R28.reuse, R29.reuse, RZ ;  /* 0x0000001d1c209210 */ /* 0x0c0fe40007f9e0ff */
[-C--:B------:R-:W-:Y:S02]  /*76d0*/  @!P1 IADD3 R28, P2, R28, R14.reuse, RZ ;  /* 0x0000000e1c1c9210 */ /* 0x080fe40007f5e0ff */
[C---:B------:R-:W-:Y:S01]  /*76e0*/  @!P0 IADD3 R34, P3, R15.reuse, R29, RZ ;  /* 0x0000001d0f228210 */ /* 0x040fe20007f7e0ff */
[C-C-:B------:R-:W-:Y:S01]  /*76f0*/  @!P1 IMAD.X R33, R0.reuse, 0x1, R40.reuse, P4 ;  /* 0x0000000100219824 */ /* 0x140fe200020e0628 */
[----:B------:R-:W-:Y:S01]  /*7700*/  @!P0 IADD3 R14, P4, R15, R14, RZ ;  /* 0x0000000e0f0e8210 */ /* 0x000fe20007f9e0ff */
[C---:B------:R-:W-:Y:S02]  /*7710*/  @!P1 IMAD.X R29, R3.reuse, 0x1, R40, P2 ;  /* 0x00000001031d9824 */ /* 0x040fe400010e0628 */
[--C-:B------:R-:W-:Y:S01]  /*7720*/  @!P0 IMAD.X R35, R0, 0x1, R39.reuse, P3 ;  /* 0x0000000100238824 */ /* 0x100fe200018e0627 */
[----:B------:R0:W5:Y:S01]  /*7730*/  @!P1 LD.E.64 R12, desc[UR42][R32.64] ;  /* 0x0000002a200c9980 */ /* 0x000162000c101b00 */
[----:B------:R-:W-:-:S03]  /*7740*/  @!P0 IMAD.X R15, R3, 0x1, R39, P4 ;  /* 0x00000001030f8824 */ /* 0x000fc600020e0627 */
[----:B------:R0:W5:Y:S04]  /*7750*/  @!P1 LD.E.64 R24, desc[UR42][R28.64] ;  /* 0x0000002a1c189980 */ /* 0x000168000c101b00 */
[----:B------:R0:W5:Y:S04]  /*7760*/  @!P0 LD.E.64 R10, desc[UR42][R34.64] ;  /* 0x0000002a220a8980 */ /* 0x000168000c101b00 */
[----:B------:R0:W5:Y:S02]  /*7770*/  @!P0 LD.E.64 R8, desc[UR42][R14.64] ;  /* 0x0000002a0e088980 */ /* 0x000164000c101b00 */
.L_x_433:
[----:B------:R-:W-:Y:S05]  /*7780*/  BSYNC B1 ;  /* 0x0000000000017941 */ /* 0x000fea0003800000 */
.L_x_432:
[----:B------:R-:W1:Y:S01]  /*7790*/  SYNCS.PHASECHK.TRANS64.TRYWAIT P0, [R18+URZ+0x19c00], R21 ;  /* 0x019c0015120075a7 */ /* 0x000e62000800017f */
[----:B---3--:R-:W-:Y:S01]  /*77a0*/  IMAD R0, R153, -0xc0, R37 ;  /* 0xffffff4099007824 */ /* 0x008fe200078e0225 */
[----:B------:R-:W-:Y:S04]  /*77b0*/  BSSY B1, `(.L_x_434) ;  /* 0x0000004000017945 */ /* 0x000fe80003800000 */
[----:B------:R-:W-:-:S04]  /*77c0*/  VIMNMX R0, R0, 0xc0, PT ;  /* 0x000000c000007848 */ /* 0x000fc80003fe0100 */
[----:B------:R-:W-:Y:S01]  /*77d0*/  ISETP.GE.AND P1, PT, R38, R0, PT ;  /* 0x000000002600720c */ /* 0x000fe20003f26270 */
[----:B-1----:R-:W-:-:S12]  /*77e0*/  @!P0 BRA `(.L_x_435) ;  /* 0x0000012c00148947 */ /* 0x002fd80003800000 */
.L_x_650:
[----:B------:R-:W-:Y:S05]  /*77f0*/  BSYNC B1 ;  /* 0x0000000000017941 */ /* 0x000fea0003800000 */
.L_x_434:
[----:B------:R-:W-:Y:S05]  /*7800*/  @P1 BRA `(.L_x_436) ;  /* 0x0000003800dc1947 */ /* 0x000fea0003800000 */
[----:B0-----:R-:W3:Y:S01]  /*7810*/  LDL R4, [R1+0x14] ;  /* 0x0000140001047983 */ /* 0x001ee20000100800 */
[----:B----4-:R-:W0:Y:S03]  /*7820*/  LDC R3, c[0x0][0x3f4] ;  /* 0x0000fd00ff037b82 */ /* 0x010e260000000800 */
[----:B------:R-:W4:Y:S01]  /*7830*/  LDL R0, [R1+0x18] ;  /* 0x0000180001007983 */ /* 0x000f220000100800 */
[----:B------:R-:W-:Y:S01]  /*7840*/  BSSY B1, `(.L_x_437) ;  /* 0x000007b000017945 */ /* 0x000fe20003800000 */
[-C--:B0-----:R-:W-:Y:S02]  /*7850*/  ISETP.GE.AND P0, PT, R22, R3.reuse, PT ;  /* 0x000000031600720c */ /* 0x081fe40003f06270 */
[-C--:B---3--:R-:W-:Y:S02]  /*7860*/  ISETP.GE.AND P1, PT, R4, R3.reuse, PT ;  /* 0x000000030400720c */ /* 0x088fe40003f26270 */
[----:B----4-:R-:W-:-:S09]  /*7870*/  ISETP.GE.AND P2, PT, R0, R3, PT ;  /* 0x000000030000720c */ /* 0x010fd20003f46270 */
[----:B------:R-:W-:Y:S05]  /*7880*/  @P0 BRA `(.L_x_438) ;  /* 0x0000000400d80947 */ /* 0x000fea0003800000 */
[----:B------:R-:W0:Y:S01]  /*7890*/  LDS.128 R4, [R20+0xf000] ;  /* 0x00f0000014047984 */ /* 0x000e220000000c00 */
[----:B-----5:R-:W-:Y:S02]  /*78a0*/  SHF.R.U32.HI R15, RZ, 0x8, R27 ;  /* 0x00000008ff0f7819 */ /* 0x020fe4000001161b */
[----:B------:R-:W-:Y:S02]  /*78b0*/  SHF.R.U32.HI R29, RZ, 0x8, R31 ;  /* 0x00000008ff1d7819 */ /* 0x000fe4000001161f */
[----:B--2---:R-:W-:Y:S02]  /*78c0*/  LOP3.LUT R14, R27, 0xff, RZ, 0xc0, !PT ;  /* 0x000000ff1b0e7812 */ /* 0x004fe400078ec0ff */
[----:B------:R-:W-:Y:S02]  /*78d0*/  LOP3.LUT R15, R15, 0xff, RZ, 0xc0, !PT ;  /* 0x000000ff0f0f7812 */ /* 0x000fe400078ec0ff */
[----:B------:R-:W-:Y:S02]  /*78e0*/  LOP3.LUT R28, R31, 0xff, RZ, 0xc0, !PT ;  /* 0x000000ff1f1c7812 */ /* 0x000fe400078ec0ff */
[----:B------:R-:W-:-:S02]  /*78f0*/  LOP3.LUT R29, R29, 0xff, RZ, 0xc0, !PT ;  /* 0x000000ff1d1d7812 */ /* 0x000fc400078ec0ff */
[----:B------:R-:W-:Y:S02]  /*7900*/  SHF.R.U32.HI R32, RZ, 0x10, R31 ;  /* 0x00000010ff207819 */ /* 0x000fe4000001161f */
[----:B------:R-:W-:Y:S02]  /*7910*/  PRMT R14, R15, 0x7604, R14 ;  /* 0x000076040f0e7816 */ /* 0x000fe4000000000e */
[----:B------:R-:W-:Y:S02]  /*7920*/  SHF.R.U32.HI R3, RZ, 0x8, R26 ;  /* 0x00000008ff037819 */ /* 0x000fe4000001161a */
[----:B------:R-:W-:Y:S02]  /*7930*/  SHF.R.U32.HI R15, RZ, 0x8, R30 ;  /* 0x00000008ff0f7819 */ /* 0x000fe4000001161e */
[----:B------:R-:W-:Y:S02]  /*7940*/  SHF.R.U32.HI R33, RZ, 0x10, R27 ;  /* 0x00000010ff217819 */ /* 0x000fe4000001161b */
[----:B------:R-:W-:Y:S01]  /*7950*/  PRMT R28, R29, 0x7604, R28 ;  /* 0x000076041d1c7816 */ /* 0x000fe2000000001c */
[----:B------:R-:W-:Y:S01]  /*7960*/  IMAD.U32 R29, R32, 0x10000, RZ ;  /* 0x00010000201d7824 */ /* 0x000fe200078e00ff */
[----:B------:R-:W-:-:S02]  /*7970*/  LOP3.LUT R0, R26, 0xff, RZ, 0xc0, !PT ;  /* 0x000000ff1a007812 */ /* 0x000fc400078ec0ff */
[----:B------:R-:W-:Y:S02]  /*7980*/  LOP3.LUT R3, R3, 0xff, RZ, 0xc0, !PT ;  /* 0x000000ff03037812 */ /* 0x000fe400078ec0ff */
[----:B-1----:R-:W-:Y:S02]  /*7990*/  LOP3.LUT R21, R15, 0xff, RZ, 0xc0, !PT ;  /* 0x000000ff0f157812 */ /* 0x002fe400078ec0ff */
[----:B------:R-:W-:Y:S02]  /*79a0*/  SHF.L.U32 R15, R33, 0x10, RZ ;  /* 0x00000010210f7819 */ /* 0x000fe400000006ff */
[----:B------:R-:W-:Y:S02]  /*79b0*/  PRMT R3, R3, 0x7604, R0 ;  /* 0x0000760403037816 */ /* 0x000fe40000000000 */
[----:B------:R-:W-:Y:S02]  /*79c0*/  LOP3.LUT R29, R28, 0xff0000, R29, 0xf8, !PT ;  /* 0x00ff00001c1d7812 */ /* 0x000fe400078ef81d */
[----:B------:R-:W-:-:S02]  /*79d0*/  LOP3.LUT R0, R30, 0xff, RZ, 0xc0, !PT ;  /* 0x000000ff1e007812 */ /* 0x000fc400078ec0ff */
[----:B------:R-:W-:Y:S02]  /*79e0*/  LOP3.LUT R15, R14, 0xff0000, R15, 0xf8, !PT ;  /* 0x00ff00000e0f7812 */ /* 0x000fe400078ef80f */
[----:B------:R-:W-:Y:S02]  /*79f0*/  LOP3.LUT R32, R29, 0xff000000, R31, 0xf8, !PT ;  /* 0xff0000001d207812 */ /* 0x000fe400078ef81f */
[----:B------:R-:W-:Y:S02]  /*7a00*/  PRMT R21, R21, 0x7604, R0 ;  /* 0x0000760415157816 */ /* 0x000fe40000000000 */
[----:B------:R-:W-:Y:S02]  /*7a10*/  LOP3.LUT R27, R15, 0xff000000, R27, 0xf8, !PT ;  /* 0xff0000000f1b7812 */ /* 0x000fe400078ef81b */
[----:B0-----:R-:W-:Y:S02]  /*7a20*/  F2FP.F16.E4M3.UNPACK_B R0, R6.H1 ;  /* 0x00000006ff00723e */ /* 0x001fe400030006ff */
[----:B------:R-:W-:-:S02]  /*7a30*/  F2FP.F16.E4M3.UNPACK_B R33, R32 ;  /* 0x00000020ff21723e */ /* 0x000fc400020006ff */
[----:B------:R-:W-:Y:S01]  /*7a40*/  LOP3.LUT R21, R21, 0xff0000, R30, 0xf8, !PT ;  /* 0x00ff000015157812 */ /* 0x000fe200078ef81e */
[--C-:B------:R-:W-:Y:S01]  /*7a50*/  HADD2.F32 R15, -RZ, R0.reuse.H1_H1 ;  /* 0x30000000ff0f7230 */ /* 0x100fe20000004100 */
[----:B------:R-:W-:Y:S01]  /*7a60*/  F2FP.F16.E4M3.UNPACK_B R29, R27 ;  /* 0x0000001bff1d723e */ /* 0x000fe200020006ff */
[----:B------:R-:W-:Y:S01]  /*7a70*/  HADD2.F32 R34, -RZ, R33.H1_H1 ;  /* 0x30000021ff227230 */ /* 0x000fe20000004100 */
[----:B------:R-:W-:Y:S01]  /*7a80*/  LOP3.LUT R3, R3, 0xff0000, R26, 0xf8, !PT ;  /* 0x00ff000003037812 */ /* 0x000fe200078ef81a */
[----:B------:R-:W-:Y:S01]  /*7a90*/  HADD2.F32 R14, -RZ, R0.H0_H0 ;  /* 0x20000000ff0e7230 */ /* 0x000fe20000004100 */
[----:B------:R-:W-:Y:S01]  /*7aa0*/  LOP3.LUT R31, R21, 0xff000000, R30, 0xf8, !PT ;  /* 0xff000000151f7812 */ /* 0x000fe200078ef81e */
[----:B------:R-:W-:Y:S01]  /*7ab0*/  HADD2.F32 R30, -RZ, R29.H1_H1 ;  /* 0x3000001dff1e7230 */ /* 0x000fe20000004100 */
[----:B------:R-:W-:Y:S01]  /*7ac0*/  LOP3.LUT R28, R3, 0xff000000, R26, 0xf8, !PT ;  /* 0xff000000031c7812 */ /* 0x000fe200078ef81a */
[----:B------:R-:W-:Y:S01]  /*7ad0*/  FMUL.FTZ R35, R15, R34 ;  /* 0x000000220f237220 */ /* 0x000fe20000410000 */
[----:B------:R-:W-:-:S02]  /*7ae0*/  F2FP.F16.E4M3.UNPACK_B R3, R6 ;  /* 0x00000006ff03723e */ /* 0x000fc400020006ff */
[-C--:B------:R-:W-:Y:S01]  /*7af0*/  FMUL.FTZ R15, R15, R30.reuse ;  /* 0x0000001e0f0f7220 */ /* 0x080fe20000410000 */
[-C--:B------:R-:W-:Y:S01]  /*7b00*/  F2FP.F16.E4M3.UNPACK_B R21, R7.reuse ;  /* 0x00000007ff15723e */ /* 0x080fe200020006ff */
[C---:B------:R-:W-:Y:S01]  /*7b10*/  FFMA.FTZ R37, R14.reuse, R30, -R35 ;  /* 0x0000001e0e257223 */ /* 0x040fe20000010823 */
[----:B------:R-:W-:Y:S01]  /*7b20*/  F2FP.F16.E4M3.UNPACK_B R26, R7.H1 ;  /* 0x00000007ff1a723e */ /* 0x000fe200030006ff */
[----:B------:R-:W-:Y:S01]  /*7b30*/  FFMA.FTZ R40, R14, R34, R15 ;  /* 0x000000220e287223 */ /* 0x000fe2000001000f */
[-C--:B------:R-:W-:Y:S01]  /*7b40*/  F2FP.F16.E4M3.UNPACK_B R6, R5.reuse ;  /* 0x00000005ff06723e */ /* 0x080fe200020006ff */
[----:B------:R-:W-:Y:S01]  /*7b50*/  HADD2.F32 R30, -RZ, R33.H0_H0 ;  /* 0x20000021ff1e7230 */ /* 0x000fe20000004100 */
[----:B------:R-:W-:Y:S01]  /*7b60*/  F2FP.F16.E4M3.UNPACK_B R7, R5.H1 ;  /* 0x00000005ff07723e */ /* 0x000fe200030006ff */
[----:B------:R-:W-:Y:S01]  /*7b70*/  HADD2.F32 R5, -RZ, R3.H1_H1 ;  /* 0x30000003ff057230 */ /* 0x000fe20000004100 */
[----:B------:R-:W-:Y:S01]  /*7b80*/  F2FP.F16.E4M3.UNPACK_B R32, R32.H1 ;  /* 0x00000020ff20723e */ /* 0x000fe200030006ff */
[----:B------:R-:W-:Y:S01]  /*7b90*/  HADD2.F32 R14, -RZ, R29.H0_H0 ;  /* 0x2000001dff0e7230 */ /* 0x000fe20000004100 */
[----:B------:R-:W-:Y:S01]  /*7ba0*/  F2FP.F16.E4M3.UNPACK_B R27, R27.H1 ;  /* 0x0000001bff1b723e */ /* 0x000fe200030006ff */
[----:B------:R-:W-:-:S02]  /*7bb0*/  HADD2.F32 R3, -RZ, R3.H0_H0 ;  /* 0x20000003ff037230 */ /* 0x000fc40000004100 */
[C---:B------:R-:W-:Y:S01]  /*7bc0*/  FMUL.FTZ R38, R5.reuse, R30 ;  /* 0x0000001e05267220 */ /* 0x040fe20000410000 */
[----:B------:R-:W-:Y:S02]  /*7bd0*/  HADD2.F32 R34, -RZ, R32.H0_H0 ;  /* 0x20000020ff227230 */ /* 0x000fe40000004100 */
[-C--:B------:R-:W-:Y:S01]  /*7be0*/  FMUL.FTZ R15, R5, R14.reuse ;  /* 0x0000000e050f7220 */ /* 0x080fe20000410000 */
[----:B------:R-:W-:Y:S02]  /*7bf0*/  HADD2.F32 R5, -RZ, R21.H1_H1 ;  /* 0x30000015ff057230 */ /* 0x000fe40000004100 */
[C---:B------:R-:W-:Y:S01]  /*7c00*/  FFMA.FTZ R38, R3.reuse, R14, -R38 ;  /* 0x0000000e03267223 */ /* 0x040fe20000010826 */
[----:B------:R-:W-:Y:S02]  /*7c10*/  HADD2.F32 R14, -RZ, R27.H0_H0 ;  /* 0x2000001bff0e7230 */ /* 0x000fe40000004100 */
[----:B------:R-:W-:Y:S01]  /*7c20*/  FFMA.FTZ R35, R3, R30, R15 ;  /* 0x0000001e03237223 */ /* 0x000fe2000001000f */
[----:B------:R-:W-:-:S02]  /*7c30*/  HADD2.F32 R21, -RZ, R21.H0_H0 ;  /* 0x20000015ff157230 */ /* 0x000fc40000004100 */
[C---:B------:R-:W-:Y:S01]  /*7c40*/  FMUL.FTZ R30, R5.reuse, R34 ;  /* 0x00000022051e7220 */ /* 0x040fe20000410000 */
[----:B------:R-:W-:Y:S02]  /*7c50*/  HADD2.F32 R32, -RZ, R32.H1_H1 ;  /* 0x30000020ff207230 */ /* 0x000fe40000004100 */
[----:B------:R-:W-:Y:S01]  /*7c60*/  FMUL.FTZ R42, R5, R14 ;  /* 0x0000000e052a7220 */ /* 0x000fe20000410000 */
[--C-:B------:R-:W-:Y:S01]  /*7c70*/  HADD2.F32 R3, -RZ, R26.reuse.H1_H1 ;  /* 0x3000001aff037230 */ /* 0x100fe20000004100 */
[----:B------:R-:W-:Y:S01]  /*7c80*/  F2FP.F16.E4M3.UNPACK_B R0, R4 ;  /* 0x00000004ff00723e */ /* 0x000fe200020006ff */
[----:B------:R-:W-:Y:S02]  /*7c90*/  HADD2.F32 R27, -RZ, R27.H1_H1 ;  /* 0x3000001bff1b7230 */ /* 0x000fe40000004100 */
[----:B------:R-:W-:Y:S01]  /*7ca0*/  FFMA.FTZ R39, R21, R14, -R30 ;  /* 0x0000000e15277223 */ /* 0x000fe2000001081e */
[----:B------:R-:W-:Y:S02]  /*7cb0*/  HADD2.F32 R26, -RZ, R26.H0_H0 ;  /* 0x2000001aff1a7230 */ /* 0x000fe40000004100 */
[C---:B------:R-:W-:Y:S01]  /*7cc0*/  FMUL.FTZ R5, R3.reuse, R32 ;  /* 0x0000002003057220 */ /* 0x040fe20000410000 */
[----:B------:R-:W-:Y:S01]  /*7cd0*/  F2FP.F16.E4M3.UNPACK_B R15, R31 ;  /* 0x0000001fff0f723e */ /* 0x000fe200020006ff */
[-C--:B------:R-:W-:Y:S01]  /*7ce0*/  FMUL.FTZ R3, R3, R27.reuse ;  /* 0x0000001b03037220 */ /* 0x080fe20000410000 */
[----:B------:R-:W-:Y:S01]  /*7cf0*/  F2FP.F16.E4M3.UNPACK_B R4, R4.H1 ;  /* 0x00000004ff04723e */ /* 0x000fe200030006ff */
[----:B------:R-:W-:Y:S01]  /*7d00*/  FFMA.FTZ R42, R21, R34, R42 ;  /* 0x00000022152a7223 */ /* 0x000fe2000001002a */
[----:B------:R-:W-:Y:S01]  /*7d10*/  F2FP.F16.E4M3.UNPACK_B R14, R28 ;  /* 0x0000001cff0e723e */ /* 0x000fe200020006ff */
[----:B------:R-:W-:Y:S01]  /*7d20*/  FFMA.FTZ R34, R26, R27, -R5 ;  /* 0x0000001b1a227223 */ /* 0x000fe20000010805 */
[----:B------:R-:W-:-:S02]  /*7d30*/  HADD2.F32 R27, -RZ, R15.H1_H1 ;  /* 0x3000000fff1b7230 */ /* 0x000fc40000004100 */
[----:B------:R-:W-:Y:S01]  /*7d40*/  FFMA.FTZ R41, R26, R32, R3 ;  /* 0x000000201a297223 */ /* 0x000fe20000010003 */
[----:B------:R-:W-:Y:S01]  /*7d50*/  HADD2.F32 R21, -RZ, R15.H0_H0 ;  /* 0x2000000fff157230 */ /* 0x000fe20000004100 */
[----:B------:R-:W-:Y:S01]  /*7d60*/  F2FP.F16.E4M3.UNPACK_B R28, R28.H1 ;  /* 0x0000001cff1c723e */ /* 0x000fe200030006ff */
[----:B------:R-:W-:Y:S01]  /*7d70*/  HADD2.F32 R5, -RZ, R4.H1_H1 ;  /* 0x30000004ff057230 */ /* 0x000fe20000004100 */
[----:B------:R-:W-:Y:S01]  /*7d80*/  F2FP.F16.E4M3.UNPACK_B R31, R31.H1 ;  /* 0x0000001fff1f723e */ /* 0x000fe200030006ff */
[----:B------:R-:W-:Y:S02]  /*7d90*/  HADD2.F32 R15, -RZ, R14.H1_H1 ;  /* 0x3000000eff0f7230 */ /* 0x000fe40000004100 */
[----:B------:R-:W-:Y:S02]  /*7da0*/  HADD2.F32 R3, -RZ, R0.H1_H1 ;  /* 0x30000000ff037230 */ /* 0x000fe40000004100 */
[----:B------:R-:W-:Y:S01]  /*7db0*/  FMUL.FTZ R29, R5, R27 ;  /* 0x0000001b051d7220 */ /* 0x000fe20000410000 */
[----:B------:R-:W-:-:S02]  /*7dc0*/  HADD2.F32 R4, -RZ, R4.H0_H0 ;  /* 0x20000004ff047230 */ /* 0x000fc40000004100 */
[----:B------:R-:W-:Y:S01]  /*7dd0*/  FMUL.FTZ R33, R5, R15 ;  /* 0x0000000f05217220 */ /* 0x000fe20000410000 */
[----:B------:R-:W-:Y:S02]  /*7de0*/  HADD2.F32 R14, -RZ, R14.H0_H0 ;  /* 0x2000000eff0e7230 */ /* 0x000fe40000004100 */
[C---:B------:R-:W-:Y:S01]  /*7df0*/  FMUL.FTZ R5, R3.reuse, R21 ;  /* 0x0000001503057220 */ /* 0x040fe20000410000 */
[----:B------:R-:W-:Y:S02]  /*7e00*/  HADD2.F32 R0, -RZ, R0.H0_H0 ;  /* 0x20000000ff007230 */ /* 0x000fe40000004100 */
[C---:B------:R-:W-:Y:S01]  /*7e10*/  FFMA.FTZ R29, R4.reuse, R15, -R29 ;  /* 0x0000000f041d7223 */ /* 0x040fe2000001081d */
[----:B------:R-:W-:Y:S01]  /*7e20*/  FFMA.FTZ R30, R4, R27, R33 ;  /* 0x0000001b041e7223 */ /* 0x000fe20000010021 */
[-C--:B------:R-:W-:Y:S01]  /*7e30*/  FMUL.FTZ R26, R3, R14.reuse ;  /* 0x0000000e031a7220 */ /* 0x080fe20000410000 */
[----:B------:R-:W-:Y:S02]  /*7e40*/  HADD2.F32 R4, -RZ, R28.H1_H1 ;  /* 0x3000001cff047230 */ /* 0x000fe40000004100 */
[----:B------:R-:W-:Y:S01]  /*7e50*/  FFMA.FTZ R15, R0, R14, -R5 ;  /* 0x0000000e000f7223 */ /* 0x000fe20000010805 */
[----:B------:R-:W-:-:S02]  /*7e60*/  HADD2.F32 R3, -RZ, R7.H1_H1 ;  /* 0x30000007ff037230 */ /* 0x000fc40000004100 */
[----:B------:R-:W-:Y:S01]  /*7e70*/  FFMA.FTZ R26, R0, R21, R26 ;  /* 0x00000015001a7223 */ /* 0x000fe2000001001a */
[--C-:B------:R-:W-:Y:S02]  /*7e80*/  HADD2.F32 R14, -RZ, R31.reuse.H1_H1 ;  /* 0x3000001fff0e7230 */ /* 0x100fe40000004100 */
[----:B------:R-:W-:Y:S02]  /*7e90*/  HADD2.F32 R31, -RZ, R31.H0_H0 ;  /* 0x2000001fff1f7230 */ /* 0x000fe40000004100 */
[C---:B------:R-:W-:Y:S01]  /*7ea0*/  FMUL.FTZ R21, R3.reuse, R4 ;  /* 0x0000000403157220 */ /* 0x040fe20000410000 */
[----:B------:R-:W-:Y:S02]  /*7eb0*/  HADD2.F32 R0, -RZ, R6.H1_H1 ;  /* 0x30000006ff007230 */ /* 0x000fe40000004100 */
[----:B------:R-:W-:Y:S02]  /*7ec0*/  HADD2.F32 R5, -RZ, R28.H0_H0 ;  /* 0x2000001cff057230 */ /* 0x000fe40000004100 */
[----:B------:R-:W-:Y:S01]  /*7ed0*/  FMUL.FTZ R28, R3, R14 ;  /* 0x0000000e031c7220 */ /* 0x000fe20000410000 */
[----:B------:R-:W-:-:S02]  /*7ee0*/  HADD2.F32 R7, -RZ, R7.H0_H0 ;  /* 0x20000007ff077230 */ /* 0x000fc40000004100 */
[C---:B------:R-:W-:Y:S01]  /*7ef0*/  FMUL.FTZ R3, R0.reuse, R31 ;  /* 0x0000001f00037220 */ /* 0x040fe20000410000 */
[----:B------:R-:W-:Y:S02]  /*7f00*/  HADD2.F32 R6, -RZ, R6.H0_H0 ;  /* 0x20000006ff067230 */ /* 0x000fe40000004100 */
[-C--:B------:R-:W-:Y:S01]  /*7f10*/  FMUL.FTZ R0, R0, R5.reuse ;  /* 0x0000000500007220 */ /* 0x080fe20000410000 */
[C---:B------:R-:W-:Y:S01]  /*7f20*/  FFMA.FTZ R28, R7.reuse, R4, -R28 ;  /* 0x00000004071c7223 */ /* 0x040fe2000001081c */
[----:B------:R-:W-:Y:S01]  /*7f30*/  FFMA.FTZ R21, R7, R14, R21 ;  /* 0x0000000e07157223 */ /* 0x000fe20000010015 */
[C---:B------:R-:W-:Y:S01]  /*7f40*/  FFMA.FTZ R5, R6.reuse, R5, -R3 ;  /* 0x0000000506057223 */ /* 0x040fe20000010803 */
[----:B------:R-:W-:Y:S01]  /*7f50*/  FFMA.FTZ R0, R6, R31, R0 ;  /* 0x0000001f06007223 */ /* 0x000fe20000010000 */
[----:B------:R-:W-:Y:S02]  /*7f60*/  F2FP.SATFINITE.E4M3.F32.PACK_AB_MERGE_C R6, R40, R37, RZ ;  /* 0x000000252806723e */ /* 0x000fe400048070ff */
[----:B------:R-:W-:-:S02]  /*7f70*/  F2FP.SATFINITE.E4M3.F32.PACK_AB_MERGE_C R7, R41, R34, RZ ;  /* 0x000000222907723e */ /* 0x000fc400048070ff */
[----:B------:R-:W-:Y:S02]  /*7f80*/  F2FP.SATFINITE.E4M3.F32.PACK_AB_MERGE_C R4, R30, R29, RZ ;  /* 0x0000001d1e04723e */ /* 0x000fe400048070ff */
[----:B------:R-:W-:Y:S02]  /*7f90*/  F2FP.SATFINITE.E4M3.F32.PACK_AB_MERGE_C R21, R21, R28, RZ ;  /* 0x0000001c1515723e */ /* 0x000fe400048070ff */
[----:B------:R-:W-:Y:S02]  /*7fa0*/  F2FP.SATFINITE.E4M3.F32.PACK_AB_MERGE_C R6, R35, R38, R6 ;  /* 0x000000262306723e */ /* 0x000fe40004807006 */
[----:B------:R-:W-:Y:S02]  /*7fb0*/  F2FP.SATFINITE.E4M3.F32.PACK_AB_MERGE_C R7, R42, R39, R7 ;  /* 0x000000272a07723e */ /* 0x000fe40004807007 */
[----:B------:R-:W-:Y:S02]  /*7fc0*/  F2FP.SATFINITE.E4M3.F32.PACK_AB_MERGE_C R4, R26, R15, R4 ;  /* 0x0000000f1a04723e */ /* 0x000fe40004807004 */
[----:B------:R-:W-:-:S05]  /*7fd0*/  F2FP.SATFINITE.E4M3.F32.PACK_AB_MERGE_C R5, R0, R5, R21 ;  /* 0x000000050005723e */ /* 0x000fca0004807015 */
[----:B------:R0:W-:Y:S02]  /*7fe0*/  STS.128 [R20+0xf000], R4 ;  /* 0x00f0000414007388 */ /* 0x0001e40000000c00 */
.L_x_438:
[----:B------:R-:W-:Y:S05]  /*7ff0*/  BSYNC B1 ;  /* 0x0000000000017941 */ /* 0x000fea0003800000 */
.L_x_437:
[----:B------:R-:W-:Y:S04]  /*8000*/  BSSY B1, `(.L_x_439) ;  /* 0x000007c000017945 */ /* 0x000fe80003800000 */
[----:B------:R-:W-:Y:S05]  /*8010*/  @P1 BRA `(.L_x_440) ;  /* 0x0000000400e81947 */ /* 0x000fea0003800000 */
[----:B0-----:R-:W0:Y:S01]  /*8020*/  LDS.128 R4, [R20+0x10800] ;  /* 0x0108000014047984 */ /* 0x001e220000000c00 */
[----:B-----5:R-:W-:Y:S02]  /*8030*/  SHF.R.U32.HI R27, RZ, 0x8, R25 ;  /* 0x00000008ff1b7819 */ /* 0x020fe40000011619 */
[----:B--2---:R-:W-:Y:S02]  /*8040*/  SHF.R.U32.HI R14, RZ, 0x8, R13 ;  /* 0x00000008ff0e7819 */ /* 0x004fe4000001160d */
[----:B-1----:R-:W-:Y:S02]  /*8050*/  SHF.R.U32.HI R21, RZ, 0x8, R24 ;  /* 0x00000008ff157819 */ /* 0x002fe40000011618 */
[----:B------:R-:W-:Y:S02]  /*8060*/  LOP3.LUT R28, R25, 0xff, RZ, 0xc0, !PT ;  /* 0x000000ff191c7812 */ /* 0x000fe400078ec0ff */
[----:B------:R-:W-:Y:S02]  /*8070*/  LOP3.LUT R27, R27, 0xff, RZ, 0xc0, !PT ;  /* 0x000000ff1b1b7812 */ /* 0x000fe400078ec0ff */
[----:B------:R-:W-:-:S02]  /*8080*/  LOP3.LUT R15, R13, 0xff, RZ, 0xc0, !PT ;  /* 0x000000ff0d0f7812 */ /* 0x000fc400078ec0ff */
[----:B------:R-:W-:Y:S02]  /*8090*/  LOP3.LUT R14, R14, 0xff, RZ, 0xc0, !PT ;  /* 0x000000ff0e0e7812 */ /* 0x000fe400078ec0ff */
[----:B------:R-:W-:Y:S02]  /*80a0*/  SHF.R.U32.HI R0, RZ, 0x8, R12 ;  /* 0x00000008ff007819 */ /* 0x000fe4000001160c */
[----:B------:R-:W-:Y:S02]  /*80b0*/  LOP3.LUT R26, R24, 0xff, RZ, 0xc0, !PT ;  /* 0x000000ff181a7812 */ /* 0x000fe400078ec0ff */
[----:B------:R-:W-:Y:S02]  /*80c0*/  LOP3.LUT R21, R21, 0xff, RZ, 0xc0, !PT ;  /* 0x000000ff15157812 */ /* 0x000fe400078ec0ff */
[----:B------:R-:W-:Y:S02]  /*80d0*/  PRMT R28, R27, 0x7604, R28 ;  /* 0x000076041b1c7816 */ /* 0x000fe4000000001c */
[----:B------:R-:W-:-:S02]  /*80e0*/  PRMT R15, R14, 0x7604, R15 ;  /* 0x000076040e0f7816 */ /* 0x000fc4000000000f */
[----:B------:R-:W-:Y:S02]  /*80f0*/  SHF.R.U32.HI R27, RZ, 0x10, R25 ;  /* 0x00000010ff1b7819 */ /* 0x000fe40000011619 */
[----:B------:R-:W-:Y:S02]  /*8100*/  SHF.R.U32.HI R14, RZ, 0x10, R13 ;  /* 0x00000010ff0e7819 */ /* 0x000fe4000001160d */
[----:B------:R-:W-:Y:S02]  /*8110*/  LOP3.LUT R3, R12, 0xff, RZ, 0xc0, !PT ;  /* 0x000000ff0c037812 */ /* 0x000fe400078ec0ff */
[----:B------:R-:W-:Y:S02]  /*8120*/  LOP3.LUT R0, R0, 0xff, RZ, 0xc0, !PT ;  /* 0x000000ff00007812 */ /* 0x000fe400078ec0ff */
[----:B------:R-:W-:Y:S02]  /*8130*/  PRMT R26, R21, 0x7604, R26 ;  /* 0x00007604151a7816 */ /* 0x000fe4000000001a */
[----:B------:R-:W-:-:S02]  /*8140*/  SHF.R.U32.HI R21, RZ, 0x10, R24 ;  /* 0x00000010ff157819 */ /* 0x000fc40000011618 */
[----:B------:R-:W-:Y:S02]  /*8150*/  LOP3.LUT R27, R27, 0xff, RZ, 0xc0, !PT ;  /* 0x000000ff1b1b7812 */ /* 0x000fe400078ec0ff */
[----:B------:R-:W-:Y:S02]  /*8160*/  LOP3.LUT R14, R14, 0xff, RZ, 0xc0, !PT ;  /* 0x000000ff0e0e7812 */ /* 0x000fe400078ec0ff */
[----:B------:R-:W-:Y:S02]  /*8170*/  PRMT R3, R0, 0x7604, R3 ;  /* 0x0000760400037816 */ /* 0x000fe40000000003 */
[----:B------:R-:W-:Y:S02]  /*8180*/  SHF.R.U32.HI R0, RZ, 0x10, R12 ;  /* 0x00000010ff007819 */ /* 0x000fe4000001160c */
[----:B------:R-:W-:Y:S02]  /*8190*/  LOP3.LUT R21, R21, 0xff, RZ, 0xc0, !PT ;  /* 0x000000ff15157812 */ /* 0x000fe400078ec0ff */
[----:B------:R-:W-:-:S02]  /*81a0*/  PRMT R29, R27, 0x7054, R28 ;  /* 0x000070541b1d7816 */ /* 0x000fc4000000001c */
[----:B------:R-:W-:Y:S02]  /*81b0*/  PRMT R15, R14, 0x7054, R15 ;  /* 0x000070540e0f7816 */ /* 0x000fe4000000000f */
[----:B------:R-:W-:Y:S02]  /*81c0*/  LOP3.LUT R0, R0, 0xff, RZ, 0xc0, !PT ;  /* 0x000000ff00007812 */ /* 0x000fe400078ec0ff */
[----:B------:R-:W-:Y:S02]  /*81d0*/  PRMT R27, R21, 0x7054, R26 ;  /* 0x00007054151b7816 */ /* 0x000fe4000000001a */
[----:B------:R-:W-:Y:S02]  /*81e0*/  LOP3.LUT R29, R29, 0xff000000, R25, 0xf8, !PT ;  /* 0xff0000001d1d7812 */ /* 0x000fe400078ef819 */
[----:B------:R-:W-:Y:S02]  /*81f0*/  LOP3.LUT R25, R15, 0xff000000, R13, 0xf8, !PT ;  /* 0xff0000000f197812 */ /* 0x000fe400078ef80d */
[----:B------:R-:W-:-:S02]  /*8200*/  PRMT R3, R0, 0x7054, R3 ;  /* 0x0000705400037816 */ /* 0x000fc40000000003 */
[-C--:B0-----:R-:W-:Y:S02]  /*8210*/  F2FP.F16.E4M3.UNPACK_B R0, R6.reuse.H1 ;  /* 0x00000006ff00723e */ /* 0x081fe400030006ff */
[----:B------:R-:W-:Y:S02]  /*8220*/  LOP3.LUT R27, R27, 0xff000000, R24, 0xf8, !PT ;  /* 0xff0000001b1b7812 */ /* 0x000fe400078ef818 */
[----:B------:R-:W-:Y:S01]  /*8230*/  F2FP.F16.E4M3.UNPACK_B R28, R29 ;  /* 0x0000001dff1c723e */ /* 0x000fe200020006ff */
[----:B------:R-:W-:Y:S01]  /*8240*/  HADD2.F32 R13, -RZ, R0.H1_H1 ;  /* 0x30000000ff0d7230 */ /* 0x000fe20000004100 */
[----:B------:R-:W-:Y:S02]  /*8250*/  F2FP.F16.E4M3.UNPACK_B R24, R25 ;  /* 0x00000019ff18723e */ /* 0x000fe400020006ff */
[----:B------:R-:W-:Y:S01]  /*8260*/  LOP3.LUT R21, R3, 0xff000000, R12, 0xf8, !PT ;  /* 0xff00000003157812 */ /* 0x000fe200078ef80c */
[----:B------:R-:W-:Y:S01]  /*8270*/  HADD2.F32 R30, -RZ, R28.H1_H1 ;  /* 0x3000001cff1e7230 */ /* 0x000fe20000004100 */
[----:B------:R-:W-:Y:S01]  /*8280*/  F2FP.F16.E4M3.UNPACK_B R3, R6 ;  /* 0x00000006ff03723e */ /* 0x000fe200020006ff */
[----:B------:R-:W-:Y:S01]  /*8290*/  HADD2.F32 R26, -RZ, R24.H1_H1 ;  /* 0x30000018ff1a7230 */ /* 0x000fe20000004100 */
[-C--:B------:R-:W-:Y:S01]  /*82a0*/  F2FP.F16.E4M3.UNPACK_B R14, R7.reuse ;  /* 0x00000007ff0e723e */ /* 0x080fe200020006ff */
[----:B------:R-:W-:Y:S01]  /*82b0*/  HADD2.F32 R12, -RZ, R0.H0_H0 ;  /* 0x20000000ff0c7230 */ /* 0x000fe20000004100 */
[----:B------:R-:W-:Y:S01]  /*82c0*/  F2FP.F16.E4M3.UNPACK_B R15, R7.H1 ;  /* 0x00000007ff0f723e */ /* 0x000fe200030006ff */
[C---:B------:R-:W-:Y:S01]  /*82d0*/  FMUL.FTZ R31, R13.reuse, R30 ;  /* 0x0000001e0d1f7220 */ /* 0x040fe20000410000 */
[-C--:B------:R-:W-:Y:S01]  /*82e0*/  F2FP.F16.E4M3.UNPACK_B R6, R5.reuse ;  /* 0x00000005ff06723e */ /* 0x080fe200020006ff */
[----:B------:R-:W-:Y:S01]  /*82f0*/  FMUL.FTZ R13, R13, R26 ;  /* 0x0000001a0d0d7220 */ /* 0x000fe20000410000 */
[----:B------:R-:W-:Y:S01]  /*8300*/  F2FP.F16.E4M3.UNPACK_B R7, R5.H1 ;  /* 0x00000005ff07723e */ /* 0x000fe200030006ff */
[----:B------:R-:W-:Y:S01]  /*8310*/  HADD2.F32 R28, -RZ, R28.H0_H0 ;  /* 0x2000001cff1c7230 */ /* 0x000fe20000004100 */
[----:B------:R-:W-:Y:S01]  /*8320*/  F2FP.F16.E4M3.UNPACK_B R29, R29.H1 ;  /* 0x0000001dff1d723e */ /* 0x000fe200030006ff */
[----:B------:R-:W-:-:S02]  /*8330*/  HADD2.F32 R5, -RZ, R3.H1_H1 ;  /* 0x30000003ff057230 */ /* 0x000fc40000004100 */
[C---:B------:R-:W-:Y:S01]  /*8340*/  FFMA.FTZ R32, R12.reuse, R26, -R31 ;  /* 0x0000001a0c207223 */ /* 0x040fe2000001081f */
[----:B------:R-:W-:Y:S02]  /*8350*/  HADD2.F32 R24, -RZ, R24.H0_H0 ;  /* 0x20000018ff187230 */ /* 0x000fe40000004100 */
[----:B------:R-:W-:Y:S01]  /*8360*/  FFMA.FTZ R33, R12, R30, R13 ;  /* 0x0000001e0c217223 */ /* 0x000fe2000001000d */
[----:B------:R-:W-:Y:S01]  /*8370*/  HADD2.F32 R3, -RZ, R3.H0_H0 ;  /* 0x20000003ff037230 */ /* 0x000fe20000004100 */
[----:B------:R-:W-:Y:S01]  /*8380*/  F2FP.F16.E4M3.UNPACK_B R25, R25.H1 ;  /* 0x00000019ff19723e */ /* 0x000fe200030006ff */
[C---:B------:R-:W-:Y:S01]  /*8390*/  FMUL.FTZ R12, R5.reuse, R28 ;  /* 0x0000001c050c7220 */ /* 0x040fe20000410000 */
[----:B------:R-:W-:Y:S01]  /*83a0*/  FMUL.FTZ R31, R5, R24 ;  /* 0x00000018051f7220 */ /* 0x000fe20000410000 */
[----:B------:R-:W-:Y:S01]  /*83b0*/  HADD2.F32 R5, -RZ, R14.H1_H1 ;  /* 0x3000000eff057230 */ /* 0x000fe20000004100 */
[----:B------:R-:W-:Y:S01]  /*83c0*/  F2FP.F16.E4M3.UNPACK_B R0, R4 ;  /* 0x00000004ff00723e */ /* 0x000fe200020006ff */
[----:B------:R-:W-:-:S02]  /*83d0*/  HADD2.F32 R13, -RZ, R29.H0_H0 ;  /* 0x2000001dff0d7230 */ /* 0x000fc40000004100 */
[C---:B------:R-:W-:Y:S01]  /*83e0*/  FFMA.FTZ R30, R3.reuse, R24, -R12 ;  /* 0x00000018031e7223 */ /* 0x040fe2000001080c */
[----:B------:R-:W-:Y:S02]  /*83f0*/  HADD2.F32 R12, -RZ, R25.H0_H0 ;  /* 0x20000019ff0c7230 */ /* 0x000fe40000004100 */
[----:B------:R-:W-:Y:S01]  /*8400*/  FFMA.FTZ R31, R3, R28, R31 ;  /* 0x0000001c031f7223 */ /* 0x000fe2000001001f */
[----:B------:R-:W-:Y:S02]  /*8410*/  HADD2.F32 R14, -RZ, R14.H0_H0 ;  /* 0x2000000eff0e7230 */ /* 0x000fe40000004100 */
[C---:B------:R-:W-:Y:S01]  /*8420*/  FMUL.FTZ R35, R5.reuse, R13 ;  /* 0x0000000d05237220 */ /* 0x040fe20000410000 */
[----:B------:R-:W-:Y:S02]  /*8430*/  HADD2.F32 R26, -RZ, R29.H1_H1 ;  /* 0x3000001dff1a7230 */ /* 0x000fe40000004100 */
[----:B------:R-:W-:Y:S01]  /*8440*/  FMUL.FTZ R5, R5, R12 ;  /* 0x0000000c05057220 */ /* 0x000fe20000410000 */
[----:B------:R-:W-:-:S02]  /*8450*/  HADD2.F32 R3, -RZ, R15.H1_H1 ;  /* 0x3000000fff037230 */ /* 0x000fc40000004100 */
[C---:B------:R-:W-:Y:S01]  /*8460*/  FFMA.FTZ R35, R14.reuse, R12, -R35 ;  /* 0x0000000c0e237223 */ /* 0x040fe20000010823 */
[----:B------:R-:W-:Y:S02]  /*8470*/  HADD2.F32 R12, -RZ, R25.H1_H1 ;  /* 0x30000019ff0c7230 */ /* 0x000fe40000004100 */
[----:B------:R-:W-:Y:S01]  /*8480*/  FFMA.FTZ R28, R14, R13, R5 ;  /* 0x0000000d0e1c7223 */ /* 0x000fe20000010005 */
[----:B------:R-:W-:Y:S02]  /*8490*/  HADD2.F32 R15, -RZ, R15.H0_H0 ;  /* 0x2000000fff0f7230 */ /* 0x000fe40000004100 */
[C---:B------:R-:W-:Y:S01]  /*84a0*/  FMUL.FTZ R24, R3.reuse, R26 ;  /* 0x0000001a03187220 */ /* 0x040fe20000410000 */
[----:B------:R-:W-:Y:S01]  /*84b0*/  F2FP.F16.E4M3.UNPACK_B R13, R27 ;  /* 0x0000001bff0d723e */ /* 0x000fe200020006ff */
[----:B------:R-:W-:Y:S01]  /*84c0*/  FMUL.FTZ R14, R3, R12 ;  /* 0x0000000c030e7220 */ /* 0x000fe20000410000 */
[----:B------:R-:W-:Y:S01]  /*84d0*/  F2FP.F16.E4M3.UNPACK_B R4, R4.H1 ;  /* 0x00000004ff04723e */ /* 0x000fe200030006ff */
[C---:B------:R-:W-:Y:S01]  /*84e0*/  FFMA.FTZ R29, R15.reuse, R12, -R24 ;  /* 0x0000000c0f1d7223 */ /* 0x040fe20000010818 */
[-C--:B------:R-:W-:Y:S01]  /*84f0*/  F2FP.F16.E4M3.UNPACK_B R12, R21.reuse ;  /* 0x00000015ff0c723e */ /* 0x080fe200020006ff */
[----:B------:R-:W-:Y:S01]  /*8500*/  FFMA.FTZ R34, R15, R26, R14 ;  /* 0x0000001a0f227223 */ /* 0x000fe2000001000e */
[--C-:B------:R-:W-:Y:S01]  /*8510*/  HADD2.F32 R24, -RZ, R13.reuse.H1_H1 ;  /* 0x3000000dff187230 */ /* 0x100fe20000004100 */
[----:B------:R-:W-:Y:S01]  /*8520*/  F2FP.F16.E4M3.UNPACK_B R21, R21.H1 ;  /* 0x00000015ff15723e */ /* 0x000fe200030006ff */
[----:B------:R-:W-:Y:S01]  /*8530*/  HADD2.F32 R14, -RZ, R13.H0_H0 ;  /* 0x2000000dff0e7230 */ /* 0x000fe20000004100 */
[----:B------:R-:W-:Y:S01]  /*8540*/  F2FP.F16.E4M3.UNPACK_B R27, R27.H1 ;  /* 0x0000001bff1b723e */ /* 0x000fe200030006ff */
[----:B------:R-:W-:-:S02]  /*8550*/  HADD2.F32 R5, -RZ, R4.H1_H1 ;  /* 0x30000004ff057230 */ /* 0x000fc40000004100 */
[----:B------:R-:W-:Y:S02]  /*8560*/  HADD2.F32 R13, -RZ, R12.H1_H1 ;  /* 0x3000000cff0d7230 */ /* 0x000fe40000004100 */
[----:B------:R-:W-:Y:S02]  /*8570*/  HADD2.F32 R3, -RZ, R0.H1_H1 ;  /* 0x30000000ff037230 */ /* 0x000fe40000004100 */
[C---:B------:R-:W-:Y:S01]  /*8580*/  FMUL.FTZ R15, R5.reuse, R24 ;  /* 0x00000018050f7220 */ /* 0x040fe20000410000 */
[----:B------:R-:W-:Y:S02]  /*8590*/  HADD2.F32 R12, -RZ, R12.H0_H0 ;  /* 0x2000000cff0c7230 */ /* 0x000fe40000004100 */
[----:B------:R-:W-:Y:S01]  /*85a0*/  FMUL.FTZ R25, R5, R13 ;  /* 0x0000000d05197220 */ /* 0x000fe20000410000 */
[----:B------:R-:W-:Y:S02]  /*85b0*/  HADD2.F32 R4, -RZ, R4.H0_H0 ;  /* 0x20000004ff047230 */ /* 0x000fe40000004100 */
[----:B------:R-:W-:Y:S01]  /*85c0*/  FMUL.FTZ R5, R3, R14 ;  /* 0x0000000e03057220 */ /* 0x000fe20000410000 */
[----:B------:R-:W-:-:S02]  /*85d0*/  HADD2.F32 R0, -RZ, R0.H0_H0 ;  /* 0x20000000ff007230 */ /* 0x000fc40000004100 */
[----:B------:R-:W-:Y:S01]  /*85e0*/  FMUL.FTZ R3, R3, R12 ;  /* 0x0000000c03037220 */ /* 0x000fe20000410000 */
[C---:B------:R-:W-:Y:S01]  /*85f0*/  FFMA.FTZ R15, R4.reuse, R13, -R15 ;  /* 0x0000000d040f7223 */ /* 0x040fe2000001080f */
[----:B------:R-:W-:Y:S01]  /*8600*/  FFMA.FTZ R24, R4, R24, R25 ;  /* 0x0000001804187223 */ /* 0x000fe20000010019 */
[C---:B------:R-:W-:Y:S01]  /*8610*/  FFMA.FTZ R5, R0.reuse, R12, -R5 ;  /* 0x0000000c00057223 */ /* 0x040fe20000010805 */
[----:B------:R-:W-:Y:S01]  /*8620*/  FFMA.FTZ R14, R0, R14, R3 ;  /* 0x0000000e000e7223 */ /* 0x000fe20000010003 */
[----:B------:R-:W-:Y:S02]  /*8630*/  HADD2.F32 R4, -RZ, R21.H1_H1 ;  /* 0x30000015ff047230 */ /* 0x000fe40000004100 */
[----:B------:R-:W-:Y:S02]  /*8640*/  HADD2.F32 R3, -RZ, R7.H1_H1 ;  /* 0x30000007ff037230 */ /* 0x000fe40000004100 */
[--C-:B------:R-:W-:Y:S02]  /*8650*/  HADD2.F32 R12, -RZ, R27.reuse.H1_H1 ;  /* 0x3000001bff0c7230 */ /* 0x100fe40000004100 */
[----:B------:R-:W-:-:S02]  /*8660*/  HADD2.F32 R27, -RZ, R27.H0_H0 ;  /* 0x2000001bff1b7230 */ /* 0x000fc40000004100 */
[C---:B------:R-:W-:Y:S01]  /*8670*/  FMUL.FTZ R13, R3.reuse, R4 ;  /* 0x00000004030d7220 */ /* 0x040fe20000410000 */
[--C-:B------:R-:W-:Y:S02]  /*8680*/  HADD2.F32 R0, -RZ, R6.reuse.H1_H1 ;  /* 0x30000006ff007230 */ /* 0x100fe40000004100 */
[----:B------:R-:W-:Y:S01]  /*8690*/  FMUL.FTZ R26, R3, R12 ;  /* 0x0000000c031a7220 */ /* 0x000fe20000410000 */
[----:B------:R-:W-:Y:S02]  /*86a0*/  HADD2.F32 R21, -RZ, R21.H0_H0 ;  /* 0x20000015ff157230 */ /* 0x000fe40000004100 */
[----:B------:R-:W-:Y:S02]  /*86b0*/  HADD2.F32 R7, -RZ, R7.H0_H0 ;  /* 0x20000007ff077230 */ /* 0x000fe40000004100 */
[C---:B------:R-:W-:Y:S01]  /*86c0*/  FMUL.FTZ R3, R0.reuse, R27 ;  /* 0x0000001b00037220 */ /* 0x040fe20000410000 */
[----:B------:R-:W-:Y:S02]  /*86d0*/  HADD2.F32 R6, -RZ, R6.H0_H0 ;  /* 0x20000006ff067230 */ /* 0x000fe40000004100 */
[-C--:B------:R-:W-:Y:S01]  /*86e0*/  FMUL.FTZ R0, R0, R21.reuse ;  /* 0x0000001500007220 */ /* 0x080fe20000410000 */
[C---:B------:R-:W-:Y:S01]  /*86f0*/  FFMA.FTZ R26, R7.reuse, R4, -R26 ;  /* 0x00000004071a7223 */ /* 0x040fe2000001081a */
[----:B------:R-:W-:Y:S01]  /*8700*/  FFMA.FTZ R13, R7, R12, R13 ;  /* 0x0000000c070d7223 */ /* 0x000fe2000001000d */
[C---:B------:R-:W-:Y:S01]  /*8710*/  FFMA.FTZ R3, R6.reuse, R21, -R3 ;  /* 0x0000001506037223 */ /* 0x040fe20000010803 */
[----:B------:R-:W-:Y:S01]  /*8720*/  FFMA.FTZ R0, R6, R27, R0 ;  /* 0x0000001b06007223 */ /* 0x000fe20000010000 */
[----:B------:R-:W-:-:S02]  /*8730*/  F2FP.SATFINITE.E4M3.F32.PACK_AB_MERGE_C R4, R24, R15, RZ ;  /* 0x0000000f1804723e */ /* 0x000fc400048070ff */
[----:B------:R-:W-:Y:S02]  /*8740*/  F2FP.SATFINITE.E4M3.F32.PACK_AB_MERGE_C R6, R33, R32, RZ ;  /* 0x000000202106723e */ /* 0x000fe400048070ff */
[----:B------:R-:W-:Y:S02]  /*8750*/  F2FP.SATFINITE.E4M3.F32.PACK_AB_MERGE_C R7, R34, R29, RZ ;  /* 0x0000001d2207723e */ /* 0x000fe400048070ff */
[----:B------:R-:W-:Y:S02]  /*8760*/  F2FP.SATFINITE.E4M3.F32.PACK_AB_MERGE_C R13, R13, R26, RZ ;  /* 0x0000001a0d0d723e */ /* 0x000fe400048070ff */
[----:B------:R-:W-:Y:S02]  /*8770*/  F2FP.SATFINITE.E4M3.F32.PACK_AB_MERGE_C R4, R14, R5, R4 ;  /* 0x000000050e04723e */ /* 0x000fe40004807004 */
[----:B------:R-:W-:Y:S02]  /*8780*/  F2FP.SATFINITE.E4M3.F32.PACK_AB_MERGE_C R6, R31, R30, R6 ;  /* 0x0000001e1f06723e */ /* 0x000fe40004807006 */
[----:B------:R-:W-:-:S02]  /*8790*/  F2FP.SATFINITE.E4M3.F32.PACK_AB_MERGE_C R7, R28, R35, R7 ;  /* 0x000000231c07723e */ /* 0x000fc40004807007 */
[----:B------:R-:W-:-:S05]  /*87a0*/  F2FP.SATFINITE.E4M3.F32.PACK_AB_MERGE_C R5, R0, R3, R13 ;  /* 0x000000030005723e */ /* 0x000fca000480700d */
[----:B------:R3:W-:Y:S02]  /*87b0*/  STS.128 [R20+0x10800], R4 ;  /* 0x0108000414007388 */ /* 0x0007e40000000c00 */
.L_x_440:
[----:B------:R-:W-:Y:S05]  /*87c0*/  BSYNC B1 ;  /* 0x0000000000017941 */ /* 0x000fea0003800000 */
.L_x_439:
[----:B------:R-:W-:Y:S05]  /*87d0*/  @P2 BRA `(.L_x_436) ;  /* 0x0000002800e82947 */ /* 0x000fea0003800000 */
[----:B0--3--:R-:W0:Y:S01]  /*87e0*/  LDS.128 R4, [R20+0x12000] ;  /* 0x0120000014047984 */ /* 0x009e220000000c00 */
[----:B-----5:R-:W-:Y:S02]  /*87f0*/  SHF.R.U32.HI R13, RZ, 0x8, R11 ;  /* 0x00000008ff0d7819 */ /* 0x020fe4000001160b */
[----:B------:R-:W-:Y:S02]  /*8800*/  LOP3.LUT R12, R11, 0xff, RZ, 0xc0, !PT ;  /* 0x000000ff0b0c7812 */ /* 0x000fe400078ec0ff */
[----:B------:R-:W-:Y:S02]  /*8810*/  LOP3.LUT R13, R13, 0xff, RZ, 0xc0, !PT ;  /* 0x000000ff0d0d7812 */ /* 0x000fe400078ec0ff */
[----:B-1----:R-:W-:Y:S02]  /*8820*/  SHF.R.U32.HI R21, RZ, 0x8, R9 ;  /* 0x00000008ff157819 */ /* 0x002fe40000011609 */
[----:B------:R-:W-:Y:S02]  /*8830*/  PRMT R12, R13, 0x7604, R12 ;  /* 0x000076040d0c7816 */ /* 0x000fe4000000000c */
[----:B--2---:R-:W-:-:S02]  /*8840*/  LOP3.LUT R14, R9, 0xff, RZ, 0xc0, !PT ;  /* 0x000000ff090e7812 */ /* 0x004fc400078ec0ff */
[----:B------:R-:W-:Y:S02]  /*8850*/  LOP3.LUT R21, R21, 0xff, RZ, 0xc0, !PT ;  /* 0x000000ff15157812 */ /* 0x000fe400078ec0ff */
[----:B------:R-:W-:Y:S02]  /*8860*/  SHF.R.U32.HI R24, RZ, 0x10, R9 ;  /* 0x00000010ff187819 */ /* 0x000fe40000011609 */
[----:B------:R-:W-:Y:S02]  /*8870*/  SHF.R.U32.HI R25, RZ, 0x10, R11 ;  /* 0x00000010ff197819 */ /* 0x000fe4000001160b */
[----:B------:R-:W-:Y:S02]  /*8880*/  SHF.R.U32.HI R13, RZ, 0x8, R8 ;  /* 0x00000008ff0d7819 */ /* 0x000fe40000011608 */
[----:B------:R-:W-:Y:S02]  /*8890*/  SHF.R.U32.HI R3, RZ, 0x8, R10 ;  /* 0x00000008ff037819 */ /* 0x000fe4000001160a */
[----:B------:R-:W-:Y:S01]  /*88a0*/  PRMT R14, R21, 0x7604, R14 ;  /* 0x00007604150e7816 */ /* 0x000fe2000000000e */
[----:B------:R-:W-:Y:S01]  /*88b0*/  IMAD.U32 R21, R24, 0x10000, RZ ;  /* 0x0001000018157824 */ /* 0x000fe200078e00ff */
[----:B------:R-:W-:Y:S01]  /*88c0*/  LOP3.LUT R15, R13, 0xff, RZ, 0xc0, !PT ;  /* 0x000000ff0d0f7812 */ /* 0x000fe200078ec0ff */
[----:B------:R-:W-:Y:S01]  /*88d0*/  IMAD.U32 R13, R25, 0x10000, RZ ;  /* 0x00010000190d7824 */ /* 0x000fe200078e00ff */
[----:B------:R-:W-:-:S02]  /*88e0*/  LOP3.LUT R0, R10, 0xff, RZ, 0xc0, !PT ;  /* 0x000000ff0a007812 */ /* 0x000fc400078ec0ff */
[----:B------:R-:W-:Y:S02]  /*88f0*/  LOP3.LUT R3, R3, 0xff, RZ, 0xc0, !PT ;  /* 0x000000ff03037812 */ /* 0x000fe400078ec0ff */
[----:B------:R-:W-:Y:S02]  /*8900*/  LOP3.LUT R21, R14, 0xff0000, R21, 0xf8, !PT ;  /* 0x00ff00000e157812 */ /* 0x000fe400078ef815 */
[----:B------:R-:W-:Y:S02]  /*8910*/  PRMT R3, R3, 0x7604, R0 ;  /* 0x0000760403037816 */ /* 0x000fe40000000000 */
[----:B------:R-:W-:Y:S02]  /*8920*/  LOP3.LUT R0, R8, 0xff, RZ, 0xc0, !PT ;  /* 0x000000ff08007812 */ /* 0x000fe400078ec0ff */
[----:B------:R-:W-:Y:S02]  /*8930*/  LOP3.LUT R13, R12, 0xff0000, R13, 0xf8, !PT ;  /* 0x00ff00000c0d7812 */ /* 0x000fe400078ef80d */
[----:B------:R-:W-:-:S02]  /*8940*/  LOP3.LUT R24, R21, 0xff000000, R9, 0xf8, !PT ;  /* 0xff00000015187812 */ /* 0x000fc400078ef809 */
[----:B------:R-:W-:Y:S02]  /*8950*/  PRMT R15, R15, 0x7604, R0 ;  /* 0x000076040f0f7816 */ /* 0x000fe40000000000 */
[----:B------:R-:W-:Y:S02]  /*8960*/  LOP3.LUT R13, R13, 0xff000000, R11, 0xf8, !PT ;  /* 0xff0000000d0d7812 */ /* 0x000fe400078ef80b */
[----:B0-----:R-:W-:Y:S02]  /*8970*/  F2FP.F16.E4M3.UNPACK_B R0, R6.H1 ;  /* 0x00000006ff00723e */ /* 0x001fe400030006ff */
[----:B------:R-:W-:Y:S02]  /*8980*/  F2FP.F16.E4M3.UNPACK_B R25, R24 ;  /* 0x00000018ff19723e */ /* 0x000fe400020006ff */
[--C-:B------:R-:W-:Y:S01]  /*8990*/  LOP3.LUT R15, R15, 0xff0000, R8.reuse, 0xf8, !PT ;  /* 0x00ff00000f0f7812 */ /* 0x100fe200078ef808 */
[--C-:B------:R-:W-:Y:S01]  /*89a0*/  HADD2.F32 R9, -RZ, R0.reuse.H1_H1 ;  /* 0x30000000ff097230 */ /* 0x100fe20000004100 */
[----:B------:R-:W-:Y:S01]  /*89b0*/  F2FP.F16.E4M3.UNPACK_B R14, R13 ;  /* 0x0000000dff0e723e */ /* 0x000fe200020006ff */
[----:B------:R-:W-:Y:S01]  /*89c0*/  HADD2.F32 R26, -RZ, R25.H1_H1 ;  /* 0x30000019ff1a7230 */ /* 0x000fe20000004100 */
[----:B------:R-:W-:Y:S01]  /*89d0*/  LOP3.LUT R21, R15, 0xff000000, R8, 0xf8, !PT ;  /* 0xff0000000f157812 */ /* 0x000fe200078ef808 */
[----:B------:R-:W-:Y:S01]  /*89e0*/  HADD2.F32 R8, -RZ, R0.H0_H0 ;  /* 0x20000000ff087230 */ /* 0x000fe20000004100 */
[----:B------:R-:W-:Y:S01]  /*89f0*/  LOP3.LUT R3, R3, 0xff0000, R10, 0xf8, !PT ;  /* 0x00ff000003037812 */ /* 0x000fe200078ef80a */
[----:B------:R-:W-:-:S02]  /*8a00*/  HADD2.F32 R15, -RZ, R14.H1_H1 ;  /* 0x3000000eff0f7230 */ /* 0x000fc40000004100 */
[----:B------:R-:W-:Y:S01]  /*8a10*/  FMUL.FTZ R27, R9, R26 ;  /* 0x0000001a091b7220 */ /* 0x000fe20000410000 */
[----:B------:R-:W-:Y:S01]  /*8a20*/  F2FP.F16.E4M3.UNPACK_B R11, R7.H1 ;  /* 0x00000007ff0b723e */ /* 0x000fe200030006ff */
[----:B------:R-:W-:Y:S01]  /*8a30*/  HADD2.F32 R14, -RZ, R14.H0_H0 ;  /* 0x2000000eff0e7230 */ /* 0x000fe20000004100 */
[----:B------:R-:W-:Y:S01]  /*8a40*/  LOP3.LUT R12, R3, 0xff000000, R10, 0xf8, !PT ;  /* 0xff000000030c7812 */ /* 0x000fe200078ef80a */
[-C--:B------:R-:W-:Y:S01]  /*8a50*/  FMUL.FTZ R9, R9, R15.reuse ;  /* 0x0000000f09097220 */ /* 0x080fe20000410000 */
[----:B------:R-:W-:Y:S01]  /*8a60*/  F2FP.F16.E4M3.UNPACK_B R3, R6 ;  /* 0x00000006ff03723e */ /* 0x000fe200020006ff */
[C---:B------:R-:W-:Y:S01]  /*8a70*/  FFMA.FTZ R27, R8.reuse, R15, -R27 ;  /* 0x0000000f081b7223 */ /* 0x040fe2000001081b */
[----:B------:R-:W-:Y:S01]  /*8a80*/  F2FP.F16.E4M3.UNPACK_B R10, R7 ;  /* 0x00000007ff0a723e */ /* 0x000fe200020006ff */
[----:B------:R-:W-:Y:S01]  /*8a90*/  FFMA.FTZ R28, R8, R26, R9 ;  /* 0x0000001a081c7223 */ /* 0x000fe20000010009 */
[-C--:B------:R-:W-:Y:S01]  /*8aa0*/  F2FP.F16.E4M3.UNPACK_B R6, R5.reuse ;  /* 0x00000005ff06723e */ /* 0x080fe200020006ff */
[----:B------:R-:W-:Y:S01]  /*8ab0*/  HADD2.F32 R8, -RZ, R25.H0_H0 ;  /* 0x20000019ff087230 */ /* 0x000fe20000004100 */
[----:B------:R-:W-:Y:S01]  /*8ac0*/  F2FP.F16.E4M3.UNPACK_B R7, R5.H1 ;  /* 0x00000005ff07723e */ /* 0x000fe200030006ff */
[--C-:B------:R-:W-:Y:S01]  /*8ad0*/  HADD2.F32 R5, -RZ, R3.reuse.H1_H1 ;  /* 0x30000003ff057230 */ /* 0x100fe20000004100 */
[----:B------:R-:W-:Y:S01]  /*8ae0*/  F2FP.F16.E4M3.UNPACK_B R24, R24.H1 ;  /* 0x00000018ff18723e */ /* 0x000fe200030006ff */
[----:B------:R-:W-:Y:S01]  /*8af0*/  HADD2.F32 R3, -RZ, R3.H0_H0 ;  /* 0x20000003ff037230 */ /* 0x000fe20000004100 */
[----:B------:R-:W-:-:S02]  /*8b00*/  F2FP.F16.E4M3.UNPACK_B R13, R13.H1 ;  /* 0x0000000dff0d723e */ /* 0x000fc400030006ff */
[C---:B------:R-:W-:Y:S01]  /*8b10*/  FMUL.FTZ R26, R5.reuse, R8 ;  /* 0x00000008051a7220 */ /* 0x040fe20000410000 */
[----:B------:R-:W-:Y:S01]  /*8b20*/  FMUL.FTZ R15, R5, R14 ;  /* 0x0000000e050f7220 */ /* 0x000fe20000410000 */
[----:B------:R-:W-:Y:S01]  /*8b30*/  HADD2.F32 R5, -RZ, R10.H1_H1 ;  /* 0x3000000aff057230 */ /* 0x000fe20000004100 */
[----:B------:R-:W-:Y:S01]  /*8b40*/  F2FP.F16.E4M3.UNPACK_B R0, R4 ;  /* 0x00000004ff00723e */ /* 0x000fe200020006ff */
[----:B------:R-:W-:Y:S02]  /*8b50*/  HADD2.F32 R9, -RZ, R24.H0_H0 ;  /* 0x20000018ff097230 */ /* 0x000fe40000004100 */
[C---:B------:R-:W-:Y:S01]  /*8b60*/  FFMA.FTZ R25, R3.reuse, R8, R15 ;  /* 0x0000000803197223 */ /* 0x040fe2000001000f */
[----:B------:R-:W-:Y:S02]  /*8b70*/  HADD2.F32 R8, -RZ, R13.H0_H0 ;  /* 0x2000000dff087230 */ /* 0x000fe40000004100 */
[----:B------:R-:W-:Y:S01]  /*8b80*/  FFMA.FTZ R26, R3, R14, -R26 ;  /* 0x0000000e031a7223 */ /* 0x000fe2000001081a */
[----:B------:R-:W-:-:S02]  /*8b90*/  HADD2.F32 R10, -RZ, R10.H0_H0 ;  /* 0x2000000aff0a7230 */ /* 0x000fc40000004100 */
[CC--:B------:R-:W-:Y:S01]  /*8ba0*/  FMUL.FTZ R15, R5.reuse, R9.reuse ;  /* 0x00000009050f7220 */ /* 0x0c0fe20000410000 */
[----:B------:R-:W-:Y:S02]  /*8bb0*/  HADD2.F32 R24, -RZ, R24.H1_H1 ;  /* 0x30000018ff187230 */ /* 0x000fe40000004100 */
[-C--:B------:R-:W-:Y:S01]  /*8bc0*/  FMUL.FTZ R5, R5, R8.reuse ;  /* 0x0000000805057220 */ /* 0x080fe20000410000 */
[----:B------:R-:W-:Y:S02]  /*8bd0*/  HADD2.F32 R3, -RZ, R11.H1_H1 ;  /* 0x3000000bff037230 */ /* 0x000fe40000004100 */
[C---:B------:R-:W-:Y:S01]  /*8be0*/  FFMA.FTZ R29, R10.reuse, R8, -R15 ;  /* 0x000000080a1d7223 */ /* 0x040fe2000001080f */
[----:B------:R-:W-:Y:S02]  /*8bf0*/  HADD2.F32 R8, -RZ, R13.H1_H1 ;  /* 0x3000000dff087230 */ /* 0x000fe40000004100 */
[----:B------:R-:W-:Y:S01]  /*8c00*/  FFMA.FTZ R30, R10, R9, R5 ;  /* 0x000000090a1e7223 */ /* 0x000fe20000010005 */
[----:B------:R-:W-:-:S02]  /*8c10*/  HADD2.F32 R11, -RZ, R11.H0_H0 ;  /* 0x2000000bff0b7230 */ /* 0x000fc40000004100 */
[C---:B------:R-:W-:Y:S01]  /*8c20*/  FMUL.FTZ R14, R3.reuse, R24 ;  /* 0x00000018030e7220 */ /* 0x040fe20000410000 */
[-C--:B------:R-:W-:Y:S01]  /*8c30*/  F2FP.F16.E4M3.UNPACK_B R9, R21.reuse ;  /* 0x00000015ff09723e */ /* 0x080fe200020006ff */
[----:B------:R-:W-:Y:S01]  /*8c40*/  FMUL.FTZ R10, R3, R8 ;  /* 0x00000008030a7220 */ /* 0x000fe20000410000 */
[----:B------:R-:W-:Y:S01]  /*8c50*/  F2FP.F16.E4M3.UNPACK_B R4, R4.H1 ;  /* 0x00000004ff04723e */ /* 0x000fe200030006ff */
[C---:B------:R-:W-:Y:S01]  /*8c60*/  FFMA.FTZ R31, R11.reuse, R8, -R14 ;  /* 0x000000080b1f7223 */ /* 0x040fe2000001080e */
[----:B------:R-:W-:Y:S01]  /*8c70*/  F2FP.F16.E4M3.UNPACK_B R8, R12 ;  /* 0x0000000cff08723e */ /* 0x000fe200020006ff */
        /* <DEDUP_REMOVED lines=14> */
[-C--:B------:R-:W-:Y:S01]  /*8d60*/  FMUL.FTZ R3, R3, R8.reuse ;  /* 0x0000000803037220 */ /* 0x080fe20000410000 */
        /* <DEDUP_REMOVED lines=9> */
[----:B------:R-:W-:Y:S02]  /*8e00*/  HADD2.F32 R0, -RZ, R6.H1_H1 ;  /* 0x30000006ff007230 */ /* 0x000fe40000004100 */
[----:B------:R-:W-:Y:S02]  /*8e10*/  HADD2.F32 R5, -RZ, R12.H0_H0 ;  /* 0x2000000cff057230 */ /* 0x000fe40000004100 */
[----:B------:R-:W-:Y:S01]  /*8e20*/  FMUL.FTZ R12, R3, R8 ;  /* 0x00000008030c7220 */ /* 0x000fe20000410000 */
        /* <DEDUP_REMOVED lines=16> */
[----:B------:R0:W-:Y:S01]  /*8f30*/  STS.128 [R20+0x12000], R4 ;  /* 0x0120000414007388 */ /* 0x0001e20000000c00 */
[----:B------:R-:W-:Y:S05]  /*8f40*/  BRA `(.L_x_436) ;  /* 0x00000024000c7947 */ /* 0x000fea0003800000 */
.L_x_430:
[----:B------:R-:W-:-:S03]  /*8f50*/  UMOV UR4, 0xffffffff ;  /* 0xffffffff00047882 */ /* 0x000fc60000000000 */
[----:B------:R-:W-:Y:S05]  /*8f60*/  BRA.DIV UR4, `(.L_x_441) ;  /* 0x0000011604487947 */ /* 0x000fea000b800000 */
[----:B------:R0:W1:Y:S04]  /*8f70*/  SHFL.IDX PT, R29, R28, RZ, 0x1e1f ;  /* 0x001e1fff1c1d7589 */ /* 0x00006800000e0000 */
[----:B------:R0:W2:Y:S04]  /*8f80*/  SHFL.IDX PT, R21, R26, RZ, 0x1e1f ;  /* 0x001e1fff1a157589 */ /* 0x0000a800000e0000 */
[----:B------:R0:W3:Y:S04]  /*8f90*/  SHFL.IDX PT, R0, R24, RZ, 0x1e1f ;  /* 0x001e1fff18007589 */ /* 0x0000e800000e0000 */
[----:B------:R0:W4:Y:S02]  /*8fa0*/  SHFL.IDX PT, R3, R30, RZ, 0x1e1f ;  /* 0x001e1fff1e037589 */ /* 0x00012400000e0000 */
.L_x_656:
[----:B------:R-:W5:Y:S01]  /*8fb0*/  LDL R13, [R1+0x40] ;  /* 0x00004000010d7983 */ /* 0x000f620000100800 */
[----:B------:R-:W-:Y:S01]  /*8fc0*/  ULDC UR4, c[0x0][0x448] ;  /* 0x0001120000047ab9 */ /* 0x000fe20000000800 */
[----:B------:R-:W-:Y:S01]  /*8fd0*/  BSSY B1, `(.L_x_442) ;  /* 0x000002c000017945 */ /* 0x000fe20003800000 */
[----:B------:R-:W-:Y:S01]  /*8fe0*/  IMAD R38, R25, UR4, RZ ;  /* 0x0000000419267c24 */ /* 0x000fe2000f8e02ff */
[----:B------:R-:W-:Y:S02]  /*8ff0*/  CS2R R4, SRZ ;  /* 0x0000000000047805 */ /* 0x000fe4000001ff00 */
[----:B------:R-:W-:Y:S02]  /*9000*/  CS2R R8, SRZ ;  /* 0x0000000000087805 */ /* 0x000fe4000001ff00 */
[----:B------:R-:W-:Y:S02]  /*9010*/  CS2R R10, SRZ ;  /* 0x00000000000a7805 */ /* 0x000fe4000001ff00 */
[----:B------:R-:W-:-:S02]  /*9020*/  CS2R R14, SRZ ;  /* 0x00000000000e7805 */ /* 0x000fc4000001ff00 */
[----:B------:R-:W-:Y:S02]  /*9030*/  ISETP.GE.AND P0, PT, R6, R38, PT ;  /* 0x000000260600720c */ /* 0x000fe40003f06270 */
[----:B0-----:R-:W-:Y:S02]  /*9040*/  CS2R R24, SRZ ;  /* 0x0000000000187805 */ /* 0x001fe4000001ff00 */
[----:B------:R-:W-:Y:S02]  /*9050*/  CS2R R26, SRZ ;  /* 0x00000000001a7805 */ /* 0x000fe4000001ff00 */
[----:B-----5:R-:W-:-:S04]  /*9060*/  LEA.HI R7, R13, R13, RZ, 0x1 ;  /* 0x0000000d0d077211 */ /* 0x020fc800078f08ff */
[----:B------:R-:W-:Y:S02]  /*9070*/  LOP3.LUT R12, R7, 0xfffffffe, RZ, 0xc0, !PT ;  /* 0xfffffffe070c7812 */ /* 0x000fe400078ec0ff */
[----:B------:R-:W-:-:S03]  /*9080*/  CS2R R6, SRZ ;  /* 0x0000000000067805 */ /* 0x000fc6000001ff00 */
[----:B------:R-:W-:Y:S01]  /*9090*/  IMAD.IADD R37, R13, 0x1, -R12 ;  /* 0x000000010d257824 */ /* 0x000fe200078e0a0c */
[----:B------:R-:W-:-:S04]  /*90a0*/  CS2R R12, SRZ ;  /* 0x00000000000c7805 */ /* 0x000fc8000001ff00 */
[----:B------:R-:W-:Y:S01]  /*90b0*/  SHF.L.U32 R37, R37, 0x1f, RZ ;  /* 0x0000001f25257819 */ /* 0x000fe200000006ff */
[----:B------:R-:W-:Y:S06]  /*90c0*/  @P0 BRA `(.L_x_443) ;  /* 0x0000000000700947 */ /* 0x000fec0003800000 */
[----:B------:R-:W3:Y:S01]  /*90d0*/  LDL R28, [R1+0x4] ;  /* 0x00000400011c7983 */ /* 0x000ee20000100800 */
[C---:B------:R-:W-:Y:S01]  /*90e0*/  VIADD R4, R16.reuse, 0x20 ;  /* 0x0000002010047836 */ /* 0x040fe20000000000 */
[----:B------:R-:W-:Y:S01]  /*90f0*/  ULDC UR4, c[0x0][0x3f4] ;  /* 0x0000fd0000047ab9 */ /* 0x000fe20000000800 */
[----:B------:R-:W-:Y:S02]  /*9100*/  CS2R R12, SRZ ;  /* 0x00000000000c7805 */ /* 0x000fe4000001ff00 */
[----:B------:R-:W-:Y:S02]  /*9110*/  ISETP.GE.AND P4, PT, R16, UR4, PT ;  /* 0x0000000410007c0c */ /* 0x000fe4000bf86270 */
[----:B------:R-:W-:Y:S02]  /*9120*/  CS2R R14, SRZ ;  /* 0x00000000000e7805 */ /* 0x000fe4000001ff00 */
[----:B------:R-:W-:Y:S02]  /*9130*/  ISETP.GE.AND P5, PT, R4, UR4, PT ;  /* 0x0000000404007c0c */ /* 0x000fe4000bfa6270 */
[----:B------:R-:W-:-:S02]  /*9140*/  CS2R R24, SRZ ;  /* 0x0000000000187805 */ /* 0x000fc4000001ff00 */
[----:B------:R-:W-:Y:S02]  /*9150*/  CS2R R26, SRZ ;  /* 0x00000000001a7805 */ /* 0x000fe4000001ff00 */
[----:B------:R-:W-:Y:S02]  /*9160*/  CS2R R8, SRZ ;  /* 0x0000000000087805 */ /* 0x000fe4000001ff00 */
[----:B------:R-:W-:Y:S02]  /*9170*/  CS2R R10, SRZ ;  /* 0x00000000000a7805 */ /* 0x000fe4000001ff00 */
[----:B------:R-:W-:Y:S02]  /*9180*/  @!P4 SHF.R.S32.HI R4, RZ, 0x1f, R16 ;  /* 0x0000001fff04c819 */ /* 0x000fe40000011410 */
[----:B--2---:R-:W-:-:S05]  /*9190*/  @!P4 IADD3 R30, P1, R16, R21, RZ ;  /* 0x00000015101ec210 */ /* 0x004fca0007f3e0ff */
[----:B----4-:R-:W-:Y:S02]  /*91a0*/  @!P4 IMAD.X R31, R3, 0x1, R4, P1 ;  /* 0x00000001031fc824 */ /* 0x010fe400008e0604 */
[----:B---3--:R-:W-:Y:S01]  /*91b0*/  @!P5 IMAD.SHL.U32 R6, R28, 0x10, RZ ;  /* 0x000000101c06d824 */ /* 0x008fe200078e00ff */
[----:B-1----:R-:W-:-:S04]  /*91c0*/  @!P4 IADD3 R28, P0, R16, R29, RZ ;  /* 0x0000001d101cc210 */ /* 0x002fc80007f1e0ff */
[C---:B------:R-:W-:Y:S02]  /*91d0*/  @!P5 IADD3 R32, P2, R6.reuse, R29, RZ ;  /* 0x0000001d0620d210 */ /* 0x040fe40007f5e0ff */
[----:B------:R-:W-:Y:S02]  /*91e0*/  @!P5 IADD3 R34, P3, R6, R21, RZ ;  /* 0x000000150622d210 */ /* 0x000fe40007f7e0ff */
[----:B------:R-:W-:Y:S02]  /*91f0*/  @!P5 SHF.R.S32.HI R6, RZ, 0x1f, R6 ;  /* 0x0000001fff06d819 */ /* 0x000fe40000011406 */
[C---:B------:R-:W-:Y:S02]  /*9200*/  @!P4 IADD3.X R29, R0.reuse, R4, RZ, P0, !PT ;  /* 0x00000004001dc210 */ /* 0x040fe400007fe4ff */
[----:B------:R-:W-:Y:S01]  /*9210*/  CS2R R4, SRZ ;  /* 0x0000000000047805 */ /* 0x000fe2000001ff00 */
[--C-:B------:R-:W-:Y:S02]  /*9220*/  @!P5 IMAD.X R33, R0, 0x1, R6.reuse, P2 ;  /* 0x000000010021d824 */ /* 0x100fe400010e0606 */
[----:B------:R-:W-:Y:S01]  /*9230*/  @!P5 IMAD.X R35, R3, 0x1, R6, P3 ;  /* 0x000000010323d824 */ /* 0x000fe200018e0606 */
[----:B------:R-:W-:Y:S01]  /*9240*/  CS2R R6, SRZ ;  /* 0x0000000000067805 */ /* 0x000fe2000001ff00 */
[----:B------:R0:W5:Y:S04]  /*9250*/  @!P4 LD.E.128 R12, desc[UR42][R28.64] ;  /* 0x0000002a1c0cc980 */ /* 0x000168000c101d00 */
[----:B------:R0:W5:Y:S04]  /*9260*/  @!P5 LD.E.128 R24, desc[UR42][R32.64] ;  /* 0x0000002a2018d980 */ /* 0x000168000c101d00 */
[----:B------:R0:W5:Y:S04]  /*9270*/  @!P4 LD.E.128 R4, desc[UR42][R30.64] ;  /* 0x0000002a1e04c980 */ /* 0x000168000c101d00 */
[----:B------:R0:W5:Y:S02]  /*9280*/  @!P5 LD.E.128 R8, desc[UR42][R34.64] ;  /* 0x0000002a2208d980 */ /* 0x000164000c101d00 */
.L_x_443:
[----:B------:R-:W-:Y:S05]  /*9290*/  BSYNC B1 ;  /* 0x0000000000017941 */ /* 0x000fea0003800000 */
.L_x_442:
[----:B---3--:R-:W3:Y:S01]  /*92a0*/  S2R R0, SR_TID.X ;  /* 0x0000000000007919 */ /* 0x008ee20000002100 */
[----:B------:R-:W1:Y:S01]  /*92b0*/  SYNCS.PHASECHK.TRANS64.TRYWAIT P0, [R18+URZ+0x19c00], R37 ;  /* 0x019c0025120075a7 */ /* 0x000e62000800017f */
[----:B------:R-:W-:Y:S01]  /*92c0*/  BSSY B1, `(.L_x_444) ;  /* 0x0000008000017945 */ /* 0x000fe20003800000 */
[----:B---3--:R-:W-:-:S05]  /*92d0*/  VIADD R0, R0, 0xffffff80 ;  /* 0xffffff8000007836 */ /* 0x008fca0000000000 */
[----:B----4-:R-:W-:Y:S01]  /*92e0*/  LEA.HI R3, R0, R0, RZ, 0x1 ;  /* 0x0000000000037211 */ /* 0x010fe200078f08ff */
[----:B------:R-:W-:-:S03]  /*92f0*/  IMAD R0, R153, -0xc0, R38 ;  /* 0xffffff4099007824 */ /* 0x000fc600078e0226 */
[----:B------:R-:W-:Y:S02]  /*9300*/  SHF.R.S32.HI R3, RZ, 0x1, R3 ;  /* 0x00000001ff037819 */ /* 0x000fe40000011403 */
[----:B------:R-:W-:-:S04]  /*9310*/  VIMNMX R0, R0, 0xc0, PT ;  /* 0x000000c000007848 */ /* 0x000fc80003fe0100 */
[----:B------:R-:W-:Y:S01]  /*9320*/  ISETP.GE.AND P1, PT, R3, R0, PT ;  /* 0x000000000300720c */ /* 0x000fe20003f26270 */
[----:B-1----:R-:W-:-:S12]  /*9330*/  @!P0 BRA `(.L_x_445) ;  /* 0x0000011000c88947 */ /* 0x002fd80003800000 */
.L_x_657:
[----:B------:R-:W-:Y:S05]  /*9340*/  BSYNC B1 ;  /* 0x0000000000017941 */ /* 0x000fea0003800000 */
.L_x_444:
[----:B------:R-:W-:Y:S05]  /*9350*/  @P1 BRA `(.L_x_436) ;  /* 0x0000002000081947 */ /* 0x000fea0003800000 */
[----:B------:R3:W5:Y:S01]  /*9360*/  LDL R63, [R1+0xc] ;  /* 0x00000c00013f7983 */ /* 0x0007620000100800 */
[----:B------:R-:W4:Y:S03]  /*9370*/  LDC R3, c[0x0][0x3f4] ;  /* 0x0000fd00ff037b82 */ /* 0x000f260000000800 */
[----:B------:R3:W5:Y:S04]  /*9380*/  LDL R62, [R1+0x1c] ;  /* 0x00001c00013e7983 */ /* 0x0007680000100800 */
[----:B------:R3:W5:Y:S01]  /*9390*/  LDL R61, [R1+0x60] ;  /* 0x00006000013d7983 */ /* 0x0007620000100800 */
[C---:B------:R-:W-:Y:S01]  /*93a0*/  VIADD R0, R16.reuse, 0x20 ;  /* 0x0000002010007836 */ /* 0x040fe20000000000 */
[----:B------:R-:W-:Y:S01]  /*93b0*/  BSSY B1, `(.L_x_446) ;  /* 0x00000fd000017945 */ /* 0x000fe20003800000 */
[----:B----4-:R-:W-:-:S03]  /*93c0*/  ISETP.GE.AND P0, PT, R16, R3, PT ;  /* 0x000000031000720c */ /* 0x010fc60003f06270 */
[----:B------:R-:W-:-:S10]  /*93d0*/  ISETP.GE.AND P1, PT, R0, R3, PT ;  /* 0x000000030000720c */ /* 0x000fd40003f26270 */
[----:B---3--:R-:W-:Y:S05]  /*93e0*/  @P0 BRA `(.L_x_447) ;  /* 0x0000000c00e40947 */ /* 0x008fea0003800000 */
[----:B0-----:R-:W0:Y:S01]  /*93f0*/  S2R R30, SR_TID.X ;  /* 0x00000000001e7919 */ /* 0x001e220000002100 */
[----:B--2--5:R-:W-:Y:S02]  /*9400*/  SHF.R.U32.HI R21, RZ, 0x8, R12 ;  /* 0x00000008ff157819 */ /* 0x024fe4000001160c */
[----:B------:R-:W-:Y:S02]  /*9410*/  LOP3.LUT R0, R12, 0xff, RZ, 0xc0, !PT ;  /* 0x000000ff0c007812 */ /* 0x000fe400078ec0ff */
[----:B------:R-:W-:Y:S02]  /*9420*/  LOP3.LUT R21, R21, 0xff, RZ, 0xc0, !PT ;  /* 0x000000ff15157812 */ /* 0x000fe400078ec0ff */
[----:B------:R-:W-:Y:S02]  /*9430*/  SHF.R.U32.HI R29, RZ, 0x8, R13 ;  /* 0x00000008ff1d7819 */ /* 0x000fe4000001160d */
[----:B-1----:R-:W-:Y:S02]  /*9440*/  PRMT R37, R21, 0x7604, R0 ;  /* 0x0000760415257816 */ /* 0x002fe40000000000 */
[----:B------:R-:W-:-:S02]  /*9450*/  SHF.R.U32.HI R31, RZ, 0x8, R14 ;  /* 0x00000008ff1f7819 */ /* 0x000fc4000001160e */
[----:B------:R-:W-:Y:S02]  /*9460*/  LOP3.LUT R28, R13, 0xff, RZ, 0xc0, !PT ;  /* 0x000000ff0d1c7812 */ /* 0x000fe400078ec0ff */
[----:B------:R-:W-:Y:S02]  /*9470*/  LOP3.LUT R29, R29, 0xff, RZ, 0xc0, !PT ;  /* 0x000000ff1d1d7812 */ /* 0x000fe400078ec0ff */
[----:B------:R-:W-:Y:S02]  /*9480*/  LOP3.LUT R31, R31, 0xff, RZ, 0xc0, !PT ;  /* 0x000000ff1f1f7812 */ /* 0x000fe400078ec0ff */
[----:B------:R-:W-:Y:S02]  /*9490*/  PRMT R38, R29, 0x7604, R28 ;  /* 0x000076041d267816 */ /* 0x000fe4000000001c */
[----:B------:R-:W-:Y:S02]  /*94a0*/  SHF.R.U32.HI R29, RZ, 0x8, R15 ;  /* 0x00000008ff1d7819 */ /* 0x000fe4000001160f */
[----:B------:R-:W-:-:S02]  /*94b0*/  LOP3.LUT R28, R15, 0xff, RZ, 0xc0, !PT ;  /* 0x000000ff0f1c7812 */ /* 0x000fc400078ec0ff */
[----:B------:R-:W-:Y:S02]  /*94c0*/  LOP3.LUT R29, R29, 0xff, RZ, 0xc0, !PT ;  /* 0x000000ff1d1d7812 */ /* 0x000fe400078ec0ff */
[----:B------:R-:W-:Y:S02]  /*94d0*/  SHF.R.U32.HI R42, RZ, 0x8, R5 ;  /* 0x00000008ff2a7819 */ /* 0x000fe40000011605 */
[----:B------:R-:W-:Y:S02]  /*94e0*/  PRMT R40, R29, 0x7604, R28 ;  /* 0x000076041d287816 */ /* 0x000fe4000000001c */
[----:B------:R-:W-:Y:S01]  /*94f0*/  SHF.R.U32.HI R43, RZ, 0x8, R6 ;  /* 0x00000008ff2b7819 */ /* 0x000fe20000011606 */
[----:B0-----:R-:W-:Y:S01]  /*9500*/  VIADD R33, R30, 0xffffff80 ;  /* 0xffffff801e217836 */ /* 0x001fe20000000000 */
[----:B------:R-:W-:Y:S02]  /*9510*/  LOP3.LUT R30, R14, 0xff, RZ, 0xc0, !PT ;  /* 0x000000ff0e1e7812 */ /* 0x000fe400078ec0ff */
[----:B------:R-:W-:-:S02]  /*9520*/  SHF.R.U32.HI R47, RZ, 0x8, R7 ;  /* 0x00000008ff2f7819 */ /* 0x000fc40000011607 */
[----:B------:R-:W-:Y:S02]  /*9530*/  LEA.HI R32, R33, R33, RZ, 0x1 ;  /* 0x0000002121207211 */ /* 0x000fe400078f08ff */
[----:B------:R-:W-:Y:S02]  /*9540*/  PRMT R41, R31, 0x7604, R30 ;  /* 0x000076041f297816 */ /* 0x000fe4000000001e */
[----:B------:R-:W-:Y:S02]  /*9550*/  LOP3.LUT R32, R32, 0xfffffffe, RZ, 0xc0, !PT ;  /* 0xfffffffe20207812 */ /* 0x000fe400078ec0ff */
[----:B------:R-:W-:Y:S02]  /*9560*/  SHF.R.U32.HI R30, RZ, 0x8, R4 ;  /* 0x00000008ff1e7819 */ /* 0x000fe40000011604 */
[----:B------:R-:W-:Y:S02]  /*9570*/  IADD3 R32, R33, -R32, RZ ;  /* 0x8000002021207210 */ /* 0x000fe40007ffe0ff */
[----:B------:R-:W-:-:S02]  /*9580*/  LOP3.LUT R33, R30, 0xff, RZ, 0xc0, !PT ;  /* 0x000000ff1e217812 */ /* 0x000fc400078ec0ff */
[----:B------:R-:W-:Y:S01]  /*9590*/  LEA.HI R0, R3, R32, RZ, 0x1c ;  /* 0x0000002003007211 */ /* 0x000fe200078fe0ff */
[----:B------:R-:W0:Y:S01]  /*95a0*/  LDS.128 R28, [R20+0xf000] ;  /* 0x00f00000141c7984 */ /* 0x000e220000000c00 */
[----:B------:R-:W-:Y:S02]  /*95b0*/  LOP3.LUT R32, R4, 0xff, RZ, 0xc0, !PT ;  /* 0x000000ff04207812 */ /* 0x000fe400078ec0ff */
[C---:B------:R-:W-:Y:S01]  /*95c0*/  LEA.HI R21, R0.reuse, R0, RZ, 0x1 ;  /* 0x0000000000157211 */ /* 0x040fe200078f08ff */
[----:B------:R-:W-:Y:S01]  /*95d0*/  IMAD.SHL.U32 R0, R0, 0x10, RZ ;  /* 0x0000001000007824 */ /* 0x000fe200078e00ff */
[----:B------:R-:W-:Y:S02]  /*95e0*/  PRMT R45, R33, 0x7604, R32 ;  /* 0x00007604212d7816 */ /* 0x000fe40000000020 */
[----:B------:R-:W-:Y:S02]  /*95f0*/  SHF.R.S32.HI R21, RZ, 0x1, R21 ;  /* 0x00000001ff157819 */ /* 0x000fe40000011415 */
[----:B------:R-:W-:-:S02]  /*9600*/  LOP3.LUT R0, R63, 0x10, R0, 0xf8, !PT ;  /* 0x000000103f007812 */ /* 0x000fc400078ef800 */
[----:B------:R-:W-:Y:S01]  /*9610*/  LOP3.LUT R42, R42, 0xff, RZ, 0xc0, !PT ;  /* 0x000000ff2a2a7812 */ /* 0x000fe200078ec0ff */
[----:B------:R-:W-:Y:S01]  /*9620*/  IMAD R21, R21, 0x1800, R62 ;  /* 0x0000180015157824 */ /* 0x000fe200078e023e */
[----:B------:R-:W-:Y:S02]  /*9630*/  LOP3.LUT R0, R0, R61, RZ, 0x3c, !PT ;  /* 0x0000003d00007212 */ /* 0x000fe400078e3cff */
[----:B------:R-:W-:Y:S02]  /*9640*/  LOP3.LUT R44, R43, 0xff, RZ, 0xc0, !PT ;  /* 0x000000ff2b2c7812 */ /* 0x000fe400078ec0ff */
[----:B------:R-:W-:Y:S02]  /*9650*/  IADD3 R0, R18, R21, R0 ;  /* 0x0000001512007210 */ /* 0x000fe40007ffe000 */
[----:B------:R-:W-:Y:S02]  /*9660*/  LOP3.LUT R21, R5, 0xff, RZ, 0xc0, !PT ;  /* 0x000000ff05157812 */ /* 0x000fe400078ec0ff */
[----:B------:R-:W-:Y:S01]  /*9670*/  LOP3.LUT R46, R7, 0xff, RZ, 0xc0, !PT ;  /* 0x000000ff072e7812 */ /* 0x000fe200078ec0ff */
[----:B------:R-:W1:Y:S01]  /*9680*/  LDS.128 R32, [R0+0xf000] ;  /* 0x00f0000000207984 */ /* 0x000e620000000c00 */
[----:B------:R-:W-:-:S02]  /*9690*/  LOP3.LUT R43, R47, 0xff, RZ, 0xc0, !PT ;  /* 0x000000ff2f2b7812 */ /* 0x000fc400078ec0ff */
[----:B------:R-:W-:Y:S02]  /*96a0*/  PRMT R42, R42, 0x7604, R21 ;  /* 0x000076042a2a7816 */ /* 0x000fe40000000015 */
[----:B------:R-:W-:Y:S02]  /*96b0*/  SHF.R.U32.HI R21, RZ, 0x10, R13 ;  /* 0x00000010ff157819 */ /* 0x000fe4000001160d */
[----:B------:R-:W-:Y:S02]  /*96c0*/  PRMT R46, R43, 0x7604, R46 ;  /* 0x000076042b2e7816 */ /* 0x000fe4000000002e */
[----:B------:R-:W-:Y:S01]  /*96d0*/  SHF.R.U32.HI R47, RZ, 0x10, R5 ;  /* 0x00000010ff2f7819 */ /* 0x000fe20000011605 */
[----:B------:R-:W-:Y:S01]  /*96e0*/  IMAD.U32 R21, R21, 0x10000, RZ ;  /* 0x0001000015157824 */ /* 0x000fe200078e00ff */
[----:B------:R-:W-:Y:S02]  /*96f0*/  SHF.R.U32.HI R43, RZ, 0x10, R15 ;  /* 0x00000010ff2b7819 */ /* 0x000fe4000001160f */
[----:B------:R-:W-:Y:S01]  /*9700*/  LOP3.LUT R39, R6, 0xff, RZ, 0xc0, !PT ;  /* 0x000000ff06277812 */ /* 0x000fe200078ec0ff */
[----:B------:R-:W-:Y:S01]  /*9710*/  IMAD.U32 R47, R47, 0x10000, RZ ;  /* 0x000100002f2f7824 */ /* 0x000fe200078e00ff */
[----:B------:R-:W-:Y:S01]  /*9720*/  SHF.R.U32.HI R51, RZ, 0x10, R7 ;  /* 0x00000010ff337819 */ /* 0x000fe20000011607 */
[----:B------:R-:W-:Y:S01]  /*9730*/  IMAD.U32 R43, R43, 0x10000, RZ ;  /* 0x000100002b2b7824 */ /* 0x000fe200078e00ff */
[----:B------:R-:W-:-:S02]  /*9740*/  PRMT R49, R44, 0x7604, R39 ;  /* 0x000076042c317816 */ /* 0x000fc40000000027 */
[----:B------:R-:W-:Y:S01]  /*9750*/  LOP3.LUT R39, R38, 0xff0000, R21, 0xf8, !PT ;  /* 0x00ff000026277812 */ /* 0x000fe200078ef815 */
[----:B------:R-:W-:Y:S01]  /*9760*/  IMAD.U32 R51, R51, 0x10000, RZ ;  /* 0x0001000033337824 */ /* 0x000fe200078e00ff */
[----:B------:R-:W-:Y:S02]  /*9770*/  LOP3.LUT R47, R42, 0xff0000, R47, 0xf8, !PT ;  /* 0x00ff00002a2f7812 */ /* 0x000fe400078ef82f */
[----:B------:R-:W-:Y:S02]  /*9780*/  LOP3.LUT R43, R40, 0xff0000, R43, 0xf8, !PT ;  /* 0x00ff0000282b7812 */ /* 0x000fe400078ef82b */
[----:B------:R-:W-:Y:S02]  /*9790*/  LOP3.LUT R21, R37, 0xff0000, R12, 0xf8, !PT ;  /* 0x00ff000025157812 */ /* 0x000fe400078ef80c */
[----:B------:R-:W-:Y:S02]  /*97a0*/  LOP3.LUT R44, R39, 0xff000000, R13, 0xf8, !PT ;  /* 0xff000000272c7812 */ /* 0x000fe400078ef80d */
[----:B------:R-:W-:-:S02]  /*97b0*/  LOP3.LUT R41, R41, 0xff0000, R14, 0xf8, !PT ;  /* 0x00ff000029297812 */ /* 0x000fc400078ef80e */
[----:B------:R-:W-:Y:S02]  /*97c0*/  LOP3.LUT R13, R45, 0xff0000, R4, 0xf8, !PT ;  /* 0x00ff00002d0d7812 */ /* 0x000fe400078ef804 */
[----:B------:R-:W-:Y:S02]  /*97d0*/  LOP3.LUT R49, R49, 0xff0000, R6, 0xf8, !PT ;  /* 0x00ff000031317812 */ /* 0x000fe400078ef806 */
[----:B------:R-:W-:Y:S02]  /*97e0*/  LOP3.LUT R48, R47, 0xff000000, R5, 0xf8, !PT ;  /* 0xff0000002f307812 */ /* 0x000fe400078ef805 */
[----:B------:R-:W-:Y:S02]  /*97f0*/  LOP3.LUT R21, R21, 0xff000000, R12, 0xf8, !PT ;  /* 0xff00000015157812 */ /* 0x000fe400078ef80c */
[----:B------:R-:W-:Y:S02]  /*9800*/  LOP3.LUT R45, R43, 0xff000000, R15, 0xf8, !PT ;  /* 0xff0000002b2d7812 */ /* 0x000fe400078ef80f */
[----:B------:R-:W-:-:S02]  /*9810*/  LOP3.LUT R12, R41, 0xff000000, R14, 0xf8, !PT ;  /* 0xff000000290c7812 */ /* 0x000fc400078ef80e */
[----:B------:R-:W-:Y:S02]  /*9820*/  LOP3.LUT R15, R13, 0xff000000, R4, 0xf8, !PT ;  /* 0xff0000000d0f7812 */ /* 0x000fe400078ef804 */
[----:B------:R-:W-:Y:S02]  /*9830*/  LOP3.LUT R4, R49, 0xff000000, R6, 0xf8, !PT ;  /* 0xff00000031047812 */ /* 0x000fe400078ef806 */
[-C--:B0-----:R-:W-:Y:S02]  /*9840*/  F2FP.F16.E4M3.UNPACK_B R14, R28.reuse ;  /* 0x0000001cff0e723e */ /* 0x081fe400020006ff */
[----:B------:R-:W-:Y:S02]  /*9850*/  F2FP.F16.E4M3.UNPACK_B R37, R28.H1 ;  /* 0x0000001cff25723e */ /* 0x000fe400030006ff */
[-C--:B------:R-:W-:Y:S02]  /*9860*/  F2FP.F16.E4M3.UNPACK_B R38, R29.reuse ;  /* 0x0000001dff26723e */ /* 0x080fe400020006ff */
[----:B------:R-:W-:-:S02]  /*9870*/  F2FP.F16.E4M3.UNPACK_B R39, R29.H1 ;  /* 0x0000001dff27723e */ /* 0x000fc400030006ff */
[----:B------:R-:W-:Y:S01]  /*9880*/  F2FP.F16.E4M3.UNPACK_B R49, R48 ;  /* 0x00000030ff31723e */ /* 0x000fe200020006ff */
[--C-:B------:R-:W-:Y:S01]  /*9890*/  HADD2.F32 R13, -RZ, R38.reuse.H0_H0 ;  /* 0x20000026ff0d7230 */ /* 0x100fe20000004100 */
[----:B-1----:R-:W-:Y:S01]  /*98a0*/  F2FP.F16.E4M3.UNPACK_B R28, R33 ;  /* 0x00000021ff1c723e */ /* 0x002fe200020006ff */
[----:B------:R-:W-:Y:S01]  /*98b0*/  HADD2.F32 R38, -RZ, R38.H1_H1 ;  /* 0x30000026ff267230 */ /* 0x000fe20000004100 */
[----:B------:R-:W-:Y:S01]  /*98c0*/  F2FP.F16.E4M3.UNPACK_B R29, R44 ;  /* 0x0000002cff1d723e */ /* 0x000fe200020006ff */
[--C-:B------:R-:W-:Y:S01]  /*98d0*/  HADD2.F32 R50, -RZ, R49.reuse.H0_H0 ;  /* 0x20000031ff327230 */ /* 0x100fe20000004100 */
[----:B------:R-:W-:Y:S01]  /*98e0*/  LOP3.LUT R51, R46, 0xff0000, R51, 0xf8, !PT ;  /* 0x00ff00002e337812 */ /* 0x000fe200078ef833 */
[--C-:B------:R-:W-:Y:S01]  /*98f0*/  HADD2.F32 R6, -RZ, R28.reuse.H0_H0 ;  /* 0x2000001cff067230 */ /* 0x100fe20000004100 */
[-C--:B------:R-:W-:Y:S01]  /*9900*/  F2FP.F16.E4M3.UNPACK_B R40, R31.reuse ;  /* 0x0000001fff28723e */ /* 0x080fe200020006ff */
[----:B------:R-:W-:Y:S01]  /*9910*/  HADD2.F32 R49, -RZ, R49.H1_H1 ;  /* 0x30000031ff317230 */ /* 0x000fe20000004100 */
[----:B------:R-:W-:Y:S01]  /*9920*/  F2FP.F16.E4M3.UNPACK_B R46, R31.H1 ;  /* 0x0000001fff2e723e */ /* 0x000fe200030006ff */
[----:B------:R-:W-:Y:S01]  /*9930*/  HADD2.F32 R31, -RZ, R29.H0_H0 ;  /* 0x2000001dff1f7230 */ /* 0x000fe20000004100 */
[----:B------:R-:W-:Y:S01]  /*9940*/  F2FP.F16.E4M3.UNPACK_B R41, R33.H1 ;  /* 0x00000021ff29723e */ /* 0x000fe200030006ff */
[----:B------:R-:W-:Y:S01]  /*9950*/  HADD2.F32 R28, -RZ, R28.H1_H1 ;  /* 0x3000001cff1c7230 */ /* 0x000fe20000004100 */
[----:B------:R-:W-:-:S02]  /*9960*/  F2FP.F16.E4M3.UNPACK_B R33, R32 ;  /* 0x00000020ff21723e */ /* 0x000fc400020006ff */
[----:B------:R-:W-:Y:S01]  /*9970*/  F2FP.F16.E4M3.UNPACK_B R43, R32.H1 ;  /* 0x00000020ff2b723e */ /* 0x000fe200030006ff */
[----:B------:R-:W-:Y:S01]  /*9980*/  FMUL.FTZ R32, R6, R50 ;  /* 0x0000003206207220 */ /* 0x000fe20000410000 */
[----:B------:R-:W-:Y:S01]  /*9990*/  F2FP.F16.E4M3.UNPACK_B R42, R35 ;  /* 0x00000023ff2a723e */ /* 0x000fe200020006ff */
[----:B------:R-:W-:Y:S01]  /*99a0*/  FMUL.FTZ R53, R28, R49 ;  /* 0x000000311c357220 */ /* 0x000fe20000410000 */
[----:B------:R-:W-:Y:S01]  /*99b0*/  F2FP.F16.E4M3.UNPACK_B R47, R35.H1 ;  /* 0x00000023ff2f723e */ /* 0x000fe200030006ff */
[-C--:B------:R-:W-:Y:S01]  /*99c0*/  FMUL.FTZ R35, R6, R31.reuse ;  /* 0x0000001f06237220 */ /* 0x080fe20000410000 */
[----:B------:R-:W-:Y:S01]  /*99d0*/  F2FP.F16.E4M3.UNPACK_B R48, R48.H1 ;  /* 0x00000030ff30723e */ /* 0x000fe200030006ff */
[C---:B------:R-:W-:Y:S01]  /*99e0*/  FFMA.FTZ R6, R13.reuse, R31, -R32 ;  /* 0x0000001f0d067223 */ /* 0x040fe20000010820 */
[----:B------:R-:W-:Y:S01]  /*99f0*/  F2FP.F16.E4M3.UNPACK_B R44, R44.H1 ;  /* 0x0000002cff2c723e */ /* 0x000fe200030006ff */
[----:B------:R-:W-:Y:S01]  /*9a00*/  FFMA.FTZ R13, R13, R50, R35 ;  /* 0x000000320d0d7223 */ /* 0x000fe20000010023 */
[----:B------:R-:W-:Y:S01]  /*9a10*/  HADD2.F32 R31, -RZ, R29.H1_H1 ;  /* 0x3000001dff1f7230 */ /* 0x000fe20000004100 */
[----:B------:R-:W-:Y:S01]  /*9a20*/  LOP3.LUT R51, R51, 0xff000000, R7, 0xf8, !PT ;  /* 0xff00000033337812 */ /* 0x000fe200078ef807 */
[----:B------:R-:W-:Y:S01]  /*9a30*/  HADD2.F32 R50, -RZ, R48.H0_H0 ;  /* 0x20000030ff327230 */ /* 0x000fe20000004100 */
[----:B------:R-:W-:Y:S01]  /*9a40*/  F2FP.F16.E4M3.UNPACK_B R7, R34 ;  /* 0x00000022ff07723e */ /* 0x000fe200020006ff */
[----:B------:R-:W-:-:S02]  /*9a50*/  HADD2.F32 R29, -RZ, R41.H0_H0 ;  /* 0x20000029ff1d7230 */ /* 0x000fc40000004100 */
[----:B------:R-:W-:Y:S01]  /*9a60*/  FMUL.FTZ R28, R28, R31 ;  /* 0x0000001f1c1c7220 */ /* 0x000fe20000410000 */
[----:B------:R-:W-:Y:S01]  /*9a70*/  HADD2.F32 R35, -RZ, R44.H0_H0 ;  /* 0x2000002cff237230 */ /* 0x000fe20000004100 */
[----:B------:R-:W-:Y:S01]  /*9a80*/  F2FP.F16.E4M3.UNPACK_B R52, R51 ;  /* 0x00000033ff34723e */ /* 0x000fe200020006ff */
[----:B------:R-:W-:Y:S02]  /*9a90*/  HADD2.F32 R32, -RZ, R39.H0_H0 ;  /* 0x20000027ff207230 */ /* 0x000fe40000004100 */
[CC--:B------:R-:W-:Y:S01]  /*9aa0*/  FMUL.FTZ R55, R29.reuse, R50.reuse ;  /* 0x000000321d377220 */ /* 0x0c0fe20000410000 */
[----:B------:R-:W-:Y:S02]  /*9ab0*/  HADD2.F32 R41, -RZ, R41.H1_H1 ;  /* 0x30000029ff297230 */ /* 0x000fe40000004100 */
[----:B------:R-:W-:Y:S01]  /*9ac0*/  FMUL.FTZ R57, R29, R35 ;  /* 0x000000231d397220 */ /* 0x000fe20000410000 */
[----:B------:R-:W-:Y:S01]  /*9ad0*/  FFMA.FTZ R29, R38, R31, -R53 ;  /* 0x0000001f261d7223 */ /* 0x000fe20000010835 */
[----:B------:R-:W-:Y:S01]  /*9ae0*/  FFMA.FTZ R31, R32, R35, -R55 ;  /* 0x00000023201f7223 */ /* 0x000fe20000010837 */
[----:B------:R-:W-:Y:S01]  /*9af0*/  FFMA.FTZ R28, R38, R49, R28 ;  /* 0x00000031261c7223 */ /* 0x000fe2000001001c */
[----:B------:R-:W-:Y:S01]  /*9b00*/  FFMA.FTZ R32, R32, R50, R57 ;  /* 0x0000003220207223 */ /* 0x000fe20000010039 */
[----:B------:R-:W-:Y:S01]  /*9b10*/  HADD2.F32 R50, -RZ, R48.H1_H1 ;  /* 0x30000030ff327230 */ /* 0x000fe20000004100 */
[----:B------:R-:W-:Y:S01]  /*9b20*/  F2FP.F16.E4M3.UNPACK_B R48, R45 ;  /* 0x0000002dff30723e */ /* 0x000fe200020006ff */
[----:B------:R-:W-:Y:S01]  /*9b30*/  HADD2.F32 R44, -RZ, R44.H1_H1 ;  /* 0x3000002cff2c7230 */ /* 0x000fe20000004100 */
[----:B------:R-:W-:Y:S01]  /*9b40*/  F2FP.F16.E4M3.UNPACK_B R34, R34.H1 ;  /* 0x00000022ff22723e */ /* 0x000fe200030006ff */
[----:B------:R-:W-:-:S02]  /*9b50*/  HADD2.F32 R53, -RZ, R52.H0_H0 ;  /* 0x20000034ff357230 */ /* 0x000fc40000004100 */
[C---:B------:R-:W-:Y:S01]  /*9b60*/  FMUL.FTZ R54, R41.reuse, R50 ;  /* 0x0000003229367220 */ /* 0x040fe20000410000 */
[----:B------:R-:W-:Y:S02]  /*9b70*/  HADD2.F32 R38, -RZ, R42.H0_H0 ;  /* 0x2000002aff267230 */ /* 0x000fe40000004100 */
[----:B------:R-:W-:Y:S01]  /*9b80*/  FMUL.FTZ R41, R41, R44 ;  /* 0x0000002c29297220 */ /* 0x000fe20000410000 */
[----:B------:R-:W-:Y:S01]  /*9b90*/  HADD2.F32 R49, -RZ, R48.H0_H0 ;  /* 0x20000030ff317230 */ /* 0x000fe20000004100 */
[----:B------:R-:W-:Y:S01]  /*9ba0*/  F2FP.F16.E4M3.UNPACK_B R5, R30 ;  /* 0x0000001eff05723e */ /* 0x000fe200020006ff */
[----:B------:R-:W-:Y:S02]  /*9bb0*/  HADD2.F32 R39, -RZ, R39.H1_H1 ;  /* 0x30000027ff277230 */ /* 0x000fe40000004100 */
[C---:B------:R-:W-:Y:S01]  /*9bc0*/  FMUL.FTZ R56, R38.reuse, R53 ;  /* 0x0000003526387220 */ /* 0x040fe20000410000 */
[----:B------:R-:W-:Y:S02]  /*9bd0*/  HADD2.F32 R35, -RZ, R40.H0_H0 ;  /* 0x20000028ff237230 */ /* 0x000fe40000004100 */
[----:B------:R-:W-:Y:S01]  /*9be0*/  FMUL.FTZ R58, R38, R49 ;  /* 0x00000031263a7220 */ /* 0x000fe20000410000 */
[----:B------:R-:W-:-:S02]  /*9bf0*/  HADD2.F32 R42, -RZ, R42.H1_H1 ;  /* 0x3000002aff2a7230 */ /* 0x000fc40000004100 */
[C---:B------:R-:W-:Y:S01]  /*9c00*/  FFMA.FTZ R38, R39.reuse, R44, -R54 ;  /* 0x0000002c27267223 */ /* 0x040fe20000010836 */
[----:B------:R-:W-:Y:S01]  /*9c10*/  FFMA.FTZ R41, R39, R50, R41 ;  /* 0x0000003227297223 */ /* 0x000fe20000010029 */
[C---:B------:R-:W-:Y:S01]  /*9c20*/  FFMA.FTZ R39, R35.reuse, R49, -R56 ;  /* 0x0000003123277223 */ /* 0x040fe20000010838 */
[----:B------:R-:W-:Y:S01]  /*9c30*/  F2FP.F16.E4M3.UNPACK_B R54, R51.H1 ;  /* 0x00000033ff36723e */ /* 0x000fe200030006ff */
[----:B------:R-:W-:Y:S01]  /*9c40*/  HADD2.F32 R49, -RZ, R48.H1_H1 ;  /* 0x30000030ff317230 */ /* 0x000fe20000004100 */
[----:B------:R-:W-:Y:S01]  /*9c50*/  F2FP.F16.E4M3.UNPACK_B R48, R45.H1 ;  /* 0x0000002dff30723e */ /* 0x000fe200030006ff */
[----:B------:R-:W-:Y:S02]  /*9c60*/  HADD2.F32 R51, -RZ, R52.H1_H1 ;  /* 0x30000034ff337230 */ /* 0x000fe40000004100 */
[----:B------:R-:W-:Y:S01]  /*9c70*/  FFMA.FTZ R35, R35, R53, R58 ;  /* 0x0000003523237223 */ /* 0x000fe2000001003a */
[----:B------:R-:W-:Y:S02]  /*9c80*/  HADD2.F32 R52, -RZ, R54.H0_H0 ;  /* 0x20000036ff347230 */ /* 0x000fe40000004100 */
[----:B------:R-:W-:Y:S01]  /*9c90*/  FMUL.FTZ R56, R42, R49 ;  /* 0x000000312a387220 */ /* 0x000fe20000410000 */
[----:B------:R-:W-:-:S02]  /*9ca0*/  HADD2.F32 R44, -RZ, R47.H0_H0 ;  /* 0x2000002fff2c7230 */ /* 0x000fc40000004100 */
[----:B------:R-:W-:Y:S01]  /*9cb0*/  FMUL.FTZ R53, R42, R51 ;  /* 0x000000332a357220 */ /* 0x000fe20000410000 */
[----:B------:R-:W-:Y:S01]  /*9cc0*/  HADD2.F32 R50, -RZ, R48.H0_H0 ;  /* 0x20000030ff327230 */ /* 0x000fe20000004100 */
[----:B------:R-:W-:Y:S01]  /*9cd0*/  F2FP.F16.E4M3.UNPACK_B R30, R30.H1 ;  /* 0x0000001eff1e723e */ /* 0x000fe200030006ff */
[----:B------:R-:W-:Y:S02]  /*9ce0*/  HADD2.F32 R40, -RZ, R40.H1_H1 ;  /* 0x30000028ff287230 */ /* 0x000fe40000004100 */
[C---:B------:R-:W-:Y:S01]  /*9cf0*/  FMUL.FTZ R58, R44.reuse, R52 ;  /* 0x000000342c3a7220 */ /* 0x040fe20000410000 */
[--C-:B------:R-:W-:Y:S02]  /*9d00*/  HADD2.F32 R45, -RZ, R46.reuse.H0_H0 ;  /* 0x2000002eff2d7230 */ /* 0x100fe40000004100 */
[-C--:B------:R-:W-:Y:S01]  /*9d10*/  FMUL.FTZ R55, R44, R50.reuse ;  /* 0x000000322c377220 */ /* 0x080fe20000410000 */
[----:B------:R-:W-:Y:S02]  /*9d20*/  HADD2.F32 R46, -RZ, R46.H1_H1 ;  /* 0x3000002eff2e7230 */ /* 0x000fe40000004100 */
[C---:B------:R-:W-:Y:S01]  /*9d30*/  FFMA.FTZ R42, R40.reuse, R49, -R53 ;  /* 0x00000031282a7223 */ /* 0x040fe20000010835 */
[----:B------:R-:W-:Y:S01]  /*9d40*/  FFMA.FTZ R40, R40, R51, R56 ;  /* 0x0000003328287223 */ /* 0x000fe20000010038 */
[C---:B------:R-:W-:Y:S01]  /*9d50*/  FFMA.FTZ R44, R45.reuse, R50, -R58 ;  /* 0x000000322d2c7223 */ /* 0x040fe2000001083a */
[----:B------:R-:W-:Y:S01]  /*9d60*/  F2FP.F16.E4M3.UNPACK_B R53, R15.H1 ;  /* 0x0000000fff35723e */ /* 0x000fe200030006ff */
[----:B------:R-:W-:Y:S01]  /*9d70*/  FFMA.FTZ R45, R45, R52, R55 ;  /* 0x000000342d2d7223 */ /* 0x000fe20000010037 */
[----:B------:R-:W-:Y:S01]  /*9d80*/  F2FP.F16.E4M3.UNPACK_B R50, R21.H1 ;  /* 0x00000015ff32723e */ /* 0x000fe200030006ff */
[----:B------:R-:W-:Y:S01]  /*9d90*/  HADD2.F32 R51, -RZ, R48.H1_H1 ;  /* 0x30000030ff337230 */ /* 0x000fe20000004100 */
[----:B------:R-:W-:Y:S01]  /*9da0*/  F2FP.SATFINITE.E4M3.F32.PACK_AB_MERGE_C R32, R41, R32, RZ ;  /* 0x000000202920723e */ /* 0x000fe200048070ff */
[----:B------:R-:W-:-:S02]  /*9db0*/  HADD2.F32 R55, -RZ, R54.H1_H1 ;  /* 0x30000036ff377230 */ /* 0x000fc40000004100 */
[----:B------:R-:W-:Y:S01]  /*9dc0*/  HADD2.F32 R48, -RZ, R47.H1_H1 ;  /* 0x3000002fff307230 */ /* 0x000fe20000004100 */
[----:B------:R-:W-:Y:S01]  /*9dd0*/  F2FP.SATFINITE.E4M3.F32.PACK_AB_MERGE_C R13, R28, R13, R32 ;  /* 0x0000000d1c0d723e */ /* 0x000fe20004807020 */
[----:B------:R-:W-:Y:S02]  /*9de0*/  HADD2.F32 R54, -RZ, R53.H0_H0 ;  /* 0x20000035ff367230 */ /* 0x000fe40000004100 */
[----:B------:R-:W-:Y:S02]  /*9df0*/  HADD2.F32 R47, -RZ, R43.H0_H0 ;  /* 0x2000002bff2f7230 */ /* 0x000fe40000004100 */
[C---:B------:R-:W-:Y:S01]  /*9e00*/  FMUL.FTZ R59, R48.reuse, R55 ;  /* 0x00000037303b7220 */ /* 0x040fe20000410000 */
[----:B------:R-:W-:Y:S02]  /*9e10*/  HADD2.F32 R52, -RZ, R50.H0_H0 ;  /* 0x20000032ff347230 */ /* 0x000fe40000004100 */
[----:B------:R-:W-:Y:S01]  /*9e20*/  FMUL.FTZ R56, R48, R51 ;  /* 0x0000003330387220 */ /* 0x000fe20000410000 */
[----:B------:R-:W-:-:S02]  /*9e30*/  HADD2.F32 R49, -RZ, R37.H0_H0 ;  /* 0x20000025ff317230 */ /* 0x000fc40000004100 */
[C---:B------:R-:W-:Y:S01]  /*9e40*/  FMUL.FTZ R48, R47.reuse, R54 ;  /* 0x000000362f307220 */ /* 0x040fe20000410000 */
[----:B------:R-:W-:Y:S02]  /*9e50*/  HADD2.F32 R43, -RZ, R43.H1_H1 ;  /* 0x3000002bff2b7230 */ /* 0x000fe40000004100 */
[-C--:B------:R-:W-:Y:S01]  /*9e60*/  FMUL.FTZ R57, R47, R52.reuse ;  /* 0x000000342f397220 */ /* 0x080fe20000410000 */
[C---:B------:R-:W-:Y:S01]  /*9e70*/  FFMA.FTZ R47, R46.reuse, R51, -R59 ;  /* 0x000000332e2f7223 */ /* 0x040fe2000001083b */
[----:B------:R-:W-:Y:S01]  /*9e80*/  FFMA.FTZ R46, R46, R55, R56 ;  /* 0x000000372e2e7223 */ /* 0x000fe20000010038 */
[----:B------:R-:W-:Y:S02]  /*9e90*/  HADD2.F32 R56, -RZ, R53.H1_H1 ;  /* 0x30000035ff387230 */ /* 0x000fe40000004100 */
[----:B------:R-:W-:Y:S01]  /*9ea0*/  FFMA.FTZ R48, R49, R52, -R48 ;  /* 0x0000003431307223 */ /* 0x000fe20000010830 */
[----:B------:R-:W-:Y:S01]  /*9eb0*/  HADD2.F32 R52, -RZ, R50.H1_H1 ;  /* 0x30000032ff347230 */ /* 0x000fe20000004100 */
[----:B------:R-:W-:Y:S01]  /*9ec0*/  F2FP.F16.E4M3.UNPACK_B R51, R15 ;  /* 0x0000000fff33723e */ /* 0x000fe200020006ff */
[----:B------:R-:W-:Y:S01]  /*9ed0*/  HADD2.F32 R37, -RZ, R37.H1_H1 ;  /* 0x30000025ff257230 */ /* 0x000fe20000004100 */
[----:B------:R-:W-:Y:S01]  /*9ee0*/  F2FP.F16.E4M3.UNPACK_B R50, R21 ;  /* 0x00000015ff32723e */ /* 0x000fe200020006ff */
[----:B------:R-:W-:Y:S01]  /*9ef0*/  FMUL.FTZ R58, R43, R56 ;  /* 0x000000382b3a7220 */ /* 0x000fe20000410000 */
[----:B------:R-:W-:Y:S01]  /*9f00*/  FFMA.FTZ R49, R49, R54, R57 ;  /* 0x0000003631317223 */ /* 0x000fe20000010039 */
[----:B------:R-:W-:Y:S01]  /*9f10*/  FMUL.FTZ R43, R43, R52 ;  /* 0x000000342b2b7220 */ /* 0x000fe20000410000 */
[----:B------:R-:W-:-:S02]  /*9f20*/  HADD2.F32 R54, -RZ, R51.H0_H0 ;  /* 0x20000033ff367230 */ /* 0x000fc40000004100 */
[C---:B------:R-:W-:Y:S01]  /*9f30*/  FFMA.FTZ R55, R37.reuse, R52, -R58 ;  /* 0x0000003425377223 */ /* 0x040fe2000001083a */
[----:B------:R-:W-:Y:S02]  /*9f40*/  HADD2.F32 R21, -RZ, R33.H0_H0 ;  /* 0x20000021ff157230 */ /* 0x000fe40000004100 */
[----:B------:R-:W-:Y:S01]  /*9f50*/  FFMA.FTZ R60, R37, R56, R43 ;  /* 0x00000038253c7223 */ /* 0x000fe2000001002b */
[----:B------:R-:W-:Y:S01]  /*9f60*/  HADD2.F32 R52, -RZ, R50.H0_H0 ;  /* 0x20000032ff347230 */ /* 0x000fe20000004100 */
[----:B------:R-:W-:Y:S01]  /*9f70*/  F2FP.F16.E4M3.UNPACK_B R37, R4.H1 ;  /* 0x00000004ff25723e */ /* 0x000fe200030006ff */
[----:B------:R-:W-:Y:S02]  /*9f80*/  HADD2.F32 R51, -RZ, R51.H1_H1 ;  /* 0x30000033ff337230 */ /* 0x000fe40000004100 */
[C---:B------:R-:W-:Y:S01]  /*9f90*/  FMUL.FTZ R56, R21.reuse, R54 ;  /* 0x0000003615387220 */ /* 0x040fe20000410000 */
[----:B------:R-:W-:Y:S02]  /*9fa0*/  HADD2.F32 R33, -RZ, R33.H1_H1 ;  /* 0x30000021ff217230 */ /* 0x000fe40000004100 */
[----:B------:R-:W-:Y:S01]  /*9fb0*/  FMUL.FTZ R58, R21, R52 ;  /* 0x00000034153a7220 */ /* 0x000fe20000410000 */
[----:B------:R-:W-:Y:S01]  /*9fc0*/  HADD2.F32 R15, -RZ, R14.H0_H0 ;  /* 0x2000000eff0f7230 */ /* 0x000fe20000004100 */
[----:B------:R-:W-:Y:S01]  /*9fd0*/  F2FP.F16.E4M3.UNPACK_B R21, R12.H1 ;  /* 0x0000000cff15723e */ /* 0x000fe200030006ff */
[----:B------:R-:W-:-:S02]  /*9fe0*/  HADD2.F32 R50, -RZ, R50.H1_H1 ;  /* 0x30000032ff327230 */ /* 0x000fc40000004100 */
[-C--:B------:R-:W-:Y:S01]  /*9ff0*/  FMUL.FTZ R43, R33, R51.reuse ;  /* 0x00000033212b7220 */ /* 0x080fe20000410000 */
[----:B------:R-:W-:Y:S02]  /*a000*/  HADD2.F32 R14, -RZ, R14.H1_H1 ;  /* 0x3000000eff0e7230 */ /* 0x000fe40000004100 */
[C---:B------:R-:W-:Y:S01]  /*a010*/  FFMA.FTZ R56, R15.reuse, R52, -R56 ;  /* 0x000000340f387223 */ /* 0x040fe20000010838 */
[----:B------:R-:W-:Y:S01]  /*a020*/  FFMA.FTZ R58, R15, R54, R58 ;  /* 0x000000360f3a7223 */ /* 0x000fe2000001003a */
[-C--:B------:R-:W-:Y:S01]  /*a030*/  FMUL.FTZ R52, R33, R50.reuse ;  /* 0x0000003221347220 */ /* 0x080fe20000410000 */
[----:B------:R-:W-:Y:S02]  /*a040*/  HADD2.F32 R15, -RZ, R34.H0_H0 ;  /* 0x20000022ff0f7230 */ /* 0x000fe40000004100 */
[C---:B------:R-:W-:Y:S01]  /*a050*/  FFMA.FTZ R53, R14.reuse, R50, -R43 ;  /* 0x000000320e357223 */ /* 0x040fe2000001082b */
[----:B------:R-:W-:Y:S02]  /*a060*/  HADD2.F32 R43, -RZ, R37.H0_H0 ;  /* 0x20000025ff2b7230 */ /* 0x000fe40000004100 */
[----:B------:R-:W-:Y:S01]  /*a070*/  FFMA.FTZ R51, R14, R51, R52 ;  /* 0x000000330e337223 */ /* 0x000fe20000010034 */
[----:B------:R-:W-:Y:S01]  /*a080*/  HADD2.F32 R33, -RZ, R21.H0_H0 ;  /* 0x20000015ff217230 */ /* 0x000fe20000004100 */
[----:B------:R-:W-:Y:S01]  /*a090*/  F2FP.F16.E4M3.UNPACK_B R12, R12 ;  /* 0x0000000cff0c723e */ /* 0x000fe200020006ff */
[----:B------:R-:W-:-:S02]  /*a0a0*/  HADD2.F32 R14, -RZ, R30.H0_H0 ;  /* 0x2000001eff0e7230 */ /* 0x000fc40000004100 */
[C---:B------:R-:W-:Y:S01]  /*a0b0*/  FMUL.FTZ R57, R15.reuse, R43 ;  /* 0x0000002b0f397220 */ /* 0x040fe20000410000 */
[----:B------:R-:W-:Y:S02]  /*a0c0*/  HADD2.F32 R37, -RZ, R37.H1_H1 ;  /* 0x30000025ff257230 */ /* 0x000fe40000004100 */
[-C--:B------:R-:W-:Y:S01]  /*a0d0*/  FMUL.FTZ R15, R15, R33.reuse ;  /* 0x000000210f0f7220 */ /* 0x080fe20000410000 */
[----:B------:R-:W-:Y:S02]  /*a0e0*/  HADD2.F32 R34, -RZ, R34.H1_H1 ;  /* 0x30000022ff227230 */ /* 0x000fe40000004100 */
[----:B------:R-:W-:Y:S01]  /*a0f0*/  FFMA.FTZ R57, R14, R33, -R57 ;  /* 0x000000210e397223 */ /* 0x000fe20000010839 */
[----:B------:R-:W-:Y:S01]  /*a100*/  HADD2.F32 R21, -RZ, R21.H1_H1 ;  /* 0x30000015ff157230 */ /* 0x000fe20000004100 */
[----:B------:R-:W-:Y:S01]  /*a110*/  F2FP.F16.E4M3.UNPACK_B R4, R4 ;  /* 0x00000004ff04723e */ /* 0x000fe200020006ff */
[----:B------:R-:W-:Y:S02]  /*a120*/  HADD2.F32 R30, -RZ, R30.H1_H1 ;  /* 0x3000001eff1e7230 */ /* 0x000fe40000004100 */
[----:B------:R-:W-:Y:S01]  /*a130*/  FMUL.FTZ R33, R34, R37 ;  /* 0x0000002522217220 */ /* 0x000fe20000410000 */
[----:B------:R-:W-:Y:S01]  /*a140*/  FFMA.FTZ R43, R14, R43, R15 ;  /* 0x0000002b0e2b7223 */ /* 0x000fe2000001000f */
[----:B------:R-:W-:Y:S01]  /*a150*/  FMUL.FTZ R34, R34, R21 ;  /* 0x0000001522227220 */ /* 0x000fe20000410000 */
[----:B------:R-:W-:-:S02]  /*a160*/  HADD2.F32 R15, -RZ, R12.H0_H0 ;  /* 0x2000000cff0f7230 */ /* 0x000fc40000004100 */
[C---:B------:R-:W-:Y:S01]  /*a170*/  FFMA.FTZ R50, R30.reuse, R21, -R33 ;  /* 0x000000151e327223 */ /* 0x040fe20000010821 */
[----:B------:R-:W-:Y:S02]  /*a180*/  HADD2.F32 R14, -RZ, R12.H1_H1 ;  /* 0x3000000cff0e7230 */ /* 0x000fe40000004100 */
[----:B------:R-:W-:Y:S01]  /*a190*/  FFMA.FTZ R52, R30, R37, R34 ;  /* 0x000000251e347223 */ /* 0x000fe20000010022 */
[--C-:B------:R-:W-:Y:S02]  /*a1a0*/  HADD2.F32 R12, -RZ, R7.reuse.H0_H0 ;  /* 0x20000007ff0c7230 */ /* 0x100fe40000004100 */
[--C-:B------:R-:W-:Y:S01]  /*a1b0*/  HADD2.F32 R30, -RZ, R4.reuse.H1_H1 ;  /* 0x30000004ff1e7230 */ /* 0x100fe20000004100 */
[----:B------:R-:W-:Y:S01]  /*a1c0*/  F2FP.SATFINITE.E4M3.F32.PACK_AB_MERGE_C R50, R50, R57, RZ ;  /* 0x000000393232723e */ /* 0x000fe200048070ff */
[----:B------:R-:W-:Y:S01]  /*a1d0*/  HADD2.F32 R7, -RZ, R7.H1_H1 ;  /* 0x30000007ff077230 */ /* 0x000fe20000004100 */
[----:B------:R-:W-:Y:S01]  /*a1e0*/  F2FP.SATFINITE.E4M3.F32.PACK_AB_MERGE_C R43, R52, R43, RZ ;  /* 0x0000002b342b723e */ /* 0x000fe200048070ff */
[----:B------:R-:W-:-:S02]  /*a1f0*/  HADD2.F32 R21, -RZ, R4.H0_H0 ;  /* 0x20000004ff157230 */ /* 0x000fc40000004100 */
[--C-:B------:R-:W-:Y:S02]  /*a200*/  HADD2.F32 R4, -RZ, R5.reuse.H0_H0 ;  /* 0x20000005ff047230 */ /* 0x100fe40000004100 */
[C---:B------:R-:W-:Y:S01]  /*a210*/  FMUL.FTZ R34, R7.reuse, R30 ;  /* 0x0000001e07227220 */ /* 0x040fe20000410000 */
[----:B------:R-:W-:Y:S02]  /*a220*/  HADD2.F32 R5, -RZ, R5.H1_H1 ;  /* 0x30000005ff057230 */ /* 0x000fe40000004100 */
[C---:B------:R-:W-:Y:S01]  /*a230*/  FMUL.FTZ R33, R12.reuse, R21 ;  /* 0x000000150c217220 */ /* 0x040fe20000410000 */
[-C--:B------:R-:W-:Y:S01]  /*a240*/  FMUL.FTZ R7, R7, R14.reuse ;  /* 0x0000000e07077220 */ /* 0x080fe20000410000 */
[-C--:B------:R-:W-:Y:S01]  /*a250*/  FMUL.FTZ R12, R12, R15.reuse ;  /* 0x0000000f0c0c7220 */ /* 0x080fe20000410000 */
[C---:B------:R-:W-:Y:S02]  /*a260*/  FFMA.FTZ R34, R5.reuse, R14, -R34 ;  /* 0x0000000e05227223 */ /* 0x040fe40000010822 */
[----:B------:R-:W-:Y:S01]  /*a270*/  FFMA.FTZ R14, R5, R30, R7 ;  /* 0x0000001e050e7223 */ /* 0x000fe20000010007 */
[C---:B------:R-:W-:Y:S01]  /*a280*/  FFMA.FTZ R33, R4.reuse, R15, -R33 ;  /* 0x0000000f04217223 */ /* 0x040fe20000010821 */
[----:B------:R-:W-:Y:S01]  /*a290*/  FFMA.FTZ R21, R4, R21, R12 ;  /* 0x0000001504157223 */ /* 0x000fe2000001000c */
[----:B------:R-:W-:-:S02]  /*a2a0*/  F2FP.SATFINITE.E4M3.F32.PACK_AB_MERGE_C R5, R38, R31, RZ ;  /* 0x0000001f2605723e */ /* 0x000fc400048070ff */
[----:B------:R-:W-:Y:S02]  /*a2b0*/  F2FP.SATFINITE.E4M3.F32.PACK_AB_MERGE_C R7, R47, R44, RZ ;  /* 0x0000002c2f07723e */ /* 0x000fe400048070ff */
[----:B------:R-:W-:Y:S02]  /*a2c0*/  F2FP.SATFINITE.E4M3.F32.PACK_AB_MERGE_C R4, R55, R48, RZ ;  /* 0x000000303704723e */ /* 0x000fe400048070ff */
[----:B------:R-:W-:Y:S02]  /*a2d0*/  F2FP.SATFINITE.E4M3.F32.PACK_AB_MERGE_C R15, R46, R45, RZ ;  /* 0x0000002d2e0f723e */ /* 0x000fe400048070ff */
[----:B------:R-:W-:Y:S02]  /*a2e0*/  F2FP.SATFINITE.E4M3.F32.PACK_AB_MERGE_C R12, R60, R49, RZ ;  /* 0x000000313c0c723e */ /* 0x000fe400048070ff */
[----:B------:R-:W-:Y:S02]  /*a2f0*/  F2FP.SATFINITE.E4M3.F32.PACK_AB_MERGE_C R5, R29, R6, R5 ;  /* 0x000000061d05723e */ /* 0x000fe40004807005 */
[----:B------:R-:W-:-:S02]  /*a300*/  F2FP.SATFINITE.E4M3.F32.PACK_AB_MERGE_C R7, R42, R39, R7 ;  /* 0x000000272a07723e */ /* 0x000fc40004807007 */
[----:B------:R-:W-:Y:S02]  /*a310*/  F2FP.SATFINITE.E4M3.F32.PACK_AB_MERGE_C R4, R53, R56, R4 ;  /* 0x000000383504723e */ /* 0x000fe40004807004 */
[----:B------:R-:W-:Y:S02]  /*a320*/  F2FP.SATFINITE.E4M3.F32.PACK_AB_MERGE_C R6, R34, R33, R50 ;  /* 0x000000212206723e */ /* 0x000fe40004807032 */
[----:B------:R-:W-:Y:S02]  /*a330*/  F2FP.SATFINITE.E4M3.F32.PACK_AB_MERGE_C R15, R40, R35, R15 ;  /* 0x00000023280f723e */ /* 0x000fe4000480700f */
[----:B------:R-:W-:Y:S01]  /*a340*/  F2FP.SATFINITE.E4M3.F32.PACK_AB_MERGE_C R12, R51, R58, R12 ;  /* 0x0000003a330c723e */ /* 0x000fe2000480700c */
[----:B------:R3:W-:Y:S01]  /*a350*/  STS.128 [R20+0xf000], R4 ;  /* 0x00f0000414007388 */ /* 0x0007e20000000c00 */
[----:B------:R-:W-:-:S05]  /*a360*/  F2FP.SATFINITE.E4M3.F32.PACK_AB_MERGE_C R14, R14, R21, R43 ;  /* 0x000000150e0e723e */ /* 0x000fca000480702b */
[----:B------:R3:W-:Y:S02]  /*a370*/  STS.128 [R0+0xf000], R12 ;  /* 0x00f0000c00007388 */ /* 0x0007e40000000c00 */
.L_x_447:
[----:B------:R-:W-:Y:S05]  /*a380*/  BSYNC B1 ;  /* 0x0000000000017941 */ /* 0x000fea0003800000 */
.L_x_446:
[----:B------:R-:W-:Y:S05]  /*a390*/  @P1 BRA `(.L_x_436) ;  /* 0x0000000c00f81947 */ /* 0x000fea0003800000 */
[----:B--2---:R-:W2:Y:S04]  /*a3a0*/  LDL R21, [R1+0x4] ;  /* 0x0000040001157983 */ /* 0x004ea80000100800 */
[----:B------:R-:W4:Y:S01]  /*a3b0*/  LDL R49, [R1+0x5c] ;  /* 0x00005c0001317983 */ /* 0x000f220000100800 */
[----:B---3-5:R-:W-:Y:S02]  /*a3c0*/  SHF.R.U32.HI R0, RZ, 0x8, R24 ;  /* 0x00000008ff007819 */ /* 0x028fe40000011618 */
[----:B------:R-:W-:Y:S02]  /*a3d0*/  LOP3.LUT R5, R24, 0xff, RZ, 0xc0, !PT ;  /* 0x000000ff18057812 */ /* 0x000fe400078ec0ff */
[----:B------:R-:W-:Y:S02]  /*a3e0*/  LOP3.LUT R0, R0, 0xff, RZ, 0xc0, !PT ;  /* 0x000000ff00007812 */ /* 0x000fe400078ec0ff */
[----:B------:R-:W-:-:S02]  /*a3f0*/  SHF.R.U32.HI R14, RZ, 0x8, R25 ;  /* 0x00000008ff0e7819 */ /* 0x000fc40000011619 */
[----:B------:R-:W-:Y:S02]  /*a400*/  PRMT R20, R0, 0x7604, R5 ;  /* 0x0000760400147816 */ /* 0x000fe40000000005 */
[----:B------:R-:W-:Y:S02]  /*a410*/  LOP3.LUT R7, R25, 0xff, RZ, 0xc0, !PT ;  /* 0x000000ff19077812 */ /* 0x000fe400078ec0ff */
[----:B------:R-:W-:Y:S02]  /*a420*/  SHF.R.U32.HI R6, RZ, 0x8, R27 ;  /* 0x00000008ff067819 */ /* 0x000fe4000001161b */
[----:B------:R-:W-:Y:S02]  /*a430*/  LOP3.LUT R0, R14, 0xff, RZ, 0xc0, !PT ;  /* 0x000000ff0e007812 */ /* 0x000fe400078ec0ff */
[----:B------:R-:W-:Y:S02]  /*a440*/  LOP3.LUT R13, R27, 0xff, RZ, 0xc0, !PT ;  /* 0x000000ff1b0d7812 */ /* 0x000fe400078ec0ff */
[----:B------:R-:W-:-:S02]  /*a450*/  LOP3.LUT R6, R6, 0xff, RZ, 0xc0, !PT ;  /* 0x000000ff06067812 */ /* 0x000fc400078ec0ff */
[----:B0-----:R-:W-:Y:S02]  /*a460*/  PRMT R28, R0, 0x7604, R7 ;  /* 0x00007604001c7816 */ /* 0x001fe40000000007 */
[----:B------:R-:W-:Y:S02]  /*a470*/  SHF.R.U32.HI R12, RZ, 0x8, R8 ;  /* 0x00000008ff0c7819 */ /* 0x000fe40000011608 */
[----:B------:R-:W-:Y:S02]  /*a480*/  PRMT R32, R6, 0x7604, R13 ;  /* 0x0000760406207816 */ /* 0x000fe4000000000d */
[----:B------:R-:W-:Y:S02]  /*a490*/  LOP3.LUT R15, R8, 0xff, RZ, 0xc0, !PT ;  /* 0x000000ff080f7812 */ /* 0x000fe400078ec0ff */
[----:B------:R-:W-:Y:S02]  /*a4a0*/  LOP3.LUT R12, R12, 0xff, RZ, 0xc0, !PT ;  /* 0x000000ff0c0c7812 */ /* 0x000fe400078ec0ff */
[----:B------:R-:W-:-:S02]  /*a4b0*/  SHF.R.U32.HI R13, RZ, 0x8, R10 ;  /* 0x00000008ff0d7819 */ /* 0x000fc4000001160a */
[----:B------:R-:W-:Y:S02]  /*a4c0*/  PRMT R33, R12, 0x7604, R15 ;  /* 0x000076040c217816 */ /* 0x000fe4000000000f */
[----:B------:R-:W-:Y:S02]  /*a4d0*/  LOP3.LUT R14, R13, 0xff, RZ, 0xc0, !PT ;  /* 0x000000ff0d0e7812 */ /* 0x000fe400078ec0ff */
[----:B------:R-:W-:Y:S02]  /*a4e0*/  SHF.R.U32.HI R12, RZ, 0x8, R9 ;  /* 0x00000008ff0c7819 */ /* 0x000fe40000011609 */
[----:B------:R-:W-:Y:S02]  /*a4f0*/  SHF.R.U32.HI R4, RZ, 0x8, R26 ;  /* 0x00000008ff047819 */ /* 0x000fe4000001161a */
[----:B------:R-:W-:Y:S02]  /*a500*/  LOP3.LUT R15, R9, 0xff, RZ, 0xc0, !PT ;  /* 0x000000ff090f7812 */ /* 0x000fe400078ec0ff */
[----:B------:R-:W-:-:S02]  /*a510*/  LOP3.LUT R12, R12, 0xff, RZ, 0xc0, !PT ;  /* 0x000000ff0c0c7812 */ /* 0x000fc400078ec0ff */
[----:B------:R-:W-:Y:S02]  /*a520*/  LOP3.LUT R5, R26, 0xff, RZ, 0xc0, !PT ;  /* 0x000000ff1a057812 */ /* 0x000fe400078ec0ff */
[----:B------:R-:W-:Y:S02]  /*a530*/  LOP3.LUT R4, R4, 0xff, RZ, 0xc0, !PT ;  /* 0x000000ff04047812 */ /* 0x000fe400078ec0ff */
[----:B------:R-:W-:Y:S02]  /*a540*/  PRMT R35, R12, 0x7604, R15 ;  /* 0x000076040c237816 */ /* 0x000fe4000000000f */
[----:B------:R-:W-:Y:S02]  /*a550*/  PRMT R30, R4, 0x7604, R5 ;  /* 0x00007604041e7816 */ /* 0x000fe40000000005 */
[----:B------:R-:W-:Y:S02]  /*a560*/  SHF.R.U32.HI R29, RZ, 0x8, R11 ;  /* 0x00000008ff1d7819 */ /* 0x000fe4000001160b */
[----:B------:R-:W-:-:S02]  /*a570*/  LOP3.LUT R34, R11, 0xff, RZ, 0xc0, !PT ;  /* 0x000000ff0b227812 */ /* 0x000fc400078ec0ff */
[----:B------:R-:W-:-:S04]  /*a580*/  SHF.R.U32.HI R31, RZ, 0x10, R27 ;  /* 0x00000010ff1f7819 */ /* 0x000fc8000001161b */
[----:B------:R-:W-:-:S04]  /*a590*/  LOP3.LUT R31, R31, 0xff, RZ, 0xc0, !PT ;  /* 0x000000ff1f1f7812 */ /* 0x000fc800078ec0ff */
[----:B------:R-:W-:Y:S02]  /*a5a0*/  PRMT R31, R31, 0x7054, R32 ;  /* 0x000070541f1f7816 */ /* 0x000fe40000000020 */
[----:B------:R-:W-:-:S04]  /*a5b0*/  SHF.R.U32.HI R32, RZ, 0x10, R11 ;  /* 0x00000010ff207819 */ /* 0x000fc8000001160b */
[----:B------:R-:W-:Y:S02]  /*a5c0*/  LOP3.LUT R32, R32, 0xff, RZ, 0xc0, !PT ;  /* 0x000000ff20207812 */ /* 0x000fe400078ec0ff */
[----:B--2---:R-:W-:Y:S02]  /*a5d0*/  LEA.HI R3, R3, R21, RZ, 0x1c ;  /* 0x0000001503037211 */ /* 0x004fe400078fe0ff */
[----:B------:R-:W-:Y:S02]  /*a5e0*/  LOP3.LUT R21, R10, 0xff, RZ, 0xc0, !PT ;  /* 0x000000ff0a157812 */ /* 0x000fe400078ec0ff */
[C---:B------:R-:W-:Y:S01]  /*a5f0*/  LEA.HI R0, R3.reuse, R3, RZ, 0x1 ;  /* 0x0000000303007211 */ /* 0x040fe200078f08ff */
[----:B------:R-:W-:Y:S01]  /*a600*/  IMAD.SHL.U32 R3, R3, 0x10, RZ ;  /* 0x0000001003037824 */ /* 0x000fe200078e00ff */
[----:B-1----:R-:W-:Y:S01]  /*a610*/  PRMT R37, R14, 0x7604, R21 ;  /* 0x000076040e257816 */ /* 0x002fe20000000015 */
[----:B----4-:R-:W-:Y:S01]  /*a620*/  LDS.128 R4, [R49+0xf000] ;  /* 0x00f0000031047984 */ /* 0x010fe20000000c00 */
[----:B------:R-:W-:-:S02]  /*a630*/  SHF.R.S32.HI R0, RZ, 0x1, R0 ;  /* 0x00000001ff007819 */ /* 0x000fc40000011400 */
[----:B------:R-:W-:Y:S02]  /*a640*/  LOP3.LUT R3, R63, 0x10, R3, 0xf8, !PT ;  /* 0x000000103f037812 */ /* 0x000fe400078ef803 */
[----:B------:R-:W-:Y:S01]  /*a650*/  SHF.R.U32.HI R21, RZ, 0x10, R25 ;  /* 0x00000010ff157819 */ /* 0x000fe20000011619 */
[----:B------:R-:W-:Y:S01]  /*a660*/  IMAD R13, R0, 0x1800, R62 ;  /* 0x00001800000d7824 */ /* 0x000fe200078e023e */
[----:B------:R-:W-:Y:S02]  /*a670*/  LOP3.LUT R0, R3, R61, RZ, 0x3c, !PT ;  /* 0x0000003d03007212 */ /* 0x000fe400078e3cff */
[----:B------:R-:W-:Y:S02]  /*a680*/  LOP3.LUT R3, R29, 0xff, RZ, 0xc0, !PT ;  /* 0x000000ff1d037812 */ /* 0x000fe400078ec0ff */
[----:B------:R-:W-:Y:S02]  /*a690*/  IADD3 R0, R18, R13, R0 ;  /* 0x0000000d12007210 */ /* 0x000fe40007ffe000 */
[----:B------:R-:W-:-:S02]  /*a6a0*/  PRMT R41, R3, 0x7604, R34 ;  /* 0x0000760403297816 */ /* 0x000fc40000000022 */
[----:B------:R-:W-:Y:S01]  /*a6b0*/  SHF.R.U32.HI R3, RZ, 0x10, R24 ;  /* 0x00000010ff037819 */ /* 0x000fe20000011618 */
[----:B------:R-:W0:Y:S01]  /*a6c0*/  LDS.128 R12, [R0+0xf000] ;  /* 0x00f00000000c7984 */ /* 0x000e220000000c00 */
[----:B------:R-:W-:Y:S02]  /*a6d0*/  SHF.R.U32.HI R29, RZ, 0x10, R26 ;  /* 0x00000010ff1d7819 */ /* 0x000fe4000001161a */
[----:B------:R-:W-:Y:S02]  /*a6e0*/  LOP3.LUT R3, R3, 0xff, RZ, 0xc0, !PT ;  /* 0x000000ff03037812 */ /* 0x000fe400078ec0ff */
[----:B------:R-:W-:Y:S02]  /*a6f0*/  LOP3.LUT R21, R21, 0xff, RZ, 0xc0, !PT ;  /* 0x000000ff15157812 */ /* 0x000fe400078ec0ff */
[----:B------:R-:W-:Y:S02]  /*a700*/  LOP3.LUT R29, R29, 0xff, RZ, 0xc0, !PT ;  /* 0x000000ff1d1d7812 */ /* 0x000fe400078ec0ff */
[----:B------:R-:W-:-:S02]  /*a710*/  PRMT R3, R3, 0x7054, R20 ;  /* 0x0000705403037816 */ /* 0x000fc40000000014 */
[----:B------:R-:W-:Y:S02]  /*a720*/  PRMT R21, R21, 0x7054, R28 ;  /* 0x0000705415157816 */ /* 0x000fe4000000001c */
[----:B------:R-:W-:Y:S02]  /*a730*/  SHF.R.U32.HI R20, RZ, 0x10, R8 ;  /* 0x00000010ff147819 */ /* 0x000fe40000011608 */
[----:B------:R-:W-:Y:S02]  /*a740*/  SHF.R.U32.HI R28, RZ, 0x10, R9 ;  /* 0x00000010ff1c7819 */ /* 0x000fe40000011609 */
[----:B------:R-:W-:Y:S02]  /*a750*/  PRMT R29, R29, 0x7054, R30 ;  /* 0x000070541d1d7816 */ /* 0x000fe4000000001e */
[----:B------:R-:W-:Y:S02]  /*a760*/  SHF.R.U32.HI R30, RZ, 0x10, R10 ;  /* 0x00000010ff1e7819 */ /* 0x000fe4000001160a */
[----:B------:R-:W-:-:S02]  /*a770*/  LOP3.LUT R20, R20, 0xff, RZ, 0xc0, !PT ;  /* 0x000000ff14147812 */ /* 0x000fc400078ec0ff */
[----:B------:R-:W-:Y:S02]  /*a780*/  LOP3.LUT R28, R28, 0xff, RZ, 0xc0, !PT ;  /* 0x000000ff1c1c7812 */ /* 0x000fe400078ec0ff */
[----:B------:R-:W-:Y:S02]  /*a790*/  LOP3.LUT R30, R30, 0xff, RZ, 0xc0, !PT ;  /* 0x000000ff1e1e7812 */ /* 0x000fe400078ec0ff */
[----:B------:R-:W-:Y:S02]  /*a7a0*/  PRMT R33, R20, 0x7054, R33 ;  /* 0x0000705414217816 */ /* 0x000fe40000000021 */
[----:B------:R-:W-:Y:S02]  /*a7b0*/  PRMT R35, R28, 0x7054, R35 ;  /* 0x000070541c237816 */ /* 0x000fe40000000023 */
[----:B------:R-:W-:Y:S02]  /*a7c0*/  LOP3.LUT R28, R21, 0xff000000, R25, 0xf8, !PT ;  /* 0xff000000151c7812 */ /* 0x000fe400078ef819 */
[----:B------:R-:W-:-:S02]  /*a7d0*/  PRMT R39, R30, 0x7054, R37 ;  /* 0x000070541e277816 */ /* 0x000fc40000000025 */
[----:B------:R-:W-:Y:S02]  /*a7e0*/  LOP3.LUT R21, R33, 0xff000000, R8, 0xf8, !PT ;  /* 0xff00000021157812 */ /* 0x000fe400078ef808 */
[----:B------:R-:W-:Y:S02]  /*a7f0*/  LOP3.LUT R33, R35, 0xff000000, R9, 0xf8, !PT ;  /* 0xff00000023217812 */ /* 0x000fe400078ef809 */
[----:B------:R-:W-:Y:S02]  /*a800*/  LOP3.LUT R8, R39, 0xff000000, R10, 0xf8, !PT ;  /* 0xff00000027087812 */ /* 0x000fe400078ef80a */
[----:B------:R-:W-:Y:S02]  /*a810*/  F2FP.F16.E4M3.UNPACK_B R39, R33 ;  /* 0x00000021ff27723e */ /* 0x000fe400020006ff */
[----:B0-----:R-:W-:Y:S02]  /*a820*/  F2FP.F16.E4M3.UNPACK_B R25, R13 ;  /* 0x0000000dff19723e */ /* 0x001fe400020006ff */
[----:B------:R-:W-:Y:S01]  /*a830*/  PRMT R41, R32, 0x7054, R41 ;  /* 0x0000705420297816 */ /* 0x000fe20000000029 */
[--C-:B------:R-:W-:Y:S01]  /*a840*/  HADD2.F32 R42, -RZ, R39.reuse.H0_H0 ;  /* 0x20000027ff2a7230 */ /* 0x100fe20000004100 */
[----:B------:R-:W-:Y:S01]  /*a850*/  LOP3.LUT R20, R3, 0xff000000, R24, 0xf8, !PT ;  /* 0xff00000003147812 */ /* 0x000fe200078ef818 */
[----:B------:R-:W-:Y:S01]  /*a860*/  HADD2.F32 R39, -RZ, R39.H1_H1 ;  /* 0x30000027ff277230 */ /* 0x000fe20000004100 */
[----:B------:R-:W-:-:S02]  /*a870*/  F2FP.F16.E4M3.UNPACK_B R32, R28 ;  /* 0x0000001cff20723e */ /* 0x000fc400020006ff */
[-C--:B------:R-:W-:Y:S02]  /*a880*/  F2FP.F16.E4M3.UNPACK_B R10, R5.reuse ;  /* 0x00000005ff0a723e */ /* 0x080fe400020006ff */
[----:B------:R-:W-:Y:S01]  /*a890*/  F2FP.F16.E4M3.UNPACK_B R24, R5.H1 ;  /* 0x00000005ff18723e */ /* 0x000fe200030006ff */
[--C-:B------:R-:W-:Y:S01]  /*a8a0*/  HADD2.F32 R5, -RZ, R25.reuse.H0_H0 ;  /* 0x20000019ff057230 */ /* 0x100fe20000004100 */
[----:B------:R-:W-:Y:S01]  /*a8b0*/  LOP3.LUT R37, R31, 0xff000000, R27, 0xf8, !PT ;  /* 0xff0000001f257812 */ /* 0x000fe200078ef81b */
[----:B------:R-:W-:Y:S01]  /*a8c0*/  HADD2.F32 R40, -RZ, R32.H0_H0 ;  /* 0x20000020ff287230 */ /* 0x000fe20000004100 */
[-C--:B------:R-:W-:Y:S01]  /*a8d0*/  F2FP.F16.E4M3.UNPACK_B R27, R12.reuse ;  /* 0x0000000cff1b723e */ /* 0x080fe200020006ff */
[----:B------:R-:W-:Y:S01]  /*a8e0*/  HADD2.F32 R9, -RZ, R10.H0_H0 ;  /* 0x2000000aff097230 */ /* 0x000fe20000004100 */
[----:B------:R-:W-:Y:S01]  /*a8f0*/  F2FP.F16.E4M3.UNPACK_B R34, R12.H1 ;  /* 0x0000000cff22723e */ /* 0x000fe200030006ff */
[----:B------:R-:W-:Y:S01]  /*a900*/  FMUL.FTZ R12, R5, R42 ;  /* 0x0000002a050c7220 */ /* 0x000fe20000410000 */
[----:B------:R-:W-:Y:S01]  /*a910*/  LOP3.LUT R3, R29, 0xff000000, R26, 0xf8, !PT ;  /* 0xff0000001d037812 */ /* 0x000fe200078ef81a */
[----:B------:R-:W-:Y:S01]  /*a920*/  HADD2.F32 R25, -RZ, R25.H1_H1 ;  /* 0x30000019ff197230 */ /* 0x000fe20000004100 */
[----:B------:R-:W-:Y:S01]  /*a930*/  F2FP.F16.E4M3.UNPACK_B R26, R13.H1 ;  /* 0x0000000dff1a723e */ /* 0x000fe200030006ff */
[-C--:B------:R-:W-:Y:S01]  /*a940*/  FMUL.FTZ R13, R5, R40.reuse ;  /* 0x00000028050d7220 */ /* 0x080fe20000410000 */
[C---:B------:R-:W-:Y:S01]  /*a950*/  FFMA.FTZ R5, R9.reuse, R40, -R12 ;  /* 0x0000002809057223 */ /* 0x040fe2000001080c */
[----:B------:R-:W-:Y:S01]  /*a960*/  F2FP.F16.E4M3.UNPACK_B R40, R33.H1 ;  /* 0x00000021ff28723e */ /* 0x000fe200030006ff */
[----:B------:R-:W-:Y:S01]  /*a970*/  HADD2.F32 R32, -RZ, R32.H1_H1 ;  /* 0x30000020ff207230 */ /* 0x000fe20000004100 */
[----:B------:R-:W-:Y:S01]  /*a980*/  F2FP.F16.E4M3.UNPACK_B R28, R28.H1 ;  /* 0x0000001cff1c723e */ /* 0x000fe200030006ff */
[----:B------:R-:W-:Y:S01]  /*a990*/  FFMA.FTZ R9, R9, R42, R13 ;  /* 0x0000002a09097223 */ /* 0x000fe2000001000d */
[----:B------:R-:W-:Y:S01]  /*a9a0*/  HADD2.F32 R12, -RZ, R26.H0_H0 ;  /* 0x2000001aff0c7230 */ /* 0x000fe20000004100 */
[----:B------:R-:W-:Y:S01]  /*a9b0*/  LOP3.LUT R43, R41, 0xff000000, R11, 0xf8, !PT ;  /* 0xff000000292b7812 */ /* 0x000fe200078ef80b */
[----:B------:R-:W-:-:S02]  /*a9c0*/  HADD2.F32 R33, -RZ, R40.H0_H0 ;  /* 0x20000028ff217230 */ /* 0x000fc40000004100 */
[C---:B------:R-:W-:Y:S01]  /*a9d0*/  FMUL.FTZ R41, R25.reuse, R39 ;  /* 0x0000002719297220 */ /* 0x040fe20000410000 */
[----:B------:R-:W-:Y:S01]  /*a9e0*/  HADD2.F32 R13, -RZ, R28.H0_H0 ;  /* 0x2000001cff0d7230 */ /* 0x000fe20000004100 */
[-C--:B------:R-:W-:Y:S01]  /*a9f0*/  F2FP.F16.E4M3.UNPACK_B R31, R15.reuse ;  /* 0x0000000fff1f723e */ /* 0x080fe200020006ff */
[----:B------:R-:W-:Y:S01]  /*aa00*/  HADD2.F32 R10, -RZ, R10.H1_H1 ;  /* 0x3000000aff0a7230 */ /* 0x000fe20000004100 */
[----:B------:R-:W-:Y:S01]  /*aa10*/  F2FP.F16.E4M3.UNPACK_B R38, R15.H1 ;  /* 0x0000000fff26723e */ /* 0x000fe200030006ff */
[-C--:B------:R-:W-:Y:S01]  /*aa20*/  FMUL.FTZ R42, R25, R32.reuse ;  /* 0x00000020192a7220 */ /* 0x080fe20000410000 */
[----:B------:R-:W-:Y:S02]  /*aa30*/  HADD2.F32 R15, -RZ, R24.H0_H0 ;  /* 0x20000018ff0f7230 */ /* 0x000fe40000004100 */
[C---:B------:R-:W-:Y:S01]  /*aa40*/  FMUL.FTZ R44, R12.reuse, R33 ;  /* 0x000000210c2c7220 */ /* 0x040fe20000410000 */
[----:B------:R-:W-:Y:S01]  /*aa50*/  FMUL.FTZ R46, R12, R13 ;  /* 0x0000000d0c2e7220 */ /* 0x000fe20000410000 */
[C---:B------:R-:W-:Y:S01]  /*aa60*/  FFMA.FTZ R12, R10.reuse, R32, -R41 ;  /* 0x000000200a0c7223 */ /* 0x040fe20000010829 */
[----:B------:R-:W-:Y:S01]  /*aa70*/  FFMA.FTZ R10, R10, R39, R42 ;  /* 0x000000270a0a7223 */ /* 0x000fe2000001002a */
[----:B------:R-:W-:Y:S01]  /*aa80*/  F2FP.F16.E4M3.UNPACK_B R42, R43 ;  /* 0x0000002bff2a723e */ /* 0x000fe200020006ff */
[C---:B------:R-:W-:Y:S01]  /*aa90*/  FFMA.FTZ R13, R15.reuse, R13, -R44 ;  /* 0x0000000d0f0d7223 */ /* 0x040fe2000001082c */
[----:B------:R-:W-:Y:S01]  /*aaa0*/  F2FP.F16.E4M3.UNPACK_B R32, R37 ;  /* 0x00000025ff20723e */ /* 0x000fe200020006ff */
[----:B------:R-:W-:Y:S01]  /*aab0*/  FFMA.FTZ R15, R15, R33, R46 ;  /* 0x000000210f0f7223 */ /* 0x000fe2000001002e */
[----:B------:R-:W-:Y:S01]  /*aac0*/  HADD2.F32 R41, -RZ, R40.H1_H1 ;  /* 0x30000028ff297230 */ /* 0x000fe20000004100 */
[----:B------:R-:W-:Y:S01]  /*aad0*/  F2FP.F16.E4M3.UNPACK_B R30, R7 ;  /* 0x00000007ff1e723e */ /* 0x000fe200020006ff */
[----:B------:R-:W-:Y:S01]  /*aae0*/  HADD2.F32 R26, -RZ, R26.H1_H1 ;  /* 0x3000001aff1a7230 */ /* 0x000fe20000004100 */
[----:B------:R-:W-:Y:S01]  /*aaf0*/  F2FP.F16.E4M3.UNPACK_B R37, R37.H1 ;  /* 0x00000025ff25723e */ /* 0x000fe200030006ff */
[----:B------:R-:W-:Y:S01]  /*ab00*/  HADD2.F32 R33, -RZ, R28.H1_H1 ;  /* 0x3000001cff217230 */ /* 0x000fe20000004100 */
[----:B------:R-:W-:Y:S01]  /*ab10*/  F2FP.F16.E4M3.UNPACK_B R35, R7.H1 ;  /* 0x00000007ff23723e */ /* 0x000fe200030006ff */
[----:B------:R-:W-:-:S02]  /*ab20*/  HADD2.F32 R28, -RZ, R24.H1_H1 ;  /* 0x30000018ff1c7230 */ /* 0x000fc40000004100 */
[C---:B------:R-:W-:Y:S01]  /*ab30*/  FMUL.FTZ R45, R26.reuse, R41 ;  /* 0x000000291a2d7220 */ /* 0x040fe20000410000 */
[----:B------:R-:W-:Y:S02]  /*ab40*/  HADD2.F32 R40, -RZ, R42.H0_H0 ;  /* 0x2000002aff287230 */ /* 0x000fe40000004100 */
[----:B------:R-:W-:Y:S01]  /*ab50*/  FMUL.FTZ R26, R26, R33 ;  /* 0x000000211a1a7220 */ /* 0x000fe20000410000 */
[----:B------:R-:W-:Y:S01]  /*ab60*/  HADD2.F32 R24, -RZ, R31.H0_H0 ;  /* 0x2000001fff187230 */ /* 0x000fe20000004100 */
[-C--:B------:R-:W-:Y:S01]  /*ab70*/  F2FP.F16.E4M3.UNPACK_B R29, R4.reuse.H1 ;  /* 0x00000004ff1d723e */ /* 0x080fe200030006ff */
[----:B------:R-:W-:Y:S01]  /*ab80*/  HADD2.F32 R39, -RZ, R32.H0_H0 ;  /* 0x20000020ff277230 */ /* 0x000fe20000004100 */
[----:B------:R-:W-:Y:S01]  /*ab90*/  F2FP.F16.E4M3.UNPACK_B R11, R4 ;  /* 0x00000004ff0b723e */ /* 0x000fe200020006ff */
[----:B------:R-:W-:Y:S02]  /*aba0*/  HADD2.F32 R25, -RZ, R30.H0_H0 ;  /* 0x2000001eff197230 */ /* 0x000fe40000004100 */
[----:B------:R-:W-:Y:S01]  /*abb0*/  FMUL.FTZ R44, R24, R40 ;  /* 0x00000028182c7220 */ /* 0x000fe20000410000 */
[----:B------:R-:W-:-:S02]  /*abc0*/  HADD2.F32 R42, -RZ, R42.H1_H1 ;  /* 0x3000002aff2a7230 */ /* 0x000fc40000004100 */
[----:B------:R-:W-:Y:S01]  /*abd0*/  FMUL.FTZ R47, R24, R39 ;  /* 0x00000027182f7220 */ /* 0x000fe20000410000 */
[C---:B------:R-:W-:Y:S01]  /*abe0*/  FFMA.FTZ R24, R28.reuse, R33, -R45 ;  /* 0x000000211c187223 */ /* 0x040fe2000001082d */
[----:B------:R-:W-:Y:S01]  /*abf0*/  FFMA.FTZ R28, R28, R41, R26 ;  /* 0x000000291c1c7223 */ /* 0x000fe2000001001a */
[----:B------:R-:W-:Y:S01]  /*ac00*/  F2FP.F16.E4M3.UNPACK_B R41, R43.H1 ;  /* 0x0000002bff29723e */ /* 0x000fe200030006ff */
[C---:B------:R-:W-:Y:S01]  /*ac10*/  FFMA.FTZ R26, R25.reuse, R39, -R44 ;  /* 0x00000027191a7223 */ /* 0x040fe2000001082c */
[----:B------:R-:W-:Y:S02]  /*ac20*/  HADD2.F32 R39, -RZ, R32.H1_H1 ;  /* 0x30000020ff277230 */ /* 0x000fe40000004100 */
[----:B------:R-:W-:Y:S01]  /*ac30*/  FFMA.FTZ R25, R25, R40, R47 ;  /* 0x0000002819197223 */ /* 0x000fe2000001002f */
[----:B------:R-:W-:Y:S01]  /*ac40*/  HADD2.F32 R32, -RZ, R38.H0_H0 ;  /* 0x20000026ff207230 */ /* 0x000fe20000004100 */
[-C--:B------:R-:W-:Y:S01]  /*ac50*/  F2FP.F16.E4M3.UNPACK_B R4, R6.reuse ;  /* 0x00000006ff04723e */ /* 0x080fe200020006ff */
[----:B------:R-:W-:Y:S01]  /*ac60*/  HADD2.F32 R43, -RZ, R41.H0_H0 ;  /* 0x20000029ff2b7230 */ /* 0x000fe20000004100 */
[----:B------:R-:W-:Y:S01]  /*ac70*/  F2FP.F16.E4M3.UNPACK_B R7, R6.H1 ;  /* 0x00000006ff07723e */ /* 0x000fe200030006ff */
[----:B------:R-:W-:Y:S01]  /*ac80*/  HADD2.F32 R40, -RZ, R37.H0_H0 ;  /* 0x20000025ff287230 */ /* 0x000fe20000004100 */
[----:B------:R-:W-:Y:S01]  /*ac90*/  F2FP.F16.E4M3.UNPACK_B R6, R14 ;  /* 0x0000000eff06723e */ /* 0x000fe200020006ff */
[----:B------:R-:W-:-:S02]  /*aca0*/  HADD2.F32 R31, -RZ, R31.H1_H1 ;  /* 0x3000001fff1f7230 */ /* 0x000fc40000004100 */
[C---:B------:R-:W-:Y:S01]  /*acb0*/  FMUL.FTZ R44, R32.reuse, R43 ;  /* 0x0000002b202c7220 */ /* 0x040fe20000410000 */
[----:B------:R-:W-:Y:S02]  /*acc0*/  HADD2.F32 R33, -RZ, R35.H0_H0 ;  /* 0x20000023ff217230 */ /* 0x000fe40000004100 */
[----:B------:R-:W-:Y:S01]  /*acd0*/  FMUL.FTZ R46, R32, R40 ;  /* 0x00000028202e7220 */ /* 0x000fe20000410000 */
[----:B------:R-:W-:Y:S02]  /*ace0*/  HADD2.F32 R30, -RZ, R30.H1_H1 ;  /* 0x3000001eff1e7230 */ /* 0x000fe40000004100 */
[C---:B------:R-:W-:Y:S01]  /*acf0*/  FMUL.FTZ R45, R31.reuse, R42 ;  /* 0x0000002a1f2d7220 */ /* 0x040fe20000410000 */
[----:B------:R-:W-:Y:S01]  /*ad00*/  FMUL.FTZ R47, R31, R39 ;  /* 0x000000271f2f7220 */ /* 0x000fe20000410000 */
[C---:B------:R-:W-:Y:S01]  /*ad10*/  FFMA.FTZ R32, R33.reuse, R40, -R44 ;  /* 0x0000002821207223 */ /* 0x040fe2000001082c */
[----:B------:R-:W-:Y:S01]  /*ad20*/  FFMA.FTZ R33, R33, R43, R46 ;  /* 0x0000002b21217223 */ /* 0x000fe2000001002e */
[----:B------:R-:W-:Y:S01]  /*ad30*/  F2FP.F16.E4M3.UNPACK_B R43, R21.H1 ;  /* 0x00000015ff2b723e */ /* 0x000fe200030006ff */
[C---:B------:R-:W-:Y:S01]  /*ad40*/  FFMA.FTZ R31, R30.reuse, R39, -R45 ;  /* 0x000000271e1f7223 */ /* 0x040fe2000001082d */
[----:B------:R-:W-:Y:S01]  /*ad50*/  F2FP.F16.E4M3.UNPACK_B R40, R20.H1 ;  /* 0x00000014ff28723e */ /* 0x000fe200030006ff */
[----:B------:R-:W-:Y:S01]  /*ad60*/  FFMA.FTZ R30, R30, R42, R47 ;  /* 0x0000002a1e1e7223 */ /* 0x000fe2000001002f */
[----:B------:R-:W-:Y:S01]  /*ad70*/  HADD2.F32 R42, -RZ, R37.H1_H1 ;  /* 0x30000025ff2a7230 */ /* 0x000fe20000004100 */
[----:B------:R-:W-:Y:S01]  /*ad80*/  F2FP.F16.E4M3.UNPACK_B R14, R14.H1 ;  /* 0x0000000eff0e723e */ /* 0x000fe200030006ff */
[----:B------:R-:W-:Y:S01]  /*ad90*/  HADD2.F32 R46, -RZ, R41.H1_H1 ;  /* 0x30000029ff2e7230 */ /* 0x000fe20000004100 */
[----:B------:R-:W-:Y:S01]  /*ada0*/  F2FP.SATFINITE.E4M3.F32.PACK_AB_MERGE_C R13, R24, R13, RZ ;  /* 0x0000000d180d723e */ /* 0x000fe200048070ff */
[----:B------:R-:W-:Y:S01]  /*adb0*/  HADD2.F32 R39, -RZ, R38.H1_H1 ;  /* 0x30000026ff277230 */ /* 0x000fe20000004100 */
[----:B------:R-:W-:Y:S01]  /*adc0*/  F2FP.SATFINITE.E4M3.F32.PACK_AB_MERGE_C R15, R28, R15, RZ ;  /* 0x0000000f1c0f723e */ /* 0x000fe200048070ff */
[----:B------:R-:W-:Y:S01]  /*add0*/  HADD2.F32 R44, -RZ, R43.H0_H0 ;  /* 0x2000002bff2c7230 */ /* 0x000fe20000004100 */
[----:B------:R-:W-:Y:S01]  /*ade0*/  F2FP.SATFINITE.E4M3.F32.PACK_AB_MERGE_C R5, R12, R5, R13 ;  /* 0x000000050c05723e */ /* 0x000fe2000480700d */
[----:B------:R-:W-:-:S02]  /*adf0*/  HADD2.F32 R38, -RZ, R34.H0_H0 ;  /* 0x20000022ff267230 */ /* 0x000fc40000004100 */
[C---:B------:R-:W-:Y:S01]  /*ae00*/  FMUL.FTZ R50, R39.reuse, R46 ;  /* 0x0000002e27327220 */ /* 0x040fe20000410000 */
[----:B------:R-:W-:Y:S02]  /*ae10*/  HADD2.F32 R41, -RZ, R40.H0_H0 ;  /* 0x20000028ff297230 */ /* 0x000fe40000004100 */
[----:B------:R-:W-:Y:S01]  /*ae20*/  FMUL.FTZ R45, R39, R42 ;  /* 0x0000002a272d7220 */ /* 0x000fe20000410000 */
[----:B------:R-:W-:Y:S02]  /*ae30*/  HADD2.F32 R37, -RZ, R35.H1_H1 ;  /* 0x30000023ff257230 */ /* 0x000fe40000004100 */
[C---:B------:R-:W-:Y:S01]  /*ae40*/  FMUL.FTZ R48, R38.reuse, R44 ;  /* 0x0000002c26307220 */ /* 0x040fe20000410000 */
[----:B------:R-:W-:Y:S02]  /*ae50*/  HADD2.F32 R35, -RZ, R29.H0_H0 ;  /* 0x2000001dff237230 */ /* 0x000fe40000004100 */
[----:B------:R-:W-:Y:S01]  /*ae60*/  FMUL.FTZ R39, R38, R41 ;  /* 0x0000002926277220 */ /* 0x000fe20000410000 */
[----:B------:R-:W-:-:S02]  /*ae70*/  HADD2.F32 R43, -RZ, R43.H1_H1 ;  /* 0x3000002bff2b7230 */ /* 0x000fc40000004100 */
[----:B------:R-:W-:Y:S01]  /*ae80*/  FFMA.FTZ R47, R37, R42, -R50 ;  /* 0x0000002a252f7223 */ /* 0x000fe20000010832 */
[----:B------:R-:W-:Y:S02]  /*ae90*/  HADD2.F32 R34, -RZ, R34.H1_H1 ;  /* 0x30000022ff227230 */ /* 0x000fe40000004100 */
[C---:B------:R-:W-:Y:S01]  /*aea0*/  FFMA.FTZ R48, R35.reuse, R41, -R48 ;  /* 0x0000002923307223 */ /* 0x040fe20000010830 */
[----:B------:R-:W-:Y:S02]  /*aeb0*/  HADD2.F32 R40, -RZ, R40.H1_H1 ;  /* 0x30000028ff287230 */ /* 0x000fe40000004100 */
[----:B------:R-:W-:Y:S01]  /*aec0*/  FFMA.FTZ R44, R35, R44, R39 ;  /* 0x0000002c232c7223 */ /* 0x000fe20000010027 */
[----:B------:R-:W-:Y:S01]  /*aed0*/  FFMA.FTZ R52, R37, R46, R45 ;  /* 0x0000002e25347223 */ /* 0x000fe2000001002d */
[----:B------:R-:W-:Y:S01]  /*aee0*/  F2FP.F16.E4M3.UNPACK_B R35, R20 ;  /* 0x00000014ff23723e */ /* 0x000fe200020006ff */
[----:B------:R-:W-:Y:S01]  /*aef0*/  HADD2.F32 R29, -RZ, R29.H1_H1 ;  /* 0x3000001dff1d7230 */ /* 0x000fe20000004100 */
[----:B------:R-:W-:Y:S01]  /*af00*/  F2FP.F16.E4M3.UNPACK_B R37, R21 ;  /* 0x00000015ff25723e */ /* 0x000fe200020006ff */
[C---:B------:R-:W-:Y:S01]  /*af10*/  FMUL.FTZ R20, R34.reuse, R43 ;  /* 0x0000002b22147220 */ /* 0x040fe20000410000 */
[----:B------:R-:W-:Y:S01]  /*af20*/  FMUL.FTZ R34, R34, R40 ;  /* 0x0000002822227220 */ /* 0x000fe20000410000 */
[----:B------:R-:W-:Y:S01]  /*af30*/  HADD2.F32 R21, -RZ, R27.H0_H0 ;  /* 0x2000001bff157230 */ /* 0x000fe20000004100 */
[----:B------:R-:W-:Y:S01]  /*af40*/  F2FP.SATFINITE.E4M3.F32.PACK_AB_MERGE_C R9, R10, R9, R15 ;  /* 0x000000090a09723e */ /* 0x000fe2000480700f */
[----:B------:R-:W-:-:S02]  /*af50*/  HADD2.F32 R38, -RZ, R37.H0_H0 ;  /* 0x20000025ff267230 */ /* 0x000fc40000004100 */
[C---:B------:R-:W-:Y:S01]  /*af60*/  FFMA.FTZ R41, R29.reuse, R40, -R20 ;  /* 0x000000281d297223 */ /* 0x040fe20000010814 */
[----:B------:R-:W-:Y:S01]  /*af70*/  FFMA.FTZ R43, R29, R43, R34 ;  /* 0x0000002b1d2b7223 */ /* 0x000fe20000010022 */
[----:B------:R-:W-:Y:S02]  /*af80*/  HADD2.F32 R29, -RZ, R35.H0_H0 ;  /* 0x20000023ff1d7230 */ /* 0x000fe40000004100 */
        /* <DEDUP_REMOVED lines=8> */
[----:B------:R-:W-:Y:S02]  /*b010*/  HADD2.F32 R11, -RZ, R11.H1_H1 ;  /* 0x3000000bff0b7230 */ /* 0x000fe40000004100 */
[C---:B------:R-:W-:Y:S01]  /*b020*/  FMUL.FTZ R42, R27.reuse, R40 ;  /* 0x000000281b2a7220 */ /* 0x040fe20000410000 */
[----:B------:R-:W-:Y:S01]  /*b030*/  F2FP.F16.E4M3.UNPACK_B R29, R8.H1 ;  /* 0x00000008ff1d723e */ /* 0x000fe200030006ff */
[-C--:B------:R-:W-:Y:S01]  /*b040*/  FMUL.FTZ R27, R27, R34.reuse ;  /* 0x000000221b1b7220 */ /* 0x080fe20000410000 */
[----:B------:R-:W-:Y:S01]  /*b050*/  F2FP.F16.E4M3.UNPACK_B R21, R3.H1 ;  /* 0x00000003ff15723e */ /* 0x000fe200030006ff */
[----:B------:R-:W-:Y:S01]  /*b060*/  FFMA.FTZ R42, R11, R34, -R42 ;  /* 0x000000220b2a7223 */ /* 0x000fe2000001082a */
[----:B------:R-:W-:-:S02]  /*b070*/  HADD2.F32 R20, -RZ, R14.H0_H0 ;  /* 0x2000000eff147230 */ /* 0x000fc40000004100 */
[----:B------:R-:W-:Y:S01]  /*b080*/  FFMA.FTZ R35, R11, R40, R27 ;  /* 0x000000280b237223 */ /* 0x000fe2000001001b */
[----:B------:R-:W-:Y:S01]  /*b090*/  HADD2.F32 R34, -RZ, R29.H0_H0 ;  /* 0x2000001dff227230 */ /* 0x000fe20000004100 */
[----:B------:R-:W-:Y:S01]  /*b0a0*/  F2FP.F16.E4M3.UNPACK_B R3, R3 ;  /* 0x00000003ff03723e */ /* 0x000fe200020006ff */
[--C-:B------:R-:W-:Y:S02]  /*b0b0*/  HADD2.F32 R27, -RZ, R21.reuse.H0_H0 ;  /* 0x20000015ff1b7230 */ /* 0x100fe40000004100 */
[----:B------:R-:W-:Y:S02]  /*b0c0*/  HADD2.F32 R21, -RZ, R21.H1_H1 ;  /* 0x30000015ff157230 */ /* 0x000fe40000004100 */
[C---:B------:R-:W-:Y:S01]  /*b0d0*/  FMUL.FTZ R40, R20.reuse, R34 ;  /* 0x0000002214287220 */ /* 0x040fe20000410000 */
[----:B------:R-:W-:Y:S02]  /*b0e0*/  HADD2.F32 R29, -RZ, R29.H1_H1 ;  /* 0x3000001dff1d7230 */ /* 0x000fe40000004100 */
[----:B------:R-:W-:Y:S01]  /*b0f0*/  FMUL.FTZ R20, R20, R27 ;  /* 0x0000001b14147220 */ /* 0x000fe20000410000 */
[----:B------:R-:W-:-:S02]  /*b100*/  HADD2.F32 R14, -RZ, R14.H1_H1 ;  /* 0x3000000eff0e7230 */ /* 0x000fc40000004100 */
[--C-:B------:R-:W-:Y:S02]  /*b110*/  HADD2.F32 R11, -RZ, R7.reuse.H0_H0 ;  /* 0x20000007ff0b7230 */ /* 0x100fe40000004100 */
[----:B------:R-:W-:Y:S02]  /*b120*/  HADD2.F32 R7, -RZ, R7.H1_H1 ;  /* 0x30000007ff077230 */ /* 0x000fe40000004100 */
[C---:B------:R-:W-:Y:S01]  /*b130*/  FMUL.FTZ R46, R14.reuse, R29 ;  /* 0x0000001d0e2e7220 */ /* 0x040fe20000410000 */
[-C--:B------:R-:W-:Y:S01]  /*b140*/  FMUL.FTZ R50, R14, R21.reuse ;  /* 0x000000150e327220 */ /* 0x080fe20000410000 */
[----:B------:R-:W-:Y:S01]  /*b150*/  F2FP.F16.E4M3.UNPACK_B R14, R8 ;  /* 0x00000008ff0e723e */ /* 0x000fe200020006ff */
[----:B------:R-:W-:Y:S01]  /*b160*/  FFMA.FTZ R37, R11, R34, R20 ;  /* 0x000000220b257223 */ /* 0x000fe20000010014 */
[C---:B------:R-:W-:Y:S01]  /*b170*/  FFMA.FTZ R45, R7.reuse, R21, -R46 ;  /* 0x00000015072d7223 */ /* 0x040fe2000001082e */
[----:B------:R-:W-:Y:S01]  /*b180*/  FFMA.FTZ R50, R7, R29, R50 ;  /* 0x0000001d07327223 */ /* 0x000fe20000010032 */
[----:B------:R-:W-:Y:S01]  /*b190*/  FFMA.FTZ R40, R11, R27, -R40 ;  /* 0x0000001b0b287223 */ /* 0x000fe20000010828 */
[----:B------:R-:W-:-:S02]  /*b1a0*/  HADD2.F32 R20, -RZ, R14.H0_H0 ;  /* 0x2000000eff147230 */ /* 0x000fc40000004100 */
[----:B------:R-:W-:Y:S01]  /*b1b0*/  HADD2.F32 R7, -RZ, R6.H0_H0 ;  /* 0x20000006ff077230 */ /* 0x000fe20000004100 */
[----:B------:R-:W-:Y:S01]  /*b1c0*/  F2FP.SATFINITE.E4M3.F32.PACK_AB_MERGE_C R37, R50, R37, RZ ;  /* 0x000000253225723e */ /* 0x000fe200048070ff */
[--C-:B------:R-:W-:Y:S01]  /*b1d0*/  HADD2.F32 R8, -RZ, R3.reuse.H0_H0 ;  /* 0x20000003ff087230 */ /* 0x100fe20000004100 */
[----:B------:R-:W-:Y:S01]  /*b1e0*/  F2FP.SATFINITE.E4M3.F32.PACK_AB_MERGE_C R40, R45, R40, RZ ;  /* 0x000000282d28723e */ /* 0x000fe200048070ff */
[----:B------:R-:W-:Y:S02]  /*b1f0*/  HADD2.F32 R11, -RZ, R3.H1_H1 ;  /* 0x30000003ff0b7230 */ /* 0x000fe40000004100 */
[----:B------:R-:W-:Y:S02]  /*b200*/  HADD2.F32 R21, -RZ, R14.H1_H1 ;  /* 0x3000000eff157230 */ /* 0x000fe40000004100 */
[C---:B------:R-:W-:Y:S01]  /*b210*/  FMUL.FTZ R14, R7.reuse, R20 ;  /* 0x00000014070e7220 */ /* 0x040fe20000410000 */
[----:B------:R-:W-:Y:S02]  /*b220*/  HADD2.F32 R6, -RZ, R6.H1_H1 ;  /* 0x30000006ff067230 */ /* 0x000fe40000004100 */
[----:B------:R-:W-:Y:S01]  /*b230*/  FMUL.FTZ R7, R7, R8 ;  /* 0x0000000807077220 */ /* 0x000fe20000410000 */
[----:B------:R-:W-:-:S02]  /*b240*/  HADD2.F32 R3, -RZ, R4.H0_H0 ;  /* 0x20000004ff037230 */ /* 0x000fc40000004100 */
[----:B------:R-:W-:Y:S02]  /*b250*/  HADD2.F32 R4, -RZ, R4.H1_H1 ;  /* 0x30000004ff047230 */ /* 0x000fe40000004100 */
[C---:B------:R-:W-:Y:S01]  /*b260*/  FMUL.FTZ R27, R6.reuse, R21 ;  /* 0x00000015061b7220 */ /* 0x040fe20000410000 */
        /* <DEDUP_REMOVED lines=12> */
[----:B------:R-:W-:-:S02]  /*b330*/  F2FP.SATFINITE.E4M3.F32.PACK_AB_MERGE_C R11, R30, R25, R11 ;  /* 0x000000191e0b723e */ /* 0x000fc4000480700b */
[----:B------:R-:W-:Y:S01]  /*b340*/  F2FP.SATFINITE.E4M3.F32.PACK_AB_MERGE_C R8, R35, R38, R8 ;  /* 0x000000262308723e */ /* 0x000fe20004807008 */
[----:B------:R4:W-:Y:S01]  /*b350*/  STS.128 [R49+0xf000], R4 ;  /* 0x00f0000431007388 */ /* 0x0009e20000000c00 */
[----:B------:R-:W-:-:S05]  /*b360*/  F2FP.SATFINITE.E4M3.F32.PACK_AB_MERGE_C R10, R34, R3, R37 ;  /* 0x00000003220a723e */ /* 0x000fca0004807025 */
[----:B------:R4:W-:Y:S02]  /*b370*/  STS.128 [R0+0xf000], R8 ;  /* 0x00f0000800007388 */ /* 0x0009e40000000c00 */
.L_x_436:
[----:B------:R-:W-:Y:S05]  /*b380*/  BSYNC B0 ;  /* 0x0000000000007941 */ /* 0x000fea0003800000 */
.L_x_429:
[----:B------:R-:W-:Y:S01]  /*b390*/  @!PT LDS RZ, [RZ] ;  /* 0x00000000fffff984 */ /* 0x000fe20000000800 */
[----:B------:R-:W-:Y:S01]  /*b3a0*/  @!PT LDS RZ, [RZ] ;  /* 0x00000000fffff984 */ /* 0x000fe20000000800 */
[----:B------:R-:W-:Y:S01]  /*b3b0*/  @!PT LDS RZ, [RZ] ;  /* 0x00000000fffff984 */ /* 0x000fe20000000800 */
[----:B------:R-:W-:Y:S01]  /*b3c0*/  @!PT LDS RZ, [RZ] ;  /* 0x00000000fffff984 */ /* 0x000fe20000000800 */
[----:B------:R1:W-:Y:S06]  /*b3d0*/  MEMBAR.ALL.CTA ;  /* 0x0000000000007992 */ /* 0x0003ec0000008000 */
[----:B-1----:R-:W1:Y:S01]  /*b3e0*/  FENCE.VIEW.ASYNC.S ;  /* 0x00000000000073c6 */ /* 0x002e620000000000 */
[----:B------:R-:W-:Y:S05]  /*b3f0*/  WARPSYNC.ALL ;  /* 0x0000000000007948 */ /* 0x000fea0003800000 */
[----:B-1----:R-:W-:Y:S06]  /*b400*/  BAR.SYNC.DEFER_BLOCKING 0xd, 0x180 ;  /* 0x0346000000007b1d */ /* 0x002fec0000010000 */
.L_x_426:
[----:B---34-:R-:W-:-:S04]  /*b410*/  MOV R0, UR36 ;  /* 0x0000002400007c02 */ /* 0x018fc80008000f00 */
[----:B------:R-:W-:-:S13]  /*b420*/  ISETP.NE.AND P0, PT, R0, 0x3, PT ;  /* 0x000000030000780c */ /* 0x000fda0003f05270 */
[----:B------:R-:W-:Y:S05]  /*b430*/  @!P0 BRA `(.L_x_448) ;  /* 0x0000000000048947 */ /* 0x000fea0003800000 */
[----:B------:R-:W-:Y:S01]  /*b440*/  BPT.TRAP 0x1 ;  /* 0x000000040000795c */ /* 0x000fe20000300000 */
.L_x_448:
[----:B------:R-:W3:Y:S04]  /*b450*/  LDL R0, [R1] ;  /* 0x0000000001007983 */ /* 0x000ee80000100800 */
[----:B01----:R-:W4:Y:S01]  /*b460*/  LDL R3, [R1+0x8] ;  /* 0x0000080001037983 */ /* 0x003f220000100800 */
[----:B---3--:R-:W-:Y:S01]  /*b470*/  IMAD R0, R0, 0x8, R18 ;  /* 0x0000000800007824 */ /* 0x008fe200078e0212 */
[----:B----45:R-:W-:-:S04]  /*b480*/  SHF.L.U32 R5, R3, 0x1f, RZ ;  /* 0x0000001f03057819 */ /* 0x030fc800000006ff */
[----:B------:R0:W1:Y:S01]  /*b490*/  SYNCS.PHASECHK.TRANS64.TRYWAIT P1, [R0+URZ+0x19c30], R5 ;  /* 0x019c3005000075a7 */ /* 0x000062000802017f */
[----:B------:R-:W-:Y:S05]  /*b4a0*/  @!P0 BRA `(.L_x_449) ;  /* 0x0000000000048947 */ /* 0x000fea0003800000 */
[----:B------:R-:W-:Y:S01]  /*b4b0*/  BPT.TRAP 0x1 ;  /* 0x000000040000795c */ /* 0x000fe20000300000 */
.L_x_449:
[----:B------:R-:W-:Y:S01]  /*b4c0*/  VIADD R3, R18, 0x13800 ;  /* 0x0001380012037836 */ /* 0x000fe20000000000 */
[----:B--2---:R-:W-:Y:S01]  /*b4d0*/  LOP3.LUT R14, R36, 0x10000, RZ, 0xfc, !PT ;  /* 0x00010000240e7812 */ /* 0x004fe200078efcff */
[----:B------:R-:W-:-:S03]  /*b4e0*/  IMAD.MOV.U32 R15, RZ, RZ, -0x3ffffff0 ;  /* 0xc0000010ff0f7424 */ /* 0x000fc600078e00ff */
[----:B------:R-:W-:-:S04]  /*b4f0*/  SHF.R.U32.HI R3, RZ, 0x4, R3 ;  /* 0x00000004ff037819 */ /* 0x000fc80000011603 */
[----:B------:R-:W-:-:S04]  /*b500*/  LOP3.LUT R3, R3, 0x3fff, RZ, 0xc0, !PT ;  /* 0x00003fff03037812 */ /* 0x000fc800078ec0ff */
[----:B------:R-:W-:Y:S01]  /*b510*/  LOP3.LUT R13, R3, 0x10000, RZ, 0xfc, !PT ;  /* 0x00010000030d7812 */ /* 0x000fe200078efcff */
[----:B-1----:R-:W-:Y:S06]  /*b520*/  @P1 BRA `(.L_x_450) ;  /* 0x0000000000081947 */ /* 0x002fec0003800000 */
[----:B------:R-:W1:Y:S02]  /*b530*/  SYNCS.PHASECHK.TRANS64.TRYWAIT P1, [R0+URZ+0x19c30], R5 ;  /* 0x019c3005000075a7 */ /* 0x000e64000802017f */
[----:B-1----:R-:W-:Y:S05]  /*b540*/  @!P1 BRA `(.L_x_451) ;  /* 0x000000f000589947 */ /* 0x002fea0003800000 */
.L_x_450:
[----:B------:R-:W2:Y:S01]  /*b550*/  LDL R3, [R1] ;  /* 0x0000000001037983 */ /* 0x000ea20000100800 */
[----:B01----:R-:W-:Y:S01]  /*b560*/  IMAD.MOV.U32 R5, RZ, RZ, -0x3ffffff0 ;  /* 0xc0000010ff057424 */ /* 0x003fe200078e00ff */
[----:B------:R-:W-:Y:S05]  /*b570*/  WARPSYNC.ALL ;  /* 0x0000000000007948 */ /* 0x000fea0003800000 */
[C---:B------:R-:W-:Y:S01]  /*b580*/  R2UR UR4, R14.reuse ;  /* 0x000000000e0472ca */ /* 0x040fe200000e0000 */
[----:B------:R-:W-:Y:S01]  /*b590*/  WARPGROUP.ARRIVE ;  /* 0x00000000000079c5 */ /* 0x000fe20000000000 */
[----:B------:R-:W-:Y:S01]  /*b5a0*/  R2UR UR5, R15 ;  /* 0x000000000f0572ca */ /* 0x000fe200000e0000 */
[C---:B------:R-:W-:Y:S01]  /*b5b0*/  VIADD R152, R14.reuse, 0x180 ;  /* 0x000001800e987836 */ /* 0x040fe20000000000 */
[----:B------:R-:W-:Y:S01]  /*b5c0*/  R2UR UR7, R5 ;  /* 0x00000000050772ca */ /* 0x000fe200000e0000 */
[----:B------:R-:W-:Y:S01]  /*b5d0*/  IMAD.MOV.U32 R7, RZ, RZ, -0x3ffffff0 ;  /* 0xc0000010ff077424 */ /* 0x000fe200078e00ff */
[----:B------:R-:W-:Y:S01]  /*b5e0*/  MOV R153, 0xc0000010 ;  /* 0xc000001000997802 */ /* 0x000fe20000000f00 */
[----:B------:R-:W-:-:S02]  /*b5f0*/  VIADD R20, R14, 0x300 ;  /* 0x000003000e147836 */ /* 0x000fc40000000000 */
[----:B------:R-:W-:Y:S02]  /*b600*/  IMAD.MOV.U32 R21, RZ, RZ, -0x3ffffff0 ;  /* 0xc0000010ff157424 */ /* 0x000fe400078e00ff */
[----:B------:R-:W-:Y:S02]  /*b610*/  IMAD.MOV.U32 R5, RZ, RZ, -0x3ffffff0 ;  /* 0xc0000010ff057424 */ /* 0x000fe400078e00ff */
[----:B------:R-:W-:Y:S02]  /*b620*/  IMAD.MOV.U32 R135, RZ, RZ, RZ ;  /* 0x000000ffff877224 */ /* 0x000fe400078e00ff */
[----:B--2---:R-:W-:-:S04]  /*b630*/  IMAD R4, R3, 0x300, R13 ;  /* 0x0000030003047824 */ /* 0x004fc800078e020d */
[C---:B------:R-:W-:Y:S01]  /*b640*/  VIADD R6, R4.reuse, 0x100 ;  /* 0x0000010004067836 */ /* 0x040fe20000000000 */
[C---:B------:R-:W-:Y:S01]  /*b650*/  R2UR UR6, R4.reuse ;  /* 0x00000000040672ca */ /* 0x040fe200000e0000 */
[----:B------:R-:W-:-:S12]  /*b660*/  VIADD R4, R4, 0x200 ;  /* 0x0000020004047836 */ /* 0x000fd80000000000 */
[----:B------:R-:W-:Y:S01]  /*b670*/  QGMMA.64x128x32.F32.E4M3.E4M3 R24, gdesc[UR4], RZ, !UPT, gsb0 ;  /* 0x01e00000041879f3 */ /* 0x000fe2000c0008ff */
[----:B------:R-:W-:Y:S02]  /*b680*/  R2UR UR4, R152 ;  /* 0x00000000980472ca */ /* 0x000fe400000e0000 */
[----:B------:R-:W-:Y:S02]  /*b690*/  R2UR UR5, R153 ;  /* 0x00000000990572ca */ /* 0x000fe400000e0000 */
[----:B------:R-:W-:Y:S02]  /*b6a0*/  R2UR UR6, R6 ;  /* 0x00000000060672ca */ /* 0x000fe400000e0000 */
[----:B------:R-:W-:Y:S01]  /*b6b0*/  R2UR UR7, R7 ;  /* 0x00000000070772ca */ /* 0x000fe200000e0000 */
[----:B------:R-:W-:Y:S02]  /*b6c0*/  WARPGROUP.DEPBAR.LE gsb0, 0x0 ;  /* 0x00008000000079c5 */ /* 0x000fe40000010000 */
[----:B------:R-:W-:-:S10]  /*b6d0*/  WARPGROUP.ARRIVE ;  /* 0x00000000000079c5 */ /* 0x000fd40000000000 */
[----:B------:R-:W-:Y:S01]  /*b6e0*/  QGMMA.64x128x32.F32.E4M3.E4M3 R24, gdesc[UR4], R24, gsb0 ;  /* 0x01e00000041879f3 */ /* 0x000fe20008000818 */
[----:B------:R-:W-:Y:S02]  /*b6f0*/  R2UR UR4, R20 ;  /* 0x00000000140472ca */ /* 0x000fe400000e0000 */
[----:B------:R-:W-:Y:S02]  /*b700*/  R2UR UR5, R21 ;  /* 0x00000000150572ca */ /* 0x000fe400000e0000 */
[----:B------:R-:W-:Y:S02]  /*b710*/  R2UR UR6, R4 ;  /* 0x00000000040672ca */ /* 0x000fe400000e0000 */
[----:B------:R-:W-:Y:S01]  /*b720*/  R2UR UR7, R5 ;  /* 0x00000000050772ca */ /* 0x000fe200000e0000 */
[----:B------:R-:W-:Y:S02]  /*b730*/  WARPGROUP.DEPBAR.LE gsb0, 0x0 ;  /* 0x00008000000079c5 */ /* 0x000fe40000010000 */
[----:B------:R-:W-:-:S10]  /*b740*/  WARPGROUP.ARRIVE ;  /* 0x00000000000079c5 */ /* 0x000fd40000000000 */
[----:B------:R-:W-:Y:S03]  /*b750*/  QGMMA.64x128x32.F32.E4M3.E4M3 R24, gdesc[UR4], R24, gsb0 ;  /* 0x01e00000041879f3 */ /* 0x000fe60008000818 */
[----:B------:R-:W-:Y:S02]  /*b760*/  WARPGROUP.DEPBAR.LE gsb0, 0x0 ;  /* 0x00008000000079c5 */ /* 0x000fe40000010000 */
[----:B------:R-:W-:Y:S05]  /*b770*/  @!P0 BRA `(.L_x_452) ;  /* 0x0000000000048947 */ /* 0x000fea0003800000 */
[----:B------:R-:W-:Y:S01]  /*b780*/  BPT.TRAP 0x1 ;  /* 0x000000040000795c */ /* 0x000fe20000300000 */
.L_x_452:
[----:B------:R-:W2:Y:S01]  /*b790*/  LDL R90, [R1+0x68] ;  /* 0x00006800015a7983 */ /* 0x000ea20000100800 */
[C---:B------:R-:W-:Y:S01]  /*b7a0*/  FMUL.FTZ R3, R2.reuse, R24 ;  /* 0x0000001802037220 */ /* 0x040fe20000410000 */
[C---:B------:R-:W-:Y:S01]  /*b7b0*/  FMUL.FTZ R4, R2.reuse, R25 ;  /* 0x0000001902047220 */ /* 0x040fe20000410000 */
[C---:B------:R-:W-:Y:S01]  /*b7c0*/  FMUL.FTZ R7, R2.reuse, R28 ;  /* 0x0000001c02077220 */ /* 0x040fe20000410000 */
        /* <DEDUP_REMOVED lines=18> */
[C---:B------:R-:W-:Y:S01]  /*b8f0*/  FMUL.FTZ R10, R2.reuse, R31 ;  /* 0x0000001f020a7220 */ /* 0x040fe20000410000 */
[----:B------:R-:W3:Y:S01]  /*b900*/  MUFU.TANH R7, R7 ;  /* 0x0000000700077308 */ /* 0x000ee20000002400 */
[C---:B------:R-:W-:Y:S01]  /*b910*/  FMUL.FTZ R33, R2.reuse, R43 ;  /* 0x0000002b02217220 */ /* 0x040fe20000410000 */
[C---:B------:R-:W-:Y:S01]  /*b920*/  FMUL.FTZ R43, R2.reuse, R53 ;  /* 0x00000035022b7220 */ /* 0x040fe20000410000 */
[C---:B------:R-:W-:Y:S01]  /*b930*/  FMUL.FTZ R53, R2.reuse, R63 ;  /* 0x0000003f02357220 */ /* 0x040fe20000410000 */
[C---:B------:R-:W-:Y:S01]  /*b940*/  FMUL.FTZ R63, R2.reuse, R73 ;  /* 0x00000049023f7220 */ /* 0x040fe20000410000 */
[C---:B------:R-:W-:Y:S01]  /*b950*/  FMUL.FTZ R24, R2.reuse, R34 ;  /* 0x0000002202187220 */ /* 0x040fe20000410000 */
[C---:B------:R-:W-:Y:S01]  /*b960*/  FMUL.FTZ R31, R2.reuse, R41 ;  /* 0x00000029021f7220 */ /* 0x040fe20000410000 */
[C---:B------:R-:W-:Y:S01]  /*b970*/  FMUL.FTZ R25, R2.reuse, R35 ;  /* 0x0000002302197220 */ /* 0x040fe20000410000 */
[----:B------:R-:W4:Y:S01]  /*b980*/  MUFU.TANH R8, R8 ;  /* 0x0000000800087308 */ /* 0x000f220000002400 */
[C---:B------:R-:W-:Y:S01]  /*b990*/  FMUL.FTZ R35, R2.reuse, R45 ;  /* 0x0000002d02237220 */ /* 0x040fe20000410000 */
[C---:B------:R-:W-:Y:S01]  /*b9a0*/  FMUL.FTZ R34, R2.reuse, R44 ;  /* 0x0000002c02227220 */ /* 0x040fe20000410000 */
[C---:B------:R-:W-:Y:S01]  /*b9b0*/  FMUL.FTZ R45, R2.reuse, R55 ;  /* 0x00000037022d7220 */ /* 0x040fe20000410000 */
[C---:B------:R-:W-:Y:S01]  /*b9c0*/  FMUL.FTZ R55, R2.reuse, R65 ;  /* 0x0000004102377220 */ /* 0x040fe20000410000 */
[C---:B------:R-:W-:Y:S01]  /*b9d0*/  FMUL.FTZ R65, R2.reuse, R75 ;  /* 0x0000004b02417220 */ /* 0x040fe20000410000 */
[C---:B------:R-:W-:Y:S01]  /*b9e0*/  FMUL.FTZ R28, R2.reuse, R38 ;  /* 0x00000026021c7220 */ /* 0x040fe20000410000 */
[C---:B------:R-:W-:Y:S01]  /*b9f0*/  FMUL.FTZ R37, R2.reuse, R47 ;  /* 0x0000002f02257220 */ /* 0x040fe20000410000 */
[----:B------:R-:W5:Y:S01]  /*ba00*/  MUFU.TANH R11, R11 ;  /* 0x0000000b000b7308 */ /* 0x000f620000002400 */
        /* <DEDUP_REMOVED lines=13> */
[----:B------:R-:W-:Y:S01]  /*bae0*/  ULDC UR4, c[0x0][0x988] ;  /* 0x0002620000047ab9 */ /* 0x000fe20000000800 */
[----:B------:R-:W-:Y:S01]  /*baf0*/  P2R R89, PR, RZ, 0x1 ;  /* 0x00000001ff597803 */ /* 0x000fe20000000000 */
[----:B------:R-:W5:Y:S01]  /*bb00*/  MUFU.TANH R12, R12 ;  /* 0x0000000c000c7308 */ /* 0x000f620000002400 */
[C---:B------:R-:W-:Y:S01]  /*bb10*/  FMUL.FTZ R83, R2.reuse, R83 ;  /* 0x0000005302537220 */ /* 0x040fe20000410000 */
[----:B------:R-:W-:Y:S01]  /*bb20*/  FMUL.FTZ R87, R2, R87 ;  /* 0x0000005702577220 */ /* 0x000fe20000410000 */
[----:B------:R-:W-:-:S05]  /*bb30*/  ULDC UR38, c[0x0][0x988] ;  /* 0x0002620000267ab9 */ /* 0x000fca0000000800 */
[----:B------:R-:W5:Y:S08]  /*bb40*/  MUFU.TANH R6, R6 ;  /* 0x0000000600067308 */ /* 0x000f700000002400 */
[----:B------:R-:W5:Y:S08]  /*bb50*/  MUFU.TANH R26, R26 ;  /* 0x0000001a001a7308 */ /* 0x000f700000002400 */
[----:B------:R-:W5:Y:S08]  /*bb60*/  MUFU.TANH R9, R9 ;  /* 0x0000000900097308 */ /* 0x000f700000002400 */
[----:B------:R-:W5:Y:S08]  /*bb70*/  MUFU.TANH R27, R27 ;  /* 0x0000001b001b7308 */ /* 0x000f700000002400 */
[----:B------:R-:W5:Y:S08]  /*bb80*/  MUFU.TANH R10, R10 ;  /* 0x0000000a000a7308 */ /* 0x000f700000002400 */
[----:B------:R-:W-:Y:S08]  /*bb90*/  MUFU.TANH R30, R30 ;  /* 0x0000001e001e7308 */ /* 0x000ff00000002400 */
[----:B------:R-:W5:Y:S08]  /*bba0*/  MUFU.TANH R24, R24 ;  /* 0x0000001800187308 */ /* 0x000f700000002400 */
[----:B------:R-:W5:Y:S01]  /*bbb0*/  MUFU.TANH R31, R31 ;  /* 0x0000001f001f7308 */ /* 0x000f620000002400 */
[C---:B------:R-:W-:Y:S01]  /*bbc0*/  FMUL.FTZ R69, R2.reuse, R81 ;  /* 0x0000005102457220 */ /* 0x040fe20000410000 */
[C---:B------:R-:W-:Y:S01]  /*bbd0*/  FMUL.FTZ R46, R2.reuse, R56 ;  /* 0x00000038022e7220 */ /* 0x040fe20000410000 */
[C---:B------:R-:W-:Y:S01]  /*bbe0*/  FMUL.FTZ R48, R2.reuse, R58 ;  /* 0x0000003a02307220 */ /* 0x040fe20000410000 */
[C---:B------:R-:W-:Y:S01]  /*bbf0*/  FMUL.FTZ R58, R2.reuse, R68 ;  /* 0x00000044023a7220 */ /* 0x040fe20000410000 */
[C---:B------:R-:W-:Y:S01]  /*bc00*/  FMUL.FTZ R68, R2.reuse, R80 ;  /* 0x0000005002447220 */ /* 0x040fe20000410000 */
[C---:B------:R-:W-:Y:S01]  /*bc10*/  FMUL.FTZ R51, R2.reuse, R61 ;  /* 0x0000003d02337220 */ /* 0x040fe20000410000 */
[----:B------:R-:W5:Y:S01]  /*bc20*/  LDL R80, [R1+0x20] ;  /* 0x0000200001507983 */ /* 0x000f620000100800 */
[----:B------:R-:W5:Y:S01]  /*bc30*/  MUFU.TANH R25, R25 ;  /* 0x0000001900197308 */ /* 0x000f620000002400 */
[C---:B------:R-:W-:Y:S01]  /*bc40*/  FMUL.FTZ R54, R2.reuse, R64 ;  /* 0x0000004002367220 */ /* 0x040fe20000410000 */
[C---:B------:R-:W-:Y:S01]  /*bc50*/  FMUL.FTZ R56, R2.reuse, R66 ;  /* 0x0000004202387220 */ /* 0x040fe20000410000 */
[C---:B------:R-:W-:Y:S01]  /*bc60*/  FMUL.FTZ R66, R2.reuse, R76 ;  /* 0x0000004c02427220 */ /* 0x040fe20000410000 */
[C---:B------:R-:W-:Y:S01]  /*bc70*/  FMUL.FTZ R61, R2.reuse, R71 ;  /* 0x00000047023d7220 */ /* 0x040fe20000410000 */
[----:B------:R-:W-:-:S03]  /*bc80*/  FMUL.FTZ R64, R2, R74 ;  /* 0x0000004a02407220 */ /* 0x000fc60000410000 */
[----:B------:R-:W5:Y:S08]  /*bc90*/  MUFU.TANH R34, R34 ;  /* 0x0000002200227308 */ /* 0x000f700000002400 */
        /* <DEDUP_REMOVED lines=19> */
[----:B------:R-:W5:Y:S01]  /*bdd0*/  MUFU.TANH R54, R54 ;  /* 0x0000003600367308 */ /* 0x000f620000002400 */
[----:B--2---:R-:W-:-:S07]  /*bde0*/  IADD3 R70, R90, R88, RZ ;  /* 0x000000585a467210 */ /* 0x004fce0007ffe0ff */
[----:B------:R-:W2:Y:S01]  /*bdf0*/  MUFU.TANH R48, R48 ;  /* 0x0000003000307308 */ /* 0x000ea20000002400 */
[----:B------:R-:W-:-:S05]  /*be00*/  IMAD R70, R155, -0x80, R70 ;  /* 0xffffff809b467824 */ /* 0x000fca00078e0246 */
[C---:B------:R-:W-:Y:S02]  /*be10*/  ISETP.GT.AND P2, PT, R70.reuse, RZ, PT ;  /* 0x000000ff4600720c */ /* 0x040fe40003f44270 */
[----:B------:R-:W2:Y:S01]  /*be20*/  MUFU.TANH R55, R55 ;  /* 0x0000003700377308 */ /* 0x000ea20000002400 */
[C---:B------:R-:W-:Y:S02]  /*be30*/  ISETP.GT.AND P1, PT, R70.reuse, 0x1, PT ;  /* 0x000000014600780c */ /* 0x040fe40003f24270 */
[----:B------:R-:W-:Y:S02]  /*be40*/  ISETP.GT.AND P6, PT, R70, 0x8, PT ;  /* 0x000000084600780c */ /* 0x000fe40003fc4270 */
[----:B0-----:R-:W-:Y:S02]  /*be50*/  FSEL R3, R3, -INF , P2 ;  /* 0xff80000003037808 */ /* 0x001fe40001000000 */
[----:B-1----:R-:W-:Y:S01]  /*be60*/  FSEL R4, R4, -INF , P1 ;  /* 0xff80000004047808 */ /* 0x002fe20000800000 */
[----:B------:R-:W0:Y:S01]  /*be70*/  MUFU.TANH R49, R49 ;  /* 0x0000003100317308 */ /* 0x000e220000002400 */
[----:B------:R-:W-:-:S02]  /*be80*/  ISETP.GT.AND P5, PT, R70, 0x9, PT ;  /* 0x000000094600780c */ /* 0x000fc40003fa4270 */
[----:B---3--:R-:W-:Y:S02]  /*be90*/  FSEL R7, R7, -INF , P6 ;  /* 0xff80000007077808 */ /* 0x008fe40003000000 */
[----:B------:R-:W-:Y:S02]  /*bea0*/  FMNMX.FTZ R72, R3, R4, !PT ;  /* 0x0000000403487209 */ /* 0x000fe40007810000 */
[----:B------:R-:W-:Y:S01]  /*beb0*/  ISETP.GT.AND P4, PT, R70, 0x10, PT ;  /* 0x000000104600780c */ /* 0x000fe20003f84270 */
[----:B------:R-:W1:Y:S01]  /*bec0*/  MUFU.TANH R58, R58 ;  /* 0x0000003a003a7308 */ /* 0x000e620000002400 */
[----:B----4-:R-:W-:Y:S02]  /*bed0*/  FSEL R73, R8, -INF , P5 ;  /* 0xff80000008497808 */ /* 0x010fe40002800000 */
[----:B------:R-:W-:Y:S02]  /*bee0*/  FMNMX.FTZ R72, R7, R72, !PT ;  /* 0x0000004807487209 */ /* 0x000fe40007810000 */
[----:B------:R-:W-:-:S02]  /*bef0*/  ISETP.GT.AND P3, PT, R70, 0x11, PT ;  /* 0x000000114600780c */ /* 0x000fc40003f64270 */
[----:B-----5:R-:W-:Y:S01]  /*bf00*/  FSEL R11, R11, -INF , P4 ;  /* 0xff8000000b0b7808 */ /* 0x020fe20002000000 */
[----:B------:R-:W3:Y:S01]  /*bf10*/  MUFU.TANH R52, R52 ;  /* 0x0000003400347308 */ /* 0x000ee20000002400 */
[----:B------:R-:W-:Y:S02]  /*bf20*/  FMNMX.FTZ R72, R73, R72, !PT ;  /* 0x0000004849487209 */ /* 0x000fe40007810000 */
[----:B------:R-:W-:Y:S02]  /*bf30*/  FSEL R5, R5, -INF , P2 ;  /* 0xff80000005057808 */ /* 0x000fe40001000000 */
[----:B------:R-:W-:Y:S02]  /*bf40*/  ISETP.GT.AND P2, PT, R70, 0x18, PT ;  /* 0x000000184600780c */ /* 0x000fe40003f44270 */
[----:B------:R-:W-:Y:S01]  /*bf50*/  FSEL R75, R12, -INF , P3 ;  /* 0xff8000000c4b7808 */ /* 0x000fe20001800000 */
[----:B------:R-:W4:Y:S01]  /*bf60*/  MUFU.TANH R59, R59 ;  /* 0x0000003b003b7308 */ /* 0x000f220000002400 */
[----:B------:R-:W-:-:S02]  /*bf70*/  FMNMX.FTZ R72, R11, R72, !PT ;  /* 0x000000480b487209 */ /* 0x000fc40007810000 */
[----:B------:R-:W-:Y:S02]  /*bf80*/  FSEL R6, R6, -INF , P1 ;  /* 0xff80000006067808 */ /* 0x000fe40000800000 */
[----:B------:R-:W-:Y:S02]  /*bf90*/  ISETP.GT.AND P1, PT, R70, 0x19, PT ;  /* 0x000000194600780c */ /* 0x000fe40003f24270 */
[----:B------:R-:W-:Y:S01]  /*bfa0*/  FSEL R77, R26, -INF , P2 ;  /* 0xff8000001a4d7808 */ /* 0x000fe20001000000 */
[----:B------:R-:W5:Y:S01]  /*bfb0*/  MUFU.TANH R53, R53 ;  /* 0x0000003500357308 */ /* 0x000f620000002400 */
[----:B------:R-:W-:Y:S02]  /*bfc0*/  FMNMX.FTZ R72, R75, R72, !PT ;  /* 0x000000484b487209 */ /* 0x000fe40007810000 */
[----:B------:R-:W-:Y:S02]  /*bfd0*/  FSEL R9, R9, -INF , P6 ;  /* 0xff80000009097808 */ /* 0x000fe40003000000 */
[----:B------:R-:W-:-:S02]  /*bfe0*/  ISETP.GT.AND P6, PT, R70, 0x20, PT ;  /* 0x000000204600780c */ /* 0x000fc40003fc4270 */
[----:B------:R-:W-:Y:S01]  /*bff0*/  FSEL R81, R27, -INF , P1 ;  /* 0xff8000001b517808 */ /* 0x000fe20000800000 */
[----:B------:R-:W5:Y:S01]  /*c000*/  MUFU.TANH R62, R62 ;  /* 0x0000003e003e7308 */ /* 0x000f620000002400 */
[----:B------:R-:W-:Y:S02]  /*c010*/  FMNMX.FTZ R72, R77, R72, !PT ;  /* 0x000000484d487209 */ /* 0x000fe40007810000 */
[----:B------:R-:W-:Y:S02]  /*c020*/  FSEL R27, R10, -INF , P5 ;  /* 0xff8000000a1b7808 */ /* 0x000fe40002800000 */
[----:B------:R-:W-:Y:S02]  /*c030*/  ISETP.GT.AND P5, PT, R70, 0x21, PT ;  /* 0x000000214600780c */ /* 0x000fe40003fa4270 */
[----:B------:R-:W-:Y:S01]  /*c040*/  FMNMX.FTZ R72, R81, R72, !PT ;  /* 0x0000004851487209 */ /* 0x000fe20007810000 */
[----:B------:R2:W-:Y:S01]  /*c050*/  MUFU.TANH R8, R85 ;  /* 0x0000005500087308 */ /* 0x0005e20000002400 */
[----:B------:R-:W-:-:S02]  /*c060*/  FSEL R91, R24, -INF , P4 ;  /* 0xff800000185b7808 */ /* 0x000fc40002000000 */
[----:B------:R-:W-:Y:S02]  /*c070*/  ISETP.GT.AND P4, PT, R70, 0x28, PT ;  /* 0x000000284600780c */ /* 0x000fe40003f84270 */
[----:B------:R-:W-:-:S03]  /*c080*/  FSEL R31, R31, -INF , P5 ;  /* 0xff8000001f1f7808 */ /* 0x000fc60002800000 */
[----:B------:R-:W5:Y:S01]  /*c090*/  MUFU.TANH R56, R56 ;  /* 0x0000003800387308 */ /* 0x000f620000002400 */
[----:B--2---:R-:W-:-:S04]  /*c0a0*/  FSEL R85, R30, -INF , P6 ;  /* 0xff8000001e557808 */ /* 0x004fc80003000000 */
[----:B------:R-:W-:Y:S02]  /*c0b0*/  FMNMX.FTZ R72, R85, R72, !PT ;  /* 0x0000004855487209 */ /* 0x000fe40007810000 */
[----:B------:R-:W-:Y:S01]  /*c0c0*/  FSEL R25, R25, -INF , P3 ;  /* 0xff80000019197808 */ /* 0x000fe20001800000 */
[----:B------:R-:W2:Y:S01]  /*c0d0*/  MUFU.TANH R63, R63 ;  /* 0x0000003f003f7308 */ /* 0x000ea20000002400 */
[----:B------:R-:W-:Y:S02]  /*c0e0*/  ISETP.GT.AND P3, PT, R70, 0x29, PT ;  /* 0x000000294600780c */ /* 0x000fe40003f64270 */
[----:B------:R-:W-:Y:S02]  /*c0f0*/  FSEL R93, R34, -INF , P4 ;  /* 0xff800000225d7808 */ /* 0x000fe40002000000 */
[----:B------:R-:W-:Y:S02]  /*c100*/  FMNMX.FTZ R72, R31, R72, !PT ;  /* 0x000000481f487209 */ /* 0x000fe40007810000 */
[----:B------:R-:W-:Y:S01]  /*c110*/  FSEL R95, R28, -INF , P2 ;  /* 0xff8000001c5f7808 */ /* 0x000fe20001000000 */
[----:B------:R-:W2:Y:S01]  /*c120*/  MUFU.TANH R57, R57 ;  /* 0x0000003900397308 */ /* 0x000ea20000002400 */
[----:B------:R-:W-:-:S02]  /*c130*/  ISETP.GT.AND P2, PT, R70, 0x30, PT ;  /* 0x000000304600780c */ /* 0x000fc40003f44270 */
[----:B------:R-:W-:Y:S02]  /*c140*/  FSEL R35, R35, -INF , P3 ;  /* 0xff80000023237808 */ /* 0x000fe40001800000 */
[----:B------:R-:W-:Y:S02]  /*c150*/  FMNMX.FTZ R72, R93, R72, !PT ;  /* 0x000000485d487209 */ /* 0x000fe40007810000 */
[----:B------:R-:W-:Y:S01]  /*c160*/  FSEL R29, R29, -INF , P1 ;  /* 0xff8000001d1d7808 */ /* 0x000fe20000800000 */
[----:B------:R-:W2:Y:S01]  /*c170*/  MUFU.TANH R66, R66 ;  /* 0x0000004200427308 */ /* 0x000ea20000002400 */
[----:B------:R-:W-:Y:S02]  /*c180*/  ISETP.GT.AND P1, PT, R70, 0x31, PT ;  /* 0x000000314600780c */ /* 0x000fe40003f24270 */
[----:B------:R-:W-:Y:S02]  /*c190*/  FSEL R97, R38, -INF , P2 ;  /* 0xff80000026617808 */ /* 0x000fe40001000000 */
[----:B------:R-:W-:-:S02]  /*c1a0*/  FMNMX.FTZ R72, R35, R72, !PT ;  /* 0x0000004823487209 */ /* 0x000fc40007810000 */
[----:B------:R-:W-:Y:S01]  /*c1b0*/  FSEL R99, R32, -INF , P6 ;  /* 0xff80000020637808 */ /* 0x000fe20003000000 */
[----:B------:R-:W2:Y:S01]  /*c1c0*/  MUFU.TANH R60, R60 ;  /* 0x0000003c003c7308 */ /* 0x000ea20000002400 */
[C---:B------:R-:W-:Y:S02]  /*c1d0*/  ISETP.GT.AND P6, PT, R70.reuse, 0x38, PT ;  /* 0x000000384600780c */ /* 0x040fe40003fc4270 */
        /* <DEDUP_REMOVED lines=14> */
[----:B------:R-:W-:Y:S02]  /*c2c0*/  ISETP.GT.AND P3, PT, R70, 0x41, PT ;  /* 0x000000414600780c */ /* 0x000fe40003f64270 */
[----:B------:R-:W-:Y:S02]  /*c2d0*/  FSEL R105, R46, -INF , P4 ;  /* 0xff8000002e697808 */ /* 0x000fe40002000000 */
[----:B------:R-:W-:Y:S02]  /*c2e0*/  FMNMX.FTZ R72, R43, R72, !PT ;  /* 0x000000482b487209 */ /* 0x000fe40007810000 */
[----:B------:R-:W-:Y:S01]  /*c2f0*/  FSEL R107, R40, -INF , P2 ;  /* 0xff800000286b7808 */ /* 0x000fe20001000000 */
[----:B------:R-:W-:Y:S01]  /*c300*/  FMUL.FTZ R71, R2, R84 ;  /* 0x0000005402477220 */ /* 0x000fe20000410000 */
[----:B------:R-:W-:Y:S01]  /*c310*/  ISETP.GT.AND P2, PT, R70, 0x48, PT ;  /* 0x000000484600780c */ /* 0x000fe20003f44270 */
[----:B------:R-:W2:Y:S01]  /*c320*/  MUFU.TANH R64, R64 ;  /* 0x0000004000407308 */ /* 0x000ea20000002400 */
[----:B------:R-:W-:-:S02]  /*c330*/  FSEL R47, R47, -INF , P3 ;  /* 0xff8000002f2f7808 */ /* 0x000fc40001800000 */
[----:B------:R-:W-:Y:S02]  /*c340*/  FMNMX.FTZ R72, R105, R72, !PT ;  /* 0x0000004869487209 */ /* 0x000fe40007810000 */
[----:B------:R-:W-:Y:S02]  /*c350*/  FSEL R41, R41, -INF , P1 ;  /* 0xff80000029297808 */ /* 0x000fe40000800000 */
[----:B------:R-:W-:Y:S01]  /*c360*/  ISETP.GT.AND P1, PT, R70, 0x49, PT ;  /* 0x000000494600780c */ /* 0x000fe20003f24270 */
[----:B------:R-:W-:Y:S01]  /*c370*/  MUFU.TANH R65, R65 ;  /* 0x0000004100417308 */ /* 0x000fe20000002400 */
[----:B------:R-:W-:Y:S02]  /*c380*/  FSEL R111, R50, -INF , P2 ;  /* 0xff800000326f7808 */ /* 0x000fe40001000000 */
[----:B------:R-:W-:Y:S02]  /*c390*/  FMNMX.FTZ R72, R47, R72, !PT ;  /* 0x000000482f487209 */ /* 0x000fe40007810000 */
[----:B------:R-:W-:-:S02]  /*c3a0*/  FSEL R109, R44, -INF , P6 ;  /* 0xff8000002c6d7808 */ /* 0x000fc40003000000 */
[C---:B------:R-:W-:Y:S02]  /*c3b0*/  ISETP.GT.AND P6, PT, R70.reuse, 0x50, PT ;  /* 0x000000504600780c */ /* 0x040fe40003fc4270 */
[----:B------:R-:W-:Y:S02]  /*c3c0*/  FSEL R51, R51, -INF , P1 ;  /* 0xff80000033337808 */ /* 0x000fe40000800000 */
[----:B------:R-:W-:Y:S02]  /*c3d0*/  FMNMX.FTZ R72, R111, R72, !PT ;  /* 0x000000486f487209 */ /* 0x000fe40007810000 */
[----:B------:R-:W-:Y:S02]  /*c3e0*/  FSEL R45, R45, -INF , P5 ;  /* 0xff8000002d2d7808 */ /* 0x000fe40002800000 */
[----:B------:R-:W-:Y:S02]  /*c3f0*/  ISETP.GT.AND P5, PT, R70, 0x51, PT ;  /* 0x000000514600780c */ /* 0x000fe40003fa4270 */
[----:B------:R-:W-:-:S02]  /*c400*/  FSEL R113, R54, -INF , P6 ;  /* 0xff80000036717808 */ /* 0x000fc40003000000 */
[----:B------:R-:W-:Y:S02]  /*c410*/  FMNMX.FTZ R72, R51, R72, !PT ;  /* 0x0000004833487209 */ /* 0x000fe40007810000 */
[----:B------:R-:W-:Y:S02]  /*c420*/  FSEL R115, R48, -INF , P4 ;  /* 0xff80000030737808 */ /* 0x000fe40002000000 */
[----:B------:R-:W-:Y:S02]  /*c430*/  ISETP.GT.AND P4, PT, R70, 0x58, PT ;  /* 0x000000584600780c */ /* 0x000fe40003f84270 */
[----:B------:R-:W-:Y:S02]  /*c440*/  FSEL R55, R55, -INF , P5 ;  /* 0xff80000037377808 */ /* 0x000fe40002800000 */
[----:B------:R-:W-:Y:S02]  /*c450*/  FMNMX.FTZ R72, R113, R72, !PT ;  /* 0x0000004871487209 */ /* 0x000fe40007810000 */
[----:B0-----:R-:W-:-:S02]  /*c460*/  FSEL R49, R49, -INF , P3 ;  /* 0xff80000031317808 */ /* 0x001fc40001800000 */
[----:B------:R-:W-:Y:S02]  /*c470*/  ISETP.GT.AND P3, PT, R70, 0x59, PT ;  /* 0x000000594600780c */ /* 0x000fe40003f64270 */
[----:B-1----:R-:W-:Y:S02]  /*c480*/  FSEL R119, R58, -INF , P4 ;  /* 0xff8000003a777808 */ /* 0x002fe40002000000 */
[----:B------:R-:W-:Y:S02]  /*c490*/  FMNMX.FTZ R72, R55, R72, !PT ;  /* 0x0000004837487209 */ /* 0x000fe40007810000 */
[----:B---3--:R-:W-:Y:S02]  /*c4a0*/  FSEL R117, R52, -INF , P2 ;  /* 0xff80000034757808 */ /* 0x008fe40001000000 */
[----:B------:R-:W-:Y:S02]  /*c4b0*/  ISETP.GT.AND P2, PT, R70, 0x60, PT ;  /* 0x000000604600780c */ /* 0x000fe40003f44270 */
[----:B----4-:R-:W-:-:S02]  /*c4c0*/  FSEL R59, R59, -INF , P3 ;  /* 0xff8000003b3b7808 */ /* 0x010fc40001800000 */
[----:B------:R-:W-:Y:S02]  /*c4d0*/  FMNMX.FTZ R72, R119, R72, !PT ;  /* 0x0000004877487209 */ /* 0x000fe40007810000 */
[----:B-----5:R-:W-:Y:S02]  /*c4e0*/  FSEL R53, R53, -INF , P1 ;  /* 0xff80000035357808 */ /* 0x020fe40000800000 */
[----:B------:R-:W-:Y:S02]  /*c4f0*/  ISETP.GT.AND P1, PT, R70, 0x61, PT ;  /* 0x000000614600780c */ /* 0x000fe40003f24270 */
[----:B------:R-:W-:Y:S02]  /*c500*/  FSEL R123, R62, -INF , P2 ;  /* 0xff8000003e7b7808 */ /* 0x000fe40001000000 */
[----:B------:R-:W-:Y:S01]  /*c510*/  FMNMX.FTZ R72, R59, R72, !PT ;  /* 0x000000483b487209 */ /* 0x000fe20007810000 */
[----:B------:R-:W0:Y:S01]  /*c520*/  MUFU.TANH R69, R69 ;  /* 0x0000004500457308 */ /* 0x000e220000002400 */
[----:B------:R-:W-:-:S02]  /*c530*/  FSEL R121, R56, -INF , P6 ;  /* 0xff80000038797808 */ /* 0x000fc40003000000 */
[C---:B------:R-:W-:Y:S02]  /*c540*/  ISETP.GT.AND P6, PT, R70.reuse, 0x68, PT ;  /* 0x000000684600780c */ /* 0x040fe40003fc4270 */
[----:B--2---:R-:W-:Y:S02]  /*c550*/  FSEL R63, R63, -INF , P1 ;  /* 0xff8000003f3f7808 */ /* 0x004fe40000800000 */
[----:B------:R-:W-:Y:S01]  /*c560*/  FMNMX.FTZ R72, R123, R72, !PT ;  /* 0x000000487b487209 */ /* 0x000fe20007810000 */
[----:B------:R-:W1:Y:S01]  /*c570*/  MUFU.TANH R71, R71 ;  /* 0x0000004700477308 */ /* 0x000e620000002400 */
        /* <DEDUP_REMOVED lines=8> */
[----:B------:R-:W-:-:S02]  /*c600*/  FMNMX.FTZ R12, R5, R6, !PT ;  /* 0x00000006050c7209 */ /* 0x000fc40007810000 */
[----:B------:R-:W-:Y:S02]  /*c610*/  FSEL R61, R61, -INF , P3 ;  /* 0xff8000003d3d7808 */ /* 0x000fe40001800000 */
[----:B------:R-:W-:Y:S02]  /*c620*/  ISETP.GT.AND P3, PT, R70, 0x71, PT ;  /* 0x000000714600780c */ /* 0x000fe40003f64270 */
[----:B------:R-:W-:Y:S02]  /*c630*/  FSEL R131, R68, -INF , P4 ;  /* 0xff80000044837808 */ /* 0x000fe40002000000 */
[----:B------:R-:W-:Y:S02]  /*c640*/  FMNMX.FTZ R72, R67, R72, !PT ;  /* 0x0000004843487209 */ /* 0x000fe40007810000 */
[----:B------:R-:W-:Y:S02]  /*c650*/  FMNMX.FTZ R12, R9, R12, !PT ;  /* 0x0000000c090c7209 */ /* 0x000fe40007810000 */
[----:B------:R-:W-:-:S02]  /*c660*/  FSEL R129, R64, -INF , P2 ;  /* 0xff80000040817808 */ /* 0x000fc40001000000 */
[C---:B------:R-:W-:Y:S02]  /*c670*/  ISETP.GT.AND P2, PT, R70.reuse, 0x78, PT ;  /* 0x000000784600780c */ /* 0x040fe40003f44270 */
[----:B0-----:R-:W-:Y:S02]  /*c680*/  FSEL R69, R69, -INF , P3 ;  /* 0xff80000045457808 */ /* 0x001fe40001800000 */
[----:B------:R-:W-:Y:S02]  /*c690*/  FMNMX.FTZ R72, R131, R72, !PT ;  /* 0x0000004883487209 */ /* 0x000fe40007810000 */
[----:B------:R-:W-:Y:S02]  /*c6a0*/  FMNMX.FTZ R12, R27, R12, !PT ;  /* 0x0000000c1b0c7209 */ /* 0x000fe40007810000 */
[----:B------:R-:W-:Y:S02]  /*c6b0*/  FSEL R65, R65, -INF , P1 ;  /* 0xff80000041417808 */ /* 0x000fe40000800000 */
[----:B------:R-:W-:-:S02]  /*c6c0*/  ISETP.GT.AND P1, PT, R70, 0x79, PT ;  /* 0x000000794600780c */ /* 0x000fc40003f24270 */
[----:B-1----:R-:W-:Y:S02]  /*c6d0*/  FSEL R71, R71, -INF , P2 ;  /* 0xff80000047477808 */ /* 0x002fe40001000000 */
[----:B------:R-:W-:Y:S02]  /*c6e0*/  FMNMX.FTZ R72, R69, R72, !PT ;  /* 0x0000004845487209 */ /* 0x000fe40007810000 */
[----:B------:R-:W-:Y:S02]  /*c6f0*/  FMNMX.FTZ R12, R91, R12, !PT ;  /* 0x0000000c5b0c7209 */ /* 0x000fe40007810000 */
[----:B------:R-:W-:Y:S02]  /*c700*/  FSEL R133, R8, -INF , P1 ;  /* 0xff80000008857808 */ /* 0x000fe40000800000 */
[----:B------:R-:W-:Y:S02]  /*c710*/  FMNMX.FTZ R72, R71, R72, !PT ;  /* 0x0000004847487209 */ /* 0x000fe40007810000 */
[----:B------:R-:W-:-:S02]  /*c720*/  FMNMX.FTZ R24, R25, R12, !PT ;  /* 0x0000000c19187209 */ /* 0x000fc40007810000 */
[----:B------:R-:W-:Y:S02]  /*c730*/  FMNMX.FTZ R72, R133, R72, !PT ;  /* 0x0000004885487209 */ /* 0x000fe40007810000 */
[----:B------:R-:W-:-:S03]  /*c740*/  FMNMX.FTZ R24, R95, R24, !PT ;  /* 0x000000185f187209 */ /* 0x000fc60007810000 */
[----:B------:R-:W0:Y:S01]  /*c750*/  SHFL.BFLY PT, R137, R72, 0x2, 0x1f ;  /* 0x0c401f0048897f89 */ /* 0x000e2200000e0000 */
[----:B------:R-:W-:-:S04]  /*c760*/  FMNMX.FTZ R26, R29, R24, !PT ;  /* 0x000000181d1a7209 */ /* 0x000fc80007810000 */
[----:B------:R-:W-:-:S04]  /*c770*/  FMNMX.FTZ R26, R99, R26, !PT ;  /* 0x0000001a631a7209 */ /* 0x000fc80007810000 */
[----:B------:R-:W-:-:S04]  /*c780*/  FMNMX.FTZ R26, R33, R26, !PT ;  /* 0x0000001a211a7209 */ /* 0x000fc80007810000 */
[----:B------:R-:W-:-:S04]  /*c790*/  FMNMX.FTZ R26, R103, R26, !PT ;  /* 0x0000001a671a7209 */ /* 0x000fc80007810000 */
[----:B------:R-:W-:-:S04]  /*c7a0*/  FMNMX.FTZ R28, R37, R26, !PT ;  /* 0x0000001a251c7209 */ /* 0x000fc80007810000 */
[----:B------:R-:W-:Y:S02]  /*c7b0*/  FMNMX.FTZ R28, R107, R28, !PT ;  /* 0x0000001c6b1c7209 */ /* 0x000fe40007810000 */
[----:B0-----:R-:W-:Y:S02]  /*c7c0*/  FMNMX.FTZ R137, R72, R137, !PT ;  /* 0x0000008948897209 */ /* 0x001fe40007810000 */
[----:B------:R-:W-:-:S03]  /*c7d0*/  FMNMX.FTZ R28, R41, R28, !PT ;  /* 0x0000001c291c7209 */ /* 0x000fc60007810000 */
[----:B------:R-:W0:Y:S01]  /*c7e0*/  SHFL.BFLY PT, R38, R137, 0x1, 0x1f ;  /* 0x0c201f0089267f89 */ /* 0x000e2200000e0000 */
[----:B------:R-:W-:-:S04]  /*c7f0*/  FMNMX.FTZ R28, R109, R28, !PT ;  /* 0x0000001c6d1c7209 */ /* 0x000fc80007810000 */
[----:B------:R-:W-:-:S04]  /*c800*/  FMNMX.FTZ R28, R45, R28, !PT ;  /* 0x0000001c2d1c7209 */ /* 0x000fc80007810000 */
[----:B------:R-:W-:-:S04]  /*c810*/  FMNMX.FTZ R28, R115, R28, !PT ;  /* 0x0000001c731c7209 */ /* 0x000fc80007810000 */
[----:B------:R-:W-:-:S04]  /*c820*/  FMNMX.FTZ R28, R49, R28, !PT ;  /* 0x0000001c311c7209 */ /* 0x000fc80007810000 */
[----:B------:R-:W-:Y:S01]  /*c830*/  FMNMX.FTZ R28, R117, R28, !PT ;  /* 0x0000001c751c7209 */ /* 0x000fe20007810000 */
[----:B------:R-:W-:-:S03]  /*c840*/  FMUL.FTZ R32, R2, R78 ;  /* 0x0000004e02207220 */ /* 0x000fc60000410000 */
[----:B------:R-:W-:Y:S01]  /*c850*/  FMNMX.FTZ R34, R53, R28, !PT ;  /* 0x0000001c35227209 */ /* 0x000fe20007810000 */
[----:B------:R-:W-:Y:S02]  /*c860*/  IMAD.U32 R42, RZ, RZ, UR4 ;  /* 0x00000004ff2a7e24 */ /* 0x000fe4000f8e00ff */
[C---:B------:R-:W-:Y:S01]  /*c870*/  FMUL.FTZ R40, R2.reuse, R79 ;  /* 0x0000004f02287220 */ /* 0x040fe20000410000 */
[----:B0-----:R-:W-:Y:S02]  /*c880*/  FMNMX.FTZ R38, R137, R38, !PT ;  /* 0x0000002689267209 */ /* 0x001fe40007810000 */
[----:B------:R-:W-:Y:S01]  /*c890*/  FMNMX.FTZ R34, R121, R34, !PT ;  /* 0x0000002279227209 */ /* 0x000fe20007810000 */
[----:B------:R-:W-:Y:S01]  /*c8a0*/  MUFU.TANH R32, R32 ;  /* 0x0000002000207308 */ /* 0x000fe20000002400 */
[----:B------:R-:W-:Y:S01]  /*c8b0*/  FMUL.FTZ R36, R2, R82 ;  /* 0x0000005202247220 */ /* 0x000fe20000410000 */
[----:B------:R-:W-:-:S01]  /*c8c0*/  FFMA.FTZ R8, R38, R42, -8 ;  /* 0xc100000026087423 */ /* 0x000fc2000001002a */
[----:B------:R-:W-:-:S02]  /*c8d0*/  FMNMX.FTZ R34, R57, R34, !PT ;  /* 0x0000002239227209 */ /* 0x000fc40007810000 */
[----:B------:R-:W-:Y:S02]  /*c8e0*/  FSETP.NEU.FTZ.AND P0, PT, R38, -INF , PT ;  /* 0xff8000002600780b */ /* 0x000fe40003f1d000 */
[----:B------:R-:W-:Y:S01]  /*c8f0*/  FMNMX.FTZ R34, R125, R34, !PT ;  /* 0x000000227d227209 */ /* 0x000fe20007810000 */
[----:B------:R-:W0:Y:S01]  /*c900*/  MUFU.TANH R40, R40 ;  /* 0x0000002800287308 */ /* 0x000e220000002400 */
[----:B------:R-:W-:Y:S01]  /*c910*/  FSEL R8, R8, RZ, P0 ;  /* 0x000000ff08087208 */ /* 0x000fe20000000000 */
[----:B------:R-:W-:Y:S01]  /*c920*/  FMUL.FTZ R44, R2, R86 ;  /* 0x00000056022c7220 */ /* 0x000fe20000410000 */
[----:B------:R-:W-:-:S05]  /*c930*/  FMNMX.FTZ R46, R61, R34, !PT ;  /* 0x000000223d2e7209 */ /* 0x000fca0007810000 */
[----:B------:R-:W1:Y:S01]  /*c940*/  MUFU.TANH R36, R36 ;  /* 0x0000002400247308 */ /* 0x000e620000002400 */
[----:B------:R-:W-:-:S01]  /*c950*/  FFMA.FTZ R77, R77, R42, -R8 ;  /* 0x0000002a4d4d7223 */ /* 0x000fc20000010808 */
[----:B------:R-:W-:-:S06]  /*c960*/  FMNMX.FTZ R46, R129, R46, !PT ;  /* 0x0000002e812e7209 */ /* 0x000fcc0007810000 */
[----:B------:R-:W2:Y:S01]  /*c970*/  MUFU.TANH R83, R83 ;  /* 0x0000005300537308 */ /* 0x000ea20000002400 */
[----:B------:R-:W-:Y:S01]  /*c980*/  FMNMX.FTZ R46, R65, R46, !PT ;  /* 0x0000002e412e7209 */ /* 0x000fe20007810000 */
[----:B------:R-:W-:Y:S01]  /*c990*/  FFMA.FTZ R79, R43, R42, -R8 ;  /* 0x0000002a2b4f7223 */ /* 0x000fe20000010808 */
[----:B0-----:R-:W-:-:S05]  /*c9a0*/  FSEL R43, R40, -INF , P5 ;  /* 0xff800000282b7808 */ /* 0x001fca0002800000 */
[----:B------:R-:W-:Y:S01]  /*c9b0*/  MUFU.TANH R44, R44 ;  /* 0x0000002c002c7308 */ /* 0x000fe20000002400 */
[----:B------:R-:W-:-:S07]  /*c9c0*/  FFMA.FTZ R10, R73, R42, -R8 ;  /* 0x0000002a490a7223 */ /* 0x000fce0000010808 */
[----:B------:R0:W-:Y:S01]  /*c9d0*/  MUFU.EX2 R24, R77 ;  /* 0x0000004d00187308 */ /* 0x0001e20000000800 */
[----:B------:R-:W-:-:S01]  /*c9e0*/  FFMA.FTZ R73, R81, R42, -R8 ;  /* 0x0000002a51497223 */ /* 0x000fc20000010808 */
[----:B0-----:R-:W-:-:S06]  /*c9f0*/  FSEL R77, R32, -INF , P6 ;  /* 0xff800000204d7808 */ /* 0x001fcc0003000000 */
[----:B------:R-:W0:Y:S01]  /*ca00*/  MUFU.TANH R87, R87 ;  /* 0x0000005700577308 */ /* 0x000e220000002400 */
[----:B------:R-:W-:Y:S02]  /*ca10*/  FMNMX.FTZ R46, R77, R46, !PT ;  /* 0x0000002e4d2e7209 */ /* 0x000fe40007810000 */
[----:B-1----:R-:W-:Y:S02]  /*ca20*/  FSEL R81, R36, -INF , P4 ;  /* 0xff80000024517808 */ /* 0x002fe40002000000 */
[----:B------:R-:W-:Y:S01]  /*ca30*/  FMNMX.FTZ R46, R43, R46, !PT ;  /* 0x0000002e2b2e7209 */ /* 0x000fe20007810000 */
[----:B------:R-:W-:Y:S01]  /*ca40*/  FFMA.FTZ R85, R85, R42, -R8 ;  /* 0x0000002a55557223 */ /* 0x000fe20000010808 */
[----:B--2---:R-:W-:Y:S02]  /*ca50*/  FSEL R83, R83, -INF , P3 ;  /* 0xff80000053537808 */ /* 0x004fe40001800000 */
[----:B------:R-:W-:Y:S01]  /*ca60*/  FMNMX.FTZ R46, R81, R46, !PT ;  /* 0x0000002e512e7209 */ /* 0x000fe20007810000 */
[----:B------:R1:W-:Y:S03]  /*ca70*/  MUFU.EX2 R26, R85 ;  /* 0x00000055001a7308 */ /* 0x0003e60000000800 */
[----:B------:R-:W-:-:S02]  /*ca80*/  FMNMX.FTZ R46, R83, R46, !PT ;  /* 0x0000002e532e7209 */ /* 0x000fc40007810000 */
[----:B0-----:R-:W-:Y:S02]  /*ca90*/  FSEL R87, R87, -INF , P1 ;  /* 0xff80000057577808 */ /* 0x001fe40000800000 */
[----:B-1----:R-:W-:-:S04]  /*caa0*/  FSEL R85, R44, -INF , P2 ;  /* 0xff8000002c557808 */ /* 0x002fc80001000000 */
[----:B------:R-:W-:-:S04]  /*cab0*/  FMNMX.FTZ R46, R85, R46, !PT ;  /* 0x0000002e552e7209 */ /* 0x000fc80007810000 */
[----:B------:R-:W-:Y:S01]  /*cac0*/  FMNMX.FTZ R46, R87, R46, !PT ;  /* 0x0000002e572e7209 */ /* 0x000fe20007810000 */
[----:B------:R-:W-:-:S04]  /*cad0*/  FFMA.FTZ R30, R93, R42, -R8 ;  /* 0x0000002a5d1e7223 */ /* 0x000fc80000010808 */
[----:B------:R-:W0:Y:S02]  /*cae0*/  SHFL.BFLY PT, R93, R46, 0x2, 0x1f ;  /* 0x0c401f002e5d7f89 */ /* 0x000e2400000e0000 */
[----:B0-----:R-:W-:-:S05]  /*caf0*/  FMNMX.FTZ R93, R46, R93, !PT ;  /* 0x0000005d2e5d7209 */ /* 0x001fca0007810000 */
[----:B------:R-:W0:Y:S01]  /*cb00*/  SHFL.BFLY PT, R54, R93, 0x1, 0x1f ;  /* 0x0c201f005d367f89 */ /* 0x000e2200000e0000 */
[----:B------:R-:W-:-:S01]  /*cb10*/  FFMA.FTZ R75, R75, R42, -R8 ;  /* 0x0000002a4b4b7223 */ /* 0x000fc20000010808 */
[-CC-:B------:R-:W-:Y:S01]  /*cb20*/  FFMA.FTZ R3, R3, R42.reuse, -R8.reuse ;  /* 0x0000002a03037223 */ /* 0x180fe20000010808 */
[----:B------:R-:W-:-:S02]  /*cb30*/  FFMA.FTZ R4, R4, R42, -R8 ;  /* 0x0000002a04047223 */ /* 0x000fc40000010808 */
[----:B------:R1:W-:Y:S01]  /*cb40*/  MUFU.EX2 R12, R75 ;  /* 0x0000004b000c7308 */ /* 0x0003e20000000800 */
[----:B------:R-:W-:-:S01]  /*cb50*/  FFMA.FTZ R7, R7, R42, -R8 ;  /* 0x0000002a07077223 */ /* 0x000fc20000010808 */
[----:B0-----:R-:W-:-:S04]  /*cb60*/  FMNMX.FTZ R54, R93, R54, !PT ;  /* 0x000000365d367209 */ /* 0x001fc80007810000 */
[C---:B------:R-:W-:Y:S01]  /*cb70*/  FSETP.NEU.FTZ.AND P1, PT, R54.reuse, -INF , PT ;  /* 0xff8000003600780b */ /* 0x040fe20003f3d000 */
[----:B------:R-:W-:-:S05]  /*cb80*/  FFMA.FTZ R62, R54, R42, -8 ;  /* 0xc1000000363e7423 */ /* 0x000fca000001002a */
[----:B------:R-:W-:Y:S01]  /*cb90*/  FSEL R62, R62, RZ, P1 ;  /* 0x000000ff3e3e7208 */ /* 0x000fe20000800000 */
[----:B-1----:R-:W-:-:S01]  /*cba0*/  FFMA.FTZ R75, R35, R42, -R8 ;  /* 0x0000002a234b7223 */ /* 0x002fc20000010808 */
[----:B------:R-:W-:-:S03]  /*cbb0*/  FFMA.FTZ R35, R39, R42, -R8 ;  /* 0x0000002a27237223 */ /* 0x000fc60000010808 */
[-CC-:B------:R-:W-:Y:S01]  /*cbc0*/  FFMA.FTZ R5, R5, R42.reuse, -R62.reuse ;  /* 0x0000002a05057223 */ /* 0x180fe2000001083e */
[----:B------:R-:W-:-:S01]  /*cbd0*/  FFMA.FTZ R6, R6, R42, -R62 ;  /* 0x0000002a06067223 */ /* 0x000fc2000001083e */
[-C--:B------:R-:W-:Y:S01]  /*cbe0*/  FFMA.FTZ R39, R47, R42.reuse, -R8 ;  /* 0x0000002a2f277223 */ /* 0x080fe20000010808 */
[----:B------:R-:W-:-:S01]  /*cbf0*/  FFMA.FTZ R64, R9, R42, -R62 ;  /* 0x0000002a09407223 */ /* 0x000fc2000001083e */
[----:B------:R-:W-:Y:S01]  /*cc00*/  MUFU.EX2 R3, R3 ;  /* 0x0000000300037308 */ /* 0x000fe20000000800 */
[----:B------:R-:W-:-:S01]  /*cc10*/  FFMA.FTZ R47, R55, R42, -R8 ;  /* 0x0000002a372f7223 */ /* 0x000fc20000010808 */
[-CC-:B------:R-:W-:Y:S01]  /*cc20*/  FFMA.FTZ R55, R63, R42.reuse, -R8.reuse ;  /* 0x0000002a3f377223 */ /* 0x180fe20000010808 */
[----:B------:R-:W-:Y:S01]  /*cc30*/  ISETP.NE.AND P0, PT, R89, RZ, PT ;  /* 0x000000ff5900720c */ /* 0x000fe20003f05270 */
[-CC-:B------:R-:W-:Y:S01]  /*cc40*/  FFMA.FTZ R63, R69, R42.reuse, -R8.reuse ;  /* 0x0000002a453f7223 */ /* 0x180fe20000010808 */
[----:B------:R-:W-:-:S03]  /*cc50*/  FFMA.FTZ R89, R51, R42, -R8 ;  /* 0x0000002a33597223 */ /* 0x000fc60000010808 */
[----:B------:R-:W0:Y:S01]  /*cc60*/  MUFU.EX2 R4, R4 ;  /* 0x0000000400047308 */ /* 0x000e220000000800 */
[----:B------:R-:W-:-:S01]  /*cc70*/  FFMA.FTZ R69, R27, R42, -R62 ;  /* 0x0000002a1b457223 */ /* 0x000fc2000001083e */
[-CC-:B------:R-:W-:Y:S01]  /*cc80*/  FFMA.FTZ R51, R59, R42.reuse, -R8.reuse ;  /* 0x0000002a3b337223 */ /* 0x180fe20000010808 */
[----:B------:R-:W-:-:S05]  /*cc90*/  FFMA.FTZ R59, R67, R42, -R8 ;  /* 0x0000002a433b7223 */ /* 0x000fca0000010808 */
[----:B------:R-:W-:Y:S01]  /*cca0*/  MUFU.EX2 R5, R5 ;  /* 0x0000000500057308 */ /* 0x000fe20000000800 */
[----:B------:R-:W-:-:S01]  /*ccb0*/  FFMA.FTZ R11, R11, R42, -R8 ;  /* 0x0000002a0b0b7223 */ /* 0x000fc20000010808 */
[-CC-:B------:R-:W-:Y:S01]  /*ccc0*/  FFMA.FTZ R31, R31, R42.reuse, -R8.reuse ;  /* 0x0000002a1f1f7223 */ /* 0x180fe20000010808 */
[----:B------:R-:W-:-:S05]  /*ccd0*/  FFMA.FTZ R97, R97, R42, -R8 ;  /* 0x0000002a61617223 */ /* 0x000fca0000010808 */
[----:B------:R-:W1:Y:S01]  /*cce0*/  MUFU.EX2 R6, R6 ;  /* 0x0000000600067308 */ /* 0x000e620000000800 */
[----:B------:R-:W-:-:S01]  /*ccf0*/  FFMA.FTZ R101, R101, R42, -R8 ;  /* 0x0000002a65657223 */ /* 0x000fc20000010808 */
[-CC-:B------:R-:W-:Y:S01]  /*cd00*/  FFMA.FTZ R32, R105, R42.reuse, -R8.reuse ;  /* 0x0000002a69207223 */ /* 0x180fe20000010808 */
[----:B------:R-:W-:-:S01]  /*cd10*/  FFMA.FTZ R40, R111, R42, -R8 ;  /* 0x0000002a6f287223 */ /* 0x000fc20000010808 */
[-CC-:B------:R-:W-:Y:S01]  /*cd20*/  FFMA.FTZ R36, R113, R42.reuse, -R8.reuse ;  /* 0x0000002a71247223 */ /* 0x180fe20000010808 */
[----:B------:R-:W-:-:S01]  /*cd30*/  FFMA.FTZ R44, R119, R42, -R8 ;  /* 0x0000002a772c7223 */ /* 0x000fc20000010808 */
[-CC-:B------:R-:W-:Y:S02]  /*cd40*/  FFMA.FTZ R46, R123, R42.reuse, -R8.reuse ;  /* 0x0000002a7b2e7223 */ /* 0x180fe40000010808 */
[----:B------:R-:W2:Y:S01]  /*cd50*/  MUFU.EX2 R7, R7 ;  /* 0x0000000700077308 */ /* 0x000ea20000000800 */
[----:B------:R-:W-:-:S01]  /*cd60*/  FFMA.FTZ R48, R127, R42, -R8 ;  /* 0x0000002a7f307223 */ /* 0x000fc20000010808 */
[-CC-:B------:R-:W-:Y:S01]  /*cd70*/  FFMA.FTZ R50, R131, R42.reuse, -R8.reuse ;  /* 0x0000002a83327223 */ /* 0x180fe20000010808 */
[----:B------:R-:W-:-:S01]  /*cd80*/  FFMA.FTZ R52, R71, R42, -R8 ;  /* 0x0000002a47347223 */ /* 0x000fc20000010808 */
[-C--:B------:R-:W-:Y:S01]  /*cd90*/  FFMA.FTZ R67, R133, R42.reuse, -R8 ;  /* 0x0000002a85437223 */ /* 0x080fe20000010808 */
[----:B------:R-:W-:-:S03]  /*cda0*/  FFMA.FTZ R8, R91, R42, -R62 ;  /* 0x0000002a5b087223 */ /* 0x000fc6000001083e */
[----:B------:R-:W3:Y:S01]  /*cdb0*/  MUFU.EX2 R64, R64 ;  /* 0x0000004000407308 */ /* 0x000ee20000000800 */
[----:B------:R-:W-:-:S07]  /*cdc0*/  FFMA.FTZ R9, R25, R42, -R62 ;  /* 0x0000002a19097223 */ /* 0x000fce000001083e */
[----:B------:R-:W4:Y:S01]  /*cdd0*/  MUFU.EX2 R10, R10 ;  /* 0x0000000a000a7308 */ /* 0x000f220000000800 */
[----:B------:R-:W-:-:S07]  /*cde0*/  FFMA.FTZ R66, R95, R42, -R62 ;  /* 0x0000002a5f427223 */ /* 0x000fce000001083e */
[----:B------:R-:W5:Y:S01]  /*cdf0*/  MUFU.EX2 R69, R69 ;  /* 0x0000004500457308 */ /* 0x000f620000000800 */
[----:B------:R-:W-:-:S01]  /*ce00*/  FFMA.FTZ R58, R41, R42, -R62 ;  /* 0x0000002a293a7223 */ /* 0x000fc2000001083e */
[----:B0-----:R-:W-:-:S06]  /*ce10*/  FADD.FTZ R74, R3, R4 ;  /* 0x00000004034a7221 */ /* 0x001fcc0000010000 */
[----:B------:R-:W0:Y:S01]  /*ce20*/  MUFU.EX2 R11, R11 ;  /* 0x0000000b000b7308 */ /* 0x000e220000000800 */
[----:B-1----:R-:W-:-:S01]  /*ce30*/  FADD.FTZ R41, R5, R6 ;  /* 0x0000000605297221 */ /* 0x002fc20000010000 */
[----:B------:R-:W-:-:S06]  /*ce40*/  FFMA.FTZ R71, R29, R42, -R62 ;  /* 0x0000002a1d477223 */ /* 0x000fcc000001083e */
[----:B------:R-:W1:Y:S01]  /*ce50*/  MUFU.EX2 R8, R8 ;  /* 0x0000000800087308 */ /* 0x000e620000000800 */
[----:B------:R-:W-:-:S01]  /*ce60*/  FFMA.FTZ R60, R49, R42, -R62 ;  /* 0x0000002a313c7223 */ /* 0x000fc2000001083e */
[----:B--2---:R-:W-:Y:S01]  /*ce70*/  FADD.FTZ R49, R7, R74 ;  /* 0x0000004a07317221 */ /* 0x004fe20000010000 */
[----:B---3--:R-:W-:-:S05]  /*ce80*/  FADD.FTZ R74, R64, R41 ;  /* 0x00000029404a7221 */ /* 0x008fca0000010000 */
[----:B------:R-:W2:Y:S01]  /*ce90*/  MUFU.EX2 R9, R9 ;  /* 0x0000000900097308 */ /* 0x000ea20000000800 */
[----:B------:R-:W-:-:S01]  /*cea0*/  FFMA.FTZ R25, R99, R42, -R62 ;  /* 0x0000002a63197223 */ /* 0x000fc2000001083e */
[----:B----4-:R-:W-:Y:S01]  /*ceb0*/  FADD.FTZ R76, R10, R49 ;  /* 0x000000310a4c7221 */ /* 0x010fe20000010000 */
[----:B-----5:R-:W-:-:S05]  /*cec0*/  FADD.FTZ R49, R69, R74 ;  /* 0x0000004a45317221 */ /* 0x020fca0000010000 */
[----:B------:R-:W3:Y:S01]  /*ced0*/  MUFU.EX2 R66, R66 ;  /* 0x0000004200427308 */ /* 0x000ee20000000800 */
[----:B------:R-:W-:-:S01]  /*cee0*/  FFMA.FTZ R56, R33, R42, -R62 ;  /* 0x0000002a21387223 */ /* 0x000fc2000001083e */
[----:B------:R-:W-:Y:S01]  /*cef0*/  FFMA.FTZ R72, R53, R42, -R62 ;  /* 0x0000002a35487223 */ /* 0x000fe2000001083e */
[----:B0-----:R-:W-:-:S05]  /*cf00*/  FADD.FTZ R53, R11, R76 ;  /* 0x0000004c0b357221 */ /* 0x001fca0000010000 */
[----:B------:R-:W0:Y:S01]  /*cf10*/  MUFU.EX2 R73, R73 ;  /* 0x0000004900497308 */ /* 0x000e220000000800 */
[----:B-1----:R-:W-:-:S01]  /*cf20*/  FADD.FTZ R74, R8, R49 ;  /* 0x00000031084a7221 */ /* 0x002fc20000010000 */
[----:B------:R-:W-:-:S06]  /*cf30*/  FFMA.FTZ R33, R103, R42, -R62 ;  /* 0x0000002a67217223 */ /* 0x000fcc000001083e */
[----:B------:R-:W1:Y:S01]  /*cf40*/  MUFU.EX2 R71, R71 ;  /* 0x0000004700477308 */ /* 0x000e620000000800 */
[----:B------:R-:W-:-:S01]  /*cf50*/  FADD.FTZ R53, R12, R53 ;  /* 0x000000350c357221 */ /* 0x000fc20000010000 */
[----:B------:R-:W-:Y:S02]  /*cf60*/  VIADD R41, R0, 0x19c40 ;  /* 0x00019c4000297836 */ /* 0x000fe40000000000 */
[----:B--2---:R-:W-:-:S04]  /*cf70*/  FADD.FTZ R91, R9, R74 ;  /* 0x0000004a095b7221 */ /* 0x004fc80000010000 */
[----:B------:R-:W-:Y:S01]  /*cf80*/  MUFU.EX2 R25, R25 ;  /* 0x0000001900197308 */ /* 0x000fe20000000800 */
[----:B------:R-:W-:-:S01]  /*cf90*/  FFMA.FTZ R68, R37, R42, -R62 ;  /* 0x0000002a25447223 */ /* 0x000fc2000001083e */
[----:B------:R-:W-:-:S06]  /*cfa0*/  FADD.FTZ R76, R24, R53 ;  /* 0x00000035184c7221 */ /* 0x000fcc0000010000 */
[----:B------:R-:W2:Y:S01]  /*cfb0*/  MUFU.EX2 R31, R31 ;  /* 0x0000001f001f7308 */ /* 0x000ea20000000800 */
[----:B---3--:R-:W-:-:S01]  /*cfc0*/  FADD.FTZ R78, R66, R91 ;  /* 0x0000005b424e7221 */ /* 0x008fc20000010000 */
[----:B------:R-:W-:-:S06]  /*cfd0*/  FFMA.FTZ R27, R107, R42, -R62 ;  /* 0x0000002a6b1b7223 */ /* 0x000fcc000001083e */
[----:B------:R-:W3:Y:S01]  /*cfe0*/  MUFU.EX2 R56, R56 ;  /* 0x0000003800387308 */ /* 0x000ee20000000800 */
[----:B------:R-:W-:Y:S01]  /*cff0*/  PRMT R41, R80, 0x654, R41 ;  /* 0x0000065450297816 */ /* 0x000fe20000000029 */
[----:B------:R-:W-:Y:S01]  /*d000*/  FFMA.FTZ R57, R57, R42, -R62 ;  /* 0x0000002a39397223 */ /* 0x000fe2000001083e */
[----:B0-----:R-:W-:-:S05]  /*d010*/  FADD.FTZ R53, R73, R76 ;  /* 0x0000004c49357221 */ /* 0x001fca0000010000 */
[----:B------:R-:W0:Y:S01]  /*d020*/  MUFU.EX2 R30, R30 ;  /* 0x0000001e001e7308 */ /* 0x000e220000000800 */
[----:B-1----:R-:W-:-:S01]  /*d030*/  FADD.FTZ R78, R71, R78 ;  /* 0x0000004e474e7221 */ /* 0x002fc20000010000 */
[----:B------:R1:W-:Y:S06]  /*d040*/  SYNCS.ARRIVE.TRANS64.RED.A1T0 RZ, [R41+URZ], RZ ;  /* 0x000000ff29ff79a7 */ /* 0x0003ec000810043f */
[----:B------:R-:W4:Y:S01]  /*d050*/  MUFU.EX2 R33, R33 ;  /* 0x0000002100217308 */ /* 0x000f220000000800 */
[----:B------:R-:W-:-:S07]  /*d060*/  FADD.FTZ R76, R26, R53 ;  /* 0x000000351a4c7221 */ /* 0x000fce0000010000 */
[----:B------:R-:W5:Y:S01]  /*d070*/  MUFU.EX2 R75, R75 ;  /* 0x0000004b004b7308 */ /* 0x000f620000000800 */
[----:B------:R-:W-:-:S07]  /*d080*/  FFMA.FTZ R37, R109, R42, -R62 ;  /* 0x0000002a6d257223 */ /* 0x000fce000001083e */
[----:B------:R-:W5:Y:S01]  /*d090*/  MUFU.EX2 R68, R68 ;  /* 0x0000004400447308 */ /* 0x000f620000000800 */
[----:B------:R-:W-:-:S01]  /*d0a0*/  FFMA.FTZ R74, R61, R42, -R62 ;  /* 0x0000002a3d4a7223 */ /* 0x000fc2000001083e */
[----:B--2---:R-:W-:-:S06]  /*d0b0*/  FADD.FTZ R61, R31, R76 ;  /* 0x0000004c1f3d7221 */ /* 0x004fcc0000010000 */
[----:B------:R-:W2:Y:S01]  /*d0c0*/  MUFU.EX2 R28, R97 ;  /* 0x00000061001c7308 */ /* 0x000ea20000000800 */
[----:B------:R-:W-:-:S07]  /*d0d0*/  FFMA.FTZ R70, R45, R42, -R62 ;  /* 0x0000002a2d467223 */ /* 0x000fce000001083e */
[----:B------:R-:W2:Y:S08]  /*d0e0*/  MUFU.EX2 R27, R27 ;  /* 0x0000001b001b7308 */ /* 0x000eb00000000800 */
[----:B-1----:R1:W-:Y:S01]  /*d0f0*/  MUFU.EX2 R41, R57 ;  /* 0x0000003900297308 */ /* 0x0023e20000000800 */
[----:B------:R-:W-:-:S01]  /*d100*/  FFMA.FTZ R53, R43, R42, -R62 ;  /* 0x0000002a2b357223 */ /* 0x000fc2000001083e */
[----:B-1----:R-:W-:-:S06]  /*d110*/  FADD.FTZ R57, R25, R78 ;  /* 0x0000004e19397221 */ /* 0x002fcc0000010000 */
[----:B------:R-:W1:Y:S01]  /*d120*/  MUFU.EX2 R35, R35 ;  /* 0x0000002300237308 */ /* 0x000e620000000800 */
[----:B---3--:R-:W-:-:S01]  /*d130*/  FADD.FTZ R76, R56, R57 ;  /* 0x00000039384c7221 */ /* 0x008fc20000010000 */
[----:B0-----:R-:W-:-:S06]  /*d140*/  FADD.FTZ R78, R30, R61 ;  /* 0x0000003d1e4e7221 */ /* 0x001fcc0000010000 */
[----:B------:R-:W0:Y:S01]  /*d150*/  MUFU.EX2 R58, R58 ;  /* 0x0000003a003a7308 */ /* 0x000e220000000800 */
[----:B----4-:R-:W-:-:S01]  /*d160*/  FADD.FTZ R43, R33, R76 ;  /* 0x0000004c212b7221 */ /* 0x010fc20000010000 */
[----:B------:R-:W-:Y:S01]  /*d170*/  FFMA.FTZ R29, R115, R42, -R62 ;  /* 0x0000002a731d7223 */ /* 0x000fe2000001083e */
[----:B-----5:R-:W-:-:S05]  /*d180*/  FADD.FTZ R57, R75, R78 ;  /* 0x0000004e4b397221 */ /* 0x020fca0000010000 */
[----:B------:R-:W3:Y:S01]  /*d190*/  MUFU.EX2 R34, R101 ;  /* 0x0000006500227308 */ /* 0x000ee20000000800 */
[----:B------:R-:W-:-:S07]  /*d1a0*/  FADD.FTZ R76, R68, R43 ;  /* 0x0000002b444c7221 */ /* 0x000fce0000010000 */
[----:B------:R-:W4:Y:S01]  /*d1b0*/  MUFU.EX2 R37, R37 ;  /* 0x0000002500257308 */ /* 0x000f220000000800 */
[----:B--2---:R-:W-:-:S07]  /*d1c0*/  FADD.FTZ R78, R28, R57 ;  /* 0x000000391c4e7221 */ /* 0x004fce0000010000 */
[----:B------:R-:W2:Y:S01]  /*d1d0*/  MUFU.EX2 R79, R79 ;  /* 0x0000004f004f7308 */ /* 0x000ea20000000800 */
[----:B------:R-:W-:-:S01]  /*d1e0*/  FADD.FTZ R57, R27, R76 ;  /* 0x0000004c1b397221 */ /* 0x000fc20000010000 */
[----:B------:R-:W-:-:S06]  /*d1f0*/  FFMA.FTZ R45, R117, R42, -R62 ;  /* 0x0000002a752d7223 */ /* 0x000fcc000001083e */
[----:B------:R-:W5:Y:S01]  /*d200*/  MUFU.EX2 R70, R70 ;  /* 0x0000004600467308 */ /* 0x000f620000000800 */
[----:B------:R-:W-:Y:S01]  /*d210*/  F2FP.SATFINITE.E4M3.F32.PACK_AB_MERGE_C R148, R10, R7, RZ ;  /* 0x000000070a94723e */ /* 0x000fe200048070ff */
[----:B-1----:R-:W-:Y:S01]  /*d220*/  FADD.FTZ R7, R35, R78 ;  /* 0x0000004e23077221 */ /* 0x002fe20000010000 */
[----:B------:R-:W-:-:S05]  /*d230*/  F2FP.SATFINITE.E4M3.F32.PACK_AB_MERGE_C R150, R73, R24, RZ ;  /* 0x000000184996723e */ /* 0x000fca00048070ff */
[----:B------:R-:W1:Y:S01]  /*d240*/  MUFU.EX2 R32, R32 ;  /* 0x0000002000207308 */ /* 0x000e620000000800 */
[----:B0-----:R-:W-:-:S07]  /*d250*/  FADD.FTZ R24, R58, R57 ;  /* 0x000000393a187221 */ /* 0x001fce0000010000 */
[----:B------:R-:W0:Y:S01]  /*d260*/  MUFU.EX2 R29, R29 ;  /* 0x0000001d001d7308 */ /* 0x000e220000000800 */
[----:B---3--:R-:W-:-:S01]  /*d270*/  FADD.FTZ R76, R34, R7 ;  /* 0x00000007224c7221 */ /* 0x008fc20000010000 */
[----:B----4-:R-:W-:-:S06]  /*d280*/  FADD.FTZ R7, R37, R24 ;  /* 0x0000001825077221 */ /* 0x010fcc0000010000 */
[----:B------:R-:W3:Y:S01]  /*d290*/  MUFU.EX2 R39, R39 ;  /* 0x0000002700277308 */ /* 0x000ee20000000800 */
[----:B--2---:R-:W-:-:S07]  /*d2a0*/  F2FP.SATFINITE.E4M3.F32.PACK_AB_MERGE_C R138, R79, R34, RZ ;  /* 0x000000224f8a723e */ /* 0x004fce00048070ff */
[----:B------:R-:W2:Y:S01]  /*d2b0*/  MUFU.EX2 R60, R60 ;  /* 0x0000003c003c7308 */ /* 0x000ea20000000800 */
[----:B------:R-:W-:-:S01]  /*d2c0*/  FFMA.FTZ R121, R121, R42, -R62 ;  /* 0x0000002a79797223 */ /* 0x000fc2000001083e */
[----:B------:R-:W-:-:S06]  /*d2d0*/  FADD.FTZ R79, R79, R76 ;  /* 0x0000004c4f4f7221 */ /* 0x000fcc0000010000 */
[----:B------:R-:W4:Y:S01]  /*d2e0*/  MUFU.EX2 R40, R40 ;  /* 0x0000002800287308 */ /* 0x000f220000000800 */
[----:B-----5:R-:W-:-:S07]  /*d2f0*/  FADD.FTZ R24, R70, R7 ;  /* 0x0000000746187221 */ /* 0x020fce0000010000 */
[----:B------:R-:W5:Y:S01]  /*d300*/  MUFU.EX2 R45, R45 ;  /* 0x0000002d002d7308 */ /* 0x000f620000000800 */
[----:B------:R-:W-:Y:S01]  /*d310*/  F2FP.SATFINITE.E4M3.F32.PACK_AB_MERGE_C R136, R75, R30, RZ ;  /* 0x0000001e4b88723e */ /* 0x000fe200048070ff */
[----:B-1----:R-:W-:-:S06]  /*d320*/  FADD.FTZ R30, R32, R79 ;  /* 0x0000004f201e7221 */ /* 0x002fcc0000010000 */
[----:B------:R-:W1:Y:S01]  /*d330*/  MUFU.EX2 R89, R89 ;  /* 0x0000005900597308 */ /* 0x000e620000000800 */
[----:B0-----:R-:W-:-:S01]  /*d340*/  FADD.FTZ R57, R29, R24 ;  /* 0x000000181d397221 */ /* 0x001fc20000010000 */
[----:B------:R-:W-:-:S06]  /*d350*/  FFMA.FTZ R49, R125, R42, -R62 ;  /* 0x0000002a7d317223 */ /* 0x000fcc000001083e */
[----:B------:R-:W0:Y:S01]  /*d360*/  MUFU.EX2 R72, R72 ;  /* 0x0000004800487308 */ /* 0x000e220000000800 */
[----:B------:R-:W-:Y:S01]  /*d370*/  F2FP.SATFINITE.E4M3.F32.PACK_AB_MERGE_C R137, R68, R33, RZ ;  /* 0x000000214489723e */ /* 0x000fe200048070ff */
[----:B---3--:R-:W-:-:S06]  /*d380*/  FADD.FTZ R33, R39, R30 ;  /* 0x0000001e27217221 */ /* 0x008fcc0000010000 */
[----:B------:R-:W3:Y:S01]  /*d390*/  MUFU.EX2 R36, R36 ;  /* 0x0000002400247308 */ /* 0x000ee20000000800 */
[----:B--2---:R-:W-:-:S07]  /*d3a0*/  FADD.FTZ R30, R60, R57 ;  /* 0x000000393c1e7221 */ /* 0x004fce0000010000 */
[----:B------:R-:W2:Y:S01]  /*d3b0*/  MUFU.EX2 R0, R121 ;  /* 0x0000007900007308 */ /* 0x000ea20000000800 */
[----:B----4-:R-:W-:-:S01]  /*d3c0*/  FADD.FTZ R34, R40, R33 ;  /* 0x0000002128227221 */ /* 0x010fc20000010000 */
[----:B------:R-:W-:-:S06]  /*d3d0*/  F2FP.SATFINITE.E4M3.F32.PACK_AB_MERGE_C R148, R4, R3, R148 ;  /* 0x000000030494723e */ /* 0x000fcc0004807094 */
[----:B------:R-:W4:Y:S01]  /*d3e0*/  MUFU.EX2 R47, R47 ;  /* 0x0000002f002f7308 */ /* 0x000f220000000800 */
[----:B-----5:R-:W-:-:S01]  /*d3f0*/  FADD.FTZ R3, R45, R30 ;  /* 0x0000001e2d037221 */ /* 0x020fc20000010000 */
[----:B-1----:R-:W-:Y:S01]  /*d400*/  F2FP.SATFINITE.E4M3.F32.PACK_AB_MERGE_C R140, R89, R40, RZ ;  /* 0x00000028598c723e */ /* 0x002fe200048070ff */
[----:B------:R-:W-:-:S05]  /*d410*/  FFMA.FTZ R129, R129, R42, -R62 ;  /* 0x0000002a81817223 */ /* 0x000fca000001083e */
[----:B------:R-:W1:Y:S01]  /*d420*/  MUFU.EX2 R44, R44 ;  /* 0x0000002c002c7308 */ /* 0x000e620000000800 */
[----:B------:R-:W-:-:S01]  /*d430*/  FADD.FTZ R89, R89, R34 ;  /* 0x0000002259597221 */ /* 0x000fc20000010000 */
[----:B0-----:R-:W-:-:S06]  /*d440*/  FADD.FTZ R3, R72, R3 ;  /* 0x0000000348037221 */ /* 0x001fcc0000010000 */
[----:B------:R-:W0:Y:S01]  /*d450*/  MUFU.EX2 R49, R49 ;  /* 0x0000003100317308 */ /* 0x000e220000000800 */
[----:B------:R-:W-:-:S01]  /*d460*/  FFMA.FTZ R65, R65, R42, -R62 ;  /* 0x0000002a41417223 */ /* 0x000fc2000001083e */
[----:B---3--:R-:W-:-:S06]  /*d470*/  FADD.FTZ R4, R36, R89 ;  /* 0x0000005924047221 */ /* 0x008fcc0000010000 */
[----:B------:R-:W3:Y:S01]  /*d480*/  MUFU.EX2 R51, R51 ;  /* 0x0000003300337308 */ /* 0x000ee20000000800 */
[----:B------:R-:W-:Y:S01]  /*d490*/  F2FP.SATFINITE.E4M3.F32.PACK_AB_MERGE_C R150, R12, R11, R150 ;  /* 0x0000000b0c96723e */ /* 0x000fe20004807096 */
[----:B--2---:R-:W-:-:S06]  /*d4a0*/  FADD.FTZ R12, R0, R3 ;  /* 0x00000003000c7221 */ /* 0x004fcc0000010000 */
[----:B------:R-:W2:Y:S01]  /*d4b0*/  MUFU.EX2 R74, R74 ;  /* 0x0000004a004a7308 */ /* 0x000ea20000000800 */
[----:B------:R-:W-:-:S01]  /*d4c0*/  FFMA.FTZ R77, R77, R42, -R62 ;  /* 0x0000002a4d4d7223 */ /* 0x000fc2000001083e */
[----:B----4-:R-:W-:-:S06]  /*d4d0*/  FADD.FTZ R3, R47, R4 ;  /* 0x000000042f037221 */ /* 0x010fcc0000010000 */
[----:B------:R-:W-:Y:S01]  /*d4e0*/  MUFU.EX2 R48, R48 ;  /* 0x0000003000307308 */ /* 0x000fe20000000800 */
[----:B------:R-:W-:-:S07]  /*d4f0*/  FADD.FTZ R12, R41, R12 ;  /* 0x0000000c290c7221 */ /* 0x000fce0000010000 */
[----:B------:R-:W4:Y:S08]  /*d500*/  MUFU.EX2 R59, R59 ;  /* 0x0000003b003b7308 */ /* 0x000f300000000800 */
[----:B------:R-:W5:Y:S01]  /*d510*/  MUFU.EX2 R46, R46 ;  /* 0x0000002e002e7308 */ /* 0x000f620000000800 */
[----:B------:R-:W-:-:S07]  /*d520*/  F2FP.SATFINITE.E4M3.F32.PACK_AB_MERGE_C R136, R31, R26, R136 ;  /* 0x0000001a1f88723e */ /* 0x000fce0004807088 */
[----:B------:R-:W5:Y:S01]  /*d530*/  MUFU.EX2 R43, R129 ;  /* 0x00000081002b7308 */ /* 0x000f620000000800 */
[----:B-1----:R-:W-:-:S07]  /*d540*/  FADD.FTZ R26, R44, R3 ;  /* 0x000000032c1a7221 */ /* 0x002fce0000010000 */
[----:B------:R-:W1:Y:S01]  /*d550*/  MUFU.EX2 R55, R55 ;  /* 0x0000003700377308 */ /* 0x000e620000000800 */
[----:B0-----:R-:W-:-:S01]  /*d560*/  FADD.FTZ R3, R49, R12 ;  /* 0x0000000c31037221 */ /* 0x001fc20000010000 */
[----:B------:R-:W-:-:S06]  /*d570*/  FFMA.FTZ R81, R81, R42, -R62 ;  /* 0x0000002a51517223 */ /* 0x000fcc000001083e */
[----:B------:R-:W0:Y:S01]  /*d580*/  MUFU.EX2 R10, R65 ;  /* 0x00000041000a7308 */ /* 0x000e220000000800 */
[C---:B---3--:R-:W-:Y:S01]  /*d590*/  F2FP.SATFINITE.E4M3.F32.PACK_AB_MERGE_C R142, R51.reuse, R44, RZ ;  /* 0x0000002c338e723e */ /* 0x048fe200048070ff */
[----:B------:R-:W-:Y:S01]  /*d5a0*/  FADD.FTZ R51, R51, R26 ;  /* 0x0000001a33337221 */ /* 0x000fe20000010000 */
[----:B--2---:R-:W-:-:S05]  /*d5b0*/  F2FP.SATFINITE.E4M3.F32.PACK_AB_MERGE_C R49, R74, R49, RZ ;  /* 0x000000314a31723e */ /* 0x004fca00048070ff */
[----:B------:R-:W2:Y:S01]  /*d5c0*/  MUFU.EX2 R7, R77 ;  /* 0x0000004d00077308 */ /* 0x000ea20000000800 */
[----:B------:R-:W-:-:S01]  /*d5d0*/  FADD.FTZ R74, R74, R3 ;  /* 0x000000034a4a7221 */ /* 0x000fc20000010000 */
[----:B----4-:R-:W-:Y:S01]  /*d5e0*/  F2FP.SATFINITE.E4M3.F32.PACK_AB_MERGE_C R144, R59, R48, RZ ;  /* 0x000000303b90723e */ /* 0x010fe200048070ff */
[----:B------:R-:W-:-:S05]  /*d5f0*/  FFMA.FTZ R83, R83, R42, -R62 ;  /* 0x0000002a53537223 */ /* 0x000fca000001083e */
[----:B------:R-:W3:Y:S01]  /*d600*/  MUFU.EX2 R24, R53 ;  /* 0x0000003500187308 */ /* 0x000ee20000000800 */
[----:B------:R-:W-:Y:S01]  /*d610*/  F2FP.SATFINITE.E4M3.F32.PACK_AB_MERGE_C R149, R69, R64, RZ ;  /* 0x000000404595723e */ /* 0x000fe200048070ff */
[----:B-----5:R-:W-:Y:S01]  /*d620*/  FADD.FTZ R12, R46, R51 ;  /* 0x000000332e0c7221 */ /* 0x020fe20000010000 */
[----:B------:R-:W-:-:S01]  /*d630*/  FFMA.FTZ R85, R85, R42, -R62 ;  /* 0x0000002a55557223 */ /* 0x000fc2000001083e */
[----:B------:R-:W-:-:S04]  /*d640*/  FADD.FTZ R3, R43, R74 ;  /* 0x0000004a2b037221 */ /* 0x000fc80000010000 */
[----:B------:R-:W-:Y:S01]  /*d650*/  MUFU.EX2 R52, R52 ;  /* 0x0000003400347308 */ /* 0x000fe20000000800 */
[----:B------:R-:W-:-:S01]  /*d660*/  FFMA.FTZ R62, R87, R42, -R62 ;  /* 0x0000002a573e7223 */ /* 0x000fc2000001083e */
[----:B-1----:R-:W-:-:S06]  /*d670*/  F2FP.SATFINITE.E4M3.F32.PACK_AB_MERGE_C R144, R55, R46, R144 ;  /* 0x0000002e3790723e */ /* 0x002fcc0004807090 */
[----:B------:R-:W1:Y:S01]  /*d680*/  MUFU.EX2 R67, R67 ;  /* 0x0000004300437308 */ /* 0x000e620000000800 */
[----:B------:R-:W-:-:S01]  /*d690*/  FADD.FTZ R55, R55, R12 ;  /* 0x0000000c37377221 */ /* 0x000fc20000010000 */
[----:B------:R-:W-:-:S06]  /*d6a0*/  F2FP.SATFINITE.E4M3.F32.PACK_AB_MERGE_C R149, R6, R5, R149 ;  /* 0x000000050695723e */ /* 0x000fcc0004807095 */
[----:B------:R-:W4:Y:S01]  /*d6b0*/  MUFU.EX2 R50, R50 ;  /* 0x0000003200327308 */ /* 0x000f220000000800 */
[----:B0-----:R-:W-:-:S07]  /*d6c0*/  FADD.FTZ R6, R10, R3 ;  /* 0x000000030a067221 */ /* 0x001fce0000010000 */
[----:B------:R-:W0:Y:S01]  /*d6d0*/  MUFU.EX2 R81, R81 ;  /* 0x0000005100517308 */ /* 0x000e220000000800 */
[----:B------:R-:W-:-:S07]  /*d6e0*/  FADD.FTZ R48, R48, R55 ;  /* 0x0000003730307221 */ /* 0x000fce0000010000 */
[----:B------:R-:W5:Y:S01]  /*d6f0*/  MUFU.EX2 R63, R63 ;  /* 0x0000003f003f7308 */ /* 0x000f620000000800 */
[----:B--2---:R-:W-:-:S07]  /*d700*/  FADD.FTZ R3, R7, R6 ;  /* 0x0000000607037221 */ /* 0x004fce0000010000 */
[----:B------:R-:W2:Y:S01]  /*d710*/  MUFU.EX2 R4, R83 ;  /* 0x0000005300047308 */ /* 0x000ea20000000800 */
[----:B------:R-:W-:-:S01]  /*d720*/  FADD.FTZ R59, R59, R48 ;  /* 0x000000303b3b7221 */ /* 0x000fc20000010000 */
[C---:B---3--:R-:W-:Y:S01]  /*d730*/  F2FP.SATFINITE.E4M3.F32.PACK_AB_MERGE_C R7, R24.reuse, R7, RZ ;  /* 0x000000071807723e */ /* 0x048fe200048070ff */
[----:B------:R-:W-:-:S05]  /*d740*/  FADD.FTZ R24, R24, R3 ;  /* 0x0000000318187221 */ /* 0x000fca0000010000 */
[----:B------:R-:W3:Y:S01]  /*d750*/  MUFU.EX2 R85, R85 ;  /* 0x0000005500557308 */ /* 0x000ee20000000800 */
[----:B------:R-:W-:-:S07]  /*d760*/  ISETP.GE.AND P1, PT, R88, 0x81, PT ;  /* 0x000000815800780c */ /* 0x000fce0003f26270 */
[----:B------:R-:W3:Y:S01]  /*d770*/  MUFU.EX2 R62, R62 ;  /* 0x0000003e003e7308 */ /* 0x000ee20000000800 */
[----:B-1----:R-:W-:Y:S01]  /*d780*/  F2FP.SATFINITE.E4M3.F32.PACK_AB_MERGE_C R5, R67, R52, RZ ;  /* 0x000000344305723e */ /* 0x002fe200048070ff */
[----:B----4-:R-:W-:Y:S01]  /*d790*/  FADD.FTZ R6, R50, R59 ;  /* 0x0000003b32067221 */ /* 0x010fe20000010000 */
[----:B0-----:R-:W-:-:S02]  /*d7a0*/  FADD.FTZ R3, R81, R24 ;  /* 0x0000001851037221 */ /* 0x001fc40000010000 */
[C---:B-----5:R-:W-:Y:S01]  /*d7b0*/  F2FP.SATFINITE.E4M3.F32.PACK_AB_MERGE_C R146, R63.reuse, R50, R5 ;  /* 0x000000323f92723e */ /* 0x060fe20004807005 */
[----:B------:R-:W-:-:S01]  /*d7c0*/  FADD.FTZ R63, R63, R6 ;  /* 0x000000063f3f7221 */ /* 0x000fc20000010000 */
[----:B--2---:R-:W-:Y:S01]  /*d7d0*/  FADD.FTZ R6, R4, R3 ;  /* 0x0000000304067221 */ /* 0x004fe20000010000 */
[----:B------:R-:W-:Y:S01]  /*d7e0*/  F2FP.SATFINITE.E4M3.F32.PACK_AB_MERGE_C R143, R41, R0, R49 ;  /* 0x00000000298f723e */ /* 0x000fe20004807031 */
[----:B------:R-:W-:Y:S01]  /*d7f0*/  BSSY B0, `(.L_x_453) ;  /* 0x00002b3000007945 */ /* 0x000fe20003800000 */
[----:B------:R-:W-:Y:S01]  /*d800*/  F2FP.SATFINITE.E4M3.F32.PACK_AB_MERGE_C R151, R71, R66, RZ ;  /* 0x000000424797723e */ /* 0x000fe200048070ff */
[----:B------:R-:W-:Y:S01]  /*d810*/  FADD.FTZ R0, R52, R63 ;  /* 0x0000003f34007221 */ /* 0x000fe20000010000 */
[----:B------:R-:W-:Y:S01]  /*d820*/  F2FP.SATFINITE.E4M3.F32.PACK_AB_MERGE_C R37, R70, R37, RZ ;  /* 0x000000254625723e */ /* 0x000fe200048070ff */
[----:B---3--:R-:W-:Y:S01]  /*d830*/  FADD.FTZ R3, R85, R6 ;  /* 0x0000000655037221 */ /* 0x008fe20000010000 */
[----:B------:R-:W-:-:S02]  /*d840*/  F2FP.SATFINITE.E4M3.F32.PACK_AB_MERGE_C R141, R72, R45, RZ ;  /* 0x0000002d488d723e */ /* 0x000fc400048070ff */
[----:B------:R-:W-:Y:S01]  /*d850*/  F2FP.SATFINITE.E4M3.F32.PACK_AB_MERGE_C R5, R62, R85, RZ ;  /* 0x000000553e05723e */ /* 0x000fe200048070ff */
[----:B------:R-:W-:-:S01]  /*d860*/  FADD.FTZ R0, R67, R0 ;  /* 0x0000000043007221 */ /* 0x000fc20000010000 */
[----:B------:R-:W-:Y:S01]  /*d870*/  F2FP.SATFINITE.E4M3.F32.PACK_AB_MERGE_C R138, R35, R28, R138 ;  /* 0x0000001c238a723e */ /* 0x000fe2000480708a */
[----:B------:R-:W-:-:S01]  /*d880*/  FADD.FTZ R3, R62, R3 ;  /* 0x000000033e037221 */ /* 0x000fc20000010000 */
[----:B------:R-:W-:Y:S01]  /*d890*/  F2FP.SATFINITE.E4M3.F32.PACK_AB_MERGE_C R140, R39, R32, R140 ;  /* 0x00000020278c723e */ /* 0x000fe2000480708c */
[--C-:B------:R-:W-:Y:S01]  /*d8a0*/  IMAD.MOV.U32 R134, RZ, RZ, R135.reuse ;  /* 0x000000ffff867224 */ /* 0x100fe200078e0087 */
[----:B------:R-:W-:Y:S01]  /*d8b0*/  F2FP.SATFINITE.E4M3.F32.PACK_AB_MERGE_C R142, R47, R36, R142 ;  /* 0x000000242f8e723e */ /* 0x000fe2000480708e */
[----:B------:R-:W-:Y:S01]  /*d8c0*/  IMAD.MOV.U32 R133, RZ, RZ, R135 ;  /* 0x000000ffff857224 */ /* 0x000fe200078e0087 */
        /* <DEDUP_REMOVED lines=11> */
[--C-:B------:R-:W-:Y:S01]  /*d980*/  IMAD.MOV.U32 R126, RZ, RZ, R135.reuse ;  /* 0x000000ffff7e7224 */ /* 0x100fe200078e0087 */
[-C--:B------:R-:W-:Y:S01]  /*d990*/  MOV R130, R135.reuse ;  /* 0x0000008700827202 */ /* 0x080fe20000000f00 */
        /* <DEDUP_REMOVED lines=11> */
[----:B------:R-:W-:Y:S01]  /*da50*/  MOV R88, R135 ;  /* 0x0000008700587202 */ /* 0x000fe20000000f00 */
[----:B------:R-:W-:-:S02]  /*da60*/  IMAD.MOV.U32 R118, RZ, RZ, R135 ;  /* 0x000000ffff767224 */ /* 0x000fc400078e0087 */
[--C-:B------:R-:W-:Y:S02]  /*da70*/  IMAD.MOV.U32 R117, RZ, RZ, R135.reuse ;  /* 0x000000ffff757224 */ /* 0x100fe400078e0087 */
[--C-:B------:R-:W-:Y:S02]  /*da80*/  IMAD.MOV.U32 R115, RZ, RZ, R135.reuse ;  /* 0x000000ffff737224 */ /* 0x100fe400078e0087 */
[--C-:B------:R-:W-:Y:S02]  /*da90*/  IMAD.MOV.U32 R114, RZ, RZ, R135.reuse ;  /* 0x000000ffff727224 */ /* 0x100fe400078e0087 */
[--C-:B------:R-:W-:Y:S02]  /*daa0*/  IMAD.MOV.U32 R113, RZ, RZ, R135.reuse ;  /* 0x000000ffff717224 */ /* 0x100fe400078e0087 */
[--C-:B------:R-:W-:Y:S02]  /*dab0*/  IMAD.MOV.U32 R112, RZ, RZ, R135.reuse ;  /* 0x000000ffff707224 */ /* 0x100fe400078e0087 */
        /* <DEDUP_REMOVED lines=19> */
[----:B------:R-:W-:Y:S01]  /*dbf0*/  IMAD.MOV.U32 R89, RZ, RZ, R135 ;  /* 0x000000ffff597224 */ /* 0x000fe200078e0087 */
[----:B------:R-:W-:Y:S06]  /*dc00*/  @!P1 BRA `(.L_x_454) ;  /* 0x0000002400c49947 */ /* 0x000fec0003800000 */
[----:B------:R-:W2:Y:S01]  /*dc10*/  LDL.LU R80, [R1] ;  /* 0x0000000001507983 */ /* 0x000ea20000300800 */
[----:B------:R-:W-:Y:S02]  /*dc20*/  VIADD R8, R155, 0xfffffffe ;  /* 0xfffffffe9b087836 */ /* 0x000fe40000000000 */
[----:B------:R-:W-:Y:S01]  /*dc30*/  IMAD.MOV.U32 R9, RZ, RZ, R54 ;  /* 0x000000ffff097224 */ /* 0x000fe200078e0036 */
[----:B------:R0:W5:Y:S01]  /*dc40*/  LDL.LU R5, [R1+0x8] ;  /* 0x0000080001057983 */ /* 0x0001620000300800 */
[----:B------:R-:W-:Y:S01]  /*dc50*/  IMAD.MOV.U32 R10, RZ, RZ, R38 ;  /* 0x000000ffff0a7224 */ /* 0x000fe200078e0026 */
        /* <DEDUP_REMOVED lines=23> */
[----:B------:R-:W-:Y:S01]  /*ddd0*/  CS2R R88, SRZ ;  /* 0x0000000000587805 */ /* 0x000fe2000001ff00 */
[----:B0-2---:R-:W-:-:S07]  /*dde0*/  IMAD.MOV.U32 R4, RZ, RZ, R80 ;  /* 0x000000ffff047224 */ /* 0x005fce00078e0050 */
.L_x_467:
[----:B-----5:R-:W-:-:S04]  /*ddf0*/  ISETP.NE.AND P1, PT, R4, 0x1, PT ;  /* 0x000000010400780c */ /* 0x020fc80003f25270 */
[----:B------:R-:W-:-:S04]  /*de00*/  SEL R6, RZ, 0x1, P1 ;  /* 0x00000001ff067807 */ /* 0x000fc80000800000 */
[----:B-----5:R-:W-:-:S05]  /*de10*/  LOP3.LUT R11, R5, R6, RZ, 0x3c, !PT ;  /* 0x00000006050b7212 */ /* 0x020fca00078e3cff */
[----:B------:R0:W-:Y:S01]  /*de20*/  STL [R1+0x8], R11 ;  /* 0x0000080b01007387 */ /* 0x0001e20000100800 */
[----:B------:R-:W-:Y:S05]  /*de30*/  @!P0 BRA `(.L_x_455) ;  /* 0x0000000000048947 */ /* 0x000fea0003800000 */
[----:B------:R-:W-:Y:S01]  /*de40*/  BPT.TRAP 0x1 ;  /* 0x000000040000795c */ /* 0x000fe20000300000 */
.L_x_455:
[----:B------:R-:W-:-:S05]  /*de50*/  VIADD R6, R4, 0x1 ;  /* 0x0000000104067836 */ /* 0x000fca0000000000 */
[----:B------:R-:W-:-:S04]  /*de60*/  ISETP.NE.AND P1, PT, R6, 0x2, PT ;  /* 0x000000020600780c */ /* 0x000fc80003f25270 */
[----:B------:R-:W-:Y:S02]  /*de70*/  SEL R7, R6, RZ, P1 ;  /* 0x000000ff06077207 */ /* 0x000fe40000800000 */
[----:B------:R-:W-:-:S03]  /*de80*/  SHF.L.U32 R6, R11, 0x1f, RZ ;  /* 0x0000001f0b067819 */ /* 0x000fc600000006ff */
[----:B------:R1:W-:Y:S01]  /*de90*/  STL [R1], R7 ;  /* 0x0000000701007387 */ /* 0x0003e20000100800 */
[----:B0-----:R-:W-:-:S04]  /*dea0*/  IMAD R11, R7, 0x8, R18 ;  /* 0x00000008070b7824 */ /* 0x001fc800078e0212 */
[----:B------:R1:W0:Y:S01]  /*deb0*/  SYNCS.PHASECHK.TRANS64.TRYWAIT P1, [R11+URZ+0x19c30], R6 ;  /* 0x019c30060b0075a7 */ /* 0x000222000802017f */
[----:B------:R-:W-:Y:S05]  /*dec0*/  @!P0 BRA `(.L_x_456) ;  /* 0x0000000000048947 */ /* 0x000fea0003800000 */
[----:B------:R-:W-:Y:S01]  /*ded0*/  BPT.TRAP 0x1 ;  /* 0x000000040000795c */ /* 0x000fe20000300000 */
.L_x_456:
[----:B------:R-:W-:Y:S01]  /*dee0*/  BSSY B1, `(.L_x_457) ;  /* 0x0000006000017945 */ /* 0x000fe20003800000 */
[----:B------:R-:W-:Y:S01]  /*def0*/  IMAD R24, R7, 0x300, R13 ;  /* 0x0000030007187824 */ /* 0x000fe200078e020d */
[----:B------:R-:W-:Y:S02]  /*df00*/  MOV R25, 0xc0000010 ;  /* 0xc000001000197802 */ /* 0x000fe40000000f00 */
[----:B0-----:R-:W-:Y:S05]  /*df10*/  @P1 BRA `(.L_x_458) ;  /* 0x0000000000081947 */ /* 0x001fea0003800000 */
[----:B------:R-:W0:Y:S02]  /*df20*/  SYNCS.PHASECHK.TRANS64.TRYWAIT P1, [R11+URZ+0x19c30], R6 ;  /* 0x019c30060b0075a7 */ /* 0x000e24000802017f */
[----:B0-----:R-:W-:Y:S05]  /*df30*/  @!P1 BRA `(.L_x_459) ;  /* 0x000000c400f09947 */ /* 0x001fea0003800000 */
.L_x_458:
[----:B------:R-:W-:Y:S05]  /*df40*/  BSYNC B1 ;  /* 0x0000000000017941 */ /* 0x000fea0003800000 */
.L_x_457:
[C---:B------:R-:W-:Y:S01]  /*df50*/  R2UR UR6, R24.reuse ;  /* 0x00000000180672ca */ /* 0x040fe200000e0000 */
[C---:B01----:R-:W-:Y:S01]  /*df60*/  VIADD R6, R24.reuse, 0x100 ;  /* 0x0000010018067836 */ /* 0x043fe20000000000 */
[----:B------:R-:W-:Y:S01]  /*df70*/  R2UR UR7, R25 ;  /* 0x00000000190772ca */ /* 0x000fe200000e0000 */
[----:B------:R-:W-:Y:S01]  /*df80*/  VIADD R24, R24, 0x200 ;  /* 0x0000020018187836 */ /* 0x000fe20000000000 */
[----:B------:R-:W-:Y:S01]  /*df90*/  R2UR UR4, R14 ;  /* 0x000000000e0472ca */ /* 0x000fe200000e0000 */
[----:B------:R-:W-:Y:S01]  /*dfa0*/  IMAD.MOV.U32 R25, RZ, RZ, -0x3ffffff0 ;  /* 0xc0000010ff197424 */ /* 0x000fe200078e00ff */
[----:B------:R-:W-:Y:S01]  /*dfb0*/  R2UR UR5, R15 ;  /* 0x000000000f0572ca */ /* 0x000fe200000e0000 */
[----:B------:R-:W-:Y:S01]  /*dfc0*/  IMAD.MOV.U32 R7, RZ, RZ, -0x3ffffff0 ;  /* 0xc0000010ff077424 */ /* 0x000fe200078e00ff */
[----:B------:R-:W-:Y:S02]  /*dfd0*/  R2UR UR14, R24 ;  /* 0x00000000180e72ca */ /* 0x000fe400000e0000 */
[----:B------:R-:W-:-:S02]  /*dfe0*/  R2UR UR15, R25 ;  /* 0x00000000190f72ca */ /* 0x000fc400000e0000 */
[----:B------:R-:W-:Y:S01]  /*dff0*/  WARPGROUP.ARRIVE ;  /* 0x00000000000079c5 */ /* 0x000fe20000000000 */
[----:B------:R-:W-:Y:S02]  /*e000*/  R2UR UR10, R6 ;  /* 0x00000000060a72ca */ /* 0x000fe400000e0000 */
[----:B------:R-:W-:Y:S02]  /*e010*/  R2UR UR11, R7 ;  /* 0x00000000070b72ca */ /* 0x000fe400000e0000 */
[----:B------:R-:W-:Y:S02]  /*e020*/  R2UR UR8, R152 ;  /* 0x00000000980872ca */ /* 0x000fe400000e0000 */
[----:B------:R-:W-:Y:S01]  /*e030*/  QGMMA.64x128x32.F32.E4M3.E4M3 R24, gdesc[UR4], RZ, !UPT, gsb0 ;  /* 0x01e00000041879f3 */ /* 0x000fe2000c0008ff */
[----:B------:R-:W-:Y:S02]  /*e040*/  R2UR UR9, R153 ;  /* 0x00000000990972ca */ /* 0x000fe400000e0000 */
[----:B------:R-:W-:-:S02]  /*e050*/  R2UR UR12, R20 ;  /* 0x00000000140c72ca */ /* 0x000fc400000e0000 */
[----:B------:R-:W-:Y:S01]  /*e060*/  R2UR UR13, R21 ;  /* 0x00000000150d72ca */ /* 0x000fe200000e0000 */
[----:B------:R-:W-:Y:S02]  /*e070*/  WARPGROUP.DEPBAR.LE gsb0, 0x0 ;  /* 0x00008000000079c5 */ /* 0x000fe40000010000 */
[----:B------:R-:W-:-:S06]  /*e080*/  WARPGROUP.ARRIVE ;  /* 0x00000000000079c5 */ /* 0x000fcc0000000000 */
[----:B------:R-:W-:Y:S03]  /*e090*/  QGMMA.64x128x32.F32.E4M3.E4M3 R24, gdesc[UR8], R24, gsb0 ;  /* 0x01e00000081879f3 */ /* 0x000fe60008000818 */
[----:B------:R-:W-:Y:S02]  /*e0a0*/  WARPGROUP.DEPBAR.LE gsb0, 0x0 ;  /* 0x00008000000079c5 */ /* 0x000fe40000010000 */
[----:B------:R-:W-:-:S07]  /*e0b0*/  WARPGROUP.ARRIVE ;  /* 0x00000000000079c5 */ /* 0x000fce0000000000 */
[----:B------:R-:W-:Y:S03]  /*e0c0*/  QGMMA.64x128x32.F32.E4M3.E4M3 R24, gdesc[UR12], R24, gsb0 ;  /* 0x01e000000c1879f3 */ /* 0x000fe60008000818 */
[----:B------:R-:W-:Y:S02]  /*e0d0*/  WARPGROUP.DEPBAR.LE gsb0, 0x0 ;  /* 0x00008000000079c5 */ /* 0x000fe40000010000 */
[----:B------:R-:W-:Y:S05]  /*e0e0*/  @!P0 BRA `(.L_x_460) ;  /* 0x0000000000048947 */ /* 0x000fea0003800000 */
[----:B------:R-:W-:Y:S01]  /*e0f0*/  BPT.TRAP 0x1 ;  /* 0x000000040000795c */ /* 0x000fe20000300000 */
.L_x_460:
[----:B------:R-:W-:Y:S01]  /*e100*/  SHF.L.U32 R5, R5, 0x1f, RZ ;  /* 0x0000001f05057819 */ /* 0x000fe200000006ff */
[----:B------:R-:W-:-:S04]  /*e110*/  IMAD R12, R4, 0x8, R18 ;  /* 0x00000008040c7824 */ /* 0x000fc800078e0212 */
[----:B------:R0:W1:Y:S01]  /*e120*/  SYNCS.PHASECHK.TRANS64.TRYWAIT P1, [R12+URZ+0x19c50], R5 ;  /* 0x019c50050c0075a7 */ /* 0x000062000802017f */
[----:B------:R-:W-:Y:S05]  /*e130*/  @!P0 BRA `(.L_x_461) ;  /* 0x0000000000048947 */ /* 0x000fea0003800000 */
[----:B------:R-:W-:Y:S01]  /*e140*/  BPT.TRAP 0x1 ;  /* 0x000000040000795c */ /* 0x000fe20000300000 */
.L_x_461:
[----:B------:R-:W-:Y:S04]  /*e150*/  BSSY B1, `(.L_x_462) ;  /* 0x0000004000017945 */ /* 0x000fe80003800000 */
[----:B-1----:R-:W-:Y:S05]  /*e160*/  @P1 BRA `(.L_x_463) ;  /* 0x0000000000081947 */ /* 0x002fea0003800000 */
[----:B------:R-:W1:Y:S02]  /*e170*/  SYNCS.PHASECHK.TRANS64.TRYWAIT P1, [R12+URZ+0x19c50], R5 ;  /* 0x019c50050c0075a7 */ /* 0x000e64000802017f */
[----:B-1----:R-:W-:Y:S05]  /*e180*/  @!P1 BRA `(.L_x_464) ;  /* 0x000000c400709947 */ /* 0x002fea0003800000 */
.L_x_463:
[----:B------:R-:W-:Y:S05]  /*e190*/  BSYNC B1 ;  /* 0x0000000000017941 */ /* 0x000fea0003800000 */
.L_x_462:
[----:B01----:R-:W-:Y:S01]  /*e1a0*/  VIADD R5, R18, 0x3000 ;  /* 0x0000300012057836 */ /* 0x003fe20000000000 */
[----:B------:R-:W-:Y:S01]  /*e1b0*/  WARPGROUP.ARRIVE ;  /* 0x00000000000079c5 */ /* 0x000fe20000000000 */
[----:B------:R-:W-:-:S03]  /*e1c0*/  IMAD.MOV.U32 R7, RZ, RZ, 0x40000040 ;  /* 0x40000040ff077424 */ /* 0x000fc600078e00ff */
[----:B------:R-:W-:-:S04]  /*e1d0*/  SHF.R.U32.HI R5, RZ, 0x4, R5 ;  /* 0x00000004ff057819 */ /* 0x000fc80000011605 */
[----:B------:R-:W-:-:S04]  /*e1e0*/  LOP3.LUT R5, R5, 0x3fff, RZ, 0xc0, !PT ;  /* 0x00003fff05057812 */ /* 0x000fc800078ec0ff */
[----:B------:R-:W-:-:S05]  /*e1f0*/  LOP3.LUT R5, R5, 0x10000, RZ, 0xfc, !PT ;  /* 0x0001000005057812 */ /* 0x000fca00078efcff */
[----:B------:R-:W-:Y:S01]  /*e200*/  IMAD R4, R4, 0x300, R5 ;  /* 0x0000030004047824 */ /* 0x000fe200078e0205 */
[----:B------:R-:W-:-:S03]  /*e210*/  MOV R5, 0x40000040 ;  /* 0x4000004000057802 */ /* 0x000fc60000000f00 */
[C---:B------:R-:W-:Y:S01]  /*e220*/  VIADD R6, R4.reuse, 0x2 ;  /* 0x0000000204067836 */ /* 0x040fe20000000000 */
[----:B------:R-:W-:Y:S02]  /*e230*/  R2UR UR6, R4 ;  /* 0x00000000040672ca */ /* 0x000fe400000e0000 */
[----:B------:R-:W-:Y:S01]  /*e240*/  R2UR UR7, R5 ;  /* 0x00000000050772ca */ /* 0x000fe200000e0000 */
[----:B------:R-:W-:-:S12]  /*e250*/  IMAD.MOV.U32 R5, RZ, RZ, 0x40000040 ;  /* 0x40000040ff057424 */ /* 0x000fd800078e00ff */
[----:B------:R-:W-:Y:S01]  /*e260*/  QGMMA.64x96x32.F32.E4M3.E4M3 R88, R148, gdesc[UR4], R88, gsb0 ;  /* 0x0160000494587df3 */ /* 0x000fe20008000858 */
[----:B------:R-:W-:Y:S01]  /*e270*/  R2UR UR6, R6 ;  /* 0x00000000060672ca */ /* 0x000fe200000e0000 */
[C---:B------:R-:W-:Y:S01]  /*e280*/  VIADD R6, R4.reuse, 0x4 ;  /* 0x0000000404067836 */ /* 0x040fe20000000000 */
[----:B------:R-:W-:Y:S01]  /*e290*/  R2UR UR7, R7 ;  /* 0x00000000070772ca */ /* 0x000fe200000e0000 */
[----:B------:R-:W-:Y:S02]  /*e2a0*/  IMAD.MOV.U32 R7, RZ, RZ, 0x40000040 ;  /* 0x40000040ff077424 */ /* 0x000fe400078e00ff */
[----:B------:R-:W-:Y:S01]  /*e2b0*/  VIADD R4, R4, 0x6 ;  /* 0x0000000604047836 */ /* 0x000fe20000000000 */
[----:B------:R-:W-:Y:S02]  /*e2c0*/  WARPGROUP.DEPBAR.LE gsb0, 0x0 ;  /* 0x00008000000079c5 */ /* 0x000fe40000010000 */
[----:B------:R-:W-:-:S07]  /*e2d0*/  WARPGROUP.ARRIVE ;  /* 0x00000000000079c5 */ /* 0x000fce0000000000 */
[----:B------:R-:W-:Y:S01]  /*e2e0*/  QGMMA.64x96x32.F32.E4M3.E4M3 R88, R136, gdesc[UR4], R88, gsb0 ;  /* 0x0160000488587df3 */ /* 0x000fe20008000858 */
[----:B------:R-:W-:Y:S02]  /*e2f0*/  R2UR UR6, R6 ;  /* 0x00000000060672ca */ /* 0x000fe400000e0000 */
[----:B------:R-:W-:Y:S01]  /*e300*/  R2UR UR7, R7 ;  /* 0x00000000070772ca */ /* 0x000fe200000e0000 */
[----:B------:R-:W-:Y:S02]  /*e310*/  WARPGROUP.DEPBAR.LE gsb0, 0x0 ;  /* 0x00008000000079c5 */ /* 0x000fe40000010000 */
[----:B------:R-:W-:-:S10]  /*e320*/  WARPGROUP.ARRIVE ;  /* 0x00000000000079c5 */ /* 0x000fd40000000000 */
[----:B------:R-:W-:Y:S01]  /*e330*/  QGMMA.64x96x32.F32.E4M3.E4M3 R88, R140, gdesc[UR4], R88, gsb0 ;  /* 0x016000048c587df3 */ /* 0x000fe20008000858 */
[----:B------:R-:W-:Y:S02]  /*e340*/  R2UR UR6, R4 ;  /* 0x00000000040672ca */ /* 0x000fe400000e0000 */
[----:B------:R-:W-:Y:S01]  /*e350*/  R2UR UR7, R5 ;  /* 0x00000000050772ca */ /* 0x000fe200000e0000 */
[----:B------:R-:W-:Y:S02]  /*e360*/  WARPGROUP.DEPBAR.LE gsb0, 0x0 ;  /* 0x00008000000079c5 */ /* 0x000fe40000010000 */
[----:B------:R-:W-:-:S10]  /*e370*/  WARPGROUP.ARRIVE ;  /* 0x00000000000079c5 */ /* 0x000fd40000000000 */
[----:B------:R-:W-:Y:S03]  /*e380*/  QGMMA.64x96x32.F32.E4M3.E4M3 R88, R144, gdesc[UR4], R88, gsb0 ;  /* 0x0160000490587df3 */ /* 0x000fe60008000858 */
[----:B------:R-:W-:Y:S02]  /*e390*/  WARPGROUP.DEPBAR.LE gsb0, 0x0 ;  /* 0x00008000000079c5 */ /* 0x000fe40000010000 */
[----:B------:R-:W-:Y:S05]  /*e3a0*/  @!P0 BRA `(.L_x_465) ;  /* 0x0000000000048947 */ /* 0x000fea0003800000 */
[----:B------:R-:W-:Y:S01]  /*e3b0*/  BPT.TRAP 0x1 ;  /* 0x000000040000795c */ /* 0x000fe20000300000 */
.L_x_465:
        /* <DEDUP_REMOVED lines=23> */
[----:B------:R-:W3:Y:S01]  /*e530*/  MUFU.TANH R24, R24 ;  /* 0x0000001800187308 */ /* 0x000ee20000002400 */
[----:B0-----:R-:W-:Y:S01]  /*e540*/  FMNMX.FTZ R52, R4, R10, !PT ;  /* 0x0000000a04347209 */ /* 0x001fe20007810000 */
[C---:B------:R-:W-:Y:S01]  /*e550*/  FMUL.FTZ R31, R2.reuse, R35 ;  /* 0x00000023021f7220 */ /* 0x040fe20000410000 */
[C---:B------:R-:W-:Y:S01]  /*e560*/  FMUL.FTZ R35, R2.reuse, R41 ;  /* 0x0000002902237220 */ /* 0x040fe20000410000 */
[C---:B------:R-:W-:Y:S01]  /*e570*/  FMUL.FTZ R57, R2.reuse, R57 ;  /* 0x0000003902397220 */ /* 0x040fe20000410000 */
[C---:B------:R-:W-:Y:S01]  /*e580*/  FMUL.FTZ R41, R2.reuse, R49 ;  /* 0x0000003102297220 */ /* 0x040fe20000410000 */
[----:B------:R-:W-:Y:S01]  /*e590*/  IADD3 R49, R11, 0x19c40, RZ ;  /* 0x00019c400b317810 */ /* 0x000fe20007ffe0ff */
        /* <DEDUP_REMOVED lines=8> */
[----:B------:R-:W-:Y:S01]  /*e620*/  FMUL.FTZ R72, R2, R72 ;  /* 0x0000004802487220 */ /* 0x000fe20000410000 */
[----:B------:R-:W1:Y:S01]  /*e630*/  MUFU.TANH R28, R28 ;  /* 0x0000001c001c7308 */ /* 0x000e620000002400 */
[----:B---3--:R-:W-:Y:S01]  /*e640*/  FMNMX.FTZ R53, R24, R53, !PT ;  /* 0x0000003518357209 */ /* 0x008fe20007810000 */
[C---:B------:R-:W-:Y:S01]  /*e650*/  FMUL.FTZ R73, R2.reuse, R73 ;  /* 0x0000004902497220 */ /* 0x040fe20000410000 */
[C---:B------:R-:W-:Y:S01]  /*e660*/  FMUL.FTZ R76, R2.reuse, R76 ;  /* 0x0000004c024c7220 */ /* 0x040fe20000410000 */
[C---:B------:R-:W-:Y:S01]  /*e670*/  FMUL.FTZ R77, R2.reuse, R77 ;  /* 0x0000004d024d7220 */ /* 0x040fe20000410000 */
[C---:B------:R-:W-:Y:S01]  /*e680*/  FMUL.FTZ R80, R2.reuse, R80 ;  /* 0x0000005002507220 */ /* 0x040fe20000410000 */
[C---:B------:R-:W-:Y:S01]  /*e690*/  FMUL.FTZ R81, R2.reuse, R81 ;  /* 0x0000005102517220 */ /* 0x040fe20000410000 */
[C---:B------:R-:W-:Y:S01]  /*e6a0*/  FMUL.FTZ R84, R2.reuse, R84 ;  /* 0x0000005402547220 */ /* 0x040fe20000410000 */
[----:B------:R-:W3:Y:S01]  /*e6b0*/  MUFU.TANH R29, R29 ;  /* 0x0000001d001d7308 */ /* 0x000ee20000002400 */
        /* <DEDUP_REMOVED lines=27> */
[----:B------:R-:W-:-:S04]  /*e870*/  FMUL.FTZ R83, R2, R83 ;  /* 0x0000005302537220 */ /* 0x000fc80000410000 */
[----:B------:R-:W5:Y:S08]  /*e880*/  MUFU.TANH R35, R35 ;  /* 0x0000002300237308 */ /* 0x000f700000002400 */
[----:B------:R3:W-:Y:S08]  /*e890*/  MUFU.TANH R11, R57 ;  /* 0x00000039000b7308 */ /* 0x0007f00000002400 */
[----:B------:R-:W5:Y:S01]  /*e8a0*/  MUFU.TANH R36, R36 ;  /* 0x0000002400247308 */ /* 0x000f620000002400 */
[----:B---3--:R-:W-:-:S04]  /*e8b0*/  FMNMX.FTZ R57, R29, R56, !PT ;  /* 0x000000381d397209 */ /* 0x008fc80007810000 */
[----:B0-----:R-:W-:-:S03]  /*e8c0*/  FMNMX.FTZ R57, R32, R57, !PT ;  /* 0x0000003920397209 */ /* 0x001fc60007810000 */
[----:B------:R-:W0:Y:S08]  /*e8d0*/  MUFU.TANH R37, R37 ;  /* 0x0000002500257308 */ /* 0x000e300000002400 */
[----:B------:R-:W3:Y:S08]  /*e8e0*/  MUFU.TANH R40, R40 ;  /* 0x0000002800287308 */ /* 0x000ef00000002400 */
[----:B------:R-:W3:Y:S08]  /*e8f0*/  MUFU.TANH R41, R41 ;  /* 0x0000002900297308 */ /* 0x000ef00000002400 */
[----:B------:R-:W-:Y:S08]  /*e900*/  MUFU.TANH R52, R61 ;  /* 0x0000003d00347308 */ /* 0x000ff00000002400 */
[----:B------:R-:W3:Y:S08]  /*e910*/  MUFU.TANH R44, R44 ;  /* 0x0000002c002c7308 */ /* 0x000ef00000002400 */
[----:B------:R-:W3:Y:S08]  /*e920*/  MUFU.TANH R45, R45 ;  /* 0x0000002d002d7308 */ /* 0x000ef00000002400 */
[----:B------:R-:W-:Y:S08]  /*e930*/  MUFU.TANH R53, R64 ;  /* 0x0000004000357308 */ /* 0x000ff00000002400 */
[----:B------:R-:W3:Y:S08]  /*e940*/  MUFU.TANH R48, R48 ;  /* 0x0000003000307308 */ /* 0x000ef00000002400 */
[----:B------:R-:W-:Y:S08]  /*e950*/  MUFU.TANH R56, R65 ;  /* 0x0000004100387308 */ /* 0x000ff00000002400 */
        /* <DEDUP_REMOVED lines=15> */
[----:B------:R-:W-:Y:S01]  /*ea50*/  MUFU.TANH R62, R62 ;  /* 0x0000003e003e7308 */ /* 0x000fe20000002400 */
[----:B--2---:R-:W-:-:S07]  /*ea60*/  PRMT R49, R136, 0x654, R49 ;  /* 0x0000065488317816 */ /* 0x004fce0000000031 */
[----:B------:R-:W-:Y:S01]  /*ea70*/  MUFU.TANH R63, R63 ;  /* 0x0000003f003f7308 */ /* 0x000fe20000002400 */
[----:B------:R2:W-:Y:S07]  /*ea80*/  SYNCS.ARRIVE.TRANS64.RED.A1T0 RZ, [R49+URZ], RZ ;  /* 0x000000ff31ff79a7 */ /* 0x0005ee000810043f */
[----:B------:R-:W-:Y:S08]  /*ea90*/  MUFU.TANH R66, R66 ;  /* 0x0000004200427308 */ /* 0x000ff00000002400 */
[----:B--2---:R1:W2:Y:S08]  /*eaa0*/  MUFU.TANH R49, R60 ;  /* 0x0000003c00317308 */ /* 0x0042b00000002400 */
[----:B------:R-:W-:Y:S01]  /*eab0*/  MUFU.TANH R67, R67 ;  /* 0x0000004300437308 */ /* 0x000fe20000002400 */
[----:B-1----:R-:W-:-:S04]  /*eac0*/  FMNMX.FTZ R60, R33, R57, !PT ;  /* 0x00000039213c7209 */ /* 0x002fc80007810000 */
[----:B----4-:R-:W-:-:S03]  /*ead0*/  FMNMX.FTZ R60, R34, R60, !PT ;  /* 0x0000003c223c7209 */ /* 0x010fc60007810000 */
[----:B------:R1:W4:Y:S01]  /*eae0*/  MUFU.TANH R57, R68 ;  /* 0x0000004400397308 */ /* 0x0003220000002400 */
[----:B-----5:R-:W-:-:S04]  /*eaf0*/  FMNMX.FTZ R61, R35, R60, !PT ;  /* 0x0000003c233d7209 */ /* 0x020fc80007810000 */
[----:B------:R-:W-:-:S03]  /*eb00*/  FMNMX.FTZ R61, R36, R61, !PT ;  /* 0x0000003d243d7209 */ /* 0x000fc60007810000 */
[----:B------:R5:W4:Y:S01]  /*eb10*/  MUFU.TANH R60, R69 ;  /* 0x00000045003c7308 */ /* 0x000b220000002400 */
[----:B0-----:R-:W-:-:S04]  /*eb20*/  FMNMX.FTZ R64, R37, R61, !PT ;  /* 0x0000003d25407209 */ /* 0x001fc80007810000 */
[----:B---3--:R-:W-:-:S03]  /*eb30*/  FMNMX.FTZ R64, R40, R64, !PT ;  /* 0x0000004028407209 */ /* 0x008fc60007810000 */
[----:B------:R0:W3:Y:S01]  /*eb40*/  MUFU.TANH R61, R72 ;  /* 0x00000048003d7308 */ /* 0x0000e20000002400 */
[----:B------:R-:W-:-:S04]  /*eb50*/  FMNMX.FTZ R65, R41, R64, !PT ;  /* 0x0000004029417209 */ /* 0x000fc80007810000 */
[----:B------:R-:W-:-:S03]  /*eb60*/  FMNMX.FTZ R65, R44, R65, !PT ;  /* 0x000000412c417209 */ /* 0x000fc60007810000 */
[----:B------:R4:W3:Y:S01]  /*eb70*/  MUFU.TANH R64, R73 ;  /* 0x0000004900407308 */ /* 0x0008e20000002400 */
[----:B-1----:R-:W-:-:S04]  /*eb80*/  FMNMX.FTZ R68, R45, R65, !PT ;  /* 0x000000412d447209 */ /* 0x002fc80007810000 */
[----:B------:R-:W-:-:S03]  /*eb90*/  FMNMX.FTZ R68, R48, R68, !PT ;  /* 0x0000004430447209 */ /* 0x000fc60007810000 */
[----:B------:R1:W3:Y:S01]  /*eba0*/  MUFU.TANH R65, R76 ;  /* 0x0000004c00417308 */ /* 0x0002e20000002400 */
[----:B-----5:R-:W-:-:S04]  /*ebb0*/  FMNMX.FTZ R69, R11, R68, !PT ;  /* 0x000000440b457209 */ /* 0x020fc80007810000 */
[----:B--2---:R-:W-:-:S03]  /*ebc0*/  FMNMX.FTZ R69, R49, R69, !PT ;  /* 0x0000004531457209 */ /* 0x004fc60007810000 */
[----:B------:R2:W5:Y:S01]  /*ebd0*/  MUFU.TANH R68, R77 ;  /* 0x0000004d00447308 */ /* 0x0005620000002400 */
[----:B0-----:R-:W-:-:S04]  /*ebe0*/  FMNMX.FTZ R72, R52, R69, !PT ;  /* 0x0000004534487209 */ /* 0x001fc80007810000 */
[----:B------:R-:W-:-:S03]  /*ebf0*/  FMNMX.FTZ R72, R53, R72, !PT ;  /* 0x0000004835487209 */ /* 0x000fc60007810000 */
[----:B------:R-:W0:Y:S01]  /*ec00*/  MUFU.TANH R69, R80 ;  /* 0x0000005000457308 */ /* 0x000e220000002400 */
[----:B----4-:R-:W-:-:S04]  /*ec10*/  FMNMX.FTZ R73, R56, R72, !PT ;  /* 0x0000004838497209 */ /* 0x010fc80007810000 */
[----:B------:R-:W-:-:S03]  /*ec20*/  FMNMX.FTZ R73, R57, R73, !PT ;  /* 0x0000004939497209 */ /* 0x000fc60007810000 */
[----:B------:R4:W0:Y:S01]  /*ec30*/  MUFU.TANH R72, R81 ;  /* 0x0000005100487308 */ /* 0x0008220000002400 */
[----:B-1----:R-:W-:-:S04]  /*ec40*/  FMNMX.FTZ R76, R60, R73, !PT ;  /* 0x000000493c4c7209 */ /* 0x002fc80007810000 */
[----:B---3--:R-:W-:-:S03]  /*ec50*/  FMNMX.FTZ R76, R61, R76, !PT ;  /* 0x0000004c3d4c7209 */ /* 0x008fc60007810000 */
[----:B------:R1:W3:Y:S01]  /*ec60*/  MUFU.TANH R73, R84 ;  /* 0x0000005400497308 */ /* 0x0002e20000002400 */
[----:B--2---:R-:W-:Y:S01]  /*ec70*/  FMNMX.FTZ R77, R64, R76, !PT ;  /* 0x0000004c404d7209 */ /* 0x004fe20007810000 */
[----:B----4-:R-:W-:-:S03]  /*ec80*/  FMUL.FTZ R81, R2, R54 ;  /* 0x0000003602517220 */ /* 0x010fc60000410000 */
[----:B------:R-:W-:-:S03]  /*ec90*/  FMNMX.FTZ R77, R65, R77, !PT ;  /* 0x0000004d414d7209 */ /* 0x000fc60007810000 */
[----:B------:R2:W4:Y:S01]  /*eca0*/  MUFU.TANH R76, R85 ;  /* 0x00000055004c7308 */ /* 0x0005220000002400 */
[----:B-----5:R-:W-:Y:S01]  /*ecb0*/  FMNMX.FTZ R80, R68, R77, !PT ;  /* 0x0000004d44507209 */ /* 0x020fe20007810000 */
[----:B-1----:R-:W-:-:S03]  /*ecc0*/  FMUL.FTZ R84, R2, R86 ;  /* 0x0000005602547220 */ /* 0x002fc60000410000 */
[----:B0-----:R-:W-:-:S03]  /*ecd0*/  FMNMX.FTZ R80, R69, R80, !PT ;  /* 0x0000005045507209 */ /* 0x001fc60007810000 */
[----:B------:R3:W0:Y:S01]  /*ece0*/  MUFU.TANH R77, R38 ;  /* 0x00000026004d7308 */ /* 0x0006220000002400 */
[----:B------:R-:W-:Y:S01]  /*ecf0*/  FMNMX.FTZ R80, R72, R80, !PT ;  /* 0x0000005048507209 */ /* 0x000fe20007810000 */
[----:B--2---:R-:W-:-:S06]  /*ed00*/  FMUL.FTZ R85, R2, R87 ;  /* 0x0000005702557220 */ /* 0x004fcc0000410000 */
[----:B------:R-:W-:Y:S01]  /*ed10*/  MUFU.TANH R81, R81 ;  /* 0x0000005100517308 */ /* 0x000fe20000002400 */
[----:B---3--:R-:W-:Y:S01]  /*ed20*/  FMNMX.FTZ R38, R73, R80, !PT ;  /* 0x0000005049267209 */ /* 0x008fe20007810000 */
[----:B------:R-:W-:-:S03]  /*ed30*/  FMUL.FTZ R80, R2, R42 ;  /* 0x0000002a02507220 */ /* 0x000fc60000410000 */
[----:B----4-:R-:W-:-:S03]  /*ed40*/  FMNMX.FTZ R38, R76, R38, !PT ;  /* 0x000000264c267209 */ /* 0x010fc60007810000 */
[----:B------:R-:W1:Y:S02]  /*ed50*/  MUFU.TANH R80, R80 ;  /* 0x0000005000507308 */ /* 0x000e640000002400 */
[----:B------:R-:W2:Y:S06]  /*ed60*/  SHFL.BFLY PT, R42, R38, 0x2, 0x1f ;  /* 0x0c401f00262a7f89 */ /* 0x000eac00000e0000 */
[----:B------:R-:W3:Y:S08]  /*ed70*/  MUFU.TANH R70, R70 ;  /* 0x0000004600467308 */ /* 0x000ef00000002400 */
[----:B------:R-:W4:Y:S08]  /*ed80*/  MUFU.TANH R71, R71 ;  /* 0x0000004700477308 */ /* 0x000f300000002400 */
[----:B------:R-:W5:Y:S01]  /*ed90*/  MUFU.TANH R74, R74 ;  /* 0x0000004a004a7308 */ /* 0x000f620000002400 */
[----:B--2---:R-:W-:-:S05]  /*eda0*/  FMNMX.FTZ R38, R38, R42, !PT ;  /* 0x0000002a26267209 */ /* 0x004fca0007810000 */
[----:B------:R-:W2:Y:S02]  /*edb0*/  SHFL.BFLY PT, R42, R38, 0x1, 0x1f ;  /* 0x0c201f00262a7f89 */ /* 0x000ea400000e0000 */
[----:B------:R-:W5:Y:S08]  /*edc0*/  MUFU.TANH R75, R75 ;  /* 0x0000004b004b7308 */ /* 0x000f700000002400 */
[----:B------:R-:W5:Y:S08]  /*edd0*/  MUFU.TANH R78, R78 ;  /* 0x0000004e004e7308 */ /* 0x000f700000002400 */
[----:B------:R-:W5:Y:S01]  /*ede0*/  MUFU.TANH R79, R79 ;  /* 0x0000004f004f7308 */ /* 0x000f620000002400 */
[----:B--2---:R-:W-:-:S07]  /*edf0*/  FMNMX.FTZ R38, R38, R42, !PT ;  /* 0x0000002a26267209 */ /* 0x004fce0007810000 */
[----:B------:R-:W2:Y:S01]  /*ee00*/  MUFU.TANH R82, R82 ;  /* 0x0000005200527308 */ /* 0x000ea20000002400 */
[----:B------:R-:W-:Y:S01]  /*ee10*/  FMNMX.FTZ R42, R6, R9, !PT ;  /* 0x00000009062a7209 */ /* 0x000fe20007810000 */
[----:B------:R-:W-:-:S03]  /*ee20*/  FADD.FTZ R10, -R38, R10 ;  /* 0x0000000a260a7221 */ /* 0x000fc60000010100 */
[----:B------:R-:W-:-:S03]  /*ee30*/  FMNMX.FTZ R42, R7, R42, !PT ;  /* 0x0000002a072a7209 */ /* 0x000fc60007810000 */
[----:B------:R-:W2:Y:S01]  /*ee40*/  MUFU.TANH R83, R83 ;  /* 0x0000005300537308 */ /* 0x000ea20000002400 */
[----:B------:R-:W-:-:S04]  /*ee50*/  FMNMX.FTZ R42, R26, R42, !PT ;  /* 0x0000002a1a2a7209 */ /* 0x000fc80007810000 */
[----:B------:R-:W-:-:S03]  /*ee60*/  FMNMX.FTZ R42, R27, R42, !PT ;  /* 0x0000002a1b2a7209 */ /* 0x000fc60007810000 */
[----:B------:R-:W2:Y:S01]  /*ee70*/  MUFU.TANH R84, R84 ;  /* 0x0000005400547308 */ /* 0x000ea20000002400 */
[----:B------:R-:W-:-:S04]  /*ee80*/  FMNMX.FTZ R42, R30, R42, !PT ;  /* 0x0000002a1e2a7209 */ /* 0x000fc80007810000 */
[----:B------:R-:W-:-:S03]  /*ee90*/  FMNMX.FTZ R42, R31, R42, !PT ;  /* 0x0000002a1f2a7209 */ /* 0x000fc60007810000 */
[----:B------:R-:W2:Y:S01]  /*eea0*/  MUFU.TANH R85, R85 ;  /* 0x0000005500557308 */ /* 0x000ea20000002400 */
[----:B0-----:R-:W-:-:S04]  /*eeb0*/  FMNMX.FTZ R42, R77, R42, !PT ;  /* 0x0000002a4d2a7209 */ /* 0x001fc80007810000 */
[----:B------:R-:W-:-:S04]  /*eec0*/  FMNMX.FTZ R42, R39, R42, !PT ;  /* 0x0000002a272a7209 */ /* 0x000fc80007810000 */
[----:B-1----:R-:W-:-:S04]  /*eed0*/  FMNMX.FTZ R42, R80, R42, !PT ;  /* 0x0000002a502a7209 */ /* 0x002fc80007810000 */
[----:B------:R-:W-:-:S04]  /*eee0*/  FMNMX.FTZ R42, R43, R42, !PT ;  /* 0x0000002a2b2a7209 */ /* 0x000fc80007810000 */
        /* <DEDUP_REMOVED lines=12> */
[----:B---3--:R-:W-:-:S04]  /*efb0*/  FMNMX.FTZ R42, R70, R42, !PT ;  /* 0x0000002a462a7209 */ /* 0x008fc80007810000 */
[----:B----4-:R-:W-:-:S04]  /*efc0*/  FMNMX.FTZ R42, R71, R42, !PT ;  /* 0x0000002a472a7209 */ /* 0x010fc80007810000 */
[----:B-----5:R-:W-:-:S04]  /*efd0*/  FMNMX.FTZ R42, R74, R42, !PT ;  /* 0x0000002a4a2a7209 */ /* 0x020fc80007810000 */
[----:B------:R-:W-:-:S04]  /*efe0*/  FMNMX.FTZ R42, R75, R42, !PT ;  /* 0x0000002a4b2a7209 */ /* 0x000fc80007810000 */
[----:B------:R-:W-:-:S04]  /*eff0*/  FMNMX.FTZ R42, R78, R42, !PT ;  /* 0x0000002a4e2a7209 */ /* 0x000fc80007810000 */
[----:B------:R-:W-:-:S04]  /*f000*/  FMNMX.FTZ R42, R79, R42, !PT ;  /* 0x0000002a4f2a7209 */ /* 0x000fc80007810000 */
[----:B--2---:R-:W-:-:S04]  /*f010*/  FMNMX.FTZ R42, R82, R42, !PT ;  /* 0x0000002a522a7209 */ /* 0x004fc80007810000 */
[----:B------:R-:W-:-:S04]  /*f020*/  FMNMX.FTZ R42, R83, R42, !PT ;  /* 0x0000002a532a7209 */ /* 0x000fc80007810000 */
[----:B------:R-:W-:-:S04]  /*f030*/  FMNMX.FTZ R42, R84, R42, !PT ;  /* 0x0000002a542a7209 */ /* 0x000fc80007810000 */
[----:B------:R-:W-:-:S05]  /*f040*/  FMNMX.FTZ R42, R85, R42, !PT ;  /* 0x0000002a552a7209 */ /* 0x000fca0007810000 */
[----:B------:R-:W0:Y:S02]  /*f050*/  SHFL.BFLY PT, R54, R42, 0x2, 0x1f ;  /* 0x0c401f002a367f89 */ /* 0x000e2400000e0000 */
[----:B0-----:R-:W-:-:S05]  /*f060*/  FMNMX.FTZ R54, R42, R54, !PT ;  /* 0x000000362a367209 */ /* 0x001fca0007810000 */
[----:B------:R-:W0:Y:S02]  /*f070*/  SHFL.BFLY PT, R42, R54, 0x1, 0x1f ;  /* 0x0c201f00362a7f89 */ /* 0x000e2400000e0000 */
[----:B0-----:R-:W-:Y:S01]  /*f080*/  FMNMX.FTZ R54, R54, R42, !PT ;  /* 0x0000002a36367209 */ /* 0x001fe20007810000 */
[----:B------:R-:W-:-:S04]  /*f090*/  IMAD.U32 R42, RZ, RZ, UR38 ;  /* 0x00000026ff2a7e24 */ /* 0x000fc8000f8e00ff */
[----:B------:R-:W-:Y:S01]  /*f0a0*/  FADD.FTZ R86, -R54, R9 ;  /* 0x0000000936567221 */ /* 0x000fe20000010100 */
[----:B------:R-:W-:-:S01]  /*f0b0*/  FFMA.FTZ R9, R38, R42, -8 ;  /* 0xc100000026097423 */ /* 0x000fc2000001002a */
[-C--:B------:R-:W-:Y:S01]  /*f0c0*/  FFMA.FTZ R87, R54, R42.reuse, -8 ;  /* 0xc100000036577423 */ /* 0x080fe2000001002a */
[-C--:B------:R-:W-:Y:S01]  /*f0d0*/  FMUL.FTZ R10, R10, R42.reuse ;  /* 0x0000002a0a0a7220 */ /* 0x080fe20000410000 */
[-C--:B------:R-:W-:Y:S01]  /*f0e0*/  FMUL.FTZ R86, R86, R42.reuse ;  /* 0x0000002a56567220 */ /* 0x080fe20000410000 */
[----:B------:R-:W-:-:S01]  /*f0f0*/  FFMA.FTZ R4, R4, R42, -R9 ;  /* 0x0000002a04047223 */ /* 0x000fc20000010809 */
[-C--:B------:R-:W-:Y:S01]  /*f100*/  FFMA.FTZ R6, R6, R42.reuse, -R87 ;  /* 0x0000002a06067223 */ /* 0x080fe20000010857 */
[----:B------:R-:W-:-:S01]  /*f110*/  FFMA.FTZ R5, R5, R42, -R9 ;  /* 0x0000002a05057223 */ /* 0x000fc20000010809 */
[-C--:B------:R-:W-:Y:S01]  /*f120*/  FFMA.FTZ R7, R7, R42.reuse, -R87 ;  /* 0x0000002a07077223 */ /* 0x080fe20000010857 */
[----:B------:R-:W-:Y:S01]  /*f130*/  MUFU.EX2 R10, R10 ;  /* 0x0000000a000a7308 */ /* 0x000fe20000000800 */
[----:B------:R-:W-:-:S01]  /*f140*/  FFMA.FTZ R24, R24, R42, -R9 ;  /* 0x0000002a18187223 */ /* 0x000fc20000010809 */
[-C--:B------:R-:W-:Y:S01]  /*f150*/  FFMA.FTZ R26, R26, R42.reuse, -R87 ;  /* 0x0000002a1a1a7223 */ /* 0x080fe20000010857 */
[----:B------:R-:W-:-:S01]  /*f160*/  FFMA.FTZ R25, R25, R42, -R9 ;  /* 0x0000002a19197223 */ /* 0x000fc20000010809 */
[-C--:B------:R-:W-:Y:S01]  /*f170*/  FFMA.FTZ R27, R27, R42.reuse, -R87 ;  /* 0x0000002a1b1b7223 */ /* 0x080fe20000010857 */
[----:B------:R-:W-:-:S01]  /*f180*/  FFMA.FTZ R28, R28, R42, -R9 ;  /* 0x0000002a1c1c7223 */ /* 0x000fc20000010809 */
[-C--:B------:R-:W-:Y:S01]  /*f190*/  FFMA.FTZ R30, R30, R42.reuse, -R87 ;  /* 0x0000002a1e1e7223 */ /* 0x080fe20000010857 */
[----:B------:R-:W-:-:S01]  /*f1a0*/  FFMA.FTZ R29, R29, R42, -R9 ;  /* 0x0000002a1d1d7223 */ /* 0x000fc20000010809 */
        /* <DEDUP_REMOVED lines=8> */
[----:B------:R-:W0:Y:S01]  /*f230*/  MUFU.EX2 R4, R4 ;  /* 0x0000000400047308 */ /* 0x000e220000000800 */
[----:B------:R-:W-:-:S01]  /*f240*/  FFMA.FTZ R35, R35, R42, -R9 ;  /* 0x0000002a23237223 */ /* 0x000fc20000010809 */
[-C--:B------:R-:W-:Y:S01]  /*f250*/  FFMA.FTZ R43, R43, R42.reuse, -R87 ;  /* 0x0000002a2b2b7223 */ /* 0x080fe20000010857 */
[----:B------:R-:W-:-:S01]  /*f260*/  FFMA.FTZ R36, R36, R42, -R9 ;  /* 0x0000002a24247223 */ /* 0x000fc20000010809 */
[-C--:B------:R-:W-:Y:S01]  /*f270*/  FFMA.FTZ R46, R46, R42.reuse, -R87 ;  /* 0x0000002a2e2e7223 */ /* 0x080fe20000010857 */
[----:B------:R-:W-:-:S01]  /*f280*/  FFMA.FTZ R37, R37, R42, -R9 ;  /* 0x0000002a25257223 */ /* 0x000fc20000010809 */
[-C--:B------:R-:W-:Y:S01]  /*f290*/  FFMA.FTZ R47, R47, R42.reuse, -R87 ;  /* 0x0000002a2f2f7223 */ /* 0x080fe20000010857 */
[----:B------:R-:W-:-:S01]  /*f2a0*/  FFMA.FTZ R40, R40, R42, -R9 ;  /* 0x0000002a28287223 */ /* 0x000fc20000010809 */
[----:B------:R-:W1:Y:S01]  /*f2b0*/  MUFU.EX2 R6, R6 ;  /* 0x0000000600067308 */ /* 0x000e620000000800 */
[----:B------:R-:W-:-:S01]  /*f2c0*/  FFMA.FTZ R50, R50, R42, -R87 ;  /* 0x0000002a32327223 */ /* 0x000fc20000010857 */
[-C--:B------:R-:W-:Y:S01]  /*f2d0*/  FFMA.FTZ R41, R41, R42.reuse, -R9 ;  /* 0x0000002a29297223 */ /* 0x080fe20000010809 */
[----:B------:R-:W-:-:S01]  /*f2e0*/  FFMA.FTZ R51, R51, R42, -R87 ;  /* 0x0000002a33337223 */ /* 0x000fc20000010857 */
[-C--:B------:R-:W-:Y:S01]  /*f2f0*/  FFMA.FTZ R44, R44, R42.reuse, -R9 ;  /* 0x0000002a2c2c7223 */ /* 0x080fe20000010809 */
[----:B------:R-:W-:-:S01]  /*f300*/  FFMA.FTZ R81, R81, R42, -R87 ;  /* 0x0000002a51517223 */ /* 0x000fc20000010857 */
[-C--:B------:R-:W-:Y:S01]  /*f310*/  FFMA.FTZ R45, R45, R42.reuse, -R9 ;  /* 0x0000002a2d2d7223 */ /* 0x080fe20000010809 */
[----:B------:R-:W-:-:S01]  /*f320*/  FFMA.FTZ R55, R55, R42, -R87 ;  /* 0x0000002a37377223 */ /* 0x000fc20000010857 */
[----:B------:R-:W2:Y:S01]  /*f330*/  MUFU.EX2 R5, R5 ;  /* 0x0000000500057308 */ /* 0x000ea20000000800 */
[----:B0-----:R-:W-:-:S01]  /*f340*/  FFMA.FTZ R0, R10, R0, R4 ;  /* 0x000000000a007223 */ /* 0x001fc20000010004 */
[-C--:B------:R-:W-:Y:S01]  /*f350*/  FFMA.FTZ R48, R48, R42.reuse, -R9 ;  /* 0x0000002a30307223 */ /* 0x080fe20000010809 */
[----:B------:R-:W-:-:S01]  /*f360*/  FFMA.FTZ R58, R58, R42, -R87 ;  /* 0x0000002a3a3a7223 */ /* 0x000fc20000010857 */
[-C--:B------:R-:W-:Y:S01]  /*f370*/  FFMA.FTZ R11, R11, R42.reuse, -R9 ;  /* 0x0000002a0b0b7223 */ /* 0x080fe20000010809 */
[----:B------:R-:W-:-:S01]  /*f380*/  FFMA.FTZ R59, R59, R42, -R87 ;  /* 0x0000002a3b3b7223 */ /* 0x000fc20000010857 */
[-C--:B------:R-:W-:Y:S01]  /*f390*/  FFMA.FTZ R49, R49, R42.reuse, -R9 ;  /* 0x0000002a31317223 */ /* 0x080fe20000010809 */
[----:B------:R-:W-:-:S01]  /*f3a0*/  FFMA.FTZ R62, R62, R42, -R87 ;  /* 0x0000002a3e3e7223 */ /* 0x000fc20000010857 */
[----:B------:R-:W0:Y:S01]  /*f3b0*/  MUFU.EX2 R7, R7 ;  /* 0x0000000700077308 */ /* 0x000e220000000800 */
[----:B-1----:R-:W-:-:S01]  /*f3c0*/  FFMA.FTZ R3, R86, R3, R6 ;  /* 0x0000000356037223 */ /* 0x002fc20000010006 */
[-C--:B------:R-:W-:Y:S01]  /*f3d0*/  FFMA.FTZ R52, R52, R42.reuse, -R9 ;  /* 0x0000002a34347223 */ /* 0x080fe20000010809 */
[----:B------:R-:W-:-:S01]  /*f3e0*/  FFMA.FTZ R63, R63, R42, -R87 ;  /* 0x0000002a3f3f7223 */ /* 0x000fc20000010857 */
[-C--:B------:R-:W-:Y:S01]  /*f3f0*/  FFMA.FTZ R53, R53, R42.reuse, -R9 ;  /* 0x0000002a35357223 */ /* 0x080fe20000010809 */
[----:B------:R-:W-:-:S01]  /*f400*/  FFMA.FTZ R66, R66, R42, -R87 ;  /* 0x0000002a42427223 */ /* 0x000fc20000010857 */
[-C--:B------:R-:W-:Y:S01]  /*f410*/  FFMA.FTZ R56, R56, R42.reuse, -R9 ;  /* 0x0000002a38387223 */ /* 0x080fe20000010809 */
[----:B------:R-:W-:-:S01]  /*f420*/  FFMA.FTZ R67, R67, R42, -R87 ;  /* 0x0000002a43437223 */ /* 0x000fc20000010857 */
[----:B------:R-:W1:Y:S01]  /*f430*/  MUFU.EX2 R24, R24 ;  /* 0x0000001800187308 */ /* 0x000e620000000800 */
[----:B--2---:R-:W-:-:S01]  /*f440*/  FADD.FTZ R0, R5, R0 ;  /* 0x0000000005007221 */ /* 0x004fc20000010000 */
[-C--:B------:R-:W-:Y:S01]  /*f450*/  FFMA.FTZ R57, R57, R42.reuse, -R9 ;  /* 0x0000002a39397223 */ /* 0x080fe20000010809 */
[----:B------:R-:W-:-:S01]  /*f460*/  FFMA.FTZ R70, R70, R42, -R87 ;  /* 0x0000002a46467223 */ /* 0x000fc20000010857 */
[-C--:B------:R-:W-:Y:S01]  /*f470*/  FFMA.FTZ R60, R60, R42.reuse, -R9 ;  /* 0x0000002a3c3c7223 */ /* 0x080fe20000010809 */
[----:B------:R-:W-:-:S01]  /*f480*/  FFMA.FTZ R71, R71, R42, -R87 ;  /* 0x0000002a47477223 */ /* 0x000fc20000010857 */
[-C--:B------:R-:W-:Y:S01]  /*f490*/  FFMA.FTZ R61, R61, R42.reuse, -R9 ;  /* 0x0000002a3d3d7223 */ /* 0x080fe20000010809 */
[----:B------:R-:W-:-:S01]  /*f4a0*/  FFMA.FTZ R74, R74, R42, -R87 ;  /* 0x0000002a4a4a7223 */ /* 0x000fc20000010857 */
[----:B------:R-:W2:Y:S01]  /*f4b0*/  MUFU.EX2 R26, R26 ;  /* 0x0000001a001a7308 */ /* 0x000ea20000000800 */
[----:B0-----:R-:W-:-:S01]  /*f4c0*/  FADD.FTZ R3, R7, R3 ;  /* 0x0000000307037221 */ /* 0x001fc20000010000 */
[-C--:B------:R-:W-:Y:S01]  /*f4d0*/  FFMA.FTZ R64, R64, R42.reuse, -R9 ;  /* 0x0000002a40407223 */ /* 0x080fe20000010809 */
[----:B------:R-:W-:-:S01]  /*f4e0*/  FFMA.FTZ R75, R75, R42, -R87 ;  /* 0x0000002a4b4b7223 */ /* 0x000fc20000010857 */
[-C--:B------:R-:W-:Y:S01]  /*f4f0*/  FFMA.FTZ R65, R65, R42.reuse, -R9 ;  /* 0x0000002a41417223 */ /* 0x080fe20000010809 */
[----:B------:R-:W-:-:S01]  /*f500*/  FFMA.FTZ R78, R78, R42, -R87 ;  /* 0x0000002a4e4e7223 */ /* 0x000fc20000010857 */
[-C--:B------:R-:W-:Y:S01]  /*f510*/  FFMA.FTZ R68, R68, R42.reuse, -R9 ;  /* 0x0000002a44447223 */ /* 0x080fe20000010809 */
[----:B------:R-:W-:-:S01]  /*f520*/  FFMA.FTZ R79, R79, R42, -R87 ;  /* 0x0000002a4f4f7223 */ /* 0x000fc20000010857 */
[----:B------:R-:W0:Y:S01]  /*f530*/  MUFU.EX2 R25, R25 ;  /* 0x0000001900197308 */ /* 0x000e220000000800 */
[----:B-1----:R-:W-:-:S01]  /*f540*/  FADD.FTZ R0, R24, R0 ;  /* 0x0000000018007221 */ /* 0x002fc20000010000 */
        /* <DEDUP_REMOVED lines=9> */
[----:B------:R-:W-:-:S05]  /*f5e0*/  FFMA.FTZ R85, R85, R42, -R87 ;  /* 0x0000002a55557223 */ /* 0x000fca0000010857 */
[----:B------:R-:W2:Y:S01]  /*f5f0*/  MUFU.EX2 R28, R28 ;  /* 0x0000001c001c7308 */ /* 0x000ea20000000800 */
[----:B0-----:R-:W-:-:S07]  /*f600*/  FADD.FTZ R0, R25, R0 ;  /* 0x0000000019007221 */ /* 0x001fce0000010000 */
[----:B------:R-:W0:Y:S01]  /*f610*/  MUFU.EX2 R30, R30 ;  /* 0x0000001e001e7308 */ /* 0x000e220000000800 */
[----:B-1----:R-:W-:-:S07]  /*f620*/  FADD.FTZ R3, R27, R3 ;  /* 0x000000031b037221 */ /* 0x002fce0000010000 */
[----:B------:R-:W1:Y:S01]  /*f630*/  MUFU.EX2 R29, R29 ;  /* 0x0000001d001d7308 */ /* 0x000e620000000800 */
[----:B--2---:R-:W-:-:S07]  /*f640*/  FADD.FTZ R0, R28, R0 ;  /* 0x000000001c007221 */ /* 0x004fce0000010000 */
        /* <DEDUP_REMOVED lines=105> */
[----:B-1----:R-:W-:-:S01]  /*fce0*/  FADD.FTZ R3, R84, R3 ;  /* 0x0000000354037221 */ /* 0x002fc20000010000 */
[----:B--2---:R-:W-:-:S03]  /*fcf0*/  FADD.FTZ R0, R9, R0 ;  /* 0x0000000009007221 */ /* 0x004fc60000010000 */
[----:B0-----:R-:W-:Y:S01]  /*fd00*/  FADD.FTZ R3, R85, R3 ;  /* 0x0000000355037221 */ /* 0x001fe20000010000 */
[----:B------:R-:W-:Y:S06]  /*fd10*/  @!P0 BRA `(.L_x_466) ;  /* 0x0000000000048947 */ /* 0x000fec0003800000 */
[----:B------:R-:W-:Y:S01]  /*fd20*/  BPT.TRAP 0x1 ;  /* 0x000000040000795c */ /* 0x000fe20000300000 */
.L_x_466:
[----:B------:R-:W-:Y:S01]  /*fd30*/  F2FP.SATFINITE.E4M3.F32.PACK_AB_MERGE_C R24, R25, R24, RZ ;  /* 0x000000181918723e */ /* 0x000fe200048070ff */
[----:B------:R-:W-:Y:S01]  /*fd40*/  VIADD R12, R12, 0x19c60 ;  /* 0x00019c600c0c7836 */ /* 0x000fe20000000000 */
[----:B------:R-:W-:Y:S01]  /*fd50*/  ISETP.GT.AND P1, PT, R8, RZ, PT ;  /* 0x000000ff0800720c */ /* 0x000fe20003f24270 */
[----:B------:R-:W-:Y:S01]  /*fd60*/  FMUL.FTZ R88, R88, R10 ;  /* 0x0000000a58587220 */ /* 0x000fe20000410000 */
[----:B------:R-:W-:Y:S01]  /*fd70*/  F2FP.SATFINITE.E4M3.F32.PACK_AB_MERGE_C R24, R5, R4, R24 ;  /* 0x000000040518723e */ /* 0x000fe20004807018 */
[----:B------:R-:W-:Y:S01]  /*fd80*/  FMUL.FTZ R89, R89, R10 ;  /* 0x0000000a59597220 */ /* 0x000fe20000410000 */
[----:B------:R0:W5:Y:S01]  /*fd90*/  LDL R5, [R1+0x8] ;  /* 0x0000080001057983 */ /* 0x0001620000100800 */
[----:B------:R-:W-:Y:S01]  /*fda0*/  F2FP.SATFINITE.E4M3.F32.PACK_AB_MERGE_C R32, R33, R32, RZ ;  /* 0x000000202120723e */ /* 0x000fe200048070ff */
[----:B------:R-:W-:Y:S01]  /*fdb0*/  FMUL.FTZ R92, R92, R10 ;  /* 0x0000000a5c5c7220 */ /* 0x000fe20000410000 */
[----:B------:R-:W-:Y:S01]  /*fdc0*/  F2FP.SATFINITE.E4M3.F32.PACK_AB_MERGE_C R39, R39, R77, RZ ;  /* 0x0000004d2727723e */ /* 0x000fe200048070ff */
[----:B------:R0:W5:Y:S01]  /*fdd0*/  LDL R4, [R1] ;  /* 0x0000000001047983 */ /* 0x0001620000100800 */
[----:B------:R-:W-:Y:S01]  /*fde0*/  F2FP.SATFINITE.E4M3.F32.PACK_AB_MERGE_C R36, R37, R36, RZ ;  /* 0x000000242524723e */ /* 0x000fe200048070ff */
[----:B------:R-:W-:Y:S01]  /*fdf0*/  FMUL.FTZ R93, R93, R10 ;  /* 0x0000000a5d5d7220 */ /* 0x000fe20000410000 */
[----:B------:R-:W-:Y:S01]  /*fe00*/  F2FP.SATFINITE.E4M3.F32.PACK_AB_MERGE_C R26, R27, R26, RZ ;  /* 0x0000001a1b1a723e */ /* 0x000fe200048070ff */
[-C--:B------:R-:W-:Y:S01]  /*fe10*/  FMUL.FTZ R96, R96, R10.reuse ;  /* 0x0000000a60607220 */ /* 0x080fe20000410000 */
[----:B------:R-:W-:Y:S01]  /*fe20*/  PRMT R12, R136, 0x654, R12 ;  /* 0x00000654880c7816 */ /* 0x000fe2000000000c */
[-C--:B------:R-:W-:Y:S01]  /*fe30*/  FMUL.FTZ R97, R97, R10.reuse ;  /* 0x0000000a61617220 */ /* 0x080fe20000410000 */
[----:B------:R-:W-:Y:S01]  /*fe40*/  F2FP.SATFINITE.E4M3.F32.PACK_AB_MERGE_C R9, R9, R73, RZ ;  /* 0x000000490909723e */ /* 0x000fe200048070ff */
[----:B------:R-:W-:Y:S01]  /*fe50*/  FMUL.FTZ R100, R100, R10 ;  /* 0x0000000a64647220 */ /* 0x000fe20000410000 */
[----:B------:R-:W-:Y:S01]  /*fe60*/  F2FP.SATFINITE.E4M3.F32.PACK_AB_MERGE_C R32, R29, R28, R32 ;  /* 0x0000001c1d20723e */ /* 0x000fe20004807020 */
[----:B------:R0:W-:Y:S01]  /*fe70*/  SYNCS.ARRIVE.TRANS64.RED.A1T0 RZ, [R12+URZ], RZ ;  /* 0x000000ff0cff79a7 */ /* 0x0001e2000810043f */
[----:B------:R-:W-:Y:S01]  /*fe80*/  F2FP.SATFINITE.E4M3.F32.PACK_AB_MERGE_C R39, R31, R30, R39 ;  /* 0x0000001e1f27723e */ /* 0x000fe20004807027 */
[----:B------:R-:W-:Y:S01]  /*fe90*/  FMUL.FTZ R101, R101, R10 ;  /* 0x0000000a65657220 */ /* 0x000fe20000410000 */
[----:B------:R-:W-:Y:S01]  /*fea0*/  F2FP.SATFINITE.E4M3.F32.PACK_AB_MERGE_C R36, R35, R34, R36 ;  /* 0x000000222324723e */ /* 0x000fe20004807024 */
[----:B------:R-:W-:Y:S01]  /*feb0*/  FMUL.FTZ R104, R104, R10 ;  /* 0x0000000a68687220 */ /* 0x000fe20000410000 */
[----:B------:R-:W-:Y:S01]  /*fec0*/  F2FP.SATFINITE.E4M3.F32.PACK_AB_MERGE_C R46, R47, R46, RZ ;  /* 0x0000002e2f2e723e */ /* 0x000fe200048070ff */
[----:B------:R-:W-:Y:S01]  /*fed0*/  FMUL.FTZ R105, R105, R10 ;  /* 0x0000000a69697220 */ /* 0x000fe20000410000 */
[----:B------:R-:W-:Y:S01]  /*fee0*/  F2FP.SATFINITE.E4M3.F32.PACK_AB_MERGE_C R44, R45, R44, RZ ;  /* 0x0000002c2d2c723e */ /* 0x000fe200048070ff */
[-C--:B------:R-:W-:Y:S01]  /*fef0*/  FMUL.FTZ R108, R108, R10.reuse ;  /* 0x0000000a6c6c7220 */ /* 0x080fe20000410000 */
[----:B------:R-:W-:Y:S01]  /*ff00*/  F2FP.SATFINITE.E4M3.F32.PACK_AB_MERGE_C R55, R55, R81, RZ ;  /* 0x000000513737723e */ /* 0x000fe200048070ff */
[-C--:B------:R-:W-:Y:S01]  /*ff10*/  FMUL.FTZ R109, R109, R10.reuse ;  /* 0x0000000a6d6d7220 */ /* 0x080fe20000410000 */
[----:B------:R-:W-:Y:S01]  /*ff20*/  F2FP.SATFINITE.E4M3.F32.PACK_AB_MERGE_C R49, R52, R49, RZ ;  /* 0x000000313431723e */ /* 0x000fe200048070ff */
[----:B------:R-:W-:Y:S01]  /*ff30*/  FMUL.FTZ R112, R112, R10 ;  /* 0x0000000a70707220 */ /* 0x000fe20000410000 */
        /* <DEDUP_REMOVED lines=12> */
[----:B------:R-:W-:Y:S01]  /*10000*/  F2FP.SATFINITE.E4M3.F32.PACK_AB_MERGE_C R26, R7, R6, R26 ;  /* 0x00000006071a723e */ /* 0x000fe2000480701a */
[-C--:B------:R-:W-:Y:S01]  /*10010*/  FMUL.FTZ R125, R125, R10.reuse ;  /* 0x0000000a7d7d7220 */ /* 0x080fe20000410000 */
[----:B------:R-:W-:Y:S01]  /*10020*/  F2FP.SATFINITE.E4M3.F32.PACK_AB_MERGE_C R146, R72, R69, R9 ;  /* 0x000000454892723e */ /* 0x000fe20004807009 */
[-C--:B------:R-:W-:Y:S01]  /*10030*/  FMUL.FTZ R128, R128, R10.reuse ;  /* 0x0000000a80807220 */ /* 0x080fe20000410000 */
[-C--:B------:R-:W-:Y:S01]  /*10040*/  FMUL.FTZ R129, R129, R10.reuse ;  /* 0x0000000a81817220 */ /* 0x080fe20000410000 */
[-C--:B------:R-:W-:Y:S01]  /*10050*/  FMUL.FTZ R132, R132, R10.reuse ;  /* 0x0000000a84847220 */ /* 0x080fe20000410000 */
[----:B------:R-:W-:Y:S01]  /*10060*/  FMUL.FTZ R133, R133, R10 ;  /* 0x0000000a85857220 */ /* 0x000fe20000410000 */
[----:B------:R-:W-:Y:S01]  /*10070*/  F2FP.SATFINITE.E4M3.F32.PACK_AB_MERGE_C R137, R43, R80, R46 ;  /* 0x000000502b89723e */ /* 0x000fe2000480702e */
        /* <DEDUP_REMOVED lines=8> */
[-C--:B------:R-:W-:Y:S01]  /*10100*/  FMUL.FTZ R98, R98, R86.reuse ;  /* 0x0000005662627220 */ /* 0x080fe20000410000 */
[----:B------:R-:W-:Y:S01]  /*10110*/  F2FP.SATFINITE.E4M3.F32.PACK_AB_MERGE_C R142, R56, R53, R57 ;  /* 0x00000035388e723e */ /* 0x000fe20004807039 */
[----:B------:R-:W-:Y:S01]  /*10120*/  FMUL.FTZ R99, R99, R86 ;  /* 0x0000005663637220 */ /* 0x000fe20000410000 */
[----:B------:R-:W-:Y:S01]  /*10130*/  F2FP.SATFINITE.E4M3.F32.PACK_AB_MERGE_C R143, R67, R66, R70 ;  /* 0x00000042438f723e */ /* 0x000fe20004807046 */
[-C--:B------:R-:W-:Y:S01]  /*10140*/  FMUL.FTZ R102, R102, R86.reuse ;  /* 0x0000005666667220 */ /* 0x080fe20000410000 */
[----:B------:R-:W-:Y:S01]  /*10150*/  F2FP.SATFINITE.E4M3.F32.PACK_AB_MERGE_C R144, R64, R61, R65 ;  /* 0x0000003d4090723e */ /* 0x000fe20004807041 */
[----:B------:R-:W-:Y:S01]  /*10160*/  FMUL.FTZ R103, R103, R86 ;  /* 0x0000005667677220 */ /* 0x000fe20000410000 */
[----:B------:R-:W-:Y:S01]  /*10170*/  F2FP.SATFINITE.E4M3.F32.PACK_AB_MERGE_C R145, R75, R74, R78 ;  /* 0x0000004a4b91723e */ /* 0x000fe2000480704e */
[----:B------:R-:W-:Y:S01]  /*10180*/  FMUL.FTZ R106, R106, R86 ;  /* 0x000000566a6a7220 */ /* 0x000fe20000410000 */
[----:B------:R-:W-:Y:S01]  /*10190*/  F2FP.SATFINITE.E4M3.F32.PACK_AB_MERGE_C R147, R83, R82, R84 ;  /* 0x000000525393723e */ /* 0x000fe20004807054 */
        /* <DEDUP_REMOVED lines=15> */
[----:B------:R-:W-:Y:S01]  /*10290*/  VIADD R8, R8, 0xffffffff ;  /* 0xffffffff08087836 */ /* 0x000fe20000000000 */
[----:B------:R-:W-:Y:S01]  /*102a0*/  MOV R149, R26 ;  /* 0x0000001a00957202 */ /* 0x000fe20000000f00 */
[----:B------:R-:W-:-:S02]  /*102b0*/  IMAD.MOV.U32 R9, RZ, RZ, R54 ;  /* 0x000000ffff097224 */ /* 0x000fc400078e0036 */
[----:B------:R-:W-:Y:S02]  /*102c0*/  IMAD.MOV.U32 R10, RZ, RZ, R38 ;  /* 0x000000ffff0a7224 */ /* 0x000fe400078e0026 */
[----:B------:R-:W-:Y:S02]  /*102d0*/  IMAD.MOV.U32 R148, RZ, RZ, R24 ;  /* 0x000000ffff947224 */ /* 0x000fe400078e0018 */
[----:B------:R-:W-:Y:S02]  /*102e0*/  IMAD.MOV.U32 R150, RZ, RZ, R32 ;  /* 0x000000ffff967224 */ /* 0x000fe400078e0020 */
[----:B------:R-:W-:Y:S02]  /*102f0*/  IMAD.MOV.U32 R151, RZ, RZ, R39 ;  /* 0x000000ffff977224 */ /* 0x000fe400078e0027 */
[----:B------:R-:W-:Y:S01]  /*10300*/  IMAD.MOV.U32 R136, RZ, RZ, R36 ;  /* 0x000000ffff887224 */ /* 0x000fe200078e0024 */
[----:B0-----:R-:W-:Y:S06]  /*10310*/  @P1 BRA `(.L_x_467) ;  /* 0xffffffd800b41947 */ /* 0x001fec000383ffff */
.L_x_454:
[----:B------:R-:W-:Y:S05]  /*10320*/  BSYNC B0 ;  /* 0x0000000000007941 */ /* 0x000fea0003800000 */
.L_x_453:
[----:B------:R-:W-:Y:S06]  /*10330*/  BAR.ARV 0x8, 0x200 ;  /* 0x0208000000007b1d */ /* 0x000fec0000002000 */
[----:B------:R-:W-:Y:S05]  /*10340*/  @!P0 BRA `(.L_x_468) ;  /* 0x0000000000048947 */ /* 0x000fea0003800000 */
[----:B------:R-:W-:Y:S01]  /*10350*/  BPT.TRAP 0x1 ;  /* 0x000000040000795c */ /* 0x000fe20000300000 */
.L_x_468:
[----:B------:R-:W2:Y:S04]  /*10360*/  LDL R2, [R1+0x8] ;  /* 0x0000080001027983 */ /* 0x000ea80000100800 */
[----:B-----5:R-:W3:Y:S01]  /*10370*/  LDL R4, [R1] ;  /* 0x0000000001047983 */ /* 0x020ee20000100800 */
[----:B--2---:R-:W-:Y:S01]  /*10380*/  SHF.L.U32 R5, R2, 0x1f, RZ ;  /* 0x0000001f02057819 */ /* 0x004fe200000006ff */
[----:B---3--:R-:W-:-:S04]  /*10390*/  IMAD R10, R4, 0x8, R18 ;  /* 0x00000008040a7824 */ /* 0x008fc800078e0212 */
[----:B------:R0:W1:Y:S01]  /*103a0*/  SYNCS.PHASECHK.TRANS64.TRYWAIT P1, [R10+URZ+0x19c50], R5 ;  /* 0x019c50050a0075a7 */ /* 0x000062000802017f */
[----:B------:R-:W-:Y:S05]  /*103b0*/  @!P0 BRA `(.L_x_469) ;  /* 0x0000000000048947 */ /* 0x000fea0003800000 */
[----:B------:R-:W-:Y:S01]  /*103c0*/  BPT.TRAP 0x1 ;  /* 0x000000040000795c */ /* 0x000fe20000300000 */
.L_x_469:
[----:B------:R-:W-:Y:S04]  /*103d0*/  BSSY B0, `(.L_x_470) ;  /* 0x0000004000007945 */ /* 0x000fe80003800000 */
[----:B-1----:R-:W-:Y:S05]  /*103e0*/  @P1 BRA `(.L_x_471) ;  /* 0x0000000000081947 */ /* 0x002fea0003800000 */
[----:B------:R-:W1:Y:S02]  /*103f0*/  SYNCS.PHASECHK.TRANS64.TRYWAIT P1, [R10+URZ+0x19c50], R5 ;  /* 0x019c50050a0075a7 */ /* 0x000e64000802017f */
[----:B-1----:R-:W-:Y:S05]  /*10400*/  @!P1 BRA `(.L_x_472) ;  /* 0x000000a000e49947 */ /* 0x002fea0003800000 */
.L_x_471:
[----:B------:R-:W-:Y:S05]  /*10410*/  BSYNC B0 ;  /* 0x0000000000007941 */ /* 0x000fea0003800000 */
.L_x_470:
[----:B------:R-:W2:Y:S04]  /*10420*/  LDL R37, [R1] ;  /* 0x0000000001257983 */ /* 0x000ea80000100800 */
[----:B------:R-:W3:Y:S04]  /*10430*/  LDL R2, [R1+0x44] ;  /* 0x0000440001027983 */ /* 0x000ee80000100800 */
[----:B------:R-:W4:Y:S01]  /*10440*/  LDL R12, [R1+0x28] ;  /* 0x00002800010c7983 */ /* 0x000f220000100800 */
[----:B------:R-:W-:Y:S01]  /*10450*/  VIADD R18, R18, 0x3000 ;  /* 0x0000300012127836 */ /* 0x000fe20000000000 */
[----:B------:R-:W-:-:S04]  /*10460*/  ULDC.64 UR4, c[0x0][0x9a0] ;  /* 0x0002680000047ab9 */ /* 0x000fc80000000a00 */
[----:B------:R-:W-:-:S04]  /*10470*/  SHF.R.U32.HI R18, RZ, 0x4, R18 ;  /* 0x00000004ff127819 */ /* 0x000fc80000011612 */
[----:B------:R-:W-:-:S04]  /*10480*/  LOP3.LUT R18, R18, 0x3fff, RZ, 0xc0, !PT ;  /* 0x00003fff12127812 */ /* 0x000fc800078ec0ff */
[----:B------:R-:W-:Y:S01]  /*10490*/  LOP3.LUT R18, R18, 0x10000, RZ, 0xfc, !PT ;  /* 0x0001000012127812 */ /* 0x000fe200078efcff */
[----:B01----:R-:W-:Y:S01]  /*104a0*/  IMAD.MOV.U32 R5, RZ, RZ, 0x40000040 ;  /* 0x40000040ff057424 */ /* 0x003fe200078e00ff */
[----:B------:R-:W-:-:S04]  /*104b0*/  ISETP.NE.U32.AND P1, PT, RZ, UR4, PT ;  /* 0x00000004ff007c0c */ /* 0x000fc8000bf25070 */
[----:B------:R-:W-:Y:S02]  /*104c0*/  ISETP.NE.AND.EX P1, PT, RZ, UR5, PT, P1 ;  /* 0x00000005ff007c0c */ /* 0x000fe4000bf25310 */
[----:B------:R-:W-:Y:S01]  /*104d0*/  R2UR UR7, R5 ;  /* 0x00000000050772ca */ /* 0x000fe200000e0000 */
[----:B------:R-:W-:-:S10]  /*104e0*/  WARPGROUP.ARRIVE ;  /* 0x00000000000079c5 */ /* 0x000fd40000000000 */
[----:B------:R-:W3:Y:S08]  /*104f0*/  @P1 LDC.64 R8, c[0x0][0x9c8] ;  /* 0x00027200ff081b82 */ /* 0x000ef00000000a00 */
[----:B------:R-:W0:Y:S01]  /*10500*/  @P1 LDC.64 R6, c[0x0][0x9d0] ;  /* 0x00027400ff061b82 */ /* 0x000e220000000a00 */
[----:B------:R-:W-:Y:S01]  /*10510*/  @P1 SHF.R.S32.HI R11, RZ, 0x1f, R154 ;  /* 0x0000001fff0b1819 */ /* 0x000fe2000001149a */
[----:B--2---:R-:W-:-:S05]  /*10520*/  IMAD R4, R37, 0x300, R18 ;  /* 0x0000030025047824 */ /* 0x004fca00078e0212 */
[----:B------:R-:W-:-:S13]  /*10530*/  R2UR UR6, R4 ;  /* 0x00000000040672ca */ /* 0x000fda00000e0000 */
[----:B------:R-:W-:Y:S01]  /*10540*/  QGMMA.64x96x32.F32.E4M3.E4M3 R88, R148, gdesc[UR4], R88, gsb0 ;  /* 0x0160000494587df3 */ /* 0x000fe20008000858 */
[----:B---3--:R-:W-:-:S04]  /*10550*/  @P1 IMAD R2, R2, R8, RZ ;  /* 0x0000000802021224 */ /* 0x008fc800078e02ff */
[C---:B----4-:R-:W-:Y:S02]  /*10560*/  @P1 IMAD R5, R12.reuse, R9, R2 ;  /* 0x000000090c051224 */ /* 0x050fe400078e0202 */
[----:B------:R-:W-:-:S04]  /*10570*/  @P1 IMAD.WIDE.U32 R8, R12, R8, RZ ;  /* 0x000000080c081225 */ /* 0x000fc800078e00ff */
[----:B0-----:R-:W-:Y:S01]  /*10580*/  @P1 IMAD R2, R11, R6, RZ ;  /* 0x000000060b021224 */ /* 0x001fe200078e02ff */
[----:B------:R-:W-:-:S03]  /*10590*/  @P1 IADD3 R9, R9, R5, RZ ;  /* 0x0000000509091210 */ /* 0x000fc60007ffe0ff */
[C---:B------:R-:W-:Y:S02]  /*105a0*/  @P1 IMAD R5, R154.reuse, R7, R2 ;  /* 0x000000079a051224 */ /* 0x040fe400078e0202 */
[----:B------:R-:W-:-:S04]  /*105b0*/  @P1 IMAD.WIDE.U32 R6, R154, R6, R8 ;  /* 0x000000069a061225 */ /* 0x000fc800078e0008 */
[----:B------:R-:W-:Y:S01]  /*105c0*/  @P1 IMAD.IADD R5, R7, 0x1, R5 ;  /* 0x0000000107051824 */ /* 0x000fe200078e0205 */
[----:B------:R-:W-:Y:S01]  /*105d0*/  @P1 LEA R8, P2, R6, UR4, 0x2 ;  /* 0x0000000406081c11 */ /* 0x000fe2000f8410ff */
[----:B------:R-:W-:-:S03]  /*105e0*/  IMAD.MOV.U32 R11, RZ, RZ, 0x3f800000 ;  /* 0x3f800000ff0b7424 */ /* 0x000fc600078e00ff */
[----:B------:R-:W-:-:S05]  /*105f0*/  @P1 LEA.HI.X R9, R6, UR5, R5, 0x2, P2 ;  /* 0x0000000506091c11 */ /* 0x000fca00090f1405 */
[----:B------:R0:W2:Y:S01]  /*10600*/  @P1 LDG.E R11, desc[UR42][R8.64] ;  /* 0x0000002a080b1981 */ /* 0x0000a2000c1e1900 */
[----:B------:R-:W-:Y:S02]  /*10610*/  VIADD R6, R4, 0x2 ;  /* 0x0000000204067836 */ /* 0x000fe40000000000 */
[----:B------:R-:W-:-:S03]  /*10620*/  IMAD.MOV.U32 R7, RZ, RZ, 0x40000040 ;  /* 0x40000040ff077424 */ /* 0x000fc600078e00ff */
[----:B------:R-:W-:Y:S02]  /*10630*/  R2UR UR6, R6 ;  /* 0x00000000060672ca */ /* 0x000fe400000e0000 */
[----:B------:R-:W-:Y:S01]  /*10640*/  R2UR UR7, R7 ;  /* 0x00000000070772ca */ /* 0x000fe200000e0000 */
[----:B------:R-:W-:Y:S02]  /*10650*/  WARPGROUP.DEPBAR.LE gsb0, 0x0 ;  /* 0x00008000000079c5 */ /* 0x000fe40000010000 */
[----:B------:R-:W-:-:S10]  /*10660*/  WARPGROUP.ARRIVE ;  /* 0x00000000000079c5 */ /* 0x000fd40000000000 */
[----:B------:R-:W-:Y:S01]  /*10670*/  QGMMA.64x96x32.F32.E4M3.E4M3 R88, R136, gdesc[UR4], R88, gsb0 ;  /* 0x0160000488587df3 */ /* 0x000fe20008000858 */
[----:B------:R-:W-:Y:S01]  /*10680*/  VIADD R6, R4, 0x4 ;  /* 0x0000000404067836 */ /* 0x000fe20000000000 */
[----:B------:R-:W-:-:S04]  /*10690*/  MOV R7, 0x40000040 ;  /* 0x4000004000077802 */ /* 0x000fc80000000f00 */
[----:B------:R-:W-:Y:S02]  /*106a0*/  R2UR UR6, R6 ;  /* 0x00000000060672ca */ /* 0x000fe400000e0000 */
[----:B------:R-:W-:Y:S01]  /*106b0*/  R2UR UR7, R7 ;  /* 0x00000000070772ca */ /* 0x000fe200000e0000 */
[----:B------:R-:W-:Y:S01]  /*106c0*/  VIADD R4, R4, 0x6 ;  /* 0x0000000604047836 */ /* 0x000fe20000000000 */
[----:B------:R-:W1:Y:S01]  /*106d0*/  SHFL.BFLY PT, R7, R0, 0x2, 0x1f ;  /* 0x0c401f0000077f89 */ /* 0x000e6200000e0000 */
[----:B------:R-:W-:-:S03]  /*106e0*/  IMAD.MOV.U32 R5, RZ, RZ, 0x40000040 ;  /* 0x40000040ff057424 */ /* 0x000fc600078e00ff */
[----:B------:R-:W3:Y:S01]  /*106f0*/  SHFL.BFLY PT, R6, R3, 0x2, 0x1f ;  /* 0x0c401f0003067f89 */ /* 0x000ee200000e0000 */
[----:B------:R-:W-:Y:S02]  /*10700*/  WARPGROUP.DEPBAR.LE gsb0, 0x0 ;  /* 0x00008000000079c5 */ /* 0x000fe40000010000 */
[----:B------:R-:W-:-:S06]  /*10710*/  WARPGROUP.ARRIVE ;  /* 0x00000000000079c5 */ /* 0x000fcc0000000000 */
[----:B------:R-:W-:Y:S01]  /*10720*/  QGMMA.64x96x32.F32.E4M3.E4M3 R88, R140, gdesc[UR4], R88, gsb0 ;  /* 0x016000048c587df3 */ /* 0x000fe20008000858 */
[----:B------:R-:W-:Y:S02]  /*10730*/  R2UR UR6, R4 ;  /* 0x00000000040672ca */ /* 0x000fe400000e0000 */
[----:B------:R-:W-:Y:S01]  /*10740*/  R2UR UR7, R5 ;  /* 0x00000000050772ca */ /* 0x000fe200000e0000 */
[----:B-1----:R-:W-:-:S01]  /*10750*/  FADD.FTZ R7, R7, R0 ;  /* 0x0000000007077221 */ /* 0x002fc20000010000 */
[----:B---3--:R-:W-:-:S04]  /*10760*/  FADD.FTZ R6, R6, R3 ;  /* 0x0000000306067221 */ /* 0x008fc80000010000 */
[----:B------:R-:W0:Y:S04]  /*10770*/  SHFL.BFLY PT, R2, R7, 0x1, 0x1f ;  /* 0x0c201f0007027f89 */ /* 0x000e2800000e0000 */
[----:B------:R-:W1:Y:S01]  /*10780*/  SHFL.BFLY PT, R5, R6, 0x1, 0x1f ;  /* 0x0c201f0006057f89 */ /* 0x000e6200000e0000 */
        /* <DEDUP_REMOVED lines=16> */
[----:B------:R-:W3:Y:S01]  /*10890*/  @P1 MUFU.RCP R8, R12 ;  /* 0x0000000c00081308 */ /* 0x000ee20000001000 */
[C---:B------:R-:W-:Y:S01]  /*108a0*/  @P2 FMUL.FTZ R3, R42.reuse, 0.69314718246459960938 ;  /* 0x3f3172182a032820 */ /* 0x040fe20000410000 */
[----:B------:R-:W-:Y:S01]  /*108b0*/  @P3 FMUL.FTZ R42, R42, 0.69314718246459960938 ;  /* 0x3f3172182a2a3820 */ /* 0x000fe20000410000 */
[----:B0-----:R-:W-:Y:S01]  /*108c0*/  @P2 FMUL.FTZ R6, R5, 0.69314718246459960938 ;  /* 0x3f31721805062820 */ /* 0x001fe20000410000 */
[----:B------:R-:W-:Y:S01]  /*108d0*/  IMAD.MOV.U32 R2, RZ, RZ, -0x800000 ;  /* 0xff800000ff027424 */ /* 0x000fe200078e00ff */
[----:B------:R-:W-:Y:S01]  /*108e0*/  MOV R0, 0xff800000 ;  /* 0xff80000000007802 */ /* 0x000fe20000000f00 */
[----:B-1----:R-:W-:Y:S01]  /*108f0*/  @P3 FMUL.FTZ R7, R7, 0.69314718246459960938 ;  /* 0x3f31721807073820 */ /* 0x002fe20000410000 */
[----:B------:R-:W-:-:S01]  /*10900*/  @P2 FFMA.FTZ R2, R3, R38, R6 ;  /* 0x0000002603022223 */ /* 0x000fc20000010006 */
[----:B--2---:R-:W-:-:S02]  /*10910*/  FMUL.FTZ R31, R4, R11 ;  /* 0x0000000b041f7220 */ /* 0x004fc40000410000 */
[----:B------:R-:W-:-:S01]  /*10920*/  @P3 FFMA.FTZ R0, R42, R54, R7 ;  /* 0x000000362a003223 */ /* 0x000fc20000010007 */
[----:B---3--:R-:W-:Y:S01]  /*10930*/  FMUL.FTZ R18, R8, R11 ;  /* 0x0000000b08127220 */ /* 0x008fe20000410000 */
[----:B------:R-:W-:Y:S02]  /*10940*/  WARPGROUP.DEPBAR.LE gsb0, 0x0 ;  /* 0x00008000000079c5 */ /* 0x000fe40000010000 */
[----:B------:R-:W-:Y:S05]  /*10950*/  @!P0 BRA `(.L_x_473) ;  /* 0x0000000000048947 */ /* 0x000fea0003800000 */
[----:B------:R-:W-:Y:S01]  /*10960*/  BPT.TRAP 0x1 ;  /* 0x000000040000795c */ /* 0x000fe20000300000 */
.L_x_473:
[----:B------:R-:W2:Y:S01]  /*10970*/  LDL.LU R4, [R1+0x20] ;  /* 0x0000200001047983 */ /* 0x000ea20000300800 */
[----:B------:R-:W-:Y:S02]  /*10980*/  VIADD R10, R10, 0x19c60 ;  /* 0x00019c600a0a7836 */ /* 0x000fe40000000000 */
[-C--:B------:R-:W-:Y:S01]  /*10990*/  FMUL.FTZ R3, R88, R31.reuse ;  /* 0x0000001f58037220 */ /* 0x080fe20000410000 */
[-C--:B------:R-:W-:Y:S01]  /*109a0*/  FMUL.FTZ R6, R89, R31.reuse ;  /* 0x0000001f59067220 */ /* 0x080fe20000410000 */
[----:B------:R-:W3:Y:S04]  /*109b0*/  LDL.LU R25, [R1+0x8] ;  /* 0x0000080001197983 */ /* 0x000ee80000300800 */
[----:B------:R-:W4:Y:S01]  /*109c0*/  LDL.LU R24, [R1+0x40] ;  /* 0x0000400001187983 */ /* 0x000f220000300800 */
        /* <DEDUP_REMOVED lines=43> */
[----:B------:R-:W-:Y:S01]  /*10c80*/  FMUL.FTZ R135, R135, R18 ;  /* 0x0000001287877220 */ /* 0x000fe20000410000 */
[----:B--2---:R-:W-:-:S04]  /*10c90*/  PRMT R4, R4, 0x654, R10 ;  /* 0x0000065404047816 */ /* 0x004fc8000000000a */
[----:B------:R0:W-:Y:S02]  /*10ca0*/  SYNCS.ARRIVE.TRANS64.RED.A1T0 RZ, [R4+URZ], RZ ;  /* 0x000000ff04ff79a7 */ /* 0x0001e4000810043f */
[----:B0-----:R-:W-:-:S05]  /*10cb0*/  VIADD R4, R37, 0x1 ;  /* 0x0000000125047836 */ /* 0x001fca0000000000 */
[----:B------:R-:W-:-:S04]  /*10cc0*/  ISETP.NE.AND P0, PT, R4, 0x2, PT ;  /* 0x000000020400780c */ /* 0x000fc80003f05270 */
[----:B------:R-:W-:Y:S02]  /*10cd0*/  SEL R5, RZ, 0x1, P0 ;  /* 0x00000001ff057807 */ /* 0x000fe40000000000 */
[----:B------:R-:W-:Y:S01]  /*10ce0*/  SEL R4, R4, RZ, P0 ;  /* 0x000000ff04047207 */ /* 0x000fe20000000000 */
[----:B----4-:R-:W-:Y:S01]  /*10cf0*/  VIADD R24, R24, 0x1 ;  /* 0x0000000118187836 */ /* 0x010fe20000000000 */
[----:B---3--:R-:W-:-:S03]  /*10d00*/  LOP3.LUT R25, R25, R5, RZ, 0x3c, !PT ;  /* 0x0000000519197212 */ /* 0x008fc600078e3cff */
[----:B------:R0:W-:Y:S04]  /*10d10*/  STL [R1], R4 ;  /* 0x0000000401007387 */ /* 0x0001e80000100800 */
[----:B------:R0:W-:Y:S04]  /*10d20*/  STL [R1+0x8], R25 ;  /* 0x0000081901007387 */ /* 0x0001e80000100800 */
[----:B------:R0:W-:Y:S01]  /*10d30*/  STL [R1+0x40], R24 ;  /* 0x0000401801007387 */ /* 0x0001e20000100800 */
[-C--:B------:R-:W-:Y:S01]  /*10d40*/  FMUL.FTZ R10, R105, R31.reuse ;  /* 0x0000001f690a7220 */ /* 0x080fe20000410000 */
[----:B------:R-:W-:Y:S01]  /*10d50*/  FMUL.FTZ R31, R133, R31 ;  /* 0x0000001f851f7220 */ /* 0x000fe20000410000 */
[----:B------:R-:W-:-:S07]  /*10d60*/  FMUL.FTZ R37, R134, R18 ;  /* 0x0000001286257220 */ /* 0x000fce0000410000 */
.L_x_419:
[----:B------:R-:W0:Y:S08]  /*10d70*/  S2UR UR4, SR_CgaCtaId ;  /* 0x00000000000479c3 */ /* 0x000e300000008800 */
[----:B------:R-:W-:Y:S01]  /*10d80*/  BAR.SYNC.DEFER_BLOCKING 0x5, 0x200 ;  /* 0x0148000000007b1d */ /* 0x000fe20000010000 */
[----:B------:R-:W-:-:S05]  /*10d90*/  MOV R18, 0x400 ;  /* 0x0000040000127802 */ /* 0x000fca0000000f00 */
[----:B------:R-:W-:Y:S01]  /*10da0*/  BSSY B0, `(.L_x_474) ;  /* 0x0000220000007945 */ /* 0x000fe20003800000 */
[----:B0-----:R-:W-:-:S05]  /*10db0*/  IMAD.U32 R4, RZ, RZ, UR4 ;  /* 0x00000004ff047e24 */ /* 0x001fca000f8e00ff */
[----:B------:R0:W-:Y:S01]  /*10dc0*/  STL [R1+0x20], R4 ;  /* 0x0000200401007387 */ /* 0x0001e20000100800 */
[----:B------:R-:W-:-:S05]  /*10dd0*/  LEA R18, R4, R18, 0x18 ;  /* 0x0000001204127211 */ /* 0x000fca00078ec0ff */
[----:B------:R0:W1:Y:S01]  /*10de0*/  LDS.128 R152, [R18+0x19cd0] ;  /* 0x019cd00012987984 */ /* 0x0000620000000c00 */
[----:B------:R-:W-:Y:S06]  /*10df0*/  BAR.ARV 0x4, 0x200 ;  /* 0x0108000000007b1d */ /* 0x000fec0000002000 */
[----:B------:R-:W-:Y:S05]  /*10e00*/  @P1 BRA `(.L_x_475) ;  /* 0x0000001400d01947 */ /* 0x000fea0003800000 */
[----:B------:R-:W2:Y:S01]  /*10e10*/  LDL R59, [R1+0x70] ;  /* 0x00007000013b7983 */ /* 0x000ea20000100800 */
[----:B------:R-:W-:Y:S01]  /*10e20*/  ULDC.64 UR4, c[0x4][0x38] ;  /* 0x01000e0000047ab9 */ /* 0x000fe20000000a00 */
[----:B-----5:R-:W0:Y:S01]  /*10e30*/  S2R R24, SR_TID.X ;  /* 0x0000000000187919 */ /* 0x020e220000002100 */
[----:B------:R-:W-:Y:S02]  /*10e40*/  F2FP.BF16.F32.PACK_AB R10, R29, R10 ;  /* 0x0000000a1d0a723e */ /* 0x000fe400000010ff */
[----:B------:R-:W3:Y:S01]  /*10e50*/  S2R R29, SR_SWINHI ;  /* 0x00000000001d7919 */ /* 0x000ee20000002f00 */
[----:B0-----:R-:W-:-:S05]  /*10e60*/  IMAD.SHL.U32 R4, R24, 0x4, RZ ;  /* 0x0000000418047824 */ /* 0x001fca00078e00ff */
[----:B------:R-:W-:-:S04]  /*10e70*/  LOP3.LUT R4, R4, 0xc, RZ, 0xc0, !PT ;  /* 0x0000000c04047812 */ /* 0x000fc800078ec0ff */
[----:B------:R-:W-:-:S04]  /*10e80*/  IADD3 R4, P0, R4, UR4, RZ ;  /* 0x0000000404047c10 */ /* 0x000fc8000ff1e0ff */
[----:B------:R-:W-:Y:S01]  /*10e90*/  IADD3.X R5, RZ, UR5, RZ, P0, !PT ;  /* 0x00000005ff057c10 */ /* 0x000fe200087fe4ff */
[----:B------:R-:W-:-:S05]  /*10ea0*/  ULDC.64 UR4, c[0x0][0xc00] ;  /* 0x0003000000047ab9 */ /* 0x000fca0000000a00 */
[----:B------:R0:W4:Y:S01]  /*10eb0*/  LDG.E.CONSTANT R5, desc[UR42][R4.64] ;  /* 0x0000002a04057981 */ /* 0x000122000c1e9900 */
[----:B------:R-:W-:Y:S02]  /*10ec0*/  F2FP.BF16.F32.PACK_AB R7, R34, R7 ;  /* 0x000000072207723e */ /* 0x000fe400000010ff */
[----:B------:R-:W-:Y:S02]  /*10ed0*/  F2FP.BF16.F32.PACK_AB R8, R33, R8 ;  /* 0x000000082108723e */ /* 0x000fe400000010ff */
[----:B------:R-:W-:Y:S02]  /*10ee0*/  F2FP.BF16.F32.PACK_AB R9, R36, R9 ;  /* 0x000000092409723e */ /* 0x000fe400000010ff */
[----:B0-----:R-:W-:Y:S02]  /*10ef0*/  LOP3.LUT P0, R4, R24, 0x3, RZ, 0xc0, !PT ;  /* 0x0000000318047812 */ /* 0x001fe4000780c0ff */
[----:B------:R-:W-:Y:S02]  /*10f00*/  MOV R24, R18 ;  /* 0x0000001200187202 */ /* 0x000fe40000000f00 */
[----:B---3--:R-:W-:-:S02]  /*10f10*/  MOV R25, R29 ;  /* 0x0000001d00197202 */ /* 0x008fc40000000f00 */
[----:B------:R-:W-:Y:S02]  /*10f20*/  ISETP.EQ.OR P0, PT, R4, 0x3, !P0 ;  /* 0x000000030400780c */ /* 0x000fe40004702670 */
[----:B------:R-:W-:Y:S02]  /*10f30*/  F2FP.BF16.F32.PACK_AB R3, R32, R3 ;  /* 0x000000032003723e */ /* 0x000fe400000010ff */
[----:B------:R-:W-:Y:S02]  /*10f40*/  F2FP.BF16.F32.PACK_AB R13, R28, R13 ;  /* 0x0000000d1c0d723e */ /* 0x000fe400000010ff */
[----:B------:R-:W-:Y:S02]  /*10f50*/  F2FP.BF16.F32.PACK_AB R15, R30, R15 ;  /* 0x0000000f1e0f723e */ /* 0x000fe400000010ff */
[----:B------:R-:W-:Y:S02]  /*10f60*/  F2FP.BF16.F32.PACK_AB R57, R57, R60 ;  /* 0x0000003c3939723e */ /* 0x000fe400000010ff */
[----:B------:R-:W-:-:S02]  /*10f70*/  F2FP.BF16.F32.PACK_AB R58, R55, R58 ;  /* 0x0000003a373a723e */ /* 0x000fc400000010ff */
[----:B------:R-:W-:Y:S02]  /*10f80*/  SEL R28, R7, R8, P0 ;  /* 0x00000008071c7207 */ /* 0x000fe40000000000 */
[----:B------:R-:W-:Y:S02]  /*10f90*/  SEL R30, R8, R7, P0 ;  /* 0x00000007081e7207 */ /* 0x000fe40000000000 */
[----:B------:R-:W-:Y:S02]  /*10fa0*/  SEL R32, R9, R10, P0 ;  /* 0x0000000a09207207 */ /* 0x000fe40000000000 */
[----:B------:R-:W-:Y:S02]  /*10fb0*/  SEL R34, R10, R9, P0 ;  /* 0x000000090a227207 */ /* 0x000fe40000000000 */
[----:B------:R-:W-:Y:S02]  /*10fc0*/  SEL R60, R57, R58, P0 ;  /* 0x0000003a393c7207 */ /* 0x000fe40000000000 */
[----:B------:R-:W-:-:S02]  /*10fd0*/  SEL R58, R58, R57, P0 ;  /* 0x000000393a3a7207 */ /* 0x000fc40000000000 */
[----:B------:R-:W-:Y:S02]  /*10fe0*/  F2FP.BF16.F32.PACK_AB R6, R35, R6 ;  /* 0x000000062306723e */ /* 0x000fe400000010ff */
[----:B------:R-:W-:Y:S02]  /*10ff0*/  F2FP.BF16.F32.PACK_AB R11, R26, R11 ;  /* 0x0000000b1a0b723e */ /* 0x000fe400000010ff */
[----:B------:R-:W-:Y:S02]  /*11000*/  F2FP.BF16.F32.PACK_AB R14, R27, R14 ;  /* 0x0000000e1b0e723e */ /* 0x000fe400000010ff */
[----:B------:R-:W-:Y:S01]  /*11010*/  F2FP.BF16.F32.PACK_AB R45, R45, R48 ;  /* 0x000000302d2d723e */ /* 0x000fe200000010ff */
[----:B--2---:R-:W-:Y:S02]  /*11020*/  IMAD.WIDE R8, R59, 0x2, R24 ;  /* 0x000000023b087825 */ /* 0x004fe400078e0218 */
[----:B------:R-:W2:Y:S04]  /*11030*/  LDL.LU R59, [R1+0x38] ;  /* 0x00003800013b7983 */ /* 0x000ea80000300800 */
[----:B------:R-:W3:Y:S01]  /*11040*/  LDL.LU R57, [R1+0x3c] ;  /* 0x00003c0001397983 */ /* 0x000ee20000300800 */
[----:B------:R-:W-:-:S02]  /*11050*/  SEL R4, R3, R6, P0 ;  /* 0x0000000603047207 */ /* 0x000fc40000000000 */
[----:B------:R-:W-:Y:S01]  /*11060*/  SEL R26, R6, R3, P0 ;  /* 0x00000003061a7207 */ /* 0x000fe20000000000 */
[----:B------:R-:W3:Y:S01]  /*11070*/  LDL R55, [R1+0x6c] ;  /* 0x00006c0001377983 */ /* 0x000ee20000100800 */
[C---:B------:R-:W-:Y:S02]  /*11080*/  LOP3.LUT R3, R8.reuse, 0x180, RZ, 0xc0, !PT ;  /* 0x0000018008037812 */ /* 0x040fe400078ec0ff */
[----:B------:R-:W-:Y:S02]  /*11090*/  IADD3 R10, P5, R8, 0x20, RZ ;  /* 0x00000020080a7810 */ /* 0x000fe40007fbe0ff */
[----:B------:R-:W-:Y:S02]  /*110a0*/  SHF.R.U64 R3, R3, 0x3, RZ ;  /* 0x0000000303037819 */ /* 0x000fe400000012ff */
[----:B------:R-:W-:Y:S02]  /*110b0*/  F2FP.BF16.F32.PACK_AB R41, R41, R44 ;  /* 0x0000002c2929723e */ /* 0x000fe400000010ff */
[----:B------:R-:W-:-:S02]  /*110c0*/  LOP3.LUT R6, R10, 0x180, RZ, 0xc0, !PT ;  /* 0x000001800a067812 */ /* 0x000fc400078ec0ff */
[----:B------:R-:W-:Y:S02]  /*110d0*/  SEL R44, R13, R14, P0 ;  /* 0x0000000e0d2c7207 */ /* 0x000fe40000000000 */
[----:B------:R-:W-:Y:S02]  /*110e0*/  SEL R48, R14, R13, P0 ;  /* 0x0000000d0e307207 */ /* 0x000fe40000000000 */
[C---:B------:R-:W-:Y:S02]  /*110f0*/  IADD3 R14, P4, R8.reuse, 0x3000, RZ ;  /* 0x00003000080e7810 */ /* 0x040fe40007f9e0ff */
[C---:B------:R-:W-:Y:S02]  /*11100*/  IADD3 R27, P3, R8.reuse, 0x3020, RZ ;  /* 0x00003020081b7810 */ /* 0x040fe40007f7e0ff */
[C---:B------:R-:W-:Y:S02]  /*11110*/  IADD3 R29, P2, R8.reuse, 0x6000, RZ ;  /* 0x00006000081d7810 */ /* 0x040fe40007f5e0ff */
[----:B------:R-:W-:-:S02]  /*11120*/  IADD3 R72, P1, R8, 0x6020, RZ ;  /* 0x0000602008487810 */ /* 0x000fc40007f3e0ff */
[----:B------:R-:W-:Y:S02]  /*11130*/  F2FP.BF16.F32.PACK_AB R12, R21, R12 ;  /* 0x0000000c150c723e */ /* 0x000fe400000010ff */
[----:B------:R-:W-:Y:S02]  /*11140*/  LOP3.LUT R8, R3, R8, RZ, 0x3c, !PT ;  /* 0x0000000803087212 */ /* 0x000fe400078e3cff */
[----:B------:R-:W-:Y:S02]  /*11150*/  SHF.R.U64 R3, R6, 0x3, RZ ;  /* 0x0000000306037819 */ /* 0x000fe400000012ff */
[----:B------:R-:W-:Y:S02]  /*11160*/  F2FP.BF16.F32.PACK_AB R37, R37, R40 ;  /* 0x000000282525723e */ /* 0x000fe400000010ff */
[----:B------:R-:W-:Y:S02]  /*11170*/  SEL R36, R11, R12, P0 ;  /* 0x0000000c0b247207 */ /* 0x000fe40000000000 */
[----:B------:R-:W-:-:S02]  /*11180*/  SEL R40, R12, R11, P0 ;  /* 0x0000000b0c287207 */ /* 0x000fc40000000000 */
[----:B------:R-:W-:Y:S02]  /*11190*/  LOP3.LUT R12, R3, R10, RZ, 0x3c, !PT ;  /* 0x0000000a030c7212 */ /* 0x000fe400078e3cff */
[----:B------:R-:W-:Y:S02]  /*111a0*/  LOP3.LUT R3, R14, 0x180, RZ, 0xc0, !PT ;  /* 0x000001800e037812 */ /* 0x000fe400078ec0ff */
[----:B------:R-:W-:Y:S02]  /*111b0*/  LOP3.LUT R6, R27, 0x180, RZ, 0xc0, !PT ;  /* 0x000001801b067812 */ /* 0x000fe400078ec0ff */
[----:B------:R-:W-:Y:S02]  /*111c0*/  F2FP.BF16.F32.PACK_AB R20, R31, R20 ;  /* 0x000000141f14723e */ /* 0x000fe400000010ff */
[----:B------:R-:W-:Y:S02]  /*111d0*/  SHF.R.U64 R3, R3, 0x3, RZ ;  /* 0x0000000303037819 */ /* 0x000fe400000012ff */
[----:B------:R-:W-:-:S02]  /*111e0*/  F2FP.BF16.F32.PACK_AB R53, R53, R56 ;  /* 0x000000383535723e */ /* 0x000fc400000010ff */
[----:B------:R-:W-:Y:S02]  /*111f0*/  F2FP.BF16.F32.PACK_AB R54, R51, R54 ;  /* 0x000000363336723e */ /* 0x000fe400000010ff */
[----:B------:R-:W-:Y:S02]  /*11200*/  SHF.R.U64 R6, R6, 0x3, RZ ;  /* 0x0000000306067819 */ /* 0x000fe400000012ff */
[----:B------:R-:W-:Y:S02]  /*11210*/  F2FP.BF16.F32.PACK_AB R49, R49, R52 ;  /* 0x000000343131723e */ /* 0x000fe400000010ff */
[----:B------:R-:W-:Y:S01]  /*11220*/  F2FP.BF16.F32.PACK_AB R50, R47, R50 ;  /* 0x000000322f32723e */ /* 0x000fe200000010ff */
[----:B------:R-:W-:Y:S01]  /*11230*/  IMAD.X R11, RZ, RZ, R9, P3 ;  /* 0x000000ffff0b7224 */ /* 0x000fe200018e0609 */
[----:B------:R-:W-:Y:S02]  /*11240*/  F2FP.BF16.F32.PACK_AB R46, R43, R46 ;  /* 0x0000002e2b2e723e */ /* 0x000fe400000010ff */
[----:B------:R-:W-:-:S02]  /*11250*/  SEL R52, R15, R20, P0 ;  /* 0x000000140f347207 */ /* 0x000fc40000000000 */
[----:B------:R-:W-:Y:S01]  /*11260*/  SEL R56, R20, R15, P0 ;  /* 0x0000000f14387207 */ /* 0x000fe20000000000 */
[--C-:B------:R-:W-:Y:S01]  /*11270*/  IMAD.X R15, RZ, RZ, R9.reuse, P4 ;  /* 0x000000ffff0f7224 */ /* 0x100fe200020e0609 */
[----:B------:R-:W-:Y:S01]  /*11280*/  LOP3.LUT R14, R3, R14, RZ, 0x3c, !PT ;  /* 0x0000000e030e7212 */ /* 0x000fe200078e3cff */
[----:B------:R-:W-:Y:S01]  /*11290*/  IMAD.X R13, RZ, RZ, R9, P5 ;  /* 0x000000ffff0d7224 */ /* 0x000fe200028e0609 */
[----:B----4-:R-:W-:Y:S02]  /*112a0*/  LOP3.LUT R3, R5, 0x2, RZ, 0x3c, !PT ;  /* 0x0000000205037812 */ /* 0x010fe400078e3cff */
[----:B------:R-:W-:Y:S02]  /*112b0*/  SEL R62, R53, R54, P0 ;  /* 0x00000036353e7207 */ /* 0x000fe40000000000 */
[----:B------:R-:W-:Y:S02]  /*112c0*/  LOP3.LUT R10, R6, R27, RZ, 0x3c, !PT ;  /* 0x0000001b060a7212 */ /* 0x000fe400078e3cff */
[----:B------:R-:W-:-:S02]  /*112d0*/  SEL R54, R54, R53, P0 ;  /* 0x0000003536367207 */ /* 0x000fc40000000000 */
[----:B------:R-:W-:Y:S01]  /*112e0*/  SEL R64, R49, R50, P0 ;  /* 0x0000003231407207 */ /* 0x000fe20000000000 */
[--C-:B------:R-:W-:Y:S01]  /*112f0*/  IMAD.X R7, RZ, RZ, R9.reuse, P2 ;  /* 0x000000ffff077224 */ /* 0x100fe200010e0609 */
[----:B------:R-:W-:Y:S01]  /*11300*/  F2FP.BF16.F32.PACK_AB R42, R39, R42 ;  /* 0x0000002a272a723e */ /* 0x000fe200000010ff */
[----:B------:R-:W-:Y:S01]  /*11310*/  IMAD.X R21, RZ, RZ, R9, P1 ;  /* 0x000000ffff157224 */ /* 0x000fe200008e0609 */
[----:B------:R-:W-:Y:S02]  /*11320*/  SEL R50, R50, R49, P0 ;  /* 0x0000003132327207 */ /* 0x000fe40000000000 */
[----:B------:R-:W-:Y:S02]  /*11330*/  SEL R66, R45, R46, P0 ;  /* 0x0000002e2d427207 */ /* 0x000fe40000000000 */
[----:B------:R-:W-:Y:S02]  /*11340*/  F2FP.BF16.F32.PACK_AB R38, R135, R38 ;  /* 0x000000268726723e */ /* 0x000fe400000010ff */
[----:B------:R-:W-:-:S02]  /*11350*/  LOP3.LUT R20, R29, 0x180, RZ, 0xc0, !PT ;  /* 0x000001801d147812 */ /* 0x000fc400078ec0ff */
[----:B------:R-:W-:Y:S02]  /*11360*/  LOP3.LUT R31, R72, 0x180, RZ, 0xc0, !PT ;  /* 0x00000180481f7812 */ /* 0x000fe400078ec0ff */
[----:B------:R-:W-:Y:S01]  /*11370*/  MOV R51, R8 ;  /* 0x0000000800337202 */ /* 0x000fe20000000f00 */
[----:B------:R-:W-:Y:S01]  /*11380*/  SHFL.IDX PT, R28, R28, R5, 0x1c1f ;  /* 0x001c1f051c1c7589 */ /* 0x000fe200000e0000 */
[----:B------:R-:W-:Y:S02]  /*11390*/  SEL R46, R46, R45, P0 ;  /* 0x0000002d2e2e7207 */ /* 0x000fe40000000000 */
[----:B------:R-:W-:Y:S01]  /*113a0*/  MOV R47, R14 ;  /* 0x0000000e002f7202 */ /* 0x000fe20000000f00 */
[----:B------:R-:W-:Y:S01]  /*113b0*/  SHFL.IDX PT, R8, R4, R5, 0x1c1f ;  /* 0x001c1f0504087589 */ /* 0x000fe200000e0000 */
[----:B------:R-:W-:Y:S02]  /*113c0*/  MOV R45, R10 ;  /* 0x0000000a002d7202 */ /* 0x000fe40000000f00 */
[----:B------:R-:W-:Y:S01]  /*113d0*/  MOV R49, R12 ;  /* 0x0000000c00317202 */ /* 0x000fe20000000f00 */
[----:B------:R-:W0:Y:S01]  /*113e0*/  SHFL.IDX PT, R9, R26, R3, 0x1c1f ;  /* 0x001c1f031a097589 */ /* 0x000e2200000e0000 */
[----:B------:R-:W-:-:S03]  /*113f0*/  SEL R68, R41, R42, P0 ;  /* 0x0000002a29447207 */ /* 0x000fc60000000000 */
[----:B------:R-:W4:Y:S01]  /*11400*/  SHFL.IDX PT, R11, R30, R3, 0x1c1f ;  /* 0x001c1f031e0b7589 */ /* 0x000f2200000e0000 */
[----:B------:R-:W-:-:S03]  /*11410*/  SEL R42, R42, R41, P0 ;  /* 0x000000292a2a7207 */ /* 0x000fc60000000000 */
[----:B------:R-:W-:Y:S01]  /*11420*/  SHFL.IDX PT, R60, R60, R5, 0x1c1f ;  /* 0x001c1f053c3c7589 */ /* 0x000fe200000e0000 */
[----:B------:R-:W-:-:S03]  /*11430*/  SEL R70, R37, R38, P0 ;  /* 0x0000002625467207 */ /* 0x000fc60000000000 */
[----:B------:R-:W1:Y:S01]  /*11440*/  SHFL.IDX PT, R15, R58, R3, 0x1c1f ;  /* 0x001c1f033a0f7589 */ /* 0x000e6200000e0000 */
[----:B------:R-:W-:Y:S02]  /*11450*/  SHF.R.U64 R20, R20, 0x3, RZ ;  /* 0x0000000314147819 */ /* 0x000fe400000012ff */
[----:B------:R-:W-:Y:S01]  /*11460*/  SHF.R.U64 R31, R31, 0x3, RZ ;  /* 0x000000031f1f7819 */ /* 0x000fe200000012ff */
[----:B------:R-:W-:Y:S01]  /*11470*/  SHFL.IDX PT, R32, R32, R5, 0x1c1f ;  /* 0x001c1f0520207589 */ /* 0x000fe200000e0000 */
[----:B------:R-:W-:-:S03]  /*11480*/  SEL R38, R38, R37, P0 ;  /* 0x0000002526267207 */ /* 0x000fc60000000000 */
[----:B------:R-:W1:Y:S04]  /*11490*/  SHFL.IDX PT, R13, R34, R3, 0x1c1f ;  /* 0x001c1f03220d7589 */ /* 0x000e6800000e0000 */
[----:B------:R-:W-:Y:S04]  /*114a0*/  SHFL.IDX PT, R62, R62, R5, 0x1c1f ;  /* 0x001c1f053e3e7589 */ /* 0x000fe800000e0000 */
[----:B------:R-:W1:Y:S04]  /*114b0*/  SHFL.IDX PT, R33, R54, R3, 0x1c1f ;  /* 0x001c1f0336217589 */ /* 0x000e6800000e0000 */
[----:B------:R-:W-:Y:S04]  /*114c0*/  SHFL.IDX PT, R64, R64, R5, 0x1c1f ;  /* 0x001c1f0540407589 */ /* 0x000fe800000e0000 */
[----:B------:R-:W1:Y:S01]  /*114d0*/  SHFL.IDX PT, R35, R50, R3, 0x1c1f ;  /* 0x001c1f0332237589 */ /* 0x000e6200000e0000 */
[----:B------:R-:W-:-:S02]  /*114e0*/  LOP3.LUT R6, R20, R29, RZ, 0x3c, !PT ;  /* 0x0000001d14067212 */ /* 0x000fc400078e3cff */
[----:B------:R-:W-:Y:S01]  /*114f0*/  LOP3.LUT R20, R31, R72, RZ, 0x3c, !PT ;  /* 0x000000481f147212 */ /* 0x000fe200078e3cff */
[----:B------:R-:W-:Y:S04]  /*11500*/  SHFL.IDX PT, R36, R36, R5, 0x1c1f ;  /* 0x001c1f0524247589 */ /* 0x000fe800000e0000 */
[----:B------:R-:W-:Y:S04]  /*11510*/  SHFL.IDX PT, R66, R66, R5, 0x1c1f ;  /* 0x001c1f0542427589 */ /* 0x000fe800000e0000 */
[----:B------:R-:W1:Y:S04]  /*11520*/  SHFL.IDX PT, R27, R40, R3, 0x1c1f ;  /* 0x001c1f03281b7589 */ /* 0x000e6800000e0000 */
[----:B------:R-:W1:Y:S04]  /*11530*/  SHFL.IDX PT, R37, R46, R3, 0x1c1f ;  /* 0x001c1f032e257589 */ /* 0x000e6800000e0000 */
[----:B------:R-:W-:Y:S04]  /*11540*/  SHFL.IDX PT, R44, R44, R5, 0x1c1f ;  /* 0x001c1f052c2c7589 */ /* 0x000fe800000e0000 */
[----:B------:R-:W-:Y:S04]  /*11550*/  SHFL.IDX PT, R68, R68, R5, 0x1c1f ;  /* 0x001c1f0544447589 */ /* 0x000fe800000e0000 */
[----:B------:R-:W1:Y:S04]  /*11560*/  SHFL.IDX PT, R29, R48, R3, 0x1c1f ;  /* 0x001c1f03301d7589 */ /* 0x000e6800000e0000 */
[----:B------:R-:W1:Y:S04]  /*11570*/  SHFL.IDX PT, R39, R42, R3, 0x1c1f ;  /* 0x001c1f032a277589 */ /* 0x000e6800000e0000 */
[----:B------:R-:W-:Y:S04]  /*11580*/  SHFL.IDX PT, R52, R52, R5, 0x1c1f ;  /* 0x001c1f0534347589 */ /* 0x000fe800000e0000 */
[----:B------:R-:W-:Y:S04]  /*11590*/  SHFL.IDX PT, R70, R70, R5, 0x1c1f ;  /* 0x001c1f0546467589 */ /* 0x000fe800000e0000 */
[----:B------:R-:W1:Y:S04]  /*115a0*/  SHFL.IDX PT, R31, R56, R3, 0x1c1f ;  /* 0x001c1f03381f7589 */ /* 0x000e6800000e0000 */
[----:B------:R1:W1:Y:S01]  /*115b0*/  SHFL.IDX PT, R41, R38, R3, 0x1c1f ;  /* 0x001c1f0326297589 */ /* 0x00026200000e0000 */
[----:B------:R-:W-:-:S02]  /*115c0*/  MOV R43, R6 ;  /* 0x00000006002b7202 */ /* 0x000fc40000000f00 */
[----:B0-----:R-:W-:Y:S01]  /*115d0*/  SEL R4, R8, R9, P0 ;  /* 0x0000000908047207 */ /* 0x001fe20000000000 */
[----:B------:R-:W3:Y:S01]  /*115e0*/  LDL R53, [R1+0x48] ;  /* 0x0000480001357983 */ /* 0x000ee20000100800 */
[----:B------:R-:W-:Y:S02]  /*115f0*/  SEL R6, R9, R8, P0 ;  /* 0x0000000809067207 */ /* 0x000fe40000000000 */
[----:B----4-:R-:W-:Y:S02]  /*11600*/  SEL R8, R28, R11, P0 ;  /* 0x0000000b1c087207 */ /* 0x010fe40000000000 */
[----:B------:R-:W-:Y:S01]  /*11610*/  SEL R10, R11, R28, P0 ;  /* 0x0000001c0b0a7207 */ /* 0x000fe20000000000 */
[----:B-1----:R-:W0:Y:S01]  /*11620*/  LDC R3, c[0x0][0xbe8] ;  /* 0x0002fa00ff037b82 */ /* 0x002e220000000800 */
[----:B------:R-:W-:Y:S02]  /*11630*/  SEL R5, R60, R15, P0 ;  /* 0x0000000f3c057207 */ /* 0x000fe40000000000 */
[----:B------:R-:W-:-:S05]  /*11640*/  SEL R7, R15, R60, P0 ;  /* 0x0000003c0f077207 */ /* 0x000fca0000000000 */
[----:B------:R-:W-:Y:S01]  /*11650*/  BAR.SYNC.DEFER_BLOCKING 0x1, 0x180 ;  /* 0x0046000000007b1d */ /* 0x000fe20000010000 */
[----:B------:R-:W-:Y:S02]  /*11660*/  SEL R12, R32, R13, P0 ;  /* 0x0000000d200c7207 */ /* 0x000fe40000000000 */
[----:B------:R-:W-:Y:S02]  /*11670*/  SEL R14, R13, R32, P0 ;  /* 0x000000200d0e7207 */ /* 0x000fe40000000000 */
[----:B------:R-:W-:Y:S02]  /*11680*/  SEL R9, R62, R33, P0 ;  /* 0x000000213e097207 */ /* 0x000fe40000000000 */
[----:B------:R-:W-:Y:S02]  /*11690*/  SEL R11, R33, R62, P0 ;  /* 0x0000003e210b7207 */ /* 0x000fe40000000000 */
[----:B------:R-:W-:Y:S02]  /*116a0*/  SEL R13, R64, R35, P0 ;  /* 0x00000023400d7207 */ /* 0x000fe40000000000 */
[----:B------:R-:W-:-:S02]  /*116b0*/  SEL R15, R35, R64, P0 ;  /* 0x00000040230f7207 */ /* 0x000fc40000000000 */
[----:B------:R-:W-:Y:S02]  /*116c0*/  ISETP.NE.U32.AND P2, PT, RZ, UR4, PT ;  /* 0x00000004ff007c0c */ /* 0x000fe4000bf45070 */
[----:B------:R-:W-:Y:S02]  /*116d0*/  MOV R21, R20 ;  /* 0x0000001400157202 */ /* 0x000fe40000000f00 */
[----:B------:R-:W-:Y:S01]  /*116e0*/  ISETP.NE.AND.EX P2, PT, RZ, UR5, PT, P2 ;  /* 0x00000005ff007c0c */ /* 0x000fe2000bf45320 */
[----:B------:R1:W-:Y:S04]  /*116f0*/  STSM.16.M88.4 [R51], R4 ;  /* 0x0000000433007844 */ /* 0x0003e80000000200 */
[----:B------:R4:W-:Y:S04]  /*11700*/  STSM.16.M88.4 [R49], R8 ;  /* 0x0000000831007844 */ /* 0x0009e80000000200 */
[----:B------:R0:W-:Y:S01]  /*11710*/  STSM.16.M88.4 [R47], R12 ;  /* 0x0000000c2f007844 */ /* 0x0001e20000000200 */
[----:B-1----:R-:W-:-:S02]  /*11720*/  SEL R4, R36, R27, P0 ;  /* 0x0000001b24047207 */ /* 0x002fc40000000000 */
[----:B------:R-:W-:Y:S02]  /*11730*/  SEL R6, R27, R36, P0 ;  /* 0x000000241b067207 */ /* 0x000fe40000000000 */
[----:B------:R-:W-:Y:S02]  /*11740*/  SEL R5, R66, R37, P0 ;  /* 0x0000002542057207 */ /* 0x000fe40000000000 */
[----:B------:R-:W-:Y:S02]  /*11750*/  SEL R7, R37, R66, P0 ;  /* 0x0000004225077207 */ /* 0x000fe40000000000 */
[----:B----4-:R-:W-:Y:S02]  /*11760*/  SEL R8, R44, R29, P0 ;  /* 0x0000001d2c087207 */ /* 0x010fe40000000000 */
[----:B------:R-:W-:Y:S02]  /*11770*/  SEL R10, R29, R44, P0 ;  /* 0x0000002c1d0a7207 */ /* 0x000fe40000000000 */
[----:B------:R-:W-:-:S02]  /*11780*/  SEL R9, R68, R39, P0 ;  /* 0x0000002744097207 */ /* 0x000fc40000000000 */
[----:B------:R-:W-:Y:S02]  /*11790*/  SEL R11, R39, R68, P0 ;  /* 0x00000044270b7207 */ /* 0x000fe40000000000 */
[----:B0-----:R-:W-:Y:S02]  /*117a0*/  SEL R12, R52, R31, P0 ;  /* 0x0000001f340c7207 */ /* 0x001fe40000000000 */
[----:B------:R-:W-:Y:S02]  /*117b0*/  SEL R14, R31, R52, P0 ;  /* 0x000000341f0e7207 */ /* 0x000fe40000000000 */
[----:B------:R-:W-:Y:S02]  /*117c0*/  SEL R13, R70, R41, P0 ;  /* 0x00000029460d7207 */ /* 0x000fe40000000000 */
[----:B------:R-:W-:Y:S01]  /*117d0*/  SEL R15, R41, R70, P0 ;  /* 0x00000046290f7207 */ /* 0x000fe20000000000 */
[----:B------:R0:W-:Y:S04]  /*117e0*/  STSM.16.M88.4 [R45], R4 ;  /* 0x000000042d007844 */ /* 0x0001e80000000200 */
[----:B------:R-:W-:Y:S04]  /*117f0*/  STSM.16.M88.4 [R43], R8 ;  /* 0x000000082b007844 */ /* 0x000fe80000000200 */
[----:B------:R1:W-:Y:S01]  /*11800*/  STSM.16.M88.4 [R21], R12 ;  /* 0x0000000c15007844 */ /* 0x0003e20000000200 */
[----:B------:R-:W-:Y:S01]  /*11810*/  MOV R20, RZ ;  /* 0x000000ff00147202 */ /* 0x000fe20000000f00 */
[----:B------:R-:W-:Y:S01]  /*11820*/  BAR.SYNC.DEFER_BLOCKING 0x1, 0x180 ;  /* 0x0046000000007b1d */ /* 0x000fe20000010000 */
[----:B--2---:R-:W-:-:S04]  /*11830*/  IADD3 R26, P1, R59, UR4, RZ ;  /* 0x000000043b1a7c10 */ /* 0x004fc8000ff3e0ff */
[----:B---3--:R-:W-:Y:S01]  /*11840*/  IADD3.X R27, R57, UR5, RZ, P1, !PT ;  /* 0x00000005391b7c10 */ /* 0x008fe20008ffe4ff */
[----:B------:R-:W-:Y:S02]  /*11850*/  ULDC.64 UR4, c[0x0][0xc08] ;  /* 0x0003020000047ab9 */ /* 0x000fe40000000a00 */
[----:B------:R-:W-:Y:S02]  /*11860*/  ISETP.NE.U32.AND P0, PT, RZ, UR4, PT ;  /* 0x00000004ff007c0c */ /* 0x000fe4000bf05070 */
[----:B------:R2:W5:Y:S02]  /*11870*/  @P2 LDG.E R20, desc[UR42][R26.64] ;  /* 0x0000002a1a142981 */ /* 0x000564000c1e1900 */
[----:B------:R-:W-:-:S13]  /*11880*/  ISETP.NE.AND.EX P0, PT, RZ, UR5, PT, P0 ;  /* 0x00000005ff007c0c */ /* 0x000fda000bf05300 */
[----:B0-----:R-:W-:Y:S01]  /*11890*/  @P0 IADD3 R4, P3, R59, UR4, RZ ;  /* 0x000000043b040c10 */ /* 0x001fe2000ff7e0ff */
[----:B------:R-:W-:Y:S02]  /*118a0*/  ULDC UR4, c[0x0][0xa88] ;  /* 0x0002a20000047ab9 */ /* 0x000fe40000000800 */
[----:B------:R-:W-:Y:S01]  /*118b0*/  IMAD.U32 R38, RZ, RZ, UR4 ;  /* 0x00000004ff267e24 */ /* 0x000fe2000f8e00ff */
[----:B------:R-:W-:-:S05]  /*118c0*/  @P0 IADD3.X R5, R57, UR5, RZ, P3, !PT ;  /* 0x0000000539050c10 */ /* 0x000fca0009ffe4ff */
[----:B------:R2:W5:Y:S01]  /*118d0*/  @P0 LDG.E R38, desc[UR42][R4.64] ;  /* 0x0000002a04260981 */ /* 0x000562000c1e1900 */
[----:B------:R-:W-:-:S13]  /*118e0*/  ISETP.NE.AND P1, PT, R3, 0x1, PT ;  /* 0x000000010300780c */ /* 0x000fda0003f25270 */
[----:B------:R-:W0:Y:S08]  /*118f0*/  @P1 LDC R6, c[0x0][0xbec] ;  /* 0x0002fb00ff061b82 */ /* 0x000e300000000800 */
[----:B------:R-:W3:Y:S01]  /*11900*/  @P1 LDC R29, c[0x0][0xbf0] ;  /* 0x0002fc00ff1d1b82 */ /* 0x000ee20000000800 */
[----:B-1----:R-:W-:Y:S01]  /*11910*/  IMAD R13, R53, 0xc0, R55 ;  /* 0x000000c0350d7824 */ /* 0x002fe200078e0237 */
[----:B0-23--:R-:W-:Y:S06]  /*11920*/  @P0 BRA `(.L_x_476) ;  /* 0x0000000000100947 */ /* 0x00dfec0003800000 */
[----:B------:R-:W-:Y:S05]  /*11930*/  @!P2 BRA `(.L_x_476) ;  /* 0x00000000000ca947 */ /* 0x000fea0003800000 */
[----:B------:R-:W2:Y:S04]  /*11940*/  LDG.E R5, desc[UR42][R26.64] ;  /* 0x0000002a1a057981 */ /* 0x000ea8000c1e1900 */
[----:B-----5:R-:W2:Y:S02]  /*11950*/  LDG.E R38, desc[UR42][R26.64+0x4] ;  /* 0x0000042a1a267981 */ /* 0x020ea4000c1e1900 */
[----:B--2---:R-:W-:-:S07]  /*11960*/  IMAD.IADD R38, R38, 0x1, -R5 ;  /* 0x0000000126267824 */ /* 0x004fce00078e0a05 */
.L_x_476:
[----:B------:R-:W2:Y:S01]  /*11970*/  LDL.LU R5, [R1+0x28] ;  /* 0x0000280001057983 */ /* 0x000ea20000300800 */
[----:B------:R-:W-:Y:S01]  /*11980*/  ULDC.64 UR4, c[0x0][0xb90] ;  /* 0x0002e40000047ab9 */ /* 0x000fe20000000a00 */
[----:B------:R-:W0:Y:S01]  /*11990*/  S2R R4, SR_TID.X ;  /* 0x0000000000047919 */ /* 0x000e220000002100 */
[----:B------:R-:W1:Y:S01]  /*119a0*/  S2R R14, SR_TID.X ;  /* 0x00000000000e7919 */ /* 0x000e620000002100 */
[----:B-----5:R-:W-:Y:S01]  /*119b0*/  SHF.R.S32.HI R21, RZ, 0x1f, R20 ;  /* 0x0000001fff157819 */ /* 0x020fe20000011414 */
[----:B------:R-:W-:Y:S01]  /*119c0*/  IMAD.MOV.U32 R7, RZ, RZ, R13 ;  /* 0x000000ffff077224 */ /* 0x000fe200078e000d */
[----:B------:R-:W3:Y:S01]  /*119d0*/  @P1 LDC R45, c[0x0][0xbec] ;  /* 0x0002fb00ff2d1b82 */ /* 0x000ee20000000800 */
[----:B------:R-:W4:Y:S04]  /*119e0*/  LDL.LU R10, [R1+0x44] ;  /* 0x00004400010a7983 */ /* 0x000f280000300800 */
[----:B------:R-:W3:Y:S04]  /*119f0*/  LDL.LU R44, [R1+0x34] ;  /* 0x00003400012c7983 */ /* 0x000ee80000300800 */
[----:B------:R-:W4:Y:S04]  /*11a00*/  LDL R49, [R1+0x30] ;  /* 0x0000300001317983 */ /* 0x000f280000100800 */
[----:B------:R-:W4:Y:S01]  /*11a10*/  LDL R15, [R1+0x64] ;  /* 0x00006400010f7983 */ /* 0x000f220000100800 */
[----:B------:R-:W-:-:S03]  /*11a20*/  IMAD R38, R38, R3, RZ ;  /* 0x0000000326267224 */ /* 0x000fc600078e02ff */
[----:B------:R0:W5:Y:S02]  /*11a30*/  LDL R48, [R1+0x78] ;  /* 0x0000780001307983 */ /* 0x0001640000100800 */
[----:B0-----:R-:W-:-:S05]  /*11a40*/  VIADD R47, R4, 0xffffff80 ;  /* 0xffffff80042f7836 */ /* 0x001fca0000000000 */
[----:B------:R-:W-:Y:S01]  /*11a50*/  SHF.R.S32.HI R50, RZ, 0x1f, R47 ;  /* 0x0000001fff327819 */ /* 0x000fe2000001142f */
[----:B------:R-:W-:-:S03]  /*11a60*/  @P1 IMAD.HI.U32 R4, R13, R6, RZ ;  /* 0x000000060d041227 */ /* 0x000fc600078e00ff */
[----:B------:R-:W-:Y:S02]  /*11a70*/  LEA.HI R50, R50, R47, RZ, 0x2 ;  /* 0x0000002f32327211 */ /* 0x000fe400078f10ff */
[----:B------:R-:W-:Y:S02]  /*11a80*/  @P1 SHF.R.U32.HI R7, RZ, R29, R4 ;  /* 0x0000001dff071219 */ /* 0x000fe40000011604 */
[----:B------:R-:W-:-:S03]  /*11a90*/  SHF.R.S32.HI R50, RZ, 0x2, R50 ;  /* 0x00000002ff327819 */ /* 0x000fc60000011432 */
[----:B------:R-:W-:Y:S02]  /*11aa0*/  IMAD.MOV R6, RZ, RZ, -R7 ;  /* 0x000000ffff067224 */ /* 0x000fe400078e0a07 */
[----:B-1----:R-:W-:-:S05]  /*11ab0*/  VIADD R30, R14, 0xffffff80 ;  /* 0xffffff800e1e7836 */ /* 0x002fca0000000000 */
[----:B------:R-:W-:-:S04]  /*11ac0*/  SHF.R.S32.HI R14, RZ, 0x1f, R30 ;  /* 0x0000001fff0e7819 */ /* 0x000fc8000001141e */
[----:B------:R-:W-:-:S04]  /*11ad0*/  LEA.HI R14, R14, R30, RZ, 0x7 ;  /* 0x0000001e0e0e7211 */ /* 0x000fc800078f38ff */
[----:B------:R-:W-:-:S05]  /*11ae0*/  LOP3.LUT R14, R14, 0xffffff80, RZ, 0xc0, !PT ;  /* 0xffffff800e0e7812 */ /* 0x000fca00078ec0ff */
[----:B------:R-:W-:Y:S01]  /*11af0*/  IMAD.IADD R14, R30, 0x1, -R14 ;  /* 0x000000011e0e7824 */ /* 0x000fe200078e0a0e */
[----:B------:R-:W-:-:S04]  /*11b00*/  SHF.R.S32.HI R46, RZ, 0x1f, R47 ;  /* 0x0000001fff2e7819 */ /* 0x000fc8000001142f */
[----:B------:R-:W-:-:S04]  /*11b10*/  LEA.HI R46, R46, R47, RZ, 0x2 ;  /* 0x0000002f2e2e7211 */ /* 0x000fc800078f10ff */
[----:B------:R-:W-:-:S05]  /*11b20*/  LOP3.LUT R46, R46, 0xfffffffc, RZ, 0xc0, !PT ;  /* 0xfffffffc2e2e7812 */ /* 0x000fca00078ec0ff */
[----:B------:R-:W-:Y:S02]  /*11b30*/  IMAD.IADD R46, R47, 0x1, -R46 ;  /* 0x000000012f2e7824 */ /* 0x000fe400078e0a2e */
[----:B------:R0:W5:Y:S01]  /*11b40*/  LDL R47, [R1+0x4c] ;  /* 0x00004c00012f7983 */ /* 0x0001620000100800 */
[----:B--2---:R-:W-:Y:S01]  /*11b50*/  IMAD.MOV.U32 R8, RZ, RZ, R5 ;  /* 0x000000ffff087224 */ /* 0x004fe200078e0005 */
[----:B---3--:R-:W-:-:S05]  /*11b60*/  SHF.R.S32.HI R39, RZ, 0x1f, R44 ;  /* 0x0000001fff277819 */ /* 0x008fca000001142c */
[----:B------:R-:W-:Y:S01]  /*11b70*/  IMAD R5, R39, UR4, RZ ;  /* 0x0000000427057c24 */ /* 0x000fe2000f8e02ff */
[----:B----4-:R-:W-:-:S03]  /*11b80*/  LEA R9, R50, R49, 0x5 ;  /* 0x0000003132097211 */ /* 0x010fc600078e28ff */
[C---:B------:R-:W-:Y:S02]  /*11b90*/  IMAD R11, R44.reuse, UR5, R5 ;  /* 0x000000052c0b7c24 */ /* 0x040fe4000f8e0205 */
[----:B------:R-:W-:Y:S01]  /*11ba0*/  IMAD.WIDE.U32 R4, R44, UR4, R20 ;  /* 0x000000042c047c25 */ /* 0x000fe2000f8e0014 */
[----:B------:R-:W-:Y:S01]  /*11bb0*/  SEL R37, R10, RZ, !P2 ;  /* 0x000000ff0a257207 */ /* 0x000fe20005000000 */
[----:B------:R-:W-:Y:S01]  /*11bc0*/  ULDC.64 UR4, c[0x0][0xb98] ;  /* 0x0002e60000047ab9 */ /* 0x000fe20000000a00 */
[----:B------:R-:W-:Y:S01]  /*11bd0*/  SEL R36, R8, RZ, !P2 ;  /* 0x000000ff08247207 */ /* 0x000fe20005000000 */
[----:B------:R-:W-:Y:S02]  /*11be0*/  IMAD.IADD R5, R5, 0x1, R11 ;  /* 0x0000000105057824 */ /* 0x000fe400078e020b */
[----:B------:R-:W-:-:S04]  /*11bf0*/  IMAD.WIDE R24, R9, 0x2, R24 ;  /* 0x0000000209187825 */ /* 0x000fc800078e0218 */
[----:B------:R-:W-:Y:S02]  /*11c00*/  IMAD R9, R3, R6, R13 ;  /* 0x0000000603097224 */ /* 0x000fe400078e020d */
[----:B------:R-:W-:Y:S02]  /*11c10*/  IMAD R11, R37, UR4, RZ ;  /* 0x00000004250b7c24 */ /* 0x000fe4000f8e02ff */
[----:B------:R-:W-:Y:S01]  /*11c20*/  IMAD.WIDE.U32 R4, R36, UR4, R4 ;  /* 0x0000000424047c25 */ /* 0x000fe2000f8e0004 */
[----:B------:R-:W-:-:S03]  /*11c30*/  SHF.R.S32.HI R6, RZ, 0x1f, R9 ;  /* 0x0000001fff067819 */ /* 0x000fc60000011409 */
[----:B------:R-:W-:Y:S01]  /*11c40*/  IMAD R10, R36, UR5, R11 ;  /* 0x00000005240a7c24 */ /* 0x000fe2000f8e020b */
[----:B------:R-:W-:Y:S01]  /*11c50*/  SHF.R.S32.HI R11, RZ, 0x1f, R7 ;  /* 0x0000001fff0b7819 */ /* 0x000fe20000011407 */
[----:B------:R-:W-:Y:S01]  /*11c60*/  ULDC.64 UR4, c[0x0][0xb88] ;  /* 0x0002e20000047ab9 */ /* 0x000fe20000000a00 */
[----:B------:R-:W-:Y:S02]  /*11c70*/  IADD3 R4, P0, R7, R4, RZ ;  /* 0x0000000407047210 */ /* 0x000fe40007f1e0ff */
[----:B------:R-:W-:Y:S01]  /*11c80*/  IADD3 R13, P2, R24, 0x1800, RZ ;  /* 0x00001800180d7810 */ /* 0x000fe20007f5e0ff */
[----:B------:R-:W-:Y:S01]  /*11c90*/  IMAD R6, R6, UR4, RZ ;  /* 0x0000000406067c24 */ /* 0x000fe2000f8e02ff */
[----:B------:R-:W-:Y:S02]  /*11ca0*/  IADD3.X R5, R11, R5, R10, P0, !PT ;  /* 0x000000050b057210 */ /* 0x000fe400007fe40a */
[----:B------:R-:W-:Y:S01]  /*11cb0*/  LOP3.LUT R8, R13, 0x180, RZ, 0xc0, !PT ;  /* 0x000001800d087812 */ /* 0x000fe200078ec0ff */
[----:B------:R-:W-:-:S02]  /*11cc0*/  IMAD R7, R9, UR5, R6 ;  /* 0x0000000509077c24 */ /* 0x000fc4000f8e0206 */
[----:B------:R-:W-:Y:S01]  /*11cd0*/  IMAD.WIDE.U32 R4, R9, UR4, R4 ;  /* 0x0000000409047c25 */ /* 0x000fe2000f8e0004 */
[----:B------:R-:W-:Y:S01]  /*11ce0*/  SHF.R.U64 R8, R8, 0x3, RZ ;  /* 0x0000000308087819 */ /* 0x000fe200000012ff */
[----:B------:R-:W-:Y:S02]  /*11cf0*/  ULDC.64 UR4, c[0x0][0xb50] ;  /* 0x0002d40000047ab9 */ /* 0x000fe40000000a00 */
[----:B------:R-:W-:Y:S01]  /*11d00*/  IMAD.IADD R5, R5, 0x1, R7 ;  /* 0x0000000105057824 */ /* 0x000fe200078e0207 */
[----:B------:R-:W-:Y:S02]  /*11d10*/  LEA R6, P0, R4, UR4, 0x2 ;  /* 0x0000000404067c11 */ /* 0x000fe4000f8010ff */
[----:B------:R-:W-:Y:S02]  /*11d20*/  LOP3.LUT R8, R8, R13, RZ, 0x3c, !PT ;  /* 0x0000000d08087212 */ /* 0x000fe400078e3cff */
[----:B------:R-:W-:Y:S02]  /*11d30*/  IADD3 R13, P6, R24, 0x3000, RZ ;  /* 0x00003000180d7810 */ /* 0x000fe40007fde0ff */
[----:B------:R-:W-:Y:S01]  /*11d40*/  LEA.HI.X R4, R4, UR5, R5, 0x2, P0 ;  /* 0x0000000504047c11 */ /* 0x000fe200080f1405 */
[----:B------:R-:W-:Y:S01]  /*11d50*/  SHFL.IDX PT, R40, R6, RZ, 0x1c1f ;  /* 0x001c1fff06287589 */ /* 0x000fe200000e0000 */
[----:B------:R-:W-:Y:S01]  /*11d60*/  LOP3.LUT R12, R13, 0x180, RZ, 0xc0, !PT ;  /* 0x000001800d0c7812 */ /* 0x000fe200078ec0ff */
[----:B------:R-:W-:Y:S01]  /*11d70*/  IMAD.X R9, RZ, RZ, R25, P2 ;  /* 0x000000ffff097224 */ /* 0x000fe200010e0619 */
[----:B------:R-:W-:Y:S01]  /*11d80*/  ULDC.64 UR4, c[0x0][0xaa0] ;  /* 0x0002a80000047ab9 */ /* 0x000fe20000000a00 */
[----:B------:R-:W1:Y:S01]  /*11d90*/  SHFL.IDX PT, R41, R4, RZ, 0x1c1f ;  /* 0x001c1fff04297589 */ /* 0x000e6200000e0000 */
[----:B------:R-:W-:-:S02]  /*11da0*/  SHF.R.U64 R12, R12, 0x3, RZ ;  /* 0x000000030c0c7819 */ /* 0x000fc400000012ff */
[----:B------:R-:W-:Y:S02]  /*11db0*/  LOP3.LUT P0, RZ, R14, 0x3, RZ, 0xc0, !PT ;  /* 0x000000030eff7812 */ /* 0x000fe4000780c0ff */
[----:B------:R-:W-:Y:S01]  /*11dc0*/  LOP3.LUT R12, R12, R13, RZ, 0x3c, !PT ;  /* 0x0000000d0c0c7212 */ /* 0x000fe200078e3cff */
[----:B------:R-:W-:Y:S01]  /*11dd0*/  IMAD R13, R53, 0xc0, R15 ;  /* 0x000000c0350d7824 */ /* 0x000fe200078e020f */
[----:B------:R-:W-:Y:S04]  /*11de0*/  SHFL.IDX PT, R42, R6, 0x1, 0x1c1f ;  /* 0x003c1f00062a7f89 */ /* 0x000fe800000e0000 */
[----:B------:R-:W2:Y:S01]  /*11df0*/  SHFL.IDX PT, R43, R4, 0x1, 0x1c1f ;  /* 0x003c1f00042b7f89 */ /* 0x000ea200000e0000 */
[C---:B------:R-:W-:Y:S02]  /*11e00*/  ISETP.GE.OR P2, PT, R13.reuse, R38, P0 ;  /* 0x000000260d00720c */ /* 0x040fe40000746670 */
[----:B------:R-:W-:Y:S01]  /*11e10*/  IADD3 R5, R13, 0x8, RZ ;  /* 0x000000080d057810 */ /* 0x000fe20007ffe0ff */
[----:B------:R-:W-:-:S03]  /*11e20*/  IMAD R21, R21, UR4, RZ ;  /* 0x0000000415157c24 */ /* 0x000fc6000f8e02ff */
[----:B------:R-:W-:-:S07]  /*11e30*/  ISETP.GE.OR P0, PT, R5, R38, P0 ;  /* 0x000000260500720c */ /* 0x000fce0000706670 */
[----:B-1----:R1:W-:Y:S02]  /*11e40*/  @!P2 ST.E desc[UR42][R40.64], R2 ;  /* 0x000000022800a985 */ /* 0x0023e4000c10192a */
[C---:B-1----:R-:W-:Y:S02]  /*11e50*/  IMAD R41, R20.reuse, UR5, R21 ;  /* 0x0000000514297c24 */ /* 0x042fe4000f8e0215 */
[----:B------:R-:W-:Y:S01]  /*11e60*/  IMAD.WIDE.U32 R20, R20, UR4, RZ ;  /* 0x0000000414147c25 */ /* 0x000fe2000f8e00ff */
[----:B------:R-:W-:-:S03]  /*11e70*/  ULDC.64 UR4, c[0x0][0xae8] ;  /* 0x0002ba0000047ab9 */ /* 0x000fc60000000a00 */
[----:B------:R-:W-:Y:S02]  /*11e80*/  IMAD.IADD R21, R21, 0x1, R41 ;  /* 0x0000000115157824 */ /* 0x000fe400078e0229 */
[----:B------:R-:W-:Y:S01]  /*11e90*/  IMAD R39, R39, UR4, RZ ;  /* 0x0000000427277c24 */ /* 0x000fe2000f8e02ff */
[----:B--2---:R1:W-:Y:S01]  /*11ea0*/  @!P0 ST.E desc[UR42][R42.64], R0 ;  /* 0x000000002a008985 */ /* 0x0043e2000c10192a */
[----:B------:R-:W-:-:S04]  /*11eb0*/  IMAD.WIDE.U32 R20, R44, UR4, R20 ;  /* 0x000000042c147c25 */ /* 0x000fc8000f8e0014 */
[----:B------:R-:W-:Y:S01]  /*11ec0*/  IMAD R39, R44, UR5, R39 ;  /* 0x000000052c277c24 */ /* 0x000fe2000f8e0227 */
[C---:B------:R-:W-:Y:S01]  /*11ed0*/  IADD3 R27, P5, R24.reuse, 0x4800, RZ ;  /* 0x00004800181b7810 */ /* 0x040fe20007fbe0ff */
[----:B------:R0:W5:Y:S01]  /*11ee0*/  LDL R44, [R1+0x50] ;  /* 0x00005000012c7983 */ /* 0x0001620000100800 */
[----:B------:R-:W-:Y:S01]  /*11ef0*/  IADD3 R29, P4, R24, 0x6000, RZ ;  /* 0x00006000181d7810 */ /* 0x000fe20007f9e0ff */
[----:B-1----:R-:W-:Y:S01]  /*11f00*/  IMAD R0, R46, 0x60, R50 ;  /* 0x000000602e007824 */ /* 0x002fe200078e0232 */
[----:B------:R-:W1:Y:S01]  /*11f10*/  @P1 LDC R43, c[0x0][0xbf0] ;  /* 0x0002fc00ff2b1b82 */ /* 0x000e620000000800 */
[----:B------:R0:W5:Y:S01]  /*11f20*/  LDL R46, [R1+0x74] ;  /* 0x00007400012e7983 */ /* 0x0001620000100800 */
[----:B------:R-:W-:Y:S01]  /*11f30*/  IADD3 R7, P3, R24, 0x7800, RZ ;  /* 0x0000780018077810 */ /* 0x000fe20007f7e0ff */
[----:B------:R-:W-:Y:S01]  /*11f40*/  IMAD R40, R53, 0xc0, R0 ;  /* 0x000000c035287824 */ /* 0x000fe200078e0200 */
[----:B------:R-:W-:Y:S01]  /*11f50*/  LOP3.LUT R26, R27, 0x180, RZ, 0xc0, !PT ;  /* 0x000001801b1a7812 */ /* 0x000fe200078ec0ff */
[----:B------:R-:W-:-:S02]  /*11f60*/  ULDC.64 UR4, c[0x0][0xaf0] ;  /* 0x0002bc0000047ab9 */ /* 0x000fc40000000a00 */
[----:B------:R-:W-:Y:S01]  /*11f70*/  @P1 IMAD.HI.U32 R0, R40, R45, RZ ;  /* 0x0000002d28001227 */ /* 0x000fe200078e00ff */
[----:B------:R-:W-:Y:S02]  /*11f80*/  LOP3.LUT R28, R29, 0x180, RZ, 0xc0, !PT ;  /* 0x000001801d1c7812 */ /* 0x000fe400078ec0ff */
[----:B------:R-:W-:Y:S01]  /*11f90*/  LOP3.LUT R11, R24, 0x180, RZ, 0xc0, !PT ;  /* 0x00000180180b7812 */ /* 0x000fe200078ec0ff */
[----:B------:R-:W-:Y:S01]  /*11fa0*/  IMAD.IADD R21, R21, 0x1, R39 ;  /* 0x0000000115157824 */ /* 0x000fe200078e0227 */
[----:B------:R-:W-:Y:S01]  /*11fb0*/  LOP3.LUT R6, R7, 0x180, RZ, 0xc0, !PT ;  /* 0x0000018007067812 */ /* 0x000fe200078ec0ff */
[----:B------:R-:W-:Y:S01]  /*11fc0*/  IMAD.MOV.U32 R39, RZ, RZ, R40 ;  /* 0x000000ffff277224 */ /* 0x000fe200078e0028 */
[----:B------:R-:W-:Y:S01]  /*11fd0*/  SHF.R.U64 R26, R26, 0x3, RZ ;  /* 0x000000031a1a7819 */ /* 0x000fe200000012ff */
[----:B------:R-:W-:Y:S01]  /*11fe0*/  IMAD R37, R37, UR4, RZ ;  /* 0x0000000425257c24 */ /* 0x000fe2000f8e02ff */
[----:B------:R-:W-:Y:S02]  /*11ff0*/  SHF.R.U64 R28, R28, 0x3, RZ ;  /* 0x000000031c1c7819 */ /* 0x000fe400000012ff */
[----:B------:R-:W-:-:S02]  /*12000*/  SHF.R.U64 R11, R11, 0x3, RZ ;  /* 0x000000030b0b7819 */ /* 0x000fc400000012ff */
[----:B------:R-:W-:Y:S02]  /*12010*/  SHF.R.U64 R6, R6, 0x3, RZ ;  /* 0x0000000306067819 */ /* 0x000fe400000012ff */
[----:B-1----:R-:W-:Y:S01]  /*12020*/  @P1 SHF.R.U32.HI R39, RZ, R43, R0 ;  /* 0x0000002bff271219 */ /* 0x002fe20000011600 */
[----:B------:R-:W-:Y:S01]  /*12030*/  IMAD R41, R36, UR5, R37 ;  /* 0x0000000524297c24 */ /* 0x000fe2000f8e0225 */
[----:B------:R-:W-:Y:S01]  /*12040*/  LOP3.LUT R26, R26, R27, RZ, 0x3c, !PT ;  /* 0x0000001b1a1a7212 */ /* 0x000fe200078e3cff */
[----:B------:R-:W-:Y:S01]  /*12050*/  IMAD.WIDE.U32 R36, R36, UR4, R20 ;  /* 0x0000000424247c25 */ /* 0x000fe2000f8e0014 */
[--C-:B------:R-:W-:Y:S01]  /*12060*/  SHF.R.S32.HI R0, RZ, 0x1f, R39.reuse ;  /* 0x0000001fff007819 */ /* 0x100fe20000011427 */
[----:B------:R-:W-:Y:S01]  /*12070*/  ULDC.64 UR4, c[0x0][0xae0] ;  /* 0x0002b80000047ab9 */ /* 0x000fe20000000a00 */
[----:B------:R-:W-:Y:S01]  /*12080*/  LOP3.LUT R28, R28, R29, RZ, 0x3c, !PT ;  /* 0x0000001d1c1c7212 */ /* 0x000fe200078e3cff */
[----:B------:R-:W-:Y:S01]  /*12090*/  IMAD.MOV R2, RZ, RZ, -R39 ;  /* 0x000000ffff027224 */ /* 0x000fe200078e0a27 */
[----:B------:R-:W-:Y:S01]  /*120a0*/  LOP3.LUT R4, R11, R24, RZ, 0x3c, !PT ;  /* 0x000000180b047212 */ /* 0x000fe200078e3cff */
[--C-:B------:R-:W-:Y:S01]  /*120b0*/  IMAD.X R13, RZ, RZ, R25.reuse, P6 ;  /* 0x000000ffff0d7224 */ /* 0x100fe200030e0619 */
[----:B------:R-:W-:Y:S01]  /*120c0*/  MOV R5, R25 ;  /* 0x0000001900057202 */ /* 0x000fe20000000f00 */
[--C-:B------:R-:W-:Y:S01]  /*120d0*/  IMAD.X R27, RZ, RZ, R25.reuse, P5 ;  /* 0x000000ffff1b7224 */ /* 0x100fe200028e0619 */
[----:B------:R-:W-:Y:S01]  /*120e0*/  LOP3.LUT R32, R6, R7, RZ, 0x3c, !PT ;  /* 0x0000000706207212 */ /* 0x000fe200078e3cff */
[----:B------:R-:W-:-:S02]  /*120f0*/  IMAD.X R29, RZ, RZ, R25, P4 ;  /* 0x000000ffff1d7224 */ /* 0x000fc400020e0619 */
[----:B------:R-:W-:Y:S01]  /*12100*/  IMAD.X R33, RZ, RZ, R25, P3 ;  /* 0x000000ffff217224 */ /* 0x000fe200018e0619 */
[----:B------:R-:W-:Y:S01]  /*12110*/  IADD3 R37, R37, R41, RZ ;  /* 0x0000002925257210 */ /* 0x000fe20007ffe0ff */
[----:B------:R-:W-:Y:S01]  /*12120*/  IMAD R0, R0, UR4, RZ ;  /* 0x0000000400007c24 */ /* 0x000fe2000f8e02ff */
[----:B------:R-:W5:Y:S01]  /*12130*/  LD.E.128 R4, desc[UR42][R4.64] ;  /* 0x0000002a04047980 */ /* 0x000f62000c101d00 */
[----:B------:R-:W-:Y:S02]  /*12140*/  IMAD R21, R3, R2, R40 ;  /* 0x0000000203157224 */ /* 0x000fe400078e0228 */
[C---:B------:R-:W-:Y:S01]  /*12150*/  IMAD R41, R39.reuse, UR5, R0 ;  /* 0x0000000527297c24 */ /* 0x040fe2000f8e0200 */
[----:B------:R-:W5:Y:S01]  /*12160*/  LD.E.128 R8, desc[UR42][R8.64] ;  /* 0x0000002a08087980 */ /* 0x000f62000c101d00 */
[----:B------:R-:W-:Y:S01]  /*12170*/  IMAD.WIDE.U32 R2, R39, UR4, R36 ;  /* 0x0000000427027c25 */ /* 0x000fe2000f8e0024 */
[----:B------:R-:W-:Y:S01]  /*12180*/  SHF.R.S32.HI R0, RZ, 0x1f, R21 ;  /* 0x0000001fff007819 */ /* 0x000fe20000011415 */
[----:B------:R-:W-:Y:S01]  /*12190*/  ULDC.64 UR4, c[0x0][0xad8] ;  /* 0x0002b60000047ab9 */ /* 0x000fe20000000a00 */
[----:B------:R-:W5:Y:S04]  /*121a0*/  LD.E.128 R12, desc[UR42][R12.64] ;  /* 0x0000002a0c0c7980 */ /* 0x000f68000c101d00 */
[----:B------:R-:W5:Y:S04]  /*121b0*/  LD.E.128 R24, desc[UR42][R26.64] ;  /* 0x0000002a1a187980 */ /* 0x000f68000c101d00 */
[----:B------:R-:W5:Y:S04]  /*121c0*/  LD.E.128 R28, desc[UR42][R28.64] ;  /* 0x0000002a1c1c7980 */ /* 0x000f68000c101d00 */
[----:B------:R-:W5:Y:S01]  /*121d0*/  LD.E.128 R32, desc[UR42][R32.64] ;  /* 0x0000002a20207980 */ /* 0x000f62000c101d00 */
[----:B------:R-:W-:Y:S01]  /*121e0*/  @!PT LDS RZ, [RZ] ;  /* 0x00000000fffff984 */ /* 0x000fe20000000800 */
[----:B------:R-:W-:Y:S01]  /*121f0*/  @!PT LDS RZ, [RZ] ;  /* 0x00000000fffff984 */ /* 0x000fe20000000800 */
[----:B------:R-:W-:Y:S01]  /*12200*/  @!PT LDS RZ, [RZ] ;  /* 0x00000000fffff984 */ /* 0x000fe20000000800 */
[----:B------:R-:W-:Y:S01]  /*12210*/  @!PT LDS RZ, [RZ] ;  /* 0x00000000fffff984 */ /* 0x000fe20000000800 */
[----:B------:R1:W-:Y:S06]  /*12220*/  MEMBAR.ALL.CTA ;  /* 0x0000000000007992 */ /* 0x0003ec0000008000 */
[----:B-1----:R-:W1:Y:S01]  /*12230*/  FENCE.VIEW.ASYNC.S ;  /* 0x00000000000073c6 */ /* 0x002e620000000000 */
[----:B------:R-:W-:-:S02]  /*12240*/  IMAD.IADD R3, R3, 0x1, R41 ;  /* 0x0000000103037824 */ /* 0x000fc400078e0229 */
[----:B------:R-:W-:Y:S02]  /*12250*/  IMAD R0, R0, UR4, RZ ;  /* 0x0000000400007c24 */ /* 0x000fe4000f8e02ff */
[----:B------:R-:W-:Y:S02]  /*12260*/  IMAD R43, R53, 0xc0, R50 ;  /* 0x000000c0352b7824 */ /* 0x000fe400078e0232 */
[C---:B------:R-:W-:Y:S02]  /*12270*/  IMAD R37, R21.reuse, UR5, R0 ;  /* 0x0000000515257c24 */ /* 0x040fe4000f8e0200 */
[----:B------:R-:W-:Y:S01]  /*12280*/  IMAD.WIDE.U32 R2, R21, UR4, R2 ;  /* 0x0000000415027c25 */ /* 0x000fe2000f8e0002 */
[----:B------:R-:W-:Y:S01]  /*12290*/  ISETP.GE.AND P0, PT, R43, R38, PT ;  /* 0x000000262b00720c */ /* 0x000fe20003f06270 */
[----:B------:R-:W-:Y:S02]  /*122a0*/  ULDC.64 UR4, c[0x0][0xa80] ;  /* 0x0002a00000047ab9 */ /* 0x000fe40000000a00 */
[----:B------:R-:W-:Y:S01]  /*122b0*/  IMAD.IADD R3, R3, 0x1, R37 ;  /* 0x0000000103037824 */ /* 0x000fe200078e0225 */
[----:B------:R-:W-:Y:S01]  /*122c0*/  LEA R39, P1, R2, UR4, 0x1 ;  /* 0x0000000402277c11 */ /* 0x000fe2000f8208ff */
[----:B------:R-:W-:-:S03]  /*122d0*/  VIADD R0, R18, 0x19c20 ;  /* 0x00019c2012007836 */ /* 0x000fc60000000000 */
[----:B------:R-:W-:Y:S02]  /*122e0*/  LEA.HI.X R42, R2, UR5, R3, 0x1, P1 ;  /* 0x00000005022a7c11 */ /* 0x000fe400088f0c03 */
[----:B------:R-:W-:Y:S01]  /*122f0*/  PRMT R0, RZ, 0x654, R0 ;  /* 0x00000654ff007816 */ /* 0x000fe20000000000 */
[----:B-1----:R0:W1:Y:S01]  /*12300*/  SHFL.IDX PT, R20, R39, RZ, 0x1c1f ;  /* 0x001c1fff27147589 */ /* 0x00206200000e0000 */
[----:B------:R-:W-:Y:S02]  /*12310*/  BSSY B1, `(.L_x_477) ;  /* 0x0000010000017945 */ /* 0x000fe40003800000 */
[----:B------:R0:W-:Y:S01]  /*12320*/  SYNCS.ARRIVE.TRANS64.RED.A1T0 RZ, [R0+URZ], RZ ;  /* 0x000000ff00ff79a7 */ /* 0x0001e2000810043f */
[----:B------:R0:W2:Y:S01]  /*12330*/  SHFL.IDX PT, R21, R42, RZ, 0x1c1f ;  /* 0x001c1fff2a157589 */ /* 0x0000a200000e0000 */
[----:B------:R-:W-:Y:S05]  /*12340*/  @P0 BRA `(.L_x_478) ;  /* 0x0000000000300947 */ /* 0x000fea0003800000 */
[----:B------:R-:W-:Y:S02]  /*12350*/  ULDC UR4, c[0x0][0xac8] ;  /* 0x0002b20000047ab9 */ /* 0x000fe40000000800 */
[----:B-----5:R-:W-:Y:S02]  /*12360*/  ISETP.GE.AND P1, PT, R47, UR4, PT ;  /* 0x000000042f007c0c */ /* 0x020fe4000bf26270 */
[----:B------:R-:W-:Y:S02]  /*12370*/  ISETP.GE.AND P2, PT, R44, UR4, PT ;  /* 0x000000042c007c0c */ /* 0x000fe4000bf46270 */
[----:B------:R-:W-:-:S09]  /*12380*/  ISETP.GE.AND P0, PT, R49, UR4, PT ;  /* 0x0000000431007c0c */ /* 0x000fd2000bf06270 */
[-C--:B-1----:R-:W-:Y:S02]  /*12390*/  @!P1 LEA R36, P3, R47, R20.reuse, 0x1 ;  /* 0x000000142f249211 */ /* 0x082fe400078608ff */
[C---:B------:R-:W-:Y:S02]  /*123a0*/  @!P2 LEA R40, P4, R44.reuse, R20, 0x1 ;  /* 0x000000142c28a211 */ /* 0x040fe400078808ff */
[----:B--2---:R-:W-:Y:S01]  /*123b0*/  @!P0 IMAD.WIDE R2, R49, 0x2, R20 ;  /* 0x0000000231028825 */ /* 0x004fe200078e0214 */
[-C--:B------:R-:W-:Y:S02]  /*123c0*/  @!P1 LEA.HI.X R37, R47, R21.reuse, R48, 0x1, P3 ;  /* 0x000000152f259211 */ /* 0x080fe400018f0c30 */
[----:B------:R-:W-:Y:S02]  /*123d0*/  @!P2 LEA.HI.X R41, R44, R21, R46, 0x1, P4 ;  /* 0x000000152c29a211 */ /* 0x000fe400020f0c2e */
[----:B------:R3:W-:Y:S04]  /*123e0*/  @!P0 ST.E.128 desc[UR42][R2.64], R4 ;  /* 0x0000000402008985 */ /* 0x0007e8000c101d2a */
[----:B------:R3:W-:Y:S04]  /*123f0*/  @!P1 ST.E.128 desc[UR42][R36.64], R12 ;  /* 0x0000000c24009985 */ /* 0x0007e8000c101d2a */
[----:B------:R3:W-:Y:S02]  /*12400*/  @!P2 ST.E.128 desc[UR42][R40.64], R28 ;  /* 0x0000001c2800a985 */ /* 0x0007e4000c101d2a */
.L_x_478:
[----:B------:R-:W-:Y:S05]  /*12410*/  BSYNC B1 ;  /* 0x0000000000017941 */ /* 0x000fea0003800000 */
.L_x_477:
[----:B---3--:R-:W-:Y:S01]  /*12420*/  VIADD R3, R43, 0x60 ;  /* 0x000000602b037836 */ /* 0x008fe20000000000 */
[----:B-----5:R3:W4:Y:S04]  /*12430*/  SHFL.IDX PT, R5, R42, 0x1, 0x1c1f ;  /* 0x003c1f002a057f89 */ /* 0x02072800000e0000 */
[----:B------:R-:W-:Y:S01]  /*12440*/  ISETP.GE.AND P0, PT, R3, R38, PT ;  /* 0x000000260300720c */ /* 0x000fe20003f06270 */
[----:B------:R3:W0:-:S12]  /*12450*/  SHFL.IDX PT, R4, R39, 0x1, 0x1c1f ;  /* 0x003c1f0027047f89 */ /* 0x00061800000e0000 */
[----:B---3--:R-:W-:Y:S05]  /*12460*/  @P0 BRA `(.L_x_479) ;  /* 0x0000000800cc0947 */ /* 0x008fea0003800000 */
[----:B------:R-:W-:Y:S02]  /*12470*/  ULDC UR4, c[0x0][0xac8] ;  /* 0x0002b20000047ab9 */ /* 0x000fe40000000800 */
[----:B------:R-:W-:Y:S02]  /*12480*/  ISETP.GE.AND P2, PT, R47, UR4, PT ;  /* 0x000000042f007c0c */ /* 0x000fe4000bf46270 */
[----:B------:R-:W-:-:S11]  /*12490*/  ISETP.GE.AND P1, PT, R49, UR4, PT ;  /* 0x0000000431007c0c */ /* 0x000fd6000bf26270 */
[----:B0-----:R-:W-:Y:S02]  /*124a0*/  @!P2 LEA R6, P0, R47, R4, 0x1 ;  /* 0x000000042f06a211 */ /* 0x001fe400078008ff */
[----:B----4-:R-:W-:Y:S02]  /*124b0*/  @!P1 IMAD.WIDE R2, R49, 0x2, R4 ;  /* 0x0000000231029825 */ /* 0x010fe400078e0204 */
[----:B------:R-:W-:Y:S02]  /*124c0*/  @!P2 LEA.HI.X R7, R47, R5, R48, 0x1, P0 ;  /* 0x000000052f07a211 */ /* 0x000fe400000f0c30 */
[----:B------:R-:W-:Y:S01]  /*124d0*/  ISETP.GE.AND P0, PT, R44, UR4, PT ;  /* 0x000000042c007c0c */ /* 0x000fe2000bf06270 */
[----:B------:R0:W-:Y:S04]  /*124e0*/  @!P1 ST.E.128 desc[UR42][R2.64], R8 ;  /* 0x0000000802009985 */ /* 0x0001e8000c101d2a */
[----:B------:R0:W-:Y:S08]  /*124f0*/  @!P2 ST.E.128 desc[UR42][R6.64], R24 ;  /* 0x000000180600a985 */ /* 0x0001f0000c101d2a */
[----:B------:R-:W-:Y:S05]  /*12500*/  @P0 BRA `(.L_x_479) ;  /* 0x0000000800a40947 */ /* 0x000fea0003800000 */
[----:B0-----:R-:W-:-:S04]  /*12510*/  LEA R2, P0, R44, R4, 0x1 ;  /* 0x000000042c027211 */ /* 0x001fc800078008ff */
[----:B------:R-:W-:-:S05]  /*12520*/  LEA.HI.X R3, R44, R5, R46, 0x1, P0 ;  /* 0x000000052c037211 */ /* 0x000fca00000f0c2e */
[----:B------:R0:W-:Y:S01]  /*12530*/  ST.E.128 desc[UR42][R2.64], R32 ;  /* 0x0000002002007985 */ /* 0x0001e2000c101d2a */
[----:B------:R-:W-:Y:S05]  /*12540*/  BRA `(.L_x_479) ;  /* 0x0000000800947947 */ /* 0x000fea0003800000 */
.L_x_475:
[----:B0-----:R-:W2:Y:S01]  /*12550*/  LDL.LU R4, [R1+0x38] ;  /* 0x0000380001047983 */ /* 0x001ea20000300800 */
[----:B------:R-:W-:Y:S01]  /*12560*/  ULDC.64 UR4, c[0x0][0xc00] ;  /* 0x0003000000047ab9 */ /* 0x000fe20000000a00 */
[----:B------:R-:W-:Y:S01]  /*12570*/  IMAD.MOV.U32 R6, RZ, RZ, RZ ;  /* 0x000000ffff067224 */ /* 0x000fe200078e00ff */
[----:B------:R-:W0:Y:S01]  /*12580*/  LDC R25, c[0x0][0xbe8] ;  /* 0x0002fa00ff197b82 */ /* 0x000e220000000800 */
[----:B------:R-:W3:Y:S01]  /*12590*/  LDL.LU R0, [R1+0x3c] ;  /* 0x00003c0001007983 */ /* 0x000ee20000300800 */
[----:B------:R-:W-:-:S04]  /*125a0*/  ISETP.NE.U32.AND P0, PT, RZ, UR4, PT ;  /* 0x00000004ff007c0c */ /* 0x000fc8000bf05070 */
[----:B------:R-:W-:Y:S02]  /*125b0*/  ISETP.NE.AND.EX P0, PT, RZ, UR5, PT, P0 ;  /* 0x00000005ff007c0c */ /* 0x000fe4000bf05300 */
[----:B--2---:R-:W-:-:S04]  /*125c0*/  IADD3 R2, P1, R4, UR4, RZ ;  /* 0x0000000404027c10 */ /* 0x004fc8000ff3e0ff */
[----:B---3--:R-:W-:Y:S01]  /*125d0*/  IADD3.X R3, R0, UR5, RZ, P1, !PT ;  /* 0x0000000500037c10 */ /* 0x008fe20008ffe4ff */
[----:B------:R-:W-:Y:S02]  /*125e0*/  ULDC.64 UR4, c[0x0][0xc08] ;  /* 0x0003020000047ab9 */ /* 0x000fe40000000a00 */
[----:B------:R-:W-:-:S04]  /*125f0*/  ISETP.NE.U32.AND P1, PT, RZ, UR4, PT ;  /* 0x00000004ff007c0c */ /* 0x000fc8000bf25070 */
[----:B------:R2:W5:Y:S01]  /*12600*/  @P0 LDG.E R6, desc[UR42][R2.64] ;  /* 0x0000002a02060981 */ /* 0x000562000c1e1900 */
[----:B------:R-:W-:Y:S01]  /*12610*/  ISETP.NE.AND.EX P1, PT, RZ, UR5, PT, P1 ;  /* 0x00000005ff007c0c */ /* 0x000fe2000bf25310 */
[----:B------:R-:W3:-:S12]  /*12620*/  S2R R7, SR_TID.X ;  /* 0x0000000000077919 */ /* 0x000ed80000002100 */
[----:B------:R-:W-:Y:S01]  /*12630*/  @P1 IADD3 R4, P2, R4, UR4, RZ ;  /* 0x0000000404041c10 */ /* 0x000fe2000ff5e0ff */
[----:B------:R-:W-:-:S03]  /*12640*/  ULDC UR4, c[0x0][0xa88] ;  /* 0x0002a20000047ab9 */ /* 0x000fc60000000800 */
[----:B------:R-:W-:Y:S02]  /*12650*/  @P1 IADD3.X R5, R0, UR5, RZ, P2, !PT ;  /* 0x0000000500051c10 */ /* 0x000fe400097fe4ff */
[----:B------:R-:W-:-:S06]  /*12660*/  MOV R0, UR4 ;  /* 0x0000000400007c02 */ /* 0x000fcc0008000f00 */
[----:B------:R2:W5:Y:S01]  /*12670*/  @P1 LDG.E R0, desc[UR42][R4.64] ;  /* 0x0000002a04001981 */ /* 0x000562000c1e1900 */
[----:B0-----:R-:W-:Y:S01]  /*12680*/  ISETP.NE.AND P2, PT, R25, 0x1, PT ;  /* 0x000000011900780c */ /* 0x001fe20003f45270 */
[----:B---3--:R-:W-:-:S12]  /*12690*/  VIADD R30, R7, 0xffffff80 ;  /* 0xffffff80071e7836 */ /* 0x008fd80000000000 */
[----:B------:R-:W0:Y:S01]  /*126a0*/  @P2 LDC R27, c[0x0][0xbec] ;  /* 0x0002fb00ff1b2b82 */ /* 0x000e220000000800 */
[----:B------:R-:W-:Y:S01]  /*126b0*/  ISETP.GE.AND P3, PT, R30, 0xc0, PT ;  /* 0x000000c01e00780c */ /* 0x000fe20003f66270 */
[----:B--2---:R-:W-:-:S12]  /*126c0*/  @P1 BRA `(.L_x_480) ;  /* 0x0000000000101947 */ /* 0x004fd80003800000 */
[----:B------:R-:W-:Y:S05]  /*126d0*/  @!P0 BRA `(.L_x_480) ;  /* 0x00000000000c8947 */ /* 0x000fea0003800000 */
[----:B------:R-:W2:Y:S04]  /*126e0*/  LDG.E R5, desc[UR42][R2.64] ;  /* 0x0000002a02057981 */ /* 0x000ea8000c1e1900 */
[----:B-----5:R-:W2:Y:S02]  /*126f0*/  LDG.E R0, desc[UR42][R2.64+0x4] ;  /* 0x0000042a02007981 */ /* 0x020ea4000c1e1900 */
[----:B--2---:R-:W-:-:S07]  /*12700*/  IMAD.IADD R0, R0, 0x1, -R5 ;  /* 0x0000000100007824 */ /* 0x004fce00078e0a05 */
.L_x_480:
[----:B------:R-:W2:Y:S04]  /*12710*/  LDL.LU R3, [R1+0x28] ;  /* 0x0000280001037983 */ /* 0x000ea80000300800 */
[----:B------:R-:W3:Y:S04]  /*12720*/  LDL.LU R2, [R1+0x44] ;  /* 0x0000440001027983 */ /* 0x000ee80000300800 */
[----:B------:R-:W4:Y:S04]  /*12730*/  LDL R29, [R1+0x34] ;  /* 0x00003400011d7983 */ /* 0x000f280000100800 */
[----:B------:R0:W5:Y:S01]  /*12740*/  LDL R26, [R1+0x48] ;  /* 0x00004800011a7983 */ /* 0x0001620000100800 */
[----:B------:R-:W-:Y:S01]  /*12750*/  BSSY B1, `(.L_x_481) ;  /* 0x000002d000017945 */ /* 0x000fe20003800000 */
[----:B-----5:R-:W-:-:S02]  /*12760*/  SHF.R.S32.HI R11, RZ, 0x1f, R6 ;  /* 0x0000001fff0b7819 */ /* 0x020fc40000011406 */
[----:B--2---:R-:W-:Y:S02]  /*12770*/  SEL R13, R3, RZ, !P0 ;  /* 0x000000ff030d7207 */ /* 0x004fe40004000000 */
[----:B---3--:R-:W-:Y:S02]  /*12780*/  SEL R12, R2, RZ, !P0 ;  /* 0x000000ff020c7207 */ /* 0x008fe40004000000 */
[----:B----4-:R-:W-:Y:S01]  /*12790*/  SHF.R.S32.HI R10, RZ, 0x1f, R29 ;  /* 0x0000001fff0a7819 */ /* 0x010fe2000001141d */
[----:B0-----:R-:W-:Y:S06]  /*127a0*/  @P3 BRA `(.L_x_482) ;  /* 0x00000000009c3947 */ /* 0x001fec0003800000 */
[----:B------:R-:W0:Y:S01]  /*127b0*/  LDC R9, c[0x0][0xbe8] ;  /* 0x0002fa00ff097b82 */ /* 0x000e220000000800 */
[----:B------:R-:W-:-:S04]  /*127c0*/  IMAD R2, R26, 0xc0, R7 ;  /* 0x000000c01a027824 */ /* 0x000fc800078e0207 */
[----:B------:R-:W-:Y:S02]  /*127d0*/  VIADD R8, R2, 0xffffff80 ;  /* 0xffffff8002087836 */ /* 0x000fe40000000000 */
[----:B0-----:R-:W-:-:S05]  /*127e0*/  IMAD R3, R0, R9, RZ ;  /* 0x0000000900037224 */ /* 0x001fca00078e02ff */
[----:B------:R-:W-:-:S13]  /*127f0*/  ISETP.GE.AND P0, PT, R8, R3, PT ;  /* 0x000000030800720c */ /* 0x000fda0003f06270 */
[----:B------:R-:W-:Y:S05]  /*12800*/  @P0 BRA `(.L_x_482) ;  /* 0x0000000000840947 */ /* 0x000fea0003800000 */
[----:B------:R-:W-:Y:S01]  /*12810*/  ISETP.NE.AND P0, PT, R9, 0x1, PT ;  /* 0x000000010900780c */ /* 0x000fe20003f05270 */
[----:B------:R-:W-:Y:S01]  /*12820*/  ULDC.64 UR4, c[0x0][0xb90] ;  /* 0x0002e40000047ab9 */ /* 0x000fe20000000a00 */
[----:B------:R-:W-:Y:S01]  /*12830*/  MOV R3, R11 ;  /* 0x0000000b00037202 */ /* 0x000fe20000000f00 */
[----:B------:R-:W-:Y:S02]  /*12840*/  IMAD R7, R10, UR4, RZ ;  /* 0x000000040a077c24 */ /* 0x000fe4000f8e02ff */
[----:B------:R-:W-:Y:S02]  /*12850*/  IMAD.MOV.U32 R2, RZ, RZ, R6 ;  /* 0x000000ffff027224 */ /* 0x000fe400078e0006 */
[----:B------:R-:W-:Y:S02]  /*12860*/  IMAD.MOV.U32 R5, RZ, RZ, R8 ;  /* 0x000000ffff057224 */ /* 0x000fe400078e0008 */
[----:B------:R-:W-:-:S04]  /*12870*/  IMAD.WIDE.U32 R2, R29, UR4, R2 ;  /* 0x000000041d027c25 */ /* 0x000fc8000f8e0002 */
[----:B------:R-:W0:Y:S01]  /*12880*/  @P0 LDC R15, c[0x0][0xbec] ;  /* 0x0002fb00ff0f0b82 */ /* 0x000e220000000800 */
[----:B------:R-:W-:Y:S01]  /*12890*/  IMAD R7, R29, UR5, R7 ;  /* 0x000000051d077c24 */ /* 0x000fe2000f8e0207 */
[----:B------:R-:W-:-:S03]  /*128a0*/  ULDC.64 UR4, c[0x0][0xb98] ;  /* 0x0002e60000047ab9 */ /* 0x000fc60000000a00 */
[----:B------:R-:W-:-:S03]  /*128b0*/  IMAD.IADD R3, R3, 0x1, R7 ;  /* 0x0000000103037824 */ /* 0x000fc600078e0207 */
[----:B------:R-:W2:Y:S01]  /*128c0*/  @P0 LDC R21, c[0x0][0xbf0] ;  /* 0x0002fc00ff150b82 */ /* 0x000ea20000000800 */
[----:B------:R-:W-:-:S04]  /*128d0*/  IMAD.WIDE.U32 R2, R13, UR4, R2 ;  /* 0x000000040d027c25 */ /* 0x000fc8000f8e0002 */
[----:B0-----:R-:W-:-:S05]  /*128e0*/  @P0 IMAD.HI.U32 R4, R8, R15, RZ ;  /* 0x0000000f08040227 */ /* 0x001fca00078e00ff */
[----:B--2---:R-:W-:Y:S01]  /*128f0*/  @P0 SHF.R.U32.HI R5, RZ, R21, R4 ;  /* 0x00000015ff050219 */ /* 0x004fe20000011604 */
[----:B------:R-:W-:-:S03]  /*12900*/  IMAD R4, R12, UR4, RZ ;  /* 0x000000040c047c24 */ /* 0x000fc6000f8e02ff */
[----:B------:R-:W-:Y:S01]  /*12910*/  IADD3 R2, P0, R5, R2, RZ ;  /* 0x0000000205027210 */ /* 0x000fe20007f1e0ff */
[----:B------:R-:W-:-:S04]  /*12920*/  IMAD.MOV R7, RZ, RZ, -R5 ;  /* 0x000000ffff077224 */ /* 0x000fc800078e0a05 */
[----:B------:R-:W-:Y:S01]  /*12930*/  IMAD R7, R9, R7, R8 ;  /* 0x0000000709077224 */ /* 0x000fe200078e0208 */
[----:B------:R-:W-:Y:S01]  /*12940*/  SHF.R.S32.HI R9, RZ, 0x1f, R5 ;  /* 0x0000001fff097819 */ /* 0x000fe20000011405 */
[----:B------:R-:W-:Y:S01]  /*12950*/  IMAD R8, R13, UR5, R4 ;  /* 0x000000050d087c24 */ /* 0x000fe2000f8e0204 */
[----:B------:R-:W-:Y:S02]  /*12960*/  ULDC.64 UR4, c[0x0][0xb88] ;  /* 0x0002e20000047ab9 */ /* 0x000fe40000000a00 */
[----:B------:R-:W-:Y:S02]  /*12970*/  SHF.R.S32.HI R4, RZ, 0x1f, R7 ;  /* 0x0000001fff047819 */ /* 0x000fe40000011407 */
[----:B------:R-:W-:-:S03]  /*12980*/  IADD3.X R3, R9, R3, R8, P0, !PT ;  /* 0x0000000309037210 */ /* 0x000fc600007fe408 */
[----:B------:R-:W-:Y:S02]  /*12990*/  IMAD R4, R4, UR4, RZ ;  /* 0x0000000404047c24 */ /* 0x000fe4000f8e02ff */
[----:B------:R-:W-:-:S04]  /*129a0*/  IMAD.WIDE.U32 R2, R7, UR4, R2 ;  /* 0x0000000407027c25 */ /* 0x000fc8000f8e0002 */
[----:B------:R-:W-:Y:S01]  /*129b0*/  IMAD R5, R7, UR5, R4 ;  /* 0x0000000507057c24 */ /* 0x000fe2000f8e0204 */
[----:B------:R-:W-:Y:S02]  /*129c0*/  ULDC.64 UR4, c[0x0][0xb50] ;  /* 0x0002d40000047ab9 */ /* 0x000fe40000000a00 */
[----:B------:R-:W-:Y:S01]  /*129d0*/  LEA R4, P0, R2, UR4, 0x2 ;  /* 0x0000000402047c11 */ /* 0x000fe2000f8010ff */
[----:B------:R-:W-:-:S05]  /*129e0*/  IMAD.IADD R3, R3, 0x1, R5 ;  /* 0x0000000103037824 */ /* 0x000fca00078e0205 */
[----:B------:R-:W-:Y:S01]  /*129f0*/  LEA.HI.X R5, R2, UR5, R3, 0x2, P0 ;  /* 0x0000000502057c11 */ /* 0x000fe200080f1403 */
[----:B------:R-:W-:-:S05]  /*12a00*/  IMAD.MOV.U32 R3, RZ, RZ, -0x800000 ;  /* 0xff800000ff037424 */ /* 0x000fca00078e00ff */
[----:B------:R0:W-:Y:S02]  /*12a10*/  STG.E desc[UR42][R4.64], R3 ;  /* 0x0000000304007986 */ /* 0x0001e4000c10192a */
.L_x_482:
[----:B------:R-:W-:Y:S05]  /*12a20*/  BSYNC B1 ;  /* 0x0000000000017941 */ /* 0x000fea0003800000 */
.L_x_481:
[----:B------:R2:W5:Y:S04]  /*12a30*/  LDL R14, [R1+0x50] ;  /* 0x00005000010e7983 */ /* 0x0005680000100800 */
[----:B------:R2:W5:Y:S04]  /*12a40*/  LDL R15, [R1+0x74] ;  /* 0x00007400010f7983 */ /* 0x0005680000100800 */
[----:B------:R2:W5:Y:S04]  /*12a50*/  LDL R20, [R1+0x4c] ;  /* 0x00004c0001147983 */ /* 0x0005680000100800 */
[----:B------:R2:W5:Y:S04]  /*12a60*/  LDL R21, [R1+0x78] ;  /* 0x0000780001157983 */ /* 0x0005680000100800 */
[----:B------:R2:W5:Y:S01]  /*12a70*/  LDL R24, [R1+0x30] ;  /* 0x0000300001187983 */ /* 0x0005620000100800 */
[--C-:B0-----:R-:W-:Y:S01]  /*12a80*/  SHF.R.S32.HI R4, RZ, 0x1f, R30.reuse ;  /* 0x0000001fff047819 */ /* 0x101fe2000001141e */
[----:B------:R-:W0:Y:S01]  /*12a90*/  @P2 LDC R9, c[0x0][0xbf0] ;  /* 0x0002fc00ff092b82 */ /* 0x000e220000000800 */
[----:B------:R-:W-:Y:S01]  /*12aa0*/  SHF.R.S32.HI R28, RZ, 0x1f, R30 ;  /* 0x0000001fff1c7819 */ /* 0x000fe2000001141e */
[----:B------:R-:W-:Y:S01]  /*12ab0*/  ULDC.64 UR4, c[0x0][0xaa0] ;  /* 0x0002a80000047ab9 */ /* 0x000fe20000000a00 */
[-C--:B------:R-:W-:Y:S01]  /*12ac0*/  LEA.HI R4, R4, R30.reuse, RZ, 0x2 ;  /* 0x0000001e04047211 */ /* 0x080fe200078f10ff */
[----:B------:R-:W-:Y:S01]  /*12ad0*/  IMAD R3, R11, UR4, RZ ;  /* 0x000000040b037c24 */ /* 0x000fe2000f8e02ff */
[----:B------:R-:W-:Y:S01]  /*12ae0*/  LEA.HI R28, R28, R30, RZ, 0x2 ;  /* 0x0000001e1c1c7211 */ /* 0x000fe200078f10ff */
[----:B------:R-:W-:Y:S01]  /*12af0*/  BSSY B1, `(.L_x_483) ;  /* 0x0000039000017945 */ /* 0x000fe20003800000 */
[----:B------:R-:W-:Y:S01]  /*12b00*/  LOP3.LUT R4, R4, 0xfffffffc, RZ, 0xc0, !PT ;  /* 0xfffffffc04047812 */ /* 0x000fe200078ec0ff */
[C---:B------:R-:W-:Y:S01]  /*12b10*/  IMAD R5, R6.reuse, UR5, R3 ;  /* 0x0000000506057c24 */ /* 0x040fe2000f8e0203 */
[----:B------:R-:W-:Y:S01]  /*12b20*/  SHF.R.S32.HI R28, RZ, 0x2, R28 ;  /* 0x00000002ff1c7819 */ /* 0x000fe2000001141c */
[----:B------:R-:W-:Y:S01]  /*12b30*/  IMAD.WIDE.U32 R2, R6, UR4, RZ ;  /* 0x0000000406027c25 */ /* 0x000fe2000f8e00ff */
[----:B------:R-:W-:-:S03]  /*12b40*/  ULDC.64 UR4, c[0x0][0xae8] ;  /* 0x0002ba0000047ab9 */ /* 0x000fc60000000a00 */
[----:B------:R-:W-:Y:S01]  /*12b50*/  IMAD.IADD R4, R30, 0x1, -R4 ;  /* 0x000000011e047824 */ /* 0x000fe200078e0a04 */
[----:B------:R-:W-:-:S03]  /*12b60*/  IADD3 R3, R3, R5, RZ ;  /* 0x0000000503037210 */ /* 0x000fc60007ffe0ff */
[----:B------:R-:W-:Y:S02]  /*12b70*/  IMAD R6, R4, 0x60, R28 ;  /* 0x0000006004067824 */ /* 0x000fe400078e021c */
[----:B------:R-:W-:Y:S02]  /*12b80*/  IMAD R4, R10, UR4, RZ ;  /* 0x000000040a047c24 */ /* 0x000fe4000f8e02ff */
[----:B------:R-:W-:Y:S02]  /*12b90*/  IMAD R8, R26, 0xc0, R6 ;  /* 0x000000c01a087824 */ /* 0x000fe400078e0206 */
[----:B------:R-:W-:Y:S02]  /*12ba0*/  IMAD R7, R29, UR5, R4 ;  /* 0x000000051d077c24 */ /* 0x000fe4000f8e0204 */
[----:B------:R-:W-:-:S04]  /*12bb0*/  @P2 IMAD.HI.U32 R4, R8, R27, RZ ;  /* 0x0000001b08042227 */ /* 0x000fc800078e00ff */
[----:B------:R-:W-:Y:S01]  /*12bc0*/  IMAD.WIDE.U32 R2, R29, UR4, R2 ;  /* 0x000000041d027c25 */ /* 0x000fe2000f8e0002 */
[----:B------:R-:W-:-:S03]  /*12bd0*/  ULDC.64 UR4, c[0x0][0xaf0] ;  /* 0x0002bc0000047ab9 */ /* 0x000fc60000000a00 */
[----:B------:R-:W-:Y:S01]  /*12be0*/  IMAD.MOV.U32 R5, RZ, RZ, R8 ;  /* 0x000000ffff057224 */ /* 0x000fe200078e0008 */
[----:B0-----:R-:W-:Y:S01]  /*12bf0*/  @P2 SHF.R.U32.HI R5, RZ, R9, R4 ;  /* 0x00000009ff052219 */ /* 0x001fe20000011604 */
[----:B------:R-:W-:Y:S02]  /*12c00*/  IMAD.IADD R3, R3, 0x1, R7 ;  /* 0x0000000103037824 */ /* 0x000fe400078e0207 */
[----:B------:R-:W-:Y:S01]  /*12c10*/  IMAD R6, R12, UR4, RZ ;  /* 0x000000040c067c24 */ /* 0x000fe2000f8e02ff */
[--C-:B------:R-:W-:Y:S01]  /*12c20*/  SHF.R.S32.HI R4, RZ, 0x1f, R5.reuse ;  /* 0x0000001fff047819 */ /* 0x100fe20000011405 */
[----:B------:R-:W-:Y:S02]  /*12c30*/  IMAD.MOV R7, RZ, RZ, -R5 ;  /* 0x000000ffff077224 */ /* 0x000fe400078e0a05 */
[C---:B------:R-:W-:Y:S02]  /*12c40*/  IMAD R9, R13.reuse, UR5, R6 ;  /* 0x000000050d097c24 */ /* 0x040fe4000f8e0206 */
[----:B------:R-:W-:Y:S01]  /*12c50*/  IMAD.WIDE.U32 R2, R13, UR4, R2 ;  /* 0x000000040d027c25 */ /* 0x000fe2000f8e0002 */
[----:B------:R-:W-:-:S03]  /*12c60*/  ULDC.64 UR4, c[0x0][0xae0] ;  /* 0x0002b80000047ab9 */ /* 0x000fc60000000a00 */
[----:B------:R-:W-:Y:S02]  /*12c70*/  IMAD R7, R25, R7, R8 ;  /* 0x0000000719077224 */ /* 0x000fe400078e0208 */
[----:B------:R-:W-:Y:S02]  /*12c80*/  IMAD R6, R4, UR4, RZ ;  /* 0x0000000404067c24 */ /* 0x000fe4000f8e02ff */
[----:B------:R-:W-:Y:S01]  /*12c90*/  IMAD.IADD R3, R3, 0x1, R9 ;  /* 0x0000000103037824 */ /* 0x000fe200078e0209 */
[----:B------:R-:W-:Y:S01]  /*12ca0*/  SHF.R.S32.HI R4, RZ, 0x1f, R7 ;  /* 0x0000001fff047819 */ /* 0x000fe20000011407 */
[C---:B------:R-:W-:Y:S02]  /*12cb0*/  IMAD R9, R5.reuse, UR5, R6 ;  /* 0x0000000505097c24 */ /* 0x040fe4000f8e0206 */
[----:B------:R-:W-:Y:S01]  /*12cc0*/  IMAD.WIDE.U32 R2, R5, UR4, R2 ;  /* 0x0000000405027c25 */ /* 0x000fe2000f8e0002 */
[----:B------:R-:W-:-:S03]  /*12cd0*/  ULDC.64 UR4, c[0x0][0xad8] ;  /* 0x0002b60000047ab9 */ /* 0x000fc60000000a00 */
[----:B------:R-:W-:Y:S02]  /*12ce0*/  IMAD R4, R4, UR4, RZ ;  /* 0x0000000404047c24 */ /* 0x000fe4000f8e02ff */
[----:B------:R-:W-:Y:S02]  /*12cf0*/  IMAD.IADD R3, R3, 0x1, R9 ;  /* 0x0000000103037824 */ /* 0x000fe400078e0209 */
[----:B------:R-:W-:Y:S02]  /*12d00*/  IMAD R25, R0, R25, RZ ;  /* 0x0000001900197224 */ /* 0x000fe400078e02ff */
[----:B------:R-:W-:Y:S02]  /*12d10*/  IMAD R0, R26, 0xc0, R28 ;  /* 0x000000c01a007824 */ /* 0x000fe400078e021c */
[C---:B------:R-:W-:Y:S02]  /*12d20*/  IMAD R5, R7.reuse, UR5, R4 ;  /* 0x0000000507057c24 */ /* 0x040fe4000f8e0204 */
[----:B------:R-:W-:Y:S01]  /*12d30*/  IMAD.WIDE.U32 R2, R7, UR4, R2 ;  /* 0x0000000407027c25 */ /* 0x000fe2000f8e0002 */
[----:B------:R-:W-:Y:S01]  /*12d40*/  ISETP.GE.AND P0, PT, R0, R25, PT ;  /* 0x000000190000720c */ /* 0x000fe20003f06270 */
[----:B------:R-:W-:-:S03]  /*12d50*/  ULDC.64 UR4, c[0x0][0xa80] ;  /* 0x0002a00000047ab9 */ /* 0x000fc60000000a00 */
[----:B------:R-:W-:Y:S02]  /*12d60*/  IADD3 R3, R3, R5, RZ ;  /* 0x0000000503037210 */ /* 0x000fe40007ffe0ff */
[----:B------:R-:W-:-:S04]  /*12d70*/  LEA R4, P1, R2, UR4, 0x1 ;  /* 0x0000000402047c11 */ /* 0x000fc8000f8208ff */
[----:B------:R-:W-:Y:S02]  /*12d80*/  LEA.HI.X R5, R2, UR5, R3, 0x1, P1 ;  /* 0x0000000502057c11 */ /* 0x000fe400088f0c03 */
[----:B------:R2:W0:Y:S04]  /*12d90*/  SHFL.IDX PT, R2, R4, RZ, 0x1c1f ;  /* 0x001c1fff04027589 */ /* 0x00042800000e0000 */
[----:B------:R2:W3:Y:S01]  /*12da0*/  SHFL.IDX PT, R3, R5, RZ, 0x1c1f ;  /* 0x001c1fff05037589 */ /* 0x0004e200000e0000 */
[----:B------:R-:W-:Y:S05]  /*12db0*/  @P0 BRA `(.L_x_484) ;  /* 0x0000000000300947 */ /* 0x000fea0003800000 */
[----:B------:R-:W-:Y:S02]  /*12dc0*/  ULDC UR4, c[0x0][0xac8] ;  /* 0x0002b20000047ab9 */ /* 0x000fe40000000800 */
[----:B-----5:R-:W-:Y:S02]  /*12dd0*/  ISETP.GE.AND P3, PT, R20, UR4, PT ;  /* 0x0000000414007c0c */ /* 0x020fe4000bf66270 */
[----:B------:R-:W-:Y:S02]  /*12de0*/  ISETP.GE.AND P4, PT, R14, UR4, PT ;  /* 0x000000040e007c0c */ /* 0x000fe4000bf86270 */
[----:B------:R-:W-:-:S09]  /*12df0*/  ISETP.GE.AND P2, PT, R24, UR4, PT ;  /* 0x0000000418007c0c */ /* 0x000fd2000bf46270 */
[-C--:B0-----:R-:W-:Y:S02]  /*12e00*/  @!P3 LEA R8, P0, R20, R2.reuse, 0x1 ;  /* 0x000000021408b211 */ /* 0x081fe400078008ff */
[----:B------:R-:W-:Y:S02]  /*12e10*/  @!P4 LEA R10, P1, R14, R2, 0x1 ;  /* 0x000000020e0ac211 */ /* 0x000fe400078208ff */
[----:B---3--:R-:W-:Y:S01]  /*12e20*/  @!P2 IMAD.WIDE R6, R24, 0x2, R2 ;  /* 0x000000021806a825 */ /* 0x008fe200078e0202 */
[-C--:B------:R-:W-:Y:S02]  /*12e30*/  @!P3 LEA.HI.X R9, R20, R3.reuse, R21, 0x1, P0 ;  /* 0x000000031409b211 */ /* 0x080fe400000f0c15 */
[----:B------:R-:W-:Y:S02]  /*12e40*/  @!P4 LEA.HI.X R11, R14, R3, R15, 0x1, P1 ;  /* 0x000000030e0bc211 */ /* 0x000fe400008f0c0f */
[----:B------:R4:W-:Y:S04]  /*12e50*/  @!P2 ST.E.128 desc[UR42][R6.64], RZ ;  /* 0x000000ff0600a985 */ /* 0x0009e8000c101d2a */
[----:B------:R4:W-:Y:S04]  /*12e60*/  @!P3 ST.E.128 desc[UR42][R8.64], RZ ;  /* 0x000000ff0800b985 */ /* 0x0009e8000c101d2a */
[----:B------:R4:W-:Y:S02]  /*12e70*/  @!P4 ST.E.128 desc[UR42][R10.64], RZ ;  /* 0x000000ff0a00c985 */ /* 0x0009e4000c101d2a */
.L_x_484:
[----:B------:R-:W-:Y:S05]  /*12e80*/  BSYNC B1 ;  /* 0x0000000000017941 */ /* 0x000fea0003800000 */
.L_x_483:
[----:B------:R-:W-:Y:S01]  /*12e90*/  VIADD R0, R0, 0x60 ;  /* 0x0000006000007836 */ /* 0x000fe20000000000 */
[----:B---3--:R3:W1:Y:S04]  /*12ea0*/  SHFL.IDX PT, R3, R5, 0x1, 0x1c1f ;  /* 0x003c1f0005037f89 */ /* 0x00866800000e0000 */
[----:B------:R-:W-:Y:S01]  /*12eb0*/  ISETP.GE.AND P0, PT, R0, R25, PT ;  /* 0x000000190000720c */ /* 0x000fe20003f06270 */
[----:B0-----:R3:W0:-:S12]  /*12ec0*/  SHFL.IDX PT, R2, R4, 0x1, 0x1c1f ;  /* 0x003c1f0004027f89 */ /* 0x00161800000e0000 */
[----:B---3--:R-:W-:Y:S05]  /*12ed0*/  @P0 BRA `(.L_x_479) ;  /* 0x0000000000300947 */ /* 0x008fea0003800000 */
[----:B------:R-:W-:Y:S02]  /*12ee0*/  ULDC UR4, c[0x0][0xac8] ;  /* 0x0002b20000047ab9 */ /* 0x000fe40000000800 */
[----:B-----5:R-:W-:Y:S02]  /*12ef0*/  ISETP.GE.AND P3, PT, R20, UR4, PT ;  /* 0x0000000414007c0c */ /* 0x020fe4000bf66270 */
[----:B------:R-:W-:Y:S02]  /*12f00*/  ISETP.GE.AND P4, PT, R14, UR4, PT ;  /* 0x000000040e007c0c */ /* 0x000fe4000bf86270 */
[----:B------:R-:W-:-:S09]  /*12f10*/  ISETP.GE.AND P2, PT, R24, UR4, PT ;  /* 0x0000000418007c0c */ /* 0x000fd2000bf46270 */
[-C--:B0---4-:R-:W-:Y:S02]  /*12f20*/  @!P3 LEA R6, P0, R20, R2.reuse, 0x1 ;  /* 0x000000021406b211 */ /* 0x091fe400078008ff */
[----:B------:R-:W-:Y:S02]  /*12f30*/  @!P4 LEA R8, P1, R14, R2, 0x1 ;  /* 0x000000020e08c211 */ /* 0x000fe400078208ff */
[----:B-12---:R-:W-:Y:S01]  /*12f40*/  @!P2 IMAD.WIDE R4, R24, 0x2, R2 ;  /* 0x000000021804a825 */ /* 0x006fe200078e0202 */
[-C--:B------:R-:W-:Y:S02]  /*12f50*/  @!P3 LEA.HI.X R7, R20, R3.reuse, R21, 0x1, P0 ;  /* 0x000000031407b211 */ /* 0x080fe400000f0c15 */
[----:B------:R-:W-:Y:S02]  /*12f60*/  @!P4 LEA.HI.X R9, R14, R3, R15, 0x1, P1 ;  /* 0x000000030e09c211 */ /* 0x000fe400008f0c0f */
[----:B------:R3:W-:Y:S04]  /*12f70*/  @!P2 ST.E.128 desc[UR42][R4.64], RZ ;  /* 0x000000ff0400a985 */ /* 0x0007e8000c101d2a */
[----:B------:R3:W-:Y:S04]  /*12f80*/  @!P3 ST.E.128 desc[UR42][R6.64], RZ ;  /* 0x000000ff0600b985 */ /* 0x0007e8000c101d2a */
[----:B------:R3:W-:Y:S02]  /*12f90*/  @!P4 ST.E.128 desc[UR42][R8.64], RZ ;  /* 0x000000ff0800c985 */ /* 0x0007e4000c101d2a */
.L_x_479:
[----:B------:R-:W-:Y:S05]  /*12fa0*/  BSYNC B0 ;  /* 0x0000000000007941 */ /* 0x000fea0003800000 */
.L_x_474:
[----:B------:R-:W-:Y:S02]  /*12fb0*/  ULDC UR4, c[0x0][0xc3c] ;  /* 0x00030f0000047ab9 */ /* 0x000fe40000000800 */
[----:B-1----:R-:W-:-:S13]  /*12fc0*/  ISETP.GE.AND P0, PT, R155, UR4, PT ;  /* 0x000000049b007c0c */ /* 0x002fda000bf06270 */
[----:B------:R-:W-:Y:S05]  /*12fd0*/  @!P0 BRA `(.L_x_485) ;  /* 0xfffffee0006c8947 */ /* 0x000fea000383ffff */
[----:B------:R-:W-:Y:S05]  /*12fe0*/  BRA `(.L_x_365) ;  /* 0x0000006c00747947 */ /* 0x000fea0003800000 */
.L_x_363:
[----:B------:R-:W-:-:S08]  /*12ff0*/  NOP ;  /* 0x0000000000007918 */ /* 0x000fd00000000000 */
[----:B------:R-:W0:-:S00]  /*13000*/  USETMAXREG.DEALLOC.CTAPOOL 0x20 ;  /* 0x00000020000079c8 */ /* 0x000e0000080e0500 */
[----:B0-----:R-:W2:Y:S01]  /*13010*/  LDL.LU R4, [R1+0x8] ;  /* 0x0000080001047983 */ /* 0x001ea20000300800 */
[----:B------:R-:W-:-:S06]  /*13020*/  LOP3.LUT R3, R0, 0x3, RZ, 0xc0, !PT ;  /* 0x0000000300037812 */ /* 0x000fcc00078ec0ff */
[----:B------:R-:W0:Y:S02]  /*13030*/  SHFL.IDX PT, R3, R3, RZ, 0x1f ;  /* 0x00001fff03037589 */ /* 0x000e2400000e0000 */
[----:B0-----:R-:W-:-:S13]  /*13040*/  ISETP.NE.AND P0, PT, R3, RZ, PT ;  /* 0x000000ff0300720c */ /* 0x001fda0003f05270 */
[----:B------:R-:W-:-:S04]  /*13050*/  @P0 MOV R3, 0x400 ;  /* 0x0000040000030802 */ /* 0x000fc80000000f00 */
[----:B------:R-:W-:Y:S01]  /*13060*/  @P0 LEA R2, R2, R3, 0x18 ;  /* 0x0000000302020211 */ /* 0x000fe200078ec0ff */
[----:B------:R-:W-:Y:S06]  /*13070*/  @P0 BAR.SYNC.DEFER_BLOCKING 0x5, 0x200 ;  /* 0x0148000000000b1d */ /* 0x000fec0000010000 */
[----:B------:R0:W1:Y:S02]  /*13080*/  @P0 LDS.128 R16, [R2+0x19cd0] ;  /* 0x019cd00002100984 */ /* 0x0000640000000c00 */
[----:B------:R-:W-:Y:S06]  /*13090*/  @P0 BAR.ARV 0x4, 0x200 ;  /* 0x0108000000000b1d */ /* 0x000fec0000002000 */
[----:B--2---:R-:W-:-:S04]  /*130a0*/  LOP3.LUT R4, R4, 0xffffffef, RZ, 0xc0, !PT ;  /* 0xffffffef04047812 */ /* 0x004fc800078ec0ff */
[----:B------:R-:W-:-:S05]  /*130b0*/  @P0 LOP3.LUT R4, R4, 0x10, RZ, 0xfc, !PT ;  /* 0x0000001004040812 */ /* 0x000fca00078efcff */
[----:B------:R0:W-:Y:S01]  /*130c0*/  STL [R1+0x8], R4 ;  /* 0x0000080401007387 */ /* 0x0001e20000100800 */
[----:B-1----:R-:W-:Y:S05]  /*130d0*/  @P0 BRA `(.L_x_486) ;  /* 0x0000000800040947 */ /* 0x002fea0003800000 */
[----:B0-----:R-:W0:Y:S01]  /*130e0*/  S2R R4, SR_TID.X ;  /* 0x0000000000047919 */ /* 0x001e220000002100 */
[----:B------:R-:W-:Y:S01]  /*130f0*/  ULDC UR4, c[0x0][0xc3c] ;  /* 0x00030f0000047ab9 */ /* 0x000fe20000000800 */
[----:B------:R-:W1:Y:S01]  /*13100*/  S2UR UR6, SR_CTAID.X ;  /* 0x00000000000679c3 */ /* 0x000e620000002500 */
[----:B------:R-:W-:Y:S01]  /*13110*/  ULDC UR5, c[0x0][0xc38] ;  /* 0x00030e0000057ab9 */ /* 0x000fe20000000800 */
        /* <DEDUP_REMOVED lines=9> */
[C---:B------:R-:W-:Y:S01]  /*131b0*/  ISETP.GE.U32.AND P2, PT, R5.reuse, 0x2, PT ;  /* 0x000000020500780c */ /* 0x040fe20003f46070 */
[----:B------:R-:W-:Y:S01]  /*131c0*/  IMAD.MOV.U32 R16, RZ, RZ, RZ ;  /* 0x000000ffff107224 */ /* 0x000fe200078e00ff */
[C---:B------:R-:W-:Y:S02]  /*131d0*/  ISETP.GE.U32.AND P3, PT, R5.reuse, 0x4, PT ;  /* 0x000000040500780c */ /* 0x040fe40003f66070 */
[C---:B------:R-:W-:Y:S02]  /*131e0*/  ISETP.GE.U32.AND P4, PT, R5.reuse, 0x8, PT ;  /* 0x000000080500780c */ /* 0x040fe40003f86070 */
[----:B------:R-:W-:Y:S01]  /*131f0*/  ISETP.GE.U32.AND P5, PT, R5, 0x10, PT ;  /* 0x000000100500780c */ /* 0x000fe20003fa6070 */
        /* <DEDUP_REMOVED lines=10> */
[----:B0-----:R-:W-:-:S04]  /*132a0*/  SEL R2, R2, RZ, P4 ;  /* 0x000000ff02027207 */ /* 0x001fc80002000000 */
[----:B------:R-:W-:-:S05]  /*132b0*/  IADD3 R2, R3, R2, RZ ;  /* 0x0000000203027210 */ /* 0x000fca0007ffe0ff */
[----:B------:R-:W0:Y:S02]  /*132c0*/  SHFL.UP PT, R7, R2, 0x10, RZ ;  /* 0x0600000002077989 */ /* 0x000e2400000e00ff */
[----:B0-----:R-:W-:-:S05]  /*132d0*/  SEL R7, R7, RZ, P5 ;  /* 0x000000ff07077207 */ /* 0x001fca0002800000 */
[----:B------:R-:W-:-:S05]  /*132e0*/  IMAD.IADD R7, R2, 0x1, R7 ;  /* 0x0000000102077824 */ /* 0x000fca00078e0207 */
[----:B------:R-:W0:Y:S02]  /*132f0*/  SHFL.IDX PT, R6, R7, 0x1f, 0x1f ;  /* 0x03e01f0007067f89 */ /* 0x000e2400000e0000 */
[----:B0-----:R-:W-:-:S04]  /*13300*/  IMAD R6, R6, UR5, RZ ;  /* 0x0000000506067c24 */ /* 0x001fc8000f8e02ff */
[----:B------:R-:W-:Y:S01]  /*13310*/  IMAD.MOV.U32 R3, RZ, RZ, R6 ;  /* 0x000000ffff037224 */ /* 0x000fe200078e0006 */
[----:B-1----:R-:W-:-:S13]  /*13320*/  ISETP.GT.AND P6, PT, R6, UR6, PT ;  /* 0x0000000606007c0c */ /* 0x002fda000bfc4270 */
[----:B------:R-:W-:Y:S05]  /*13330*/  @P6 BRA `(.L_x_487) ;  /* 0x00000000009c6947 */ /* 0x000fea0003800000 */
[----:B------:R-:W0:Y:S01]  /*13340*/  LDC R7, c[0x0][0xc3c] ;  /* 0x00030f00ff077b82 */ /* 0x000e220000000800 */
[----:B------:R-:W-:Y:S01]  /*13350*/  IMAD.MOV.U32 R6, RZ, RZ, R3 ;  /* 0x000000ffff067224 */ /* 0x000fe200078e0003 */
[----:B------:R-:W-:Y:S01]  /*13360*/  UMOV UR4, URZ ;  /* 0x0000003f00047c82 */ /* 0x000fe20008000000 */
[----:B------:R-:W-:Y:S01]  /*13370*/  ULDC UR7, c[0x0][0xc3c] ;  /* 0x00030f0000077ab9 */ /* 0x000fe20000000800 */
[----:B------:R-:W-:-:S05]  /*13380*/  ULDC UR5, c[0x0][0xc38] ;  /* 0x00030e0000057ab9 */ /* 0x000fca0000000800 */
.L_x_491:
[----:B------:R-:W-:Y:S01]  /*13390*/  UIADD3 UR4, UR4, 0x1f, URZ ;  /* 0x0000001f04047890 */ /* 0x000fe2000fffe03f */
[----:B------:R-:W-:-:S05]  /*133a0*/  IMAD.U32 R19, RZ, RZ, UR7 ;  /* 0x00000007ff137e24 */ /* 0x000fca000f8e00ff */
[----:B0-----:R-:W-:-:S13]  /*133b0*/  ISETP.LE.AND P6, PT, R7, UR4, PT ;  /* 0x0000000407007c0c */ /* 0x001fda000bfc3270 */
[----:B------:R-:W-:Y:S05]  /*133c0*/  @P6 BRA `(.L_x_488) ;  /* 0x0000000400246947 */ /* 0x000fea0003800000 */
[----:B------:R-:W-:Y:S01]  /*133d0*/  IADD3 R8, R5, UR4, RZ ;  /* 0x0000000405087c10 */ /* 0x000fe2000fffe0ff */
[----:B------:R-:W-:Y:S01]  /*133e0*/  BSSY B0, `(.L_x_489) ;  /* 0x0000007000007945 */ /* 0x000fe20003800000 */
[----:B------:R-:W-:Y:S02]  /*133f0*/  IMAD.MOV.U32 R4, RZ, RZ, RZ ;  /* 0x000000ffff047224 */ /* 0x000fe400078e00ff */
[----:B------:R-:W-:-:S13]  /*13400*/  ISETP.GE.OR P6, PT, R8, R7, !P0 ;  /* 0x000000070800720c */ /* 0x000fda00047c6670 */
[----:B------:R-:W-:Y:S05]  /*13410*/  @P6 BRA `(.L_x_490) ;  /* 0x00000000000c6947 */ /* 0x000fea0003800000 */
[----:B------:R-:W0:Y:S02]  /*13420*/  LDC.64 R2, c[0x0][0xc80] ;  /* 0x00032000ff027b82 */ /* 0x000e240000000a00 */
[----:B0-----:R-:W-:-:S05]  /*13430*/  IMAD.WIDE R2, R8, 0x4, R2 ;  /* 0x0000000408027825 */ /* 0x001fca00078e0202 */
[----:B------:R0:W5:Y:S02]  /*13440*/  LDG.E R4, desc[UR42][R2.64] ;  /* 0x0000002a02047981 */ /* 0x000164000c1e1900 */
.L_x_490:
[----:B------:R-:W-:Y:S05]  /*13450*/  BSYNC B0 ;  /* 0x0000000000007941 */ /* 0x000fea0003800000 */
.L_x_489:
        /* <DEDUP_REMOVED lines=15> */
[----:B------:R-:W0:Y:S02]  /*13550*/  SHFL.IDX PT, R3, R11, 0x1f, 0x1f ;  /* 0x03e01f000b037f89 */ /* 0x000e2400000e0000 */
[----:B0-----:R-:W-:-:S04]  /*13560*/  IMAD R3, R3, UR5, RZ ;  /* 0x0000000503037c24 */ /* 0x001fc8000f8e02ff */
[----:B------:R-:W-:-:S05]  /*13570*/  IMAD.IADD R6, R3, 0x1, R6 ;  /* 0x0000000103067824 */ /* 0x000fca00078e0206 */
[----:B------:R-:W-:-:S13]  /*13580*/  ISETP.GT.AND P6, PT, R6, UR6, PT ;  /* 0x0000000606007c0c */ /* 0x000fda000bfc4270 */
[----:B------:R-:W-:Y:S05]  /*13590*/  @!P6 BRA `(.L_x_491) ;  /* 0xfffffffc007ce947 */ /* 0x000fea000383ffff */
[----:B------:R-:W-:-:S07]  /*135a0*/  IMAD.MOV.U32 R7, RZ, RZ, R11 ;  /* 0x000000ffff077224 */ /* 0x000fce00078e000b */
.L_x_487:
[----:B------:R-:W-:-:S04]  /*135b0*/  IMAD.IADD R10, R6, 0x1, -R3 ;  /* 0x00000001060a7824 */ /* 0x000fc800078e0a03 */
[----:B------:R-:W-:-:S05]  /*135c0*/  IMAD R2, R7, UR5, R10 ;  /* 0x0000000507027c24 */ /* 0x000fca000f8e020a */
[----:B------:R-:W-:-:S13]  /*135d0*/  ISETP.GT.AND P0, PT, R2, UR6, PT ;  /* 0x0000000602007c0c */ /* 0x000fda000bf04270 */
[----:B------:R-:W-:-:S04]  /*135e0*/  VOTE.ANY R8, PT, !P0 ;  /* 0x0000000000087806 */ /* 0x000fc800040e0100 */
[----:B------:R-:W0:Y:S01]  /*135f0*/  POPC R19, R8 ;  /* 0x0000000800137309 */ /* 0x000e220000000000 */
[----:B------:R-:W-:Y:S01]  /*13600*/  ISETP.NE.AND P0, PT, R8, RZ, PT ;  /* 0x000000ff0800720c */ /* 0x000fe20003f05270 */
[----:B0-----:R-:W0:Y:S02]  /*13610*/  SHFL.IDX PT, R4, R4, R19, 0x1f ;  /* 0x00001f1304047589 */ /* 0x001e2400000e0000 */
[----:B0-----:R-:W-:-:S04]  /*13620*/  IABS R6, R4 ;  /* 0x0000000400067213 */ /* 0x001fc80000000000 */
[----:B------:R-:W0:Y:S08]  /*13630*/  I2F.RP R9, R6 ;  /* 0x0000000600097306 */ /* 0x000e300000209400 */
[----:B0-----:R-:W0:Y:S02]  /*13640*/  MUFU.RCP R9, R9 ;  /* 0x0000000900097308 */ /* 0x001e240000001000 */
[----:B0-----:R-:W-:-:S06]  /*13650*/  VIADD R2, R9, 0xffffffe ;  /* 0x0ffffffe09027836 */ /* 0x001fcc0000000000 */
[----:B------:R0:W1:Y:S01]  /*13660*/  F2I.FTZ.U32.TRUNC.NTZ R3, R2 ;  /* 0x0000000200037305 */ /* 0x000062000021f000 */
[----:B------:R-:W-:Y:S05]  /*13670*/  @!P0 BRA `(.L_x_492) ;  /* 0x0000000000088947 */ /* 0x000fea0003800000 */
[----:B------:R-:W-:-:S06]  /*13680*/  VIADD R16, R19, 0xffffffff ;  /* 0xffffffff13107836 */ /* 0x000fcc0000000000 */
[----:B------:R2:W3:Y:S02]  /*13690*/  SHFL.IDX PT, R16, R7, R16, 0x1f ;  /* 0x00001f1007107589 */ /* 0x0004e400000e0000 */
.L_x_492:
[----:B---3--:R-:W-:Y:S01]  /*136a0*/  IMAD R16, R16, UR5, R10 ;  /* 0x0000000510107c24 */ /* 0x008fe2000f8e020a */
[----:B0-----:R-:W-:Y:S01]  /*136b0*/  IABS R2, R4 ;  /* 0x0000000400027213 */ /* 0x001fe20000000000 */
[----:B------:R-:W-:Y:S01]  /*136c0*/  VIADD R19, R19, UR4 ;  /* 0x0000000413137c36 */ /* 0x000fe20008000000 */
[----:B-12---:R-:W-:Y:S02]  /*136d0*/  IADD3 R7, RZ, -R3, RZ ;  /* 0x80000003ff077210 */ /* 0x006fe40007ffe0ff */
[----:B------:R-:W-:Y:S01]  /*136e0*/  IADD3 R9, -R16, UR6, RZ ;  /* 0x0000000610097c10 */ /* 0x000fe2000fffe1ff */
[----:B------:R-:W-:Y:S02]  /*136f0*/  IMAD.MOV R10, RZ, RZ, -R2 ;  /* 0x000000ffff0a7224 */ /* 0x000fe400078e0a02 */
[----:B------:R-:W-:Y:S01]  /*13700*/  IMAD R7, R7, R6, RZ ;  /* 0x0000000607077224 */ /* 0x000fe200078e02ff */
[----:B------:R-:W-:Y:S01]  /*13710*/  IABS R8, R9 ;  /* 0x0000000900087213 */ /* 0x000fe20000000000 */
[----:B------:R-:W-:-:S04]  /*13720*/  IMAD.MOV.U32 R2, RZ, RZ, RZ ;  /* 0x000000ffff027224 */ /* 0x000fc800078e00ff */
[----:B------:R-:W-:-:S04]  /*13730*/  IMAD.HI.U32 R2, R3, R7, R2 ;  /* 0x0000000703027227 */ /* 0x000fc800078e0002 */
[----:B------:R-:W-:Y:S02]  /*13740*/  IMAD.MOV.U32 R3, RZ, RZ, R8 ;  /* 0x000000ffff037224 */ /* 0x000fe400078e0008 */
[----:B------:R-:W-:Y:S02]  /*13750*/  IMAD.MOV.U32 R7, RZ, RZ, R10 ;  /* 0x000000ffff077224 */ /* 0x000fe400078e000a */
[----:B------:R-:W-:-:S04]  /*13760*/  IMAD.HI.U32 R2, R2, R3, RZ ;  /* 0x0000000302027227 */ /* 0x000fc800078e00ff */
[----:B------:R-:W-:-:S05]  /*13770*/  IMAD R3, R2, R7, R3 ;  /* 0x0000000702037224 */ /* 0x000fca00078e0203 */
[----:B------:R-:W-:-:S13]  /*13780*/  ISETP.GT.U32.AND P1, PT, R6, R3, PT ;  /* 0x000000030600720c */ /* 0x000fda0003f24070 */
[----:B------:R-:W-:Y:S01]  /*13790*/  @!P1 IMAD.IADD R3, R3, 0x1, -R6 ;  /* 0x0000000103039824 */ /* 0x000fe200078e0a06 */
[----:B------:R-:W-:Y:S02]  /*137a0*/  @!P1 IADD3 R2, R2, 0x1, RZ ;  /* 0x0000000102029810 */ /* 0x000fe40007ffe0ff */
        /* <DEDUP_REMOVED lines=11> */
.L_x_488:
[----:B------:R-:W-:Y:S01]  /*13860*/  MOV R17, RZ ;  /* 0x000000ff00117202 */ /* 0x000fe20000000f00 */
[----:B------:R-:W-:Y:S02]  /*13870*/  IMAD.U32 R16, RZ, RZ, UR6 ;  /* 0x00000006ff107e24 */ /* 0x000fe4000f8e00ff */
[----:B------:R-:W-:-:S07]  /*13880*/  IMAD.MOV.U32 R18, RZ, RZ, RZ ;  /* 0x000000ffff127224 */ /* 0x000fce00078e00ff */
.L_x_493:
[----:B------:R-:W-:-:S13]  /*13890*/  ISETP.NE.AND P0, PT, R5, RZ, PT ;  /* 0x000000ff0500720c */ /* 0x000fda0003f05270 */
[----:B------:R-:W0:Y:S01]  /*138a0*/  @!P0 S2R R3, SR_CgaCtaId ;  /* 0x0000000000038919 */ /* 0x000e220000008800 */
[----:B------:R-:W-:-:S04]  /*138b0*/  @!P0 MOV R2, 0x400 ;  /* 0x0000040000028802 */ /* 0x000fc80000000f00 */
[----:B0-----:R-:W-:-:S05]  /*138c0*/  @!P0 LEA R2, R3, R2, 0x18 ;  /* 0x0000000203028211 */ /* 0x001fca00078ec0ff */
[----:B------:R1:W-:Y:S01]  /*138d0*/  @!P0 STS.128 [R2+0x19cd0], R16 ;  /* 0x019cd01002008388 */ /* 0x0003e20000000c00 */
[----:B------:R-:W-:Y:S06]  /*138e0*/  BAR.ARV 0x5, 0x200 ;  /* 0x0148000000007b1d */ /* 0x000fec0000002000 */
.L_x_486:
[----:B------:R2:W-:Y:S01]  /*138f0*/  STL [R1+0x44], RZ ;  /* 0x000044ff01007387 */ /* 0x0005e20000100800 */
[----:B------:R-:W-:Y:S01]  /*13900*/  ULDC UR4, c[0x0][0xc3c] ;  /* 0x00030f0000047ab9 */ /* 0x000fe20000000800 */
[----:B------:R-:W-:Y:S01]  /*13910*/  IMAD.MOV.U32 R25, RZ, RZ, 0x1 ;  /* 0x00000001ff197424 */ /* 0x000fe200078e00ff */
[----:B------:R-:W-:Y:S01]  /*13920*/  ISETP.GE.AND P0, PT, R19, UR4, PT ;  /* 0x0000000413007c0c */ /* 0x000fe2000bf06270 */
[----:B------:R-:W-:-:S12]  /*13930*/  IMAD.MOV.U32 R23, RZ, RZ, RZ ;  /* 0x000000ffff177224 */ /* 0x000fd800078e00ff */
[----:B--2---:R-:W-:Y:S05]  /*13940*/  @P0 BRA `(.L_x_494) ;  /* 0x0000006000200947 */ /* 0x004fea0003800000 */
[----:B------:R-:W2:Y:S01]  /*13950*/  S2R R14, SR_TID.X ;  /* 0x00000000000e7919 */ /* 0x000ea20000002100 */
[----:B------:R-:W3:Y:S01]  /*13960*/  S2UR UR4, SR_CgaCtaId ;  /* 0x00000000000479c3 */ /* 0x000ee20000008800 */
[----:B------:R-:W-:Y:S01]  /*13970*/  IMAD.SHL.U32 R0, R0, 0x800, RZ ;  /* 0x0000080000007824 */ /* 0x000fe200078e00ff */
[----:B------:R-:W-:Y:S01]  /*13980*/  MOV R22, 0x400 ;  /* 0x0000040000167802 */ /* 0x000fe20000000f00 */
[----:B------:R-:W-:Y:S01]  /*13990*/  BSSY B7, `(.L_x_494) ;  /* 0x0000603000077945 */ /* 0x000fe20003800000 */
[----:B------:R-:W-:Y:S01]  /*139a0*/  IMAD.MOV.U32 R27, RZ, RZ, 0x1 ;  /* 0x00000001ff1b7424 */ /* 0x000fe200078e00ff */
[----:B------:R-:W-:Y:S01]  /*139b0*/  MOV R25, 0x1 ;  /* 0x0000000100197802 */ /* 0x000fe20000000f00 */
[----:B------:R-:W-:Y:S01]  /*139c0*/  IMAD.MOV.U32 R24, RZ, RZ, RZ ;  /* 0x000000ffff187224 */ /* 0x000fe200078e00ff */
[----:B------:R-:W-:Y:S01]  /*139d0*/  ULDC.64 UR40, c[0x0][0x198] ;  /* 0x0000660000287ab9 */ /* 0x000fe20000000a00 */
[----:B------:R-:W-:Y:S01]  /*139e0*/  IMAD.MOV.U32 R23, RZ, RZ, RZ ;  /* 0x000000ffff177224 */ /* 0x000fe200078e00ff */
[----:B------:R-:W-:-:S02]  /*139f0*/  ULOP3.LUT UR39, UR37, 0x2, URZ, 0xfc, !UPT ;  /* 0x0000000225277892 */ /* 0x000fc4000f8efc3f */
[----:B------:R-:W-:Y:S01]  /*13a00*/  ULOP3.LUT UR36, UR37, 0x1, URZ, 0xfc, !UPT ;  /* 0x0000000125247892 */ /* 0x000fe2000f8efc3f */
[----:B------:R-:W-:Y:S01]  /*13a10*/  ULDC UR38, c[0x0][0xc] ;  /* 0x0000030000267ab9 */ /* 0x000fe20000000800 */
[C---:B--2---:R-:W-:Y:S01]  /*13a20*/  IMAD.SHL.U32 R3, R14.reuse, 0x20, RZ ;  /* 0x000000200e037824 */ /* 0x044fe200078e00ff */
[C---:B------:R-:W-:Y:S01]  /*13a30*/  LOP3.LUT R12, R14.reuse, 0x7f, RZ, 0xc0, !PT ;  /* 0x0000007f0e0c7812 */ /* 0x040fe200078ec0ff */
[C---:B------:R-:W-:Y:S01]  /*13a40*/  IMAD.SHL.U32 R13, R14.reuse, 0x4, RZ ;  /* 0x000000040e0d7824 */ /* 0x040fe200078e00ff */
[----:B01----:R-:W-:Y:S02]  /*13a50*/  SHF.L.U32 R2, R14, 0x4, RZ ;  /* 0x000000040e027819 */ /* 0x003fe400000006ff */
[----:B------:R-:W-:Y:S01]  /*13a60*/  SHF.R.U32.HI R5, RZ, 0x1, R14 ;  /* 0x00000001ff057819 */ /* 0x000fe2000001160e */
[----:B------:R-:W-:Y:S01]  /*13a70*/  IMAD.SHL.U32 R6, R12, 0x10, RZ ;  /* 0x000000100c067824 */ /* 0x000fe200078e00ff */
[C---:B------:R-:W-:Y:S02]  /*13a80*/  LOP3.LUT R4, R3.reuse, 0x80, RZ, 0xc0, !PT ;  /* 0x0000008003047812 */ /* 0x040fe400078ec0ff */
[----:B------:R-:W-:-:S02]  /*13a90*/  LOP3.LUT R3, R3, 0x360, RZ, 0xc0, !PT ;  /* 0x0000036003037812 */ /* 0x000fc400078ec0ff */
[----:B------:R-:W-:Y:S02]  /*13aa0*/  LOP3.LUT R9, R2, 0x60, RZ, 0xc0, !PT ;  /* 0x0000006002097812 */ /* 0x000fe400078ec0ff */
[----:B------:R-:W-:Y:S02]  /*13ab0*/  LOP3.LUT R7, R5, 0x20, RZ, 0xc0, !PT ;  /* 0x0000002005077812 */ /* 0x000fe400078ec0ff */
[----:B------:R-:W-:Y:S01]  /*13ac0*/  LOP3.LUT R4, R4, 0x10, R5, 0xf8, !PT ;  /* 0x0000001004047812 */ /* 0x000fe200078ef805 */
[C---:B------:R-:W-:Y:S01]  /*13ad0*/  IMAD.SHL.U32 R5, R14.reuse, 0x80, RZ ;  /* 0x000000800e057824 */ /* 0x040fe200078e00ff */
[--C-:B------:R-:W-:Y:S02]  /*13ae0*/  LOP3.LUT R3, R3, 0x400, R6.reuse, 0xf8, !PT ;  /* 0x0000040003037812 */ /* 0x100fe400078ef806 */
[----:B------:R-:W-:Y:S01]  /*13af0*/  LOP3.LUT R11, R9, 0x700, R6, 0xf8, !PT ;  /* 0x00000700090b7812 */ /* 0x000fe200078ef806 */
[----:B------:R-:W-:Y:S01]  /*13b00*/  IMAD.SHL.U32 R9, R14, 0x2, RZ ;  /* 0x000000020e097824 */ /* 0x000fe200078e00ff */
[----:B------:R-:W-:-:S02]  /*13b10*/  LOP3.LUT R6, R7, 0x10, R14, 0xf8, !PT ;  /* 0x0000001007067812 */ /* 0x000fc400078ef80e */
[----:B------:R-:W-:Y:S02]  /*13b20*/  LOP3.LUT R8, R2, 0x90, RZ, 0xc0, !PT ;  /* 0x0000009002087812 */ /* 0x000fe400078ec0ff */
[----:B------:R-:W-:Y:S02]  /*13b30*/  LOP3.LUT R7, R6, 0x380, R5, 0xf8, !PT ;  /* 0x0000038006077812 */ /* 0x000fe400078ef805 */
[----:B------:R-:W-:Y:S02]  /*13b40*/  LOP3.LUT R5, R5, 0x400, RZ, 0xc0, !PT ;  /* 0x0000040005057812 */ /* 0x000fe400078ec0ff */
[----:B------:R-:W-:Y:S02]  /*13b50*/  LOP3.LUT R4, R4, 0x10, R13, 0x78, !PT ;  /* 0x0000001004047812 */ /* 0x000fe400078e780d */
[----:B------:R-:W-:Y:S02]  /*13b60*/  LOP3.LUT R8, R8, 0x10, R9, 0x78, !PT ;  /* 0x0000001008087812 */ /* 0x000fe400078e7809 */
[----:B------:R-:W-:Y:S01]  /*13b70*/  LOP3.LUT R0, R5, 0x800, R0, 0xf8, !PT ;  /* 0x0000080005007812 */ /* 0x000fe200078ef800 */
[----:B---3--:R-:W-:Y:S01]  /*13b80*/  IMAD.U32 R5, RZ, RZ, UR4 ;  /* 0x00000004ff057e24 */ /* 0x008fe2000f8e00ff */
[----:B------:R-:W-:-:S02]  /*13b90*/  LOP3.LUT R7, R7, 0x70, R2, 0x78, !PT ;  /* 0x0000007007077812 */ /* 0x000fc400078e7802 */
[----:B------:R-:W-:Y:S02]  /*13ba0*/  LOP3.LUT R3, R3, R4, RZ, 0xfc, !PT ;  /* 0x0000000403037212 */ /* 0x000fe400078efcff */
[----:B------:R-:W-:Y:S02]  /*13bb0*/  LOP3.LUT R10, R11, R8, RZ, 0xfc, !PT ;  /* 0x000000080b0a7212 */ /* 0x000fe400078efcff */
[----:B------:R-:W-:Y:S01]  /*13bc0*/  LOP3.LUT R0, R0, R7, RZ, 0xfc, !PT ;  /* 0x0000000700007212 */ /* 0x000fe200078efcff */
[----:B------:R0:W-:Y:S01]  /*13bd0*/  STL [R1+0x1c], R3 ;  /* 0x00001c0301007387 */ /* 0x0001e20000100800 */
[----:B------:R-:W-:Y:S02]  /*13be0*/  LOP3.LUT P0, RZ, R14, 0x4, RZ, 0xc0, !PT ;  /* 0x000000040eff7812 */ /* 0x000fe4000780c0ff */
[----:B------:R-:W-:Y:S01]  /*13bf0*/  SHF.R.U32.HI R4, RZ, 0x1, R12 ;  /* 0x00000001ff047819 */ /* 0x000fe2000001160c */
[----:B------:R-:W-:Y:S01]  /*13c00*/  STL [R1+0x10], R10 ;  /* 0x0000100a01007387 */ /* 0x000fe20000100800 */
[----:B------:R-:W-:-:S02]  /*13c10*/  LEA R22, R5, R22, 0x18 ;  /* 0x0000001605167211 */ /* 0x000fc400078ec0ff */
[----:B------:R-:W-:Y:S01]  /*13c20*/  LOP3.LUT R2, R2, 0x10, RZ, 0xc0, !PT ;  /* 0x0000001002027812 */ /* 0x000fe200078ec0ff */
[----:B------:R1:W-:Y:S01]  /*13c30*/  STL [R1+0x14], R0 ;  /* 0x0000140001007387 */ /* 0x0003e20000100800 */
[----:B0-----:R-:W-:-:S03]  /*13c40*/  IMAD.MOV.U32 R3, RZ, RZ, 0x40 ;  /* 0x00000040ff037424 */ /* 0x001fc600078e00ff */
[----:B------:R-:W-:Y:S02]  /*13c50*/  STL [R1+0xc], R5 ;  /* 0x00000c0501007387 */ /* 0x000fe40000100800 */
[----:B------:R-:W-:Y:S02]  /*13c60*/  SEL R3, R3, 0xffffffc0, !P0 ;  /* 0xffffffc003037807 */ /* 0x000fe40004000000 */
[----:B-1----:R-:W-:-:S03]  /*13c70*/  SHF.L.U32 R0, R14, 0x6, RZ ;  /* 0x000000060e007819 */ /* 0x002fc600000006ff */
[----:B------:R0:W-:Y:S01]  /*13c80*/  STL [R1+0x18], R3 ;  /* 0x0000180301007387 */ /* 0x0001e20000100800 */
[----:B------:R-:W-:-:S03]  /*13c90*/  LOP3.LUT R0, R0, 0x40, RZ, 0xc0, !PT ;  /* 0x0000004000007812 */ /* 0x000fc600078ec0ff */
[----:B------:R1:W-:Y:S01]  /*13ca0*/  STL [R1+0x44], RZ ;  /* 0x000044ff01007387 */ /* 0x0003e20000100800 */
[----:B------:R-:W-:Y:S01]  /*13cb0*/  LOP3.LUT R0, R4, R0, RZ, 0xfc, !PT ;  /* 0x0000000004007212 */ /* 0x000fe200078efcff */
[----:B------:R-:W-:Y:S01]  /*13cc0*/  IMAD.IADD R0, R22, 0x1, R10 ;  /* 0x0000000116007824 */ /* 0x000fe200078e020a */
[----:B0-----:R-:W-:-:S04]  /*13cd0*/  LOP3.LUT R3, R2, 0x20, RZ, 0xfc, !PT ;  /* 0x0000002002037812 */ /* 0x001fc800078efcff */
[----:B------:R1:W-:Y:S01]  /*13ce0*/  STL [R1+0x24], R0 ;  /* 0x0000240001007387 */ /* 0x0003e20000100800 */
[----:B------:R-:W-:-:S07]  /*13cf0*/  LOP3.LUT R2, R2, 0x40, RZ, 0xfc, !PT ;  /* 0x0000004002027812 */ /* 0x000fce00078efcff */
.L_x_612:
[----:B01-3--:R-:W0:Y:S02]  /*13d00*/  LDC.64 R2, c[0x0][0xc88] ;  /* 0x00032200ff027b82 */ /* 0x00be240000000a00 */
[----:B0-----:R-:W-:-:S05]  /*13d10*/  IMAD.WIDE R2, R19, 0x4, R2 ;  /* 0x0000000413027825 */ /* 0x001fca00078e0202 */
[----:B------:R-:W1:Y:S01]  /*13d20*/  LDG.E R26, desc[UR42][R2.64] ;  /* 0x0000002a021a7981 */ /* 0x000e62000c1e1900 */
[----:B------:R-:W-:Y:S05]  /*13d30*/  YIELD ;  /* 0x0000000000007946 */ /* 0x000fea0003800000 */
[----:B------:R-:W-:Y:S01]  /*13d40*/  ULDC.64 UR4, c[0x0][0xa28] ;  /* 0x00028a0000047ab9 */ /* 0x000fe20000000a00 */
[----:B------:R-:W-:Y:S01]  /*13d50*/  IMAD.MOV.U32 R9, RZ, RZ, RZ ;  /* 0x000000ffff097224 */ /* 0x000fe200078e00ff */
[----:B------:R-:W-:Y:S01]  /*13d60*/  ISETP.NE.U32.AND P0, PT, RZ, UR4, PT ;  /* 0x00000004ff007c0c */ /* 0x000fe2000bf05070 */
[----:B------:R-:W-:Y:S01]  /*13d70*/  IMAD.MOV.U32 R6, RZ, RZ, RZ ;  /* 0x000000ffff067224 */ /* 0x000fe200078e00ff */
[----:B------:R-:W-:Y:S01]  /*13d80*/  ULDC.64 UR8, c[0x0][0xa18] ;  /* 0x0002860000087ab9 */ /* 0x000fe20000000a00 */
[----:B------:R-:W-:Y:S01]  /*13d90*/  ULDC.64 UR6, c[0x0][0xa10] ;  /* 0x0002840000067ab9 */ /* 0x000fe20000000a00 */
[----:B------:R-:W-:-:S02]  /*13da0*/  ISETP.NE.AND.EX P0, PT, RZ, UR5, PT, P0 ;  /* 0x00000005ff007c0c */ /* 0x000fc4000bf05300 */
[----:B-1----:R-:W-:-:S11]  /*13db0*/  SHF.R.S32.HI R0, RZ, 0x1f, R26 ;  /* 0x0000001fff007819 */ /* 0x002fd6000001141a */
[C---:B------:R-:W-:Y:S01]  /*13dc0*/  @P0 LEA R2, P1, R26.reuse, UR4, 0x2 ;  /* 0x000000041a020c11 */ /* 0x040fe2000f8210ff */
[C---:B------:R-:W-:Y:S01]  /*13dd0*/  IMAD.SHL.U32 R29, R26.reuse, 0x4, RZ ;  /* 0x000000041a1d7824 */ /* 0x040fe200078e00ff */
[C-C-:B------:R-:W-:Y:S01]  /*13de0*/  SHF.L.U64.HI R10, R26.reuse, 0x2, R0.reuse ;  /* 0x000000021a0a7819 */ /* 0x140fe20000010200 */
[----:B------:R0:W-:Y:S01]  /*13df0*/  STL [R1+0x38], R0 ;  /* 0x0000380001007387 */ /* 0x0001e20000100800 */
[----:B------:R-:W-:Y:S01]  /*13e00*/  @P0 LEA.HI.X R3, R26, UR5, R0, 0x2, P1 ;  /* 0x000000051a030c11 */ /* 0x000fe200088f1400 */
[----:B------:R-:W-:-:S04]  /*13e10*/  ULDC.64 UR4, c[0x0][0xa00] ;  /* 0x0002800000047ab9 */ /* 0x000fc80000000a00 */
[----:B------:R1:W2:Y:S01]  /*13e20*/  @P0 LDG.E R9, desc[UR42][R2.64] ;  /* 0x0000002a02090981 */ /* 0x0002a2000c1e1900 */
[----:B------:R-:W-:Y:S02]  /*13e30*/  ISETP.NE.U32.AND P0, PT, RZ, UR4, PT ;  /* 0x00000004ff007c0c */ /* 0x000fe4000bf05070 */
[----:B------:R-:W-:Y:S01]  /*13e40*/  ISETP.NE.U32.AND P2, PT, RZ, UR8, PT ;  /* 0x00000008ff007c0c */ /* 0x000fe2000bf45070 */
[----:B------:R-:W-:Y:S01]  /*13e50*/  STL [R1+0x4], R10 ;  /* 0x0000040a01007387 */ /* 0x000fe20000100800 */
[----:B------:R-:W-:Y:S01]  /*13e60*/  ISETP.NE.AND.EX P0, PT, RZ, UR5, PT, P0 ;  /* 0x00000005ff007c0c */ /* 0x000fe2000bf05300 */
[----:B0-----:R-:W-:Y:S01]  /*13e70*/  IMAD.MOV.U32 R0, RZ, RZ, RZ ;  /* 0x000000ffff007224 */ /* 0x001fe200078e00ff */
[----:B------:R-:W-:Y:S02]  /*13e80*/  ISETP.NE.AND.EX P2, PT, RZ, UR9, PT, P2 ;  /* 0x00000009ff007c0c */ /* 0x000fe4000bf45320 */
[----:B------:R-:W-:Y:S02]  /*13e90*/  ISETP.NE.U32.AND P1, PT, RZ, UR6, PT ;  /* 0x00000006ff007c0c */ /* 0x000fe4000bf25070 */
[----:B-1----:R-:W-:-:S02]  /*13ea0*/  IADD3 R2, P3, R29, UR4, RZ ;  /* 0x000000041d027c10 */ /* 0x002fc4000ff7e0ff */
[----:B------:R-:W-:Y:S02]  /*13eb0*/  ISETP.NE.AND.EX P1, PT, RZ, UR7, PT, P1 ;  /* 0x00000007ff007c0c */ /* 0x000fe4000bf25310 */
[----:B------:R-:W-:Y:S02]  /*13ec0*/  IADD3.X R3, R10, UR5, RZ, P3, !PT ;  /* 0x000000050a037c10 */ /* 0x000fe40009ffe4ff */
[----:B------:R-:W-:-:S03]  /*13ed0*/  IADD3 R4, P4, R29, UR6, RZ ;  /* 0x000000061d047c10 */ /* 0x000fc6000ff9e0ff */
[----:B------:R-:W3:Y:S01]  /*13ee0*/  @P0 LDG.E R6, desc[UR42][R2.64] ;  /* 0x0000002a02060981 */ /* 0x000ee2000c1e1900 */
[----:B------:R-:W-:Y:S01]  /*13ef0*/  ULDC UR4, c[0x0][0x288] ;  /* 0x0000a20000047ab9 */ /* 0x000fe20000000800 */
[----:B------:R-:W-:Y:S02]  /*13f00*/  IADD3.X R5, R10, UR7, RZ, P4, !PT ;  /* 0x000000070a057c10 */ /* 0x000fe4000a7fe4ff */
[----:B------:R-:W-:Y:S01]  /*13f10*/  MOV R8, UR4 ;  /* 0x0000000400087c02 */ /* 0x000fe20008000f00 */
[----:B------:R-:W-:Y:S02]  /*13f20*/  ULDC.64 UR4, c[0x0][0x418] ;  /* 0x0001060000047ab9 */ /* 0x000fe40000000a00 */
[----:B------:R-:W5:Y:S04]  /*13f30*/  @P1 LDG.E R0, desc[UR42][R4.64] ;  /* 0x0000002a04001981 */ /* 0x000f68000c1e1900 */
[----:B---3--:R0:W-:Y:S02]  /*13f40*/  STL [R1+0x28], R6 ;  /* 0x0000280601007387 */ /* 0x0081e40000100800 */
[----:B0-----:R-:W-:-:S04]  /*13f50*/  @P2 IADD3 R6, P3, R29, UR8, RZ ;  /* 0x000000081d062c10 */ /* 0x001fc8000ff7e0ff */
[----:B------:R-:W-:-:S05]  /*13f60*/  @P2 IADD3.X R7, R10, UR9, RZ, P3, !PT ;  /* 0x000000090a072c10 */ /* 0x000fca0009ffe4ff */
[----:B------:R0:W3:Y:S01]  /*13f70*/  @P2 LDG.E R8, desc[UR42][R6.64] ;  /* 0x0000002a06082981 */ /* 0x0000e2000c1e1900 */
[----:B------:R-:W-:-:S03]  /*13f80*/  UISETP.NE.U32.AND UP0, UPT, UR4, URZ, UPT ;  /* 0x0000003f0400728c */ /* 0x000fc6000bf05070 */
[----:B--2---:R1:W-:Y:S01]  /*13f90*/  STL [R1], R9 ;  /* 0x0000000901007387 */ /* 0x0043e20000100800 */
[----:B------:R-:W-:Y:S01]  /*13fa0*/  UISETP.NE.AND.EX UP0, UPT, UR5, URZ, UPT, UP0 ;  /* 0x0000003f0500728c */ /* 0x000fe2000bf05300 */
[----:B------:R-:W-:Y:S02]  /*13fb0*/  ULDC UR4, c[0x0][0x424] ;  /* 0x0001090000047ab9 */ /* 0x000fe40000000800 */
[----:B------:R-:W-:Y:S01]  /*13fc0*/  ULDC UR5, c[0x0][0x2f0] ;  /* 0x0000bc0000057ab9 */ /* 0x000fe20000000800 */
[----:B------:R-:W-:-:S04]  /*13fd0*/  USEL UR4, UR4, 0x1, UP0 ;  /* 0x0000000104047887 */ /* 0x000fc80008000000 */
[----:B------:R-:W-:-:S03]  /*13fe0*/  UIMAD UR4, UR4, UR5, URZ ;  /* 0x00000005040472a4 */ /* 0x000fc6000f8e023f */
[----:B------:R-:W-:Y:S02]  /*13ff0*/  ULDC UR5, c[0x0][0x348] ;  /* 0x0000d20000057ab9 */ /* 0x000fe40000000800 */
[----:B0-----:R-:W-:Y:S02]  /*14000*/  IMAD.U32 R6, RZ, RZ, UR5 ;  /* 0x00000005ff067e24 */ /* 0x001fe4000f8e00ff */
[----:B------:R-:W-:Y:S01]  /*14010*/  IMAD.U32 R7, RZ, RZ, UR4 ;  /* 0x00000004ff077e24 */ /* 0x000fe2000f8e00ff */
[----:B---3--:R1:W-:Y:S01]  /*14020*/  STL [R1+0x3c], R8 ;  /* 0x00003c0801007387 */ /* 0x0083e20000100800 */
[----:B------:R-:W-:Y:S05]  /*14030*/  @P2 BRA `(.L_x_495) ;  /* 0x0000000000142947 */ /* 0x000fea0003800000 */
[----:B------:R-:W-:Y:S05]  /*14040*/  @!P0 BRA `(.L_x_495) ;  /* 0x0000000000108947 */ /* 0x000fea0003800000 */
[----:B-1----:R-:W2:Y:S04]  /*14050*/  LDG.E R8, desc[UR42][R2.64] ;  /* 0x0000002a02087981 */ /* 0x002ea8000c1e1900 */
[----:B------:R-:W2:Y:S02]  /*14060*/  LDG.E R2, desc[UR42][R2.64+0x4] ;  /* 0x0000042a02027981 */ /* 0x000ea4000c1e1900 */
[----:B--2---:R-:W-:-:S05]  /*14070*/  IMAD.IADD R2, R2, 0x1, -R8 ;  /* 0x0000000102027824 */ /* 0x004fca00078e0a08 */
[----:B------:R0:W-:Y:S02]  /*14080*/  STL [R1+0x3c], R2 ;  /* 0x00003c0201007387 */ /* 0x0001e40000100800 */
.L_x_495:
[----:B------:R-:W-:Y:S01]  /*14090*/  ULDC.64 UR4, c[0x0][0xa20] ;  /* 0x0002880000047ab9 */ /* 0x000fe20000000a00 */
[----:B------:R-:W-:Y:S01]  /*140a0*/  IMAD.MOV.U32 R28, RZ, RZ, R26 ;  /* 0x000000ffff1c7224 */ /* 0x000fe200078e001a */
[----:B------:R-:W-:-:S04]  /*140b0*/  ISETP.NE.U32.AND P0, PT, RZ, UR4, PT ;  /* 0x00000004ff007c0c */ /* 0x000fc8000bf05070 */
[----:B------:R-:W-:-:S13]  /*140c0*/  ISETP.NE.AND.EX P0, PT, RZ, UR5, PT, P0 ;  /* 0x00000005ff007c0c */ /* 0x000fda000bf05300 */
[----:B------:R-:W-:Y:S05]  /*140d0*/  @!P0 BRA `(.L_x_496) ;  /* 0x0000000000108947 */ /* 0x000fea0003800000 */
[----:B0-----:R-:W-:-:S04]  /*140e0*/  IADD3 R2, P0, R29, UR4, RZ ;  /* 0x000000041d027c10 */ /* 0x001fc8000ff1e0ff */
[----:B------:R-:W-:-:S05]  /*140f0*/  IADD3.X R3, R10, UR5, RZ, P0, !PT ;  /* 0x000000050a037c10 */ /* 0x000fca00087fe4ff */
[----:B------:R0:W5:Y:S01]  /*14100*/  LDG.E R7, desc[UR42][R2.64] ;  /* 0x0000002a02077981 */ /* 0x000162000c1e1900 */
[----:B------:R-:W-:Y:S05]  /*14110*/  BRA `(.L_x_497) ;  /* 0x0000000000247947 */ /* 0x000fea0003800000 */
.L_x_496:
[----:B------:R-:W-:Y:S02]  /*14120*/  ULDC.64 UR4, c[0x0][0xa08] ;  /* 0x0002820000047ab9 */ /* 0x000fe40000000a00 */
[----:B------:R-:W-:-:S04]  /*14130*/  ISETP.NE.U32.AND P0, PT, RZ, UR4, PT ;  /* 0x00000004ff007c0c */ /* 0x000fc8000bf05070 */
[----:B------:R-:W-:-:S13]  /*14140*/  ISETP.NE.AND.EX P0, PT, RZ, UR5, PT, P0 ;  /* 0x00000005ff007c0c */ /* 0x000fda000bf05300 */
[----:B------:R-:W-:Y:S05]  /*14150*/  @!P0 BRA `(.L_x_497) ;  /* 0x0000000000148947 */ /* 0x000fea0003800000 */
[----:B0-----:R-:W0:Y:S02]  /*14160*/  LDC.64 R2, c[0x0][0xa08] ;  /* 0x00028200ff027b82 */ /* 0x001e240000000a00 */
[----:B0-----:R-:W-:-:S05]  /*14170*/  IMAD.WIDE R2, R28, 0x4, R2 ;  /* 0x000000041c027825 */ /* 0x001fca00078e0202 */
[----:B------:R-:W2:Y:S04]  /*14180*/  LDG.E R7, desc[UR42][R2.64] ;  /* 0x0000002a02077981 */ /* 0x000ea8000c1e1900 */
[----:B------:R-:W2:Y:S02]  /*14190*/  LDG.E R2, desc[UR42][R2.64+0x4] ;  /* 0x0000042a02027981 */ /* 0x000ea4000c1e1900 */
[----:B--2---:R-:W-:-:S07]  /*141a0*/  IMAD.IADD R7, R2, 0x1, -R7 ;  /* 0x0000000102077824 */ /* 0x004fce00078e0a07 */
.L_x_497:
[----:B0-----:R-:W2:Y:S04]  /*141b0*/  @P1 LDG.E R2, desc[UR42][R4.64] ;  /* 0x0000002a04021981 */ /* 0x001ea8000c1e1900 */
[----:B------:R-:W2:Y:S01]  /*141c0*/  @P1 LDG.E R4, desc[UR42][R4.64+0x4] ;  /* 0x0000042a04041981 */ /* 0x000ea2000c1e1900 */
[----:B-----5:R-:W-:Y:S01]  /*141d0*/  IMAD.IADD R7, R7, 0x1, -R9 ;  /* 0x0000000107077824 */ /* 0x020fe200078e0a09 */
[----:B------:R-:W-:Y:S01]  /*141e0*/  BSSY B0, `(.L_x_498) ;  /* 0x0000157000007945 */ /* 0x000fe20003800000 */
[----:B--2---:R-:W-:-:S05]  /*141f0*/  @P1 IADD3 R6, -R2, R4, RZ ;  /* 0x0000000402061210 */ /* 0x004fca0007ffe1ff */
[----:B------:R-:W-:-:S05]  /*14200*/  IMAD.IADD R2, R7, 0x1, R6 ;  /* 0x0000000107027824 */ /* 0x000fca00078e0206 */
[----:B------:R0:W-:Y:S02]  /*14210*/  STL [R1+0x20], R2 ;  /* 0x0000200201007387 */ /* 0x0001e40000100800 */
[----:B0-----:R-:W-:-:S05]  /*14220*/  VIADD R2, R2, 0x7f ;  /* 0x0000007f02027836 */ /* 0x001fca0000000000 */
[----:B------:R-:W-:-:S04]  /*14230*/  SHF.R.S32.HI R3, RZ, 0x1f, R2 ;  /* 0x0000001fff037819 */ /* 0x000fc80000011402 */
[----:B------:R-:W-:Y:S01]  /*14240*/  LEA.HI R4, R3, R2, RZ, 0x7 ;  /* 0x0000000203047211 */ /* 0x000fe200078f38ff */
[----:B------:R-:W-:-:S04]  /*14250*/  IMAD.MOV R3, RZ, RZ, -R7 ;  /* 0x000000ffff037224 */ /* 0x000fc800078e0a07 */
[----:B------:R0:W-:Y:S01]  /*14260*/  STL [R1+0x48], R4 ;  /* 0x0000480401007387 */ /* 0x0001e20000100800 */
[----:B------:R-:W-:Y:S02]  /*14270*/  VIMNMX R3, RZ, R3, !PT ;  /* 0x00000003ff037248 */ /* 0x000fe40007fe0100 */
[----:B0-----:R-:W-:-:S04]  /*14280*/  LOP3.LUT R4, R4, 0xffffff80, RZ, 0xc0, !PT ;  /* 0xffffff8004047812 */ /* 0x001fc800078ec0ff */
[----:B------:R-:W-:Y:S01]  /*14290*/  VIADDMNMX R2, R4, -R7, R6, PT ;  /* 0x8000000704027246 */ /* 0x000fe20003800106 */
[----:B------:R0:W-:Y:S03]  /*142a0*/  STL [R1+0x30], R4 ;  /* 0x0000300401007387 */ /* 0x0001e60000100800 */
[----:B------:R-:W-:Y:S02]  /*142b0*/  ISETP.GT.AND P0, PT, R2, R3, PT ;  /* 0x000000030200720c */ /* 0x000fe40003f04270 */
[----:B------:R-:W-:-:S11]  /*142c0*/  SHF.R.U32.HI R3, RZ, 0x7, R3 ;  /* 0x00000007ff037819 */ /* 0x000fd60000011603 */
[----:B------:R-:W-:-:S05]  /*142d0*/  @P0 VIADD R2, R2, 0x7f ;  /* 0x0000007f02020836 */ /* 0x000fca0000000000 */
[----:B0-----:R-:W-:-:S04]  /*142e0*/  @P0 SHF.R.S32.HI R4, RZ, 0x1f, R2 ;  /* 0x0000001fff040819 */ /* 0x001fc80000011402 */
[----:B------:R-:W-:Y:S02]  /*142f0*/  @P0 LEA.HI R2, R4, R2, RZ, 0x7 ;  /* 0x0000000204020211 */ /* 0x000fe400078f38ff */
[-C--:B------:R-:W-:Y:S02]  /*14300*/  MOV R4, R3.reuse ;  /* 0x0000000300047202 */ /* 0x080fe40000000f00 */
[----:B------:R-:W-:Y:S02]  /*14310*/  @P0 SHF.R.S32.HI R4, RZ, 0x7, R2 ;  /* 0x00000007ff040819 */ /* 0x000fe40000011402 */
[----:B------:R-:W-:Y:S02]  /*14320*/  PLOP3.LUT P0, PT, PT, PT, PT, 0x80, 0x0 ;  /* 0x000000000000781c */ /* 0x000fe40003f0f070 */
[----:B------:R-:W-:-:S13]  /*14330*/  ISETP.GT.AND P2, PT, R4, R3, PT ;  /* 0x000000030400720c */ /* 0x000fda0003f44270 */
[----:B------:R-:W-:Y:S05]  /*14340*/  @!P2 BRA `(.L_x_499) ;  /* 0x000000140000a947 */ /* 0x000fea0003800000 */
[----:B------:R-:W-:Y:S01]  /*14350*/  UMOV UR4, 0xffffffff ;  /* 0xffffffff00047882 */ /* 0x000fe20000000000 */
[----:B------:R-:W-:Y:S02]  /*14360*/  SEL R2, R28, RZ, !P1 ;  /* 0x000000ff1c027207 */ /* 0x000fe40004800000 */
[----:B------:R-:W-:Y:S05]  /*14370*/  BRA.DIV UR4, `(.L_x_500) ;  /* 0x00000066041c7947 */ /* 0x000fea000b800000 */
[----:B------:R-:W0:Y:S02]  /*14380*/  S2R R5, SR_TID.X ;  /* 0x0000000000057919 */ /* 0x000e240000002100 */
[----:B0-----:R-:W-:-:S04]  /*14390*/  SHF.R.U32.HI R5, RZ, 0x5, R5 ;  /* 0x00000005ff057819 */ /* 0x001fc80000011605 */
[----:B------:R-:W-:-:S05]  /*143a0*/  LOP3.LUT R5, R5, 0x3, RZ, 0xc0, !PT ;  /* 0x0000000305057812 */ /* 0x000fca00078ec0ff */
[----:B------:R0:W2:Y:S02]  /*143b0*/  SHFL.IDX PT, R14, R5, RZ, 0x1f ;  /* 0x00001fff050e7589 */ /* 0x0000a400000e0000 */
.L_x_660:
[----:B--2---:R-:W-:Y:S02]  /*143c0*/  ISETP.NE.AND P0, PT, R14, RZ, PT ;  /* 0x000000ff0e00720c */ /* 0x004fe40003f05270 */
[----:B------:R-:W-:-:S11]  /*143d0*/  PLOP3.LUT P6, PT, PT, PT, PT, 0x8, 0x0 ;  /* 0x000000000000781c */ /* 0x000fd60003fce170 */
[----:B------:R-:W-:Y:S05]  /*143e0*/  @P0 BRA `(.L_x_501) ;  /* 0x00000000000c0947 */ /* 0x000fea0003800000 */
[----:B------:R-:W-:-:S03]  /*143f0*/  UMOV UR4, 0xffffffff ;  /* 0xffffffff00047882 */ /* 0x000fc60000000000 */
[----:B------:R-:W-:Y:S05]  /*14400*/  BRA.DIV UR4, `(.L_x_502) ;  /* 0x00000066042c7947 */ /* 0x000fea000b800000 */
[----:B------:R-:W-:-:S13]  /*14410*/  ELECT P6, URZ, PT ;  /* 0x00000000003f782f */ /* 0x000fda00038c0000 */
.L_x_501:
[----:B0-----:R-:W2:Y:S01]  /*14420*/  LDL R5, [R1+0x44] ;  /* 0x0000440001057983 */ /* 0x001ea20000100800 */
[----:B------:R-:W-:Y:S01]  /*14430*/  BSSY B1, `(.L_x_503) ;  /* 0x0000008000017945 */ /* 0x000fe20003800000 */
[----:B--2---:R-:W-:-:S05]  /*14440*/  VIADD R5, R5, 0x1 ;  /* 0x0000000105057836 */ /* 0x004fca0000000000 */
[----:B------:R-:W-:-:S04]  /*14450*/  LEA.HI R6, R5, R5, RZ, 0x1 ;  /* 0x0000000505067211 */ /* 0x000fc800078f08ff */
[----:B------:R-:W-:-:S05]  /*14460*/  LOP3.LUT R6, R6, 0xfffffffe, RZ, 0xc0, !PT ;  /* 0xfffffffe06067812 */ /* 0x000fca00078ec0ff */
[----:B------:R-:W-:-:S05]  /*14470*/  IMAD.IADD R5, R5, 0x1, -R6 ;  /* 0x0000000105057824 */ /* 0x000fca00078e0a06 */
[----:B------:R-:W-:-:S04]  /*14480*/  SHF.L.U32 R5, R5, 0x1f, RZ ;  /* 0x0000001f05057819 */ /* 0x000fc800000006ff */
[----:B------:R-:W0:Y:S02]  /*14490*/  SYNCS.PHASECHK.TRANS64.TRYWAIT P0, [R22+URZ+0x19c20], R5 ;  /* 0x019c2005160075a7 */ /* 0x000e24000800017f */
[----:B0-----:R-:W-:Y:S05]  /*144a0*/  @!P0 BRA `(.L_x_504) ;  /* 0x0000006400248947 */ /* 0x001fea0003800000 */
.L_x_663:
[----:B------:R-:W-:Y:S05]  /*144b0*/  BSYNC B1 ;  /* 0x0000000000017941 */ /* 0x000fea0003800000 */
.L_x_503:
[----:B------:R-:W-:Y:S04]  /*144c0*/  BSSY B1, `(.L_x_505) ;  /* 0x000008b000017945 */ /* 0x000fe80003800000 */
[----:B------:R-:W-:Y:S05]  /*144d0*/  @!P6 BRA `(.L_x_506) ;  /* 0x000000080024e947 */ /* 0x000fea0003800000 */
[----:B-1----:R-:W-:Y:S01]  /*144e0*/  IMAD R8, R24, 0x8, R22 ;  /* 0x0000000818087824 */ /* 0x002fe200078e0216 */
[----:B------:R-:W-:Y:S01]  /*144f0*/  SHF.L.U32 R10, R27, 0x1f, RZ ;  /* 0x0000001f1b0a7819 */ /* 0x000fe200000006ff */
[----:B------:R-:W1:Y:S01]  /*14500*/  S2R R6, SR_TID.X ;  /* 0x0000000000067919 */ /* 0x000e620000002100 */
[----:B------:R-:W-:Y:S02]  /*14510*/  BSSY B2, `(.L_x_507) ;  /* 0x0000005000027945 */ /* 0x000fe40003800000 */
[----:B------:R-:W2:Y:S01]  /*14520*/  SYNCS.PHASECHK.TRANS64.TRYWAIT P0, [R8+URZ+0x19ca0], R10 ;  /* 0x019ca00a080075a7 */ /* 0x000ea2000800017f */
[----:B-1----:R-:W-:-:S04]  /*14530*/  LOP3.LUT R6, R6, 0x7f, RZ, 0xc0, !PT ;  /* 0x0000007f06067812 */ /* 0x002fc800078ec0ff */
[----:B------:R-:W-:Y:S01]  /*14540*/  ISETP.NE.AND P1, PT, R6, RZ, PT ;  /* 0x000000ff0600720c */ /* 0x000fe20003f25270 */
[----:B--2---:R-:W-:-:S12]  /*14550*/  @!P0 BRA `(.L_x_508) ;  /* 0x00000064000c8947 */ /* 0x004fd80003800000 */
.L_x_664:
[----:B------:R-:W-:Y:S05]  /*14560*/  BSYNC B2 ;  /* 0x0000000000027941 */ /* 0x000fea0003800000 */
.L_x_507:
[----:B------:R-:W-:Y:S04]  /*14570*/  BSSY B2, `(.L_x_509) ;  /* 0x0000009000027945 */ /* 0x000fe80003800000 */
[----:B------:R-:W-:Y:S05]  /*14580*/  @P1 BRA `(.L_x_510) ;  /* 0x00000000001c1947 */ /* 0x000fea0003800000 */
[----:B0-----:R-:W0:Y:S02]  /*14590*/  S2R R5, SR_TID.X ;  /* 0x0000000000057919 */ /* 0x001e240000002100 */
[----:B0-----:R-:W-:Y:S01]  /*145a0*/  LOP3.LUT R6, R5, 0x1f, RZ, 0xc0, !PT ;  /* 0x0000001f05067812 */ /* 0x001fe200078ec0ff */
[----:B------:R-:W-:-:S03]  /*145b0*/  IMAD.MOV.U32 R5, RZ, RZ, 0x3000 ;  /* 0x00003000ff057424 */ /* 0x000fc600078e00ff */
[----:B------:R-:W-:Y:S01]  /*145c0*/  ISETP.NE.AND P0, PT, R6, RZ, PT ;  /* 0x000000ff0600720c */ /* 0x000fe20003f05270 */
[----:B------:R2:W-:-:S12]  /*145d0*/  SYNCS.ARRIVE.TRANS64 RZ, [R8+URZ+0x19c90], R5 ;  /* 0x019c900508ff79a7 */ /* 0x0005d8000800003f */
[----:B--2---:R-:W-:Y:S05]  /*145e0*/  @!P0 BRA `(.L_x_510) ;  /* 0x0000000000048947 */ /* 0x004fea0003800000 */
[----:B------:R-:W-:Y:S01]  /*145f0*/  BPT.TRAP 0x1 ;  /* 0x000000040000795c */ /* 0x000fe20000300000 */
.L_x_510:
[----:B------:R-:W-:Y:S05]  /*14600*/  BSYNC B2 ;  /* 0x0000000000027941 */ /* 0x000fea0003800000 */
.L_x_509:
[----:B------:R-:W-:Y:S01]  /*14610*/  IMAD.MOV.U32 R14, RZ, RZ, RZ ;  /* 0x000000ffff0e7224 */ /* 0x000fe200078e00ff */
[----:B------:R-:W-:Y:S01]  /*14620*/  LEA R6, R4, R0, 0x7 ;  /* 0x0000000004067211 */ /* 0x000fe200078e38ff */
[----:B------:R-:W-:Y:S01]  /*14630*/  IMAD R7, R24, 0x3000, R22 ;  /* 0x0000300018077824 */ /* 0x000fe200078e0216 */
[----:B------:R-:W-:Y:S01]  /*14640*/  UIADD3 UR4, UP0, UR40, 0x570, URZ ;  /* 0x0000057028047890 */ /* 0x000fe2000ff1e03f */
[----:B------:R-:W-:Y:S01]  /*14650*/  PLOP3.LUT P0, PT, PT, PT, PT, 0x80, 0x0 ;  /* 0x000000000000781c */ /* 0x000fe20003f0f070 */
[----:B0-----:R-:W-:Y:S01]  /*14660*/  VIADD R5, R8, 0x19c90 ;  /* 0x00019c9008057836 */ /* 0x001fe20000000000 */
[----:B------:R-:W-:Y:S01]  /*14670*/  R2UR UR10, R14 ;  /* 0x000000000e0a72ca */ /* 0x000fe200000e0000 */
[----:B------:R-:W-:Y:S01]  /*14680*/  VIADD R6, R6, 0xffffff80 ;  /* 0xffffff8006067836 */ /* 0x000fe20000000000 */
[----:B------:R-:W-:Y:S01]  /*14690*/  UIADD3.X UR5, URZ, UR41, URZ, UP0, !UPT ;  /* 0x000000293f057290 */ /* 0x000fe200087fe43f */
[----:B------:R-:W-:Y:S01]  /*146a0*/  VIADD R9, R7, 0x13800 ;  /* 0x0001380007097836 */ /* 0x000fe20000000000 */
[----:B------:R-:W-:Y:S01]  /*146b0*/  UMOV UR6, 0x0 ;  /* 0x0000000000067882 */ /* 0x000fe20000000000 */
[----:B------:R-:W-:-:S10]  /*146c0*/  UMOV UR7, 0x12f00000 ;  /* 0x12f0000000077882 */ /* 0x000fd40000000000 */
.L_x_511:
[----:B------:R-:W-:-:S13]  /*146d0*/  @P0 ELECT P2, URZ, PT ;  /* 0x00000000003f082f */ /* 0x000fda0003840000 */
[----:B------:R-:W-:Y:S02]  /*146e0*/  @P2 R2UR UR13, R2 ;  /* 0x00000000020d22ca */ /* 0x000fe400000e0000 */
[----:B------:R-:W-:Y:S02]  /*146f0*/  @P2 R2UR UR12, R18 ;  /* 0x00000000120c22ca */ /* 0x000fe400000e0000 */
[----:B------:R-:W-:Y:S02]  /*14700*/  @P2 R2UR UR11, R6 ;  /* 0x00000000060b22ca */ /* 0x000fe400000e0000 */
[----:B------:R-:W-:Y:S02]  /*14710*/  @P2 R2UR UR9, R5 ;  /* 0x00000000050922ca */ /* 0x000fe400000e0000 */
[----:B------:R-:W-:Y:S02]  /*14720*/  @P2 R2UR UR8, R9 ;  /* 0x00000000090822ca */ /* 0x000fe400000e0000 */
[----:B------:R-:W-:-:S02]  /*14730*/  @P2 PLOP3.LUT P0, PT, P2, PT, PT, 0x8, 0x0 ;  /* 0x000000000000281c */ /* 0x000fc4000170e170 */
[----:B------:R-:W-:-:S09]  /*14740*/  PLOP3.LUT P2, PT, PT, PT, PT, 0x8, 0x0 ;  /* 0x000000000000781c */ /* 0x000fd20003f4e170 */
[----:B------:R0:W-:Y:S02]  /*14750*/  UTMALDG.4D [UR8], [UR4], desc[UR6] ;  /* 0x00000608040075b4 */ /* 0x0001e40008019000 */
[----:B0-----:R-:W-:Y:S05]  /*14760*/  @P0 BRA.U.ANY `(.L_x_511) ;  /* 0xfffffffd00d80947 */ /* 0x001fea000393ffff */
[----:B------:R-:W-:Y:S01]  /*14770*/  IMAD.MOV.U32 R13, RZ, RZ, 0x20 ;  /* 0x00000020ff0d7424 */ /* 0x000fe200078e00ff */
[----:B------:R-:W-:Y:S01]  /*14780*/  PLOP3.LUT P0, PT, PT, PT, PT, 0x80, 0x0 ;  /* 0x000000000000781c */ /* 0x000fe20003f0f070 */
[----:B------:R-:W-:Y:S01]  /*14790*/  VIADD R9, R7, 0x14800 ;  /* 0x0001480007097836 */ /* 0x000fe20000000000 */
[----:B------:R-:W-:Y:S01]  /*147a0*/  UMOV UR6, 0x0 ;  /* 0x0000000000067882 */ /* 0x000fe20000000000 */
[----:B------:R-:W-:Y:S01]  /*147b0*/  UMOV UR7, 0x12f00000 ;  /* 0x12f0000000077882 */ /* 0x000fe20000000000 */
[----:B------:R-:W-:-:S15]  /*147c0*/  R2UR UR10, R13 ;  /* 0x000000000d0a72ca */ /* 0x000fde00000e0000 */
.L_x_512:
        /* <DEDUP_REMOVED lines=10> */
[----:B------:R-:W-:Y:S01]  /*14870*/  MOV R12, 0x40 ;  /* 0x00000040000c7802 */ /* 0x000fe20000000f00 */
[----:B------:R-:W-:Y:S01]  /*14880*/  VIADD R9, R7, 0x15800 ;  /* 0x0001580007097836 */ /* 0x000fe20000000000 */
[----:B------:R-:W-:Y:S01]  /*14890*/  PLOP3.LUT P0, PT, PT, PT, PT, 0x80, 0x0 ;  /* 0x000000000000781c */ /* 0x000fe20003f0f070 */
[----:B------:R-:W-:Y:S01]  /*148a0*/  UMOV UR6, 0x0 ;  /* 0x0000000000067882 */ /* 0x000fe20000000000 */
[----:B------:R-:W-:Y:S01]  /*148b0*/  R2UR UR10, R12 ;  /* 0x000000000c0a72ca */ /* 0x000fe200000e0000 */
[----:B------:R-:W-:-:S14]  /*148c0*/  UMOV UR7, 0x12f00000 ;  /* 0x12f0000000077882 */ /* 0x000fdc0000000000 */
.L_x_513:
        /* <DEDUP_REMOVED lines=10> */
[----:B------:R-:W0:Y:S01]  /*14970*/  SYNCS.PHASECHK.TRANS64.TRYWAIT P0, [R8+URZ+0x19cc0], R10 ;  /* 0x019cc00a080075a7 */ /* 0x000e22000800017f */
[----:B------:R-:W-:Y:S04]  /*14980*/  BSSY B2, `(.L_x_514) ;  /* 0x0000002000027945 */ /* 0x000fe80003800000 */
[----:B0-----:R-:W-:Y:S05]  /*14990*/  @!P0 BRA `(.L_x_515) ;  /* 0x0000006000108947 */ /* 0x001fea0003800000 */
.L_x_665:
[----:B------:R-:W-:Y:S05]  /*149a0*/  BSYNC B2 ;  /* 0x0000000000027941 */ /* 0x000fea0003800000 */
.L_x_514:
[----:B------:R-:W-:Y:S01]  /*149b0*/  BSSY B2, `(.L_x_516) ;  /* 0x000000b000027945 */ /* 0x000fe20003800000 */
[----:B01----:R-:W-:Y:S02]  /*149c0*/  IMAD.MOV.U32 R10, RZ, RZ, 0x0 ;  /* 0x00000000ff0a7424 */ /* 0x003fe400078e00ff */
[----:B------:R-:W-:Y:S01]  /*149d0*/  IMAD.MOV.U32 R11, RZ, RZ, 0x12f00000 ;  /* 0x12f00000ff0b7424 */ /* 0x000fe200078e00ff */
[----:B------:R-:W-:Y:S06]  /*149e0*/  @P1 BRA `(.L_x_517) ;  /* 0x00000000001c1947 */ /* 0x000fec0003800000 */
[----:B------:R-:W0:Y:S02]  /*149f0*/  S2R R5, SR_TID.X ;  /* 0x0000000000057919 */ /* 0x000e240000002100 */
[----:B0-----:R-:W-:Y:S01]  /*14a00*/  LOP3.LUT R9, R5, 0x1f, RZ, 0xc0, !PT ;  /* 0x0000001f05097812 */ /* 0x001fe200078ec0ff */
[----:B------:R-:W-:-:S03]  /*14a10*/  IMAD.MOV.U32 R5, RZ, RZ, 0x3000 ;  /* 0x00003000ff057424 */ /* 0x000fc600078e00ff */
[----:B------:R-:W-:Y:S01]  /*14a20*/  ISETP.NE.AND P0, PT, R9, RZ, PT ;  /* 0x000000ff0900720c */ /* 0x000fe20003f05270 */
[----:B------:R0:W-:-:S12]  /*14a30*/  SYNCS.ARRIVE.TRANS64 RZ, [R8+URZ+0x19cb0], R5 ;  /* 0x019cb00508ff79a7 */ /* 0x0001d8000800003f */
[----:B0-----:R-:W-:Y:S05]  /*14a40*/  @!P0 BRA `(.L_x_517) ;  /* 0x0000000000048947 */ /* 0x001fea0003800000 */
[----:B------:R-:W-:Y:S01]  /*14a50*/  BPT.TRAP 0x1 ;  /* 0x000000040000795c */ /* 0x000fe20000300000 */
.L_x_517:
[----:B------:R-:W-:Y:S05]  /*14a60*/  BSYNC B2 ;  /* 0x0000000000027941 */ /* 0x000fea0003800000 */
.L_x_516:
[----:B------:R-:W-:Y:S01]  /*14a70*/  R2UR UR10, R14 ;  /* 0x000000000e0a72ca */ /* 0x000fe200000e0000 */
[----:B------:R-:W-:Y:S01]  /*14a80*/  UIADD3 UR4, UP0, UR40, 0x670, URZ ;  /* 0x0000067028047890 */ /* 0x000fe2000ff1e03f */
[----:B------:R-:W-:Y:S01]  /*14a90*/  R2UR UR6, R10 ;  /* 0x000000000a0672ca */ /* 0x000fe200000e0000 */
[----:B------:R-:W-:Y:S01]  /*14aa0*/  VIADD R8, R8, 0x19cb0 ;  /* 0x00019cb008087836 */ /* 0x000fe20000000000 */
[----:B------:R-:W-:Y:S01]  /*14ab0*/  R2UR UR7, R11 ;  /* 0x000000000b0772ca */ /* 0x000fe200000e0000 */
[----:B------:R-:W-:Y:S01]  /*14ac0*/  UIADD3.X UR5, URZ, UR41, URZ, UP0, !UPT ;  /* 0x000000293f057290 */ /* 0x000fe200087fe43f */
[----:B------:R-:W-:Y:S02]  /*14ad0*/  PLOP3.LUT P0, PT, PT, PT, PT, 0x80, 0x0 ;  /* 0x000000000000781c */ /* 0x000fe40003f0f070 */
[----:B------:R-:W-:-:S11]  /*14ae0*/  IADD3 R5, R7, 0x9000, RZ ;  /* 0x0000900007057810 */ /* 0x000fd60007ffe0ff */
.L_x_518:
        /* <DEDUP_REMOVED lines=10> */
[----:B------:R-:W-:Y:S01]  /*14b90*/  R2UR UR10, R13 ;  /* 0x000000000d0a72ca */ /* 0x000fe200000e0000 */
[----:B------:R-:W-:Y:S01]  /*14ba0*/  VIADD R5, R7, 0xa000 ;  /* 0x0000a00007057836 */ /* 0x000fe20000000000 */
[----:B------:R-:W-:Y:S02]  /*14bb0*/  R2UR UR6, R10 ;  /* 0x000000000a0672ca */ /* 0x000fe400000e0000 */
[----:B------:R-:W-:Y:S02]  /*14bc0*/  R2UR UR7, R11 ;  /* 0x000000000b0772ca */ /* 0x000fe400000e0000 */
[----:B------:R-:W-:-:S13]  /*14bd0*/  PLOP3.LUT P0, PT, PT, PT, PT, 0x80, 0x0 ;  /* 0x000000000000781c */ /* 0x000fda0003f0f070 */
.L_x_519:
        /* <DEDUP_REMOVED lines=15> */
.L_x_520:
        /* <DEDUP_REMOVED lines=9> */
[----:B--2---:R-:W-:Y:S05]  /*14d60*/  @P0 BRA.U.ANY `(.L_x_520) ;  /* 0xfffffffd00d80947 */ /* 0x004fea000393ffff */
.L_x_506:
[----:B------:R-:W-:Y:S05]  /*14d70*/  BSYNC B1 ;  /* 0x0000000000017941 */ /* 0x000fea0003800000 */
.L_x_505:
[----:B-1----:R-:W-:Y:S01]  /*14d80*/  VIADD R9, R4, 0xfffffffe ;  /* 0xfffffffe04097836 */ /* 0x002fe20000000000 */
[----:B------:R-:W-:Y:S01]  /*14d90*/  PLOP3.LUT P0, PT, PT, PT, PT, 0x8, 0x0 ;  /* 0x000000000000781c */ /* 0x000fe20003f0e170 */
[----:B------:R-:W-:-:S03]  /*14da0*/  VIADD R24, R24, 0x1 ;  /* 0x0000000118187836 */ /* 0x000fc60000000000 */
[----:B------:R-:W-:Y:S02]  /*14db0*/  ISETP.GE.AND P2, PT, R9, R3, PT ;  /* 0x000000030900720c */ /* 0x000fe40003f46270 */
[----:B------:R-:W-:-:S04]  /*14dc0*/  ISETP.NE.AND P1, PT, R24, 0x2, PT ;  /* 0x000000021800780c */ /* 0x000fc80003f25270 */
[----:B------:R-:W-:Y:S02]  /*14dd0*/  SEL R4, RZ, 0x1, P1 ;  /* 0x00000001ff047807 */ /* 0x000fe40000800000 */
[----:B------:R-:W-:Y:S02]  /*14de0*/  SEL R24, R24, RZ, P1 ;  /* 0x000000ff18187207 */ /* 0x000fe40000800000 */
[----:B------:R-:W-:-:S03]  /*14df0*/  LOP3.LUT R27, R27, R4, RZ, 0x3c, !PT ;  /* 0x000000041b1b7212 */ /* 0x000fc600078e3cff */
[----:B------:R-:W-:Y:S05]  /*14e00*/  @!P2 BRA `(.L_x_499) ;  /* 0x000000080050a947 */ /* 0x000fea0003800000 */
.L_x_537:
[----:B------:R-:W-:Y:S05]  /*14e10*/  YIELD ;  /* 0x0000000000007946 */ /* 0x000fea0003800000 */
[----:B------:R-:W-:Y:S04]  /*14e20*/  BSSY B1, `(.L_x_521) ;  /* 0x000008a000017945 */ /* 0x000fe80003800000 */
[----:B------:R-:W-:Y:S05]  /*14e30*/  @!P6 BRA `(.L_x_522) ;  /* 0x000000080020e947 */ /* 0x000fea0003800000 */
[----:B------:R-:W-:Y:S01]  /*14e40*/  IMAD R8, R24, 0x8, R22 ;  /* 0x0000000818087824 */ /* 0x000fe200078e0216 */
[----:B------:R-:W-:Y:S01]  /*14e50*/  SHF.L.U32 R7, R27, 0x1f, RZ ;  /* 0x0000001f1b077819 */ /* 0x000fe200000006ff */
[----:B------:R-:W1:Y:S01]  /*14e60*/  S2R R4, SR_TID.X ;  /* 0x0000000000047919 */ /* 0x000e620000002100 */
[----:B------:R-:W-:Y:S02]  /*14e70*/  BSSY B2, `(.L_x_523) ;  /* 0x0000005000027945 */ /* 0x000fe40003800000 */
[----:B------:R-:W2:Y:S01]  /*14e80*/  SYNCS.PHASECHK.TRANS64.TRYWAIT P1, [R8+URZ+0x19ca0], R7 ;  /* 0x019ca007080075a7 */ /* 0x000ea2000802017f */
[----:B-1----:R-:W-:-:S04]  /*14e90*/  LOP3.LUT R4, R4, 0x7f, RZ, 0xc0, !PT ;  /* 0x0000007f04047812 */ /* 0x002fc800078ec0ff */
[----:B------:R-:W-:Y:S01]  /*14ea0*/  ISETP.NE.AND P2, PT, R4, RZ, PT ;  /* 0x000000ff0400720c */ /* 0x000fe20003f45270 */
[----:B--2---:R-:W-:-:S12]  /*14eb0*/  @!P1 BRA `(.L_x_524) ;  /* 0x0000005800dc9947 */ /* 0x004fd80003800000 */
.L_x_666:
[----:B------:R-:W-:Y:S05]  /*14ec0*/  BSYNC B2 ;  /* 0x0000000000027941 */ /* 0x000fea0003800000 */
.L_x_523:
[----:B------:R-:W-:Y:S04]  /*14ed0*/  BSSY B2, `(.L_x_525) ;  /* 0x0000009000027945 */ /* 0x000fe80003800000 */
[----:B------:R-:W-:Y:S05]  /*14ee0*/  @P2 BRA `(.L_x_526) ;  /* 0x00000000001c2947 */ /* 0x000fea0003800000 */
[----:B------:R-:W0:Y:S02]  /*14ef0*/  S2R R4, SR_TID.X ;  /* 0x0000000000047919 */ /* 0x000e240000002100 */
[----:B0-----:R-:W-:Y:S02]  /*14f00*/  LOP3.LUT R5, R4, 0x1f, RZ, 0xc0, !PT ;  /* 0x0000001f04057812 */ /* 0x001fe400078ec0ff */
[----:B------:R-:W-:Y:S02]  /*14f10*/  MOV R4, 0x3000 ;  /* 0x0000300000047802 */ /* 0x000fe40000000f00 */
[----:B------:R-:W-:Y:S02]  /*14f20*/  ISETP.NE.AND P1, PT, R5, RZ, PT ;  /* 0x000000ff0500720c */ /* 0x000fe40003f25270 */
[----:B------:R2:W-:Y:S11]  /*14f30*/  SYNCS.ARRIVE.TRANS64 RZ, [R8+URZ+0x19c90], R4 ;  /* 0x019c900408ff79a7 */ /* 0x0005f6000800003f */
[----:B--2---:R-:W-:Y:S05]  /*14f40*/  @!P1 BRA `(.L_x_526) ;  /* 0x0000000000049947 */ /* 0x004fea0003800000 */
[----:B------:R-:W-:Y:S01]  /*14f50*/  BPT.TRAP 0x1 ;  /* 0x000000040000795c */ /* 0x000fe20000300000 */
.L_x_526:
[----:B------:R-:W-:Y:S05]  /*14f60*/  BSYNC B2 ;  /* 0x0000000000027941 */ /* 0x000fea0003800000 */
.L_x_525:
[----:B------:R-:W-:Y:S01]  /*14f70*/  IMAD.MOV.U32 R12, RZ, RZ, RZ ;  /* 0x000000ffff0c7224 */ /* 0x000fe200078e00ff */
[----:B------:R-:W-:Y:S01]  /*14f80*/  UIADD3 UR4, UP0, UR40, 0x570, URZ ;  /* 0x0000057028047890 */ /* 0x000fe2000ff1e03f */
[----:B------:R-:W-:Y:S01]  /*14f90*/  IMAD R6, R24, 0x3000, R22 ;  /* 0x0000300018067824 */ /* 0x000fe200078e0216 */
[----:B------:R-:W-:Y:S01]  /*14fa0*/  PLOP3.LUT P1, PT, PT, PT, PT, 0x80, 0x0 ;  /* 0x000000000000781c */ /* 0x000fe20003f2f070 */
[----:B0-----:R-:W-:Y:S01]  /*14fb0*/  IMAD R5, R9, 0x80, R0 ;  /* 0x0000008009057824 */ /* 0x001fe200078e0200 */
[----:B------:R-:W-:Y:S01]  /*14fc0*/  R2UR UR10, R12 ;  /* 0x000000000c0a72ca */ /* 0x000fe200000e0000 */
[----:B------:R-:W-:Y:S01]  /*14fd0*/  VIADD R4, R8, 0x19c90 ;  /* 0x00019c9008047836 */ /* 0x000fe20000000000 */
[----:B------:R-:W-:Y:S01]  /*14fe0*/  UIADD3.X UR5, URZ, UR41, URZ, UP0, !UPT ;  /* 0x000000293f057290 */ /* 0x000fe200087fe43f */
[----:B------:R-:W-:Y:S01]  /*14ff0*/  VIADD R10, R6, 0x13800 ;  /* 0x00013800060a7836 */ /* 0x000fe20000000000 */
[----:B------:R-:W-:Y:S01]  /*15000*/  UMOV UR6, 0x0 ;  /* 0x0000000000067882 */ /* 0x000fe20000000000 */
[----:B------:R-:W-:-:S10]  /*15010*/  UMOV UR7, 0x12f00000 ;  /* 0x12f0000000077882 */ /* 0x000fd40000000000 */
.L_x_527:
        /* <DEDUP_REMOVED lines=12> */
[----:B------:R-:W-:Y:S01]  /*150e0*/  UMOV UR6, 0x0 ;  /* 0x0000000000067882 */ /* 0x000fe20000000000 */
[----:B------:R-:W-:Y:S01]  /*150f0*/  IADD3 R10, R6, 0x14800, RZ ;  /* 0x00014800060a7810 */ /* 0x000fe20007ffe0ff */
[----:B------:R-:W-:Y:S01]  /*15100*/  UMOV UR7, 0x12f00000 ;  /* 0x12f0000000077882 */ /* 0x000fe20000000000 */
[----:B------:R-:W-:-:S15]  /*15110*/  R2UR UR10, R14 ;  /* 0x000000000e0a72ca */ /* 0x000fde00000e0000 */
.L_x_528:
        /* <DEDUP_REMOVED lines=16> */
.L_x_529:
        /* <DEDUP_REMOVED lines=13> */
.L_x_667:
[----:B------:R-:W-:Y:S05]  /*152f0*/  BSYNC B2 ;  /* 0x0000000000027941 */ /* 0x000fea0003800000 */
.L_x_530:
[----:B------:R-:W-:Y:S01]  /*15300*/  BSSY B2, `(.L_x_532) ;  /* 0x000000b000027945 */ /* 0x000fe20003800000 */
[----:B------:R-:W-:Y:S02]  /*15310*/  IMAD.MOV.U32 R10, RZ, RZ, 0x0 ;  /* 0x00000000ff0a7424 */ /* 0x000fe400078e00ff */
[----:B------:R-:W-:Y:S01]  /*15320*/  IMAD.MOV.U32 R11, RZ, RZ, 0x12f00000 ;  /* 0x12f00000ff0b7424 */ /* 0x000fe200078e00ff */
[----:B------:R-:W-:Y:S06]  /*15330*/  @P2 BRA `(.L_x_533) ;  /* 0x00000000001c2947 */ /* 0x000fec0003800000 */
[----:B------:R-:W2:Y:S02]  /*15340*/  S2R R4, SR_TID.X ;  /* 0x0000000000047919 */ /* 0x000ea40000002100 */
[----:B--2---:R-:W-:Y:S01]  /*15350*/  LOP3.LUT R15, R4, 0x1f, RZ, 0xc0, !PT ;  /* 0x0000001f040f7812 */ /* 0x004fe200078ec0ff */
[----:B------:R-:W-:-:S03]  /*15360*/  IMAD.MOV.U32 R4, RZ, RZ, 0x3000 ;  /* 0x00003000ff047424 */ /* 0x000fc600078e00ff */
[----:B------:R-:W-:Y:S01]  /*15370*/  ISETP.NE.AND P1, PT, R15, RZ, PT ;  /* 0x000000ff0f00720c */ /* 0x000fe20003f25270 */
[----:B------:R2:W-:-:S12]  /*15380*/  SYNCS.ARRIVE.TRANS64 RZ, [R8+URZ+0x19cb0], R4 ;  /* 0x019cb00408ff79a7 */ /* 0x0005d8000800003f */
[----:B--2---:R-:W-:Y:S05]  /*15390*/  @!P1 BRA `(.L_x_533) ;  /* 0x0000000000049947 */ /* 0x004fea0003800000 */
[----:B------:R-:W-:Y:S01]  /*153a0*/  BPT.TRAP 0x1 ;  /* 0x000000040000795c */ /* 0x000fe20000300000 */
.L_x_533:
[----:B------:R-:W-:Y:S05]  /*153b0*/  BSYNC B2 ;  /* 0x0000000000027941 */ /* 0x000fea0003800000 */
.L_x_532:
[----:B------:R-:W-:Y:S01]  /*153c0*/  R2UR UR10, R12 ;  /* 0x000000000c0a72ca */ /* 0x000fe200000e0000 */
[----:B------:R-:W-:Y:S01]  /*153d0*/  UIADD3 UR4, UP0, UR40, 0x670, URZ ;  /* 0x0000067028047890 */ /* 0x000fe2000ff1e03f */
[----:B------:R-:W-:Y:S01]  /*153e0*/  R2UR UR6, R10 ;  /* 0x000000000a0672ca */ /* 0x000fe200000e0000 */
[----:B------:R-:W-:Y:S01]  /*153f0*/  VIADD R4, R6, 0x9000 ;  /* 0x0000900006047836 */ /* 0x000fe20000000000 */
[----:B------:R-:W-:Y:S01]  /*15400*/  R2UR UR7, R11 ;  /* 0x000000000b0772ca */ /* 0x000fe200000e0000 */
[----:B------:R-:W-:Y:S01]  /*15410*/  UIADD3.X UR5, URZ, UR41, URZ, UP0, !UPT ;  /* 0x000000293f057290 */ /* 0x000fe200087fe43f */
[----:B------:R-:W-:Y:S02]  /*15420*/  PLOP3.LUT P1, PT, PT, PT, PT, 0x80, 0x0 ;  /* 0x000000000000781c */ /* 0x000fe40003f2f070 */
[----:B01----:R-:W-:-:S11]  /*15430*/  IADD3 R8, R8, 0x19cb0, RZ ;  /* 0x00019cb008087810 */ /* 0x003fd60007ffe0ff */
.L_x_534:
        /* <DEDUP_REMOVED lines=15> */
.L_x_535:
        /* <DEDUP_REMOVED lines=15> */
.L_x_536:
        /* <DEDUP_REMOVED lines=9> */
[----:B-1----:R-:W-:Y:S05]  /*156b0*/  @P1 BRA.U.ANY `(.L_x_536) ;  /* 0xfffffffd00d81947 */ /* 0x002fea000393ffff */
.L_x_522:
[----:B------:R-:W-:Y:S05]  /*156c0*/  BSYNC B1 ;  /* 0x0000000000017941 */ /* 0x000fea0003800000 */
.L_x_521:
[C---:B------:R-:W-:Y:S01]  /*156d0*/  ISETP.GT.AND P2, PT, R9.reuse, R3, PT ;  /* 0x000000030900720c */ /* 0x040fe20003f44270 */
[----:B------:R-:W-:Y:S02]  /*156e0*/  VIADD R24, R24, 0x1 ;  /* 0x0000000118187836 */ /* 0x000fe40000000000 */
[----:B------:R-:W-:-:S03]  /*156f0*/  VIADD R9, R9, 0xffffffff ;  /* 0xffffffff09097836 */ /* 0x000fc60000000000 */
[----:B------:R-:W-:-:S04]  /*15700*/  ISETP.NE.AND P1, PT, R24, 0x2, PT ;  /* 0x000000021800780c */ /* 0x000fc80003f25270 */
[----:B------:R-:W-:Y:S02]  /*15710*/  SEL R4, RZ, 0x1, P1 ;  /* 0x00000001ff047807 */ /* 0x000fe40000800000 */
[----:B------:R-:W-:Y:S02]  /*15720*/  SEL R24, R24, RZ, P1 ;  /* 0x000000ff18187207 */ /* 0x000fe40000800000 */
[----:B------:R-:W-:Y:S01]  /*15730*/  LOP3.LUT R27, R27, R4, RZ, 0x3c, !PT ;  /* 0x000000041b1b7212 */ /* 0x000fe200078e3cff */
[----:B------:R-:W-:Y:S06]  /*15740*/  @P2 BRA `(.L_x_537) ;  /* 0xfffffff400b02947 */ /* 0x000fec000383ffff */
.L_x_499:
[----:B------:R-:W-:Y:S05]  /*15750*/  BSYNC B0 ;  /* 0x0000000000007941 */ /* 0x000fea0003800000 */
.L_x_498:
[----:B------:R-:W2:Y:S01]  /*15760*/  LDL R4, [R1+0x20] ;  /* 0x0000200001047983 */ /* 0x000ea20000100800 */
[----:B------:R-:W-:Y:S05]  /*15770*/  @!P0 WARPSYNC.ALL ;  /* 0x0000000000008948 */ /* 0x000fea0003800000 */
[----:B------:R-:W-:Y:S01]  /*15780*/  @!P0 BAR.SYNC.DEFER_BLOCKING 0xc, 0x200 ;  /* 0x0308000000008b1d */ /* 0x000fe20000010000 */
[----:B--2---:R-:W-:-:S13]  /*15790*/  ISETP.GT.AND P0, PT, R4, RZ, PT ;  /* 0x000000ff0400720c */ /* 0x004fda0003f04270 */
[----:B------:R-:W-:Y:S05]  /*157a0*/  @P0 BRA `(.L_x_538) ;  /* 0x0000000000440947 */ /* 0x000fea0003800000 */
[----:B------:R-:W2:Y:S02]  /*157b0*/  S2R R4, SR_TID.X ;  /* 0x0000000000047919 */ /* 0x000ea40000002100 */
[----:B--2---:R-:W-:-:S04]  /*157c0*/  LOP3.LUT R4, R4, 0x7f, RZ, 0xc0, !PT ;  /* 0x0000007f04047812 */ /* 0x004fc800078ec0ff */
[----:B------:R-:W-:-:S13]  /*157d0*/  ISETP.NE.AND P0, PT, R4, RZ, PT ;  /* 0x000000ff0400720c */ /* 0x000fda0003f05270 */
[----:B------:R-:W-:Y:S05]  /*157e0*/  @P0 BRA `(.L_x_539) ;  /* 0x0000003400ec0947 */ /* 0x000fea0003800000 */
[----:B0-----:R-:W0:Y:S01]  /*157f0*/  S2R R5, SR_LANEID ;  /* 0x0000000000057919 */ /* 0x001e220000000000 */
[----:B------:R-:W-:Y:S01]  /*15800*/  VOTEU.ANY UR4, UPT, PT ;  /* 0x0000000000047886 */ /* 0x000fe200038e0100 */
[----:B------:R-:W2:Y:S01]  /*15810*/  LDC.64 R2, c[0x0][0xc60] ;  /* 0x00031800ff027b82 */ /* 0x000ea20000000a00 */
[----:B------:R-:W0:Y:S02]  /*15820*/  FLO.U32 R0, UR4 ;  /* 0x0000000400007d00 */ /* 0x000e2400080e0000 */
[----:B0-----:R-:W-:-:S06]  /*15830*/  ISETP.EQ.U32.AND P0, PT, R0, R5, PT ;  /* 0x000000050000720c */ /* 0x001fcc0003f02070 */
[----:B------:R-:W2:Y:S07]  /*15840*/  POPC R5, UR4 ;  /* 0x0000000400057d09 */ /* 0x000eae0008000000 */
[----:B--2---:R-:W2:Y:S01]  /*15850*/  @P0 ATOMG.E.ADD.STRONG.GPU PT, R3, desc[UR42][R2.64], R5 ;  /* 0x00000005020309a8 */ /* 0x004ea200081ee1ea */
[----:B------:R-:W0:Y:S02]  /*15860*/  S2R R4, SR_LTMASK ;  /* 0x0000000000047919 */ /* 0x000e240000003900 */
[----:B0-----:R-:W-:-:S04]  /*15870*/  LOP3.LUT R4, R4, UR4, RZ, 0xc0, !PT ;  /* 0x0000000404047c12 */ /* 0x001fc8000f8ec0ff */
[----:B------:R-:W0:Y:S01]  /*15880*/  POPC R7, R4 ;  /* 0x0000000400077309 */ /* 0x000e220000000000 */
[----:B--2---:R-:W0:Y:S02]  /*15890*/  SHFL.IDX PT, R0, R3, R0, 0x1f ;  /* 0x00001f0003007589 */ /* 0x004e2400000e0000 */
[----:B0-----:R-:W-:Y:S01]  /*158a0*/  IADD3 R16, R0, UR38, R7 ;  /* 0x0000002600107c10 */ /* 0x001fe2000fffe007 */
[----:B------:R-:W-:Y:S06]  /*158b0*/  BRA `(.L_x_539) ;  /* 0x0000003400b87947 */ /* 0x000fec0003800000 */
.L_x_538:
[----:B------:R-:W-:Y:S01]  /*158c0*/  IADD3 R0, R22, 0x13800, RZ ;  /* 0x0001380016007810 */ /* 0x000fe20007ffe0ff */
[----:B------:R-:W-:Y:S03]  /*158d0*/  BSSY B6, `(.L_x_540) ;  /* 0x0000013000067945 */ /* 0x000fe60003800000 */
        /* <DEDUP_REMOVED lines=8> */
[----:B------:R-:W2:Y:S01]  /*15960*/  LDC.64 R2, c[0x4][R2] ;  /* 0x0100000002027b82 */ /* 0x000ea20000000a00 */
[----:B0-----:R-:W-:Y:S02]  /*15970*/  IMAD.U32 R5, RZ, RZ, UR7 ;  /* 0x00000007ff057e24 */ /* 0x001fe4000f8e00ff */
[----:B------:R-:W-:Y:S02]  /*15980*/  IMAD.U32 R6, RZ, RZ, UR8 ;  /* 0x00000008ff067e24 */ /* 0x000fe4000f8e00ff */
[----:B------:R-:W-:-:S02]  /*15990*/  IMAD.U32 R7, RZ, RZ, UR9 ;  /* 0x00000009ff077e24 */ /* 0x000fc4000f8e00ff */
[----:B------:R-:W-:Y:S02]  /*159a0*/  IMAD.U32 R10, RZ, RZ, UR4 ;  /* 0x00000004ff0a7e24 */ /* 0x000fe4000f8e00ff */
[----:B-1----:R-:W-:Y:S02]  /*159b0*/  IMAD.MOV.U32 R8, RZ, RZ, 0x70 ;  /* 0x00000070ff087424 */ /* 0x002fe400078e00ff */
[----:B------:R-:W-:Y:S02]  /*159c0*/  IMAD.MOV.U32 R12, RZ, RZ, 0x1 ;  /* 0x00000001ff0c7424 */ /* 0x000fe400078e00ff */
[----:B------:R-:W-:-:S07]  /*159d0*/  IMAD.MOV.U32 R13, RZ, RZ, RZ ;  /* 0x000000ffff0d7224 */ /* 0x000fce00078e00ff */
[----:B------:R-:W-:-:S07]  /*159e0*/  LEPC R20, `(.L_x_541) ;  /* 0x000000001014794e */ /* 0x000fce0000000000 */
[----:B--2---:R-:W-:Y:S05]  /*159f0*/  CALL.ABS.NOINC R2 ;  /* 0x0000000002007343 */ /* 0x004fea0003c00000 */
.L_x_541:
[----:B------:R-:W-:Y:S05]  /*15a00*/  BSYNC B6 ;  /* 0x0000000000067941 */ /* 0x000fea0003800000 */
.L_x_540:
[----:B------:R-:W2:Y:S01]  /*15a10*/  LDL.LU R2, [R1+0x8] ;  /* 0x0000080001027983 */ /* 0x000ea20000300800 */
[----:B------:R-:W-:Y:S01]  /*15a20*/  VIADD R0, R22, 0x9000 ;  /* 0x0000900016007836 */ /* 0x000fe20000000000 */
[----:B------:R-:W-:Y:S04]  /*15a30*/  BSSY B6, `(.L_x_542) ;  /* 0x0000016000067945 */ /* 0x000fe80003800000 */
[----:B------:R-:W-:Y:S02]  /*15a40*/  LOP3.LUT P0, RZ, R0, 0x9f, RZ, 0xc0, !PT ;  /* 0x0000009f00ff7812 */ /* 0x000fe4000780c0ff */
[----:B--2---:R-:W-:-:S11]  /*15a50*/  LOP3.LUT R2, R2, 0xfffffffe, RZ, 0xc0, !PT ;  /* 0xfffffffe02027812 */ /* 0x004fd600078ec0ff */
[----:B------:R-:W-:-:S05]  /*15a60*/  @P0 LOP3.LUT R2, R2, 0x1, RZ, 0xfc, !PT ;  /* 0x0000000102020812 */ /* 0x000fca00078efcff */
[----:B------:R2:W-:Y:S01]  /*15a70*/  STL [R1+0x8], R2 ;  /* 0x0000080201007387 */ /* 0x0005e20000100800 */
[----:B------:R-:W-:Y:S05]  /*15a80*/  @!P0 BRA `(.L_x_543) ;  /* 0x0000000000408947 */ /* 0x000fea0003800000 */
[----:B--2---:R-:W-:Y:S01]  /*15a90*/  MOV R2, 0x0 ;  /* 0x0000000000027802 */ /* 0x004fe20000000f00 */
[----:B------:R-:W-:Y:S01]  /*15aa0*/  ULDC.64 UR6, c[0x4][0x98] ;  /* 0x0100260000067ab9 */ /* 0x000fe20000000a00 */
[----:B------:R-:W-:Y:S01]  /*15ab0*/  ULDC.64 UR8, c[0x4][0xa0] ;  /* 0x0100280000087ab9 */ /* 0x000fe20000000a00 */
[----:B------:R-:W-:Y:S01]  /*15ac0*/  ULDC.64 UR4, c[0x4][0x10] ;  /* 0x0100040000047ab9 */ /* 0x000fe20000000a00 */
[----:B------:R-:W-:Y:S01]  /*15ad0*/  IMAD.U32 R4, RZ, RZ, UR6 ;  /* 0x00000006ff047e24 */ /* 0x000fe2000f8e00ff */
[----:B0-----:R-:W-:Y:S01]  /*15ae0*/  MOV R5, UR7 ;  /* 0x0000000700057c02 */ /* 0x001fe20008000f00 */
[----:B------:R-:W0:Y:S01]  /*15af0*/  LDC.64 R2, c[0x4][R2] ;  /* 0x0100000002027b82 */ /* 0x000e220000000a00 */
[----:B------:R-:W-:Y:S01]  /*15b00*/  IMAD.U32 R6, RZ, RZ, UR8 ;  /* 0x00000008ff067e24 */ /* 0x000fe2000f8e00ff */
[----:B------:R-:W-:Y:S01]  /*15b10*/  MOV R12, 0x1 ;  /* 0x00000001000c7802 */ /* 0x000fe20000000f00 */
[----:B------:R-:W-:Y:S02]  /*15b20*/  IMAD.U32 R7, RZ, RZ, UR9 ;  /* 0x00000009ff077e24 */ /* 0x000fe4000f8e00ff */
[----:B------:R-:W-:-:S02]  /*15b30*/  IMAD.U32 R10, RZ, RZ, UR4 ;  /* 0x00000004ff0a7e24 */ /* 0x000fc4000f8e00ff */
[----:B------:R-:W-:Y:S02]  /*15b40*/  IMAD.U32 R11, RZ, RZ, UR5 ;  /* 0x00000005ff0b7e24 */ /* 0x000fe4000f8e00ff */
[----:B-1----:R-:W-:Y:S02]  /*15b50*/  IMAD.MOV.U32 R8, RZ, RZ, 0x70 ;  /* 0x00000070ff087424 */ /* 0x002fe400078e00ff */
[----:B------:R-:W-:-:S07]  /*15b60*/  IMAD.MOV.U32 R13, RZ, RZ, RZ ;  /* 0x000000ffff0d7224 */ /* 0x000fce00078e00ff */
[----:B------:R-:W-:-:S07]  /*15b70*/  LEPC R20, `(.L_x_543) ;  /* 0x000000001014794e */ /* 0x000fce0000000000 */
[----:B0-----:R-:W-:Y:S05]  /*15b80*/  CALL.ABS.NOINC R2 ;  /* 0x0000000002007343 */ /* 0x001fea0003c00000 */
.L_x_543:
[----:B------:R-:W-:Y:S05]  /*15b90*/  BSYNC B6 ;  /* 0x0000000000067941 */ /* 0x000fea0003800000 */
.L_x_542:
[----:B------:R-:W-:Y:S01]  /*15ba0*/  VIADD R0, R22, 0x3000 ;  /* 0x0000300016007836 */ /* 0x000fe20000000000 */
[----:B------:R-:W-:Y:S04]  /*15bb0*/  BSSY B6, `(.L_x_544) ;  /* 0x0000013000067945 */ /* 0x000fe80003800000 */
[----:B------:R-:W-:-:S13]  /*15bc0*/  LOP3.LUT P0, RZ, R0, 0x3ff, RZ, 0xc0, !PT ;  /* 0x000003ff00ff7812 */ /* 0x000fda000780c0ff */
[----:B------:R-:W-:Y:S05]  /*15bd0*/  @!P0 BRA `(.L_x_545) ;  /* 0x0000000000408947 */ /* 0x000fea0003800000 */
[----:B--2---:R-:W-:Y:S01]  /*15be0*/  MOV R2, 0x0 ;  /* 0x0000000000027802 */ /* 0x004fe20000000f00 */
        /* <DEDUP_REMOVED lines=15> */
.L_x_545:
[----:B------:R-:W-:Y:S05]  /*15ce0*/  BSYNC B6 ;  /* 0x0000000000067941 */ /* 0x000fea0003800000 */
.L_x_544:
[----:B--2---:R-:W2:Y:S01]  /*15cf0*/  LDL R2, [R1+0x8] ;  /* 0x0000080001027983 */ /* 0x004ea20000100800 */
[----:B------:R-:W-:Y:S01]  /*15d00*/  BSSY B6, `(.L_x_546) ;  /* 0x0000013000067945 */ /* 0x000fe20003800000 */
[----:B--2---:R-:W-:-:S13]  /*15d10*/  LOP3.LUT P6, RZ, R2, 0x1, RZ, 0xc0, !PT ;  /* 0x0000000102ff7812 */ /* 0x004fda00078cc0ff */
[----:B------:R-:W-:Y:S05]  /*15d20*/  @!P6 BRA `(.L_x_547) ;  /* 0x000000000040e947 */ /* 0x000fea0003800000 */
[----:B------:R-:W-:Y:S01]  /*15d30*/  MOV R2, 0x0 ;  /* 0x0000000000027802 */ /* 0x000fe20000000f00 */
[----:B------:R-:W-:Y:S01]  /*15d40*/  ULDC.64 UR4, c[0x4][0x98] ;  /* 0x0100260000047ab9 */ /* 0x000fe20000000a00 */
[----:B------:R-:W-:Y:S01]  /*15d50*/  ULDC.64 UR6, c[0x4][0xa0] ;  /* 0x0100280000067ab9 */ /* 0x000fe20000000a00 */
[----:B------:R-:W-:Y:S01]  /*15d60*/  ULDC.64 UR8, c[0x4][0x20] ;  /* 0x0100080000087ab9 */ /* 0x000fe20000000a00 */
[----:B------:R-:W-:Y:S01]  /*15d70*/  MOV R4, UR4 ;  /* 0x0000000400047c02 */ /* 0x000fe20008000f00 */
[----:B0-----:R-:W-:Y:S01]  /*15d80*/  IMAD.U32 R5, RZ, RZ, UR5 ;  /* 0x00000005ff057e24 */ /* 0x001fe2000f8e00ff */
[----:B------:R-:W0:Y:S01]  /*15d90*/  LDC.64 R2, c[0x4][R2] ;  /* 0x0100000002027b82 */ /* 0x000e220000000a00 */
[----:B------:R-:W-:Y:S01]  /*15da0*/  IMAD.U32 R6, RZ, RZ, UR6 ;  /* 0x00000006ff067e24 */ /* 0x000fe2000f8e00ff */
[----:B-1----:R-:W-:Y:S01]  /*15db0*/  MOV R8, 0x70 ;  /* 0x0000007000087802 */ /* 0x002fe20000000f00 */
[----:B------:R-:W-:Y:S02]  /*15dc0*/  IMAD.U32 R7, RZ, RZ, UR7 ;  /* 0x00000007ff077e24 */ /* 0x000fe4000f8e00ff */
[----:B------:R-:W-:-:S02]  /*15dd0*/  IMAD.U32 R10, RZ, RZ, UR8 ;  /* 0x00000008ff0a7e24 */ /* 0x000fc4000f8e00ff */
[----:B------:R-:W-:Y:S02]  /*15de0*/  IMAD.U32 R11, RZ, RZ, UR9 ;  /* 0x00000009ff0b7e24 */ /* 0x000fe4000f8e00ff */
[----:B------:R-:W-:Y:S02]  /*15df0*/  IMAD.MOV.U32 R12, RZ, RZ, 0x1 ;  /* 0x00000001ff0c7424 */ /* 0x000fe400078e00ff */
[----:B------:R-:W-:-:S07]  /*15e00*/  IMAD.MOV.U32 R13, RZ, RZ, RZ ;  /* 0x000000ffff0d7224 */ /* 0x000fce00078e00ff */
[----:B------:R-:W-:-:S07]  /*15e10*/  LEPC R20, `(.L_x_547) ;  /* 0x000000001014794e */ /* 0x000fce0000000000 */
[----:B0-----:R-:W-:Y:S05]  /*15e20*/  CALL.ABS.NOINC R2 ;  /* 0x0000000002007343 */ /* 0x001fea0003c00000 */
.L_x_547:
[----:B------:R-:W-:Y:S05]  /*15e30*/  BSYNC B6 ;  /* 0x0000000000067941 */ /* 0x000fea0003800000 */
.L_x_546:
[----:B------:R-:W2:Y:S01]  /*15e40*/  LDL.LU R20, [R1+0x4] ;  /* 0x0000040001147983 */ /* 0x000ea20000300800 */
[----:B------:R-:W-:Y:S01]  /*15e50*/  ULDC.64 UR4, c[0x0][0x9f8] ;  /* 0x00027e0000047ab9 */ /* 0x000fe20000000a00 */
[----:B------:R-:W3:Y:S02]  /*15e60*/  LDC R6, c[0x0][0x430] ;  /* 0x00010c00ff067b82 */ /* 0x000ee40000000800 */
[----:B------:R-:W4:Y:S04]  /*15e70*/  LDL.LU R0, [R1+0x30] ;  /* 0x0000300001007983 */ /* 0x000f280000300800 */
[----:B------:R-:W4:Y:S04]  /*15e80*/  LDL R7, [R1] ;  /* 0x0000000001077983 */ /* 0x000f280000100800 */
[----:B------:R-:W4:Y:S01]  /*15e90*/  LDL R21, [R1+0x20] ;  /* 0x0000200001157983 */ /* 0x000f220000100800 */
[----:B------:R-:W-:Y:S01]  /*15ea0*/  ISETP.NE.U32.AND P0, PT, RZ, UR4, PT ;  /* 0x00000004ff007c0c */ /* 0x000fe2000bf05070 */
[----:B------:R-:W1:Y:S03]  /*15eb0*/  S2R R4, SR_TID.X ;  /* 0x0000000000047919 */ /* 0x000e660000002100 */
[----:B------:R-:W-:Y:S01]  /*15ec0*/  ISETP.NE.AND.EX P0, PT, RZ, UR5, PT, P0 ;  /* 0x00000005ff007c0c */ /* 0x000fe2000bf05300 */
[----:B0-----:R-:W0:-:S12]  /*15ed0*/  S2R R5, SR_TID.X ;  /* 0x0000000000057919 */ /* 0x001e180000002100 */
[----:B------:R-:W-:Y:S02]  /*15ee0*/  @P0 IADD3 R2, P1, R29, UR4, RZ ;  /* 0x000000041d020c10 */ /* 0x000fe4000ff3e0ff */
[----:B-1----:R-:W-:Y:S01]  /*15ef0*/  LOP3.LUT R4, R4, 0x7f, RZ, 0xc0, !PT ;  /* 0x0000007f04047812 */ /* 0x002fe200078ec0ff */
[----:B0-----:R-:W-:-:S03]  /*15f00*/  IMAD.SHL.U32 R5, R5, 0x40, RZ ;  /* 0x0000004005057824 */ /* 0x001fc600078e00ff */
[----:B------:R-:W-:Y:S02]  /*15f10*/  SHF.R.U32.HI R4, RZ, 0x1, R4 ;  /* 0x00000001ff047819 */ /* 0x000fe40000011604 */
[----:B------:R-:W-:Y:S02]  /*15f20*/  LOP3.LUT R5, R5, 0x40, RZ, 0xc0, !PT ;  /* 0x0000004005057812 */ /* 0x000fe400078ec0ff */
[----:B--2---:R-:W-:Y:S02]  /*15f30*/  @P0 IADD3.X R3, R20, UR5, RZ, P1, !PT ;  /* 0x0000000514030c10 */ /* 0x004fe40008ffe4ff */
[----:B------:R-:W2:Y:S04]  /*15f40*/  LDL.LU R20, [R1+0x8] ;  /* 0x0000080001147983 */ /* 0x000ea80000300800 */
[----:B------:R0:W2:Y:S01]  /*15f50*/  @P0 LDG.E R28, desc[UR42][R2.64] ;  /* 0x0000002a021c0981 */ /* 0x0000a2000c1e1900 */
[----:B---3--:R-:W-:Y:S01]  /*15f60*/  ISETP.NE.AND P1, PT, R6, 0x1, PT ;  /* 0x000000010600780c */ /* 0x008fe20003f25270 */
[----:B----4-:R-:W-:Y:S01]  /*15f70*/  VIADD R0, R0, 0xffffff80 ;  /* 0xffffff8000007836 */ /* 0x010fe20000000000 */
[----:B------:R-:W-:-:S05]  /*15f80*/  LOP3.LUT R8, R4, R5, RZ, 0xfc, !PT ;  /* 0x0000000504087212 */ /* 0x000fca00078efcff */
[----:B0-----:R-:W-:-:S06]  /*15f90*/  IMAD.IADD R3, R8, 0x1, R0 ;  /* 0x0000000108037824 */ /* 0x001fcc00078e0200 */
[----:B------:R-:W0:Y:S01]  /*15fa0*/  @P1 LDC R4, c[0x0][0x434] ;  /* 0x00010d00ff041b82 */ /* 0x000e220000000800 */
[C---:B------:R-:W-:Y:S02]  /*15fb0*/  IADD3 R2, R3.reuse, R7, RZ ;  /* 0x0000000703027210 */ /* 0x040fe40007ffe0ff */
[----:B------:R-:W-:Y:S02]  /*15fc0*/  ISETP.GE.AND P0, PT, R3, R21, PT ;  /* 0x000000150300720c */ /* 0x000fe40003f06270 */
[----:B------:R-:W1:Y:S01]  /*15fd0*/  S2R R21, SR_TID.X ;  /* 0x0000000000157919 */ /* 0x000e620000002100 */
[----:B------:R-:W-:Y:S02]  /*15fe0*/  IMAD.MOV.U32 R8, RZ, RZ, R2 ;  /* 0x000000ffff087224 */ /* 0x000fe400078e0002 */
[----:B------:R-:W3:Y:S01]  /*15ff0*/  @P1 LDC R5, c[0x0][0x438] ;  /* 0x00010e00ff051b82 */ /* 0x000ee20000000800 */
[----:B0-----:R-:W-:-:S07]  /*16000*/  @P1 IMAD.HI.U32 R3, R2, R4, RZ ;  /* 0x0000000402031227 */ /* 0x001fce00078e00ff */
[----:B------:R-:W0:Y:S01]  /*16010*/  LDC R4, c[0x0][0x2f4] ;  /* 0x0000bd00ff047b82 */ /* 0x000e220000000800 */
[----:B---3--:R-:W-:-:S04]  /*16020*/  @P1 SHF.R.U32.HI R8, RZ, R5, R3 ;  /* 0x00000005ff081219 */ /* 0x008fc80000011603 */
[--C-:B------:R-:W-:Y:S01]  /*16030*/  @!P0 SHF.R.S32.HI R9, RZ, 0x1f, R8.reuse ;  /* 0x0000001fff098819 */ /* 0x100fe20000011408 */
[----:B------:R-:W-:Y:S02]  /*16040*/  IMAD.MOV R5, RZ, RZ, -R8 ;  /* 0x000000ffff057224 */ /* 0x000fe400078e0a08 */
[----:B-1----:R-:W-:Y:S02]  /*16050*/  IMAD.SHL.U32 R21, R21, 0x10, RZ ;  /* 0x0000001015157824 */ /* 0x002fe400078e00ff */
[----:B------:R-:W-:Y:S02]  /*16060*/  IMAD R5, R6, R5, R2 ;  /* 0x0000000506057224 */ /* 0x000fe400078e0202 */
[----:B------:R-:W1:Y:S01]  /*16070*/  @!P0 LDC.64 R2, c[0x0][0x428] ;  /* 0x00010a00ff028b82 */ /* 0x000e620000000a00 */
[----:B------:R-:W-:-:S07]  /*16080*/  LOP3.LUT R21, R21, 0x10, RZ, 0xc0, !PT ;  /* 0x0000001015157812 */ /* 0x000fce00078ec0ff */
[----:B------:R-:W3:Y:S01]  /*16090*/  @!P0 LDC.64 R6, c[0x0][0x418] ;  /* 0x00010600ff068b82 */ /* 0x000ee20000000a00 */
[C---:B0-----:R-:W-:Y:S02]  /*160a0*/  ISETP.GE.AND P3, PT, R21.reuse, R4, PT ;  /* 0x000000041500720c */ /* 0x041fe40003f66270 */
[----:B------:R-:W-:Y:S01]  /*160b0*/  LOP3.LUT R11, R21, 0x20, RZ, 0xfc, !PT ;  /* 0x00000020150b7812 */ /* 0x000fe200078efcff */
[----:B------:R-:W-:Y:S01]  /*160c0*/  UMOV UR4, 0xffffffff ;  /* 0xffffffff00047882 */ /* 0x000fe20000000000 */
[----:B--2---:R-:W-:Y:S01]  /*160d0*/  SHF.R.S32.HI R10, RZ, 0x1f, R28 ;  /* 0x0000001fff0a7819 */ /* 0x004fe2000001141c */
[----:B-1----:R-:W-:-:S04]  /*160e0*/  @!P0 IMAD.WIDE.U32 R8, R28, R2, R8 ;  /* 0x000000021c088225 */ /* 0x002fc800078e0008 */
[----:B------:R-:W-:Y:S01]  /*160f0*/  @!P0 IMAD R2, R10, R2, RZ ;  /* 0x000000020a028224 */ /* 0x000fe200078e02ff */
[----:B---3--:R-:W-:Y:S01]  /*16100*/  @!P0 LEA R6, P1, R8, R6, 0x2 ;  /* 0x0000000608068211 */ /* 0x008fe200078210ff */
[----:B------:R0:W-:Y:S02]  /*16110*/  STL [R1+0x4], R10 ;  /* 0x0000040a01007387 */ /* 0x0001e40000100800 */
[----:B------:R-:W-:Y:S01]  /*16120*/  @!P0 IMAD R2, R28, R3, R2 ;  /* 0x000000031c028224 */ /* 0x000fe200078e0202 */
[----:B------:R-:W-:-:S03]  /*16130*/  LOP3.LUT R20, R20, 0xfffffffb, RZ, 0xc0, !PT ;  /* 0xfffffffb14147812 */ /* 0x000fc600078ec0ff */
[----:B------:R-:W-:Y:S01]  /*16140*/  @!P0 IMAD.IADD R2, R9, 0x1, R2 ;  /* 0x0000000109028824 */ /* 0x000fe200078e0202 */
[----:B------:R-:W-:Y:S02]  /*16150*/  MOV R3, UR39 ;  /* 0x0000002700037c02 */ /* 0x000fe40008000f00 */
[----:B------:R-:W-:Y:S02]  /*16160*/  @P3 LOP3.LUT R20, R20, 0x4, RZ, 0xfc, !PT ;  /* 0x0000000414143812 */ /* 0x000fe400078efcff */
[----:B------:R-:W-:Y:S01]  /*16170*/  @!P0 LEA.HI.X R7, R8, R7, R2, 0x2, P1 ;  /* 0x0000000708078211 */ /* 0x000fe200008f1402 */
[----:B------:R-:W-:Y:S01]  /*16180*/  IMAD.MOV.U32 R2, RZ, RZ, RZ ;  /* 0x000000ffff027224 */ /* 0x000fe200078e00ff */
[----:B------:R-:W-:Y:S02]  /*16190*/  ISETP.GE.AND P1, PT, R11, R4, PT ;  /* 0x000000040b00720c */ /* 0x000fe40003f26270 */
[----:B------:R-:W-:Y:S02]  /*161a0*/  ISETP.NE.AND P2, PT, R3, 0x3, PT ;  /* 0x000000030300780c */ /* 0x000fe40003f45270 */
[----:B------:R-:W-:Y:S01]  /*161b0*/  LOP3.LUT R20, R20, 0xfffffff7, RZ, 0xc0, !PT ;  /* 0xfffffff714147812 */ /* 0x000fe200078ec0ff */
[----:B------:R1:W5:Y:S01]  /*161c0*/  @!P0 LDG.E R2, desc[UR42][R6.64] ;  /* 0x0000002a06028981 */ /* 0x000362000c1e1900 */
[----:B0-----:R-:W-:-:S02]  /*161d0*/  LOP3.LUT R10, R21, 0x40, RZ, 0xfc, !PT ;  /* 0x00000040150a7812 */ /* 0x001fc400078efcff */
[----:B------:R-:W-:Y:S02]  /*161e0*/  LOP3.LUT R20, R20, 0xfffffffd, RZ, 0xc0, !PT ;  /* 0xfffffffd14147812 */ /* 0x000fe400078ec0ff */
[----:B------:R-:W-:-:S03]  /*161f0*/  ISETP.GE.AND P0, PT, R10, R4, PT ;  /* 0x000000040a00720c */ /* 0x000fc60003f06270 */
[----:B------:R-:W-:-:S04]  /*16200*/  @P1 LOP3.LUT R20, R20, 0x2, RZ, 0xfc, !PT ;  /* 0x0000000214141812 */ /* 0x000fc800078efcff */
[----:B------:R-:W-:-:S04]  /*16210*/  @P2 LOP3.LUT R20, R20, 0x8, RZ, 0xfc, !PT ;  /* 0x0000000814142812 */ /* 0x000fc800078efcff */
[----:B------:R-:W-:-:S04]  /*16220*/  LOP3.LUT R20, R20, 0xfffffffe, RZ, 0xc0, !PT ;  /* 0xfffffffe14147812 */ /* 0x000fc800078ec0ff */
[----:B------:R-:W-:-:S05]  /*16230*/  @P0 LOP3.LUT R20, R20, 0x1, RZ, 0xfc, !PT ;  /* 0x0000000114140812 */ /* 0x000fca00078efcff */
[----:B------:R1:W-:Y:S01]  /*16240*/  STL [R1+0x8], R20 ;  /* 0x0000081401007387 */ /* 0x0003e20000100800 */
[----:B------:R-:W-:Y:S05]  /*16250*/  BRA.DIV UR4, `(.L_x_548) ;  /* 0x0000004a041c7947 */ /* 0x000fea000b800000 */
.L_x_670:
[----:B------:R-:W-:Y:S01]  /*16260*/  SHF.R.S32.HI R29, RZ, 0x1f, R18 ;  /* 0x0000001fff1d7819 */ /* 0x000fe20000011412 */
[----:B------:R-:W-:Y:S06]  /*16270*/  @!P2 BRA `(.L_x_549) ;  /* 0x000000000004a947 */ /* 0x000fec0003800000 */
[----:B------:R-:W-:Y:S01]  /*16280*/  BPT.TRAP 0x1 ;  /* 0x000000040000795c */ /* 0x000fe20000300000 */
.L_x_549:
[----:B------:R-:W-:Y:S01]  /*16290*/  IMAD R4, R23, 0x8, R22 ;  /* 0x0000000817047824 */ /* 0x000fe200078e0216 */
[----:B------:R-:W-:Y:S01]  /*162a0*/  SHF.L.U32 R3, R25, 0x1f, RZ ;  /* 0x0000001f19037819 */ /* 0x000fe200000006ff */
[----:B------:R-:W-:Y:S01]  /*162b0*/  BSSY B0, `(.L_x_550) ;  /* 0x0000005000007945 */ /* 0x000fe20003800000 */
[----:B-1----:R-:W-:Y:S02]  /*162c0*/  SHF.R.S32.HI R20, RZ, 0x1f, R5 ;  /* 0x0000001fff147819 */ /* 0x002fe40000011405 */
[----:B------:R-:W0:Y:S01]  /*162d0*/  SYNCS.PHASECHK.TRANS64.TRYWAIT P0, [R4+URZ+0x19c80], R3 ;  /* 0x019c8003040075a7 */ /* 0x000e22000800017f */
[----:B------:R1:W-:Y:S02]  /*162e0*/  STL [R1+0x30], R3 ;  /* 0x0000300301007387 */ /* 0x0003e40000100800 */
[----:B01----:R-:W-:Y:S05]  /*162f0*/  @!P0 BRA `(.L_x_551) ;  /* 0x0000004800288947 */ /* 0x003fea0003800000 */
.L_x_671:
[----:B------:R-:W-:Y:S05]  /*16300*/  BSYNC B0 ;  /* 0x0000000000007941 */ /* 0x000fea0003800000 */
.L_x_550:
[----:B------:R-:W2:Y:S01]  /*16310*/  LDL R9, [R1+0x20] ;  /* 0x0000200001097983 */ /* 0x000ea20000100800 */
[----:B------:R-:W-:-:S03]  /*16320*/  ULDC.64 UR4, c[0x0][0x328] ;  /* 0x0000ca0000047ab9 */ /* 0x000fc60000000a00 */
[----:B------:R-:W3:Y:S01]  /*16330*/  LDL R10, [R1+0x10] ;  /* 0x00001000010a7983 */ /* 0x000ee20000100800 */
[----:B0-----:R-:W-:Y:S01]  /*16340*/  IMAD R3, R20, UR4, RZ ;  /* 0x0000000414037c24 */ /* 0x001fe2000f8e02ff */
[----:B-----5:R-:W-:Y:S01]  /*16350*/  SHF.R.S32.HI R21, RZ, 0x1f, R2 ;  /* 0x0000001fff157819 */ /* 0x020fe20000011402 */
[C---:B------:R-:W-:Y:S01]  /*16360*/  IMAD.WIDE.U32 R6, R5.reuse, UR4, RZ ;  /* 0x0000000405067c25 */ /* 0x040fe2000f8e00ff */
[----:B------:R-:W0:Y:S03]  /*16370*/  S2R R8, SR_TID.X ;  /* 0x0000000000087919 */ /* 0x000e260000002100 */
[----:B------:R-:W-:Y:S01]  /*16380*/  IMAD R3, R5, UR5, R3 ;  /* 0x0000000505037c24 */ /* 0x000fe2000f8e0203 */
[----:B------:R-:W-:-:S03]  /*16390*/  ULDC.64 UR4, c[0x0][0x338] ;  /* 0x0000ce0000047ab9 */ /* 0x000fc60000000a00 */
[----:B------:R-:W-:Y:S02]  /*163a0*/  IMAD.IADD R7, R7, 0x1, R3 ;  /* 0x0000000107077824 */ /* 0x000fe400078e0203 */
[----:B------:R-:W-:Y:S02]  /*163b0*/  IMAD R3, R21, UR4, RZ ;  /* 0x0000000415037c24 */ /* 0x000fe4000f8e02ff */
[----:B------:R-:W-:-:S04]  /*163c0*/  IMAD.WIDE.U32 R6, R2, UR4, R6 ;  /* 0x0000000402067c25 */ /* 0x000fc8000f8e0006 */
[----:B------:R-:W-:Y:S01]  /*163d0*/  IMAD R3, R2, UR5, R3 ;  /* 0x0000000502037c24 */ /* 0x000fe2000f8e0203 */
[----:B------:R-:W-:-:S03]  /*163e0*/  ULDC.64 UR4, c[0x0][0x330] ;  /* 0x0000cc0000047ab9 */ /* 0x000fc60000000a00 */
[----:B------:R-:W-:Y:S02]  /*163f0*/  IMAD.IADD R7, R7, 0x1, R3 ;  /* 0x0000000107077824 */ /* 0x000fe400078e0203 */
[----:B------:R-:W-:Y:S01]  /*16400*/  IMAD.WIDE.U32 R6, R18, UR4, R6 ;  /* 0x0000000412067c25 */ /* 0x000fe2000f8e0006 */
[----:B0-----:R-:W-:-:S04]  /*16410*/  LOP3.LUT R8, R8, 0x7f, RZ, 0xc0, !PT ;  /* 0x0000007f08087812 */ /* 0x001fc800078ec0ff */
[----:B------:R-:W-:-:S04]  /*16420*/  SHF.R.U32.HI R8, RZ, 0x1, R8 ;  /* 0x00000001ff087819 */ /* 0x000fc80000011608 */
[----:B--2---:R-:W-:Y:S01]  /*16430*/  IADD3 R3, -R8, R9, -R0 ;  /* 0x0000000908037210 */ /* 0x004fe20007ffe900 */
[----:B------:R-:W-:-:S03]  /*16440*/  IMAD R9, R29, UR4, RZ ;  /* 0x000000041d097c24 */ /* 0x000fc6000f8e02ff */
[----:B------:R-:W-:Y:S01]  /*16450*/  ISETP.GE.AND P1, PT, R3, 0x1, PT ;  /* 0x000000010300780c */ /* 0x000fe20003f26270 */
[----:B------:R-:W-:Y:S01]  /*16460*/  IMAD R9, R18, UR5, R9 ;  /* 0x0000000512097c24 */ /* 0x000fe2000f8e0209 */
[----:B------:R-:W-:Y:S01]  /*16470*/  ULDC.64 UR4, c[0x0][0x318] ;  /* 0x0000c60000047ab9 */ /* 0x000fe20000000a00 */
[----:B---3--:R-:W-:Y:S01]  /*16480*/  IMAD R10, R23, 0x3000, R10 ;  /* 0x00003000170a7824 */ /* 0x008fe200078e020a */
[----:B------:R-:W-:Y:S01]  /*16490*/  IADD3 R8, P0, R6, UR4, RZ ;  /* 0x0000000406087c10 */ /* 0x000fe2000ff1e0ff */
[----:B------:R-:W-:-:S03]  /*164a0*/  UMOV UR4, 0xffffffff ;  /* 0xffffffff00047882 */ /* 0x000fc60000000000 */
[----:B------:R-:W-:Y:S01]  /*164b0*/  IADD3.X R9, R7, UR5, R9, P0, !PT ;  /* 0x0000000507097c10 */ /* 0x000fe200087fe409 */
[----:B------:R-:W-:Y:S08]  /*164c0*/  BRA.DIV UR4, `(.L_x_552) ;  /* 0x0000004604cc7947 */ /* 0x000ff0000b800000 */
[----:B------:R-:W0:Y:S01]  /*164d0*/  S2R R7, SR_TID.X ;  /* 0x0000000000077919 */ /* 0x000e220000002100 */
[----:B------:R-:W1:Y:S01]  /*164e0*/  LDC R12, c[0x0][0x2f4] ;  /* 0x0000bd00ff0c7b82 */ /* 0x000e620000000800 */
[----:B------:R-:W2:Y:S04]  /*164f0*/  SHFL.IDX PT, R6, R8, RZ, 0x1e1f ;  /* 0x001e1fff08067589 */ /* 0x000ea800000e0000 */
[----:B------:R-:W3:Y:S04]  /*16500*/  SHFL.IDX PT, R0, R9, RZ, 0x1e1f ;  /* 0x001e1fff09007589 */ /* 0x000ee800000e0000 */
[----:B------:R-:W4:Y:S01]  /*16510*/  SHFL.IDX PT, R9, R9, 0x1, 0x1e1f ;  /* 0x003e1f0009097f89 */ /* 0x000f2200000e0000 */
[----:B0-----:R-:W-:-:S05]  /*16520*/  IMAD.SHL.U32 R11, R7, 0x10, RZ ;  /* 0x00000010070b7824 */ /* 0x001fca00078e00ff */
[----:B------:R-:W-:-:S04]  /*16530*/  LOP3.LUT R11, R11, 0x10, RZ, 0xc0, !PT ;  /* 0x000000100b0b7812 */ /* 0x000fc800078ec0ff */
[C---:B--2---:R-:W-:Y:S02]  /*16540*/  IADD3 R6, P0, R11.reuse, R6, RZ ;  /* 0x000000060b067210 */ /* 0x044fe40007f1e0ff */
[C---:B-1----:R-:W-:Y:S02]  /*16550*/  ISETP.GE.AND P4, PT, R11.reuse, R12, PT ;  /* 0x0000000c0b00720c */ /* 0x042fe40003f86270 */
[----:B------:R-:W-:Y:S01]  /*16560*/  LOP3.LUT R13, R11, 0x20, RZ, 0xfc, !PT ;  /* 0x000000200b0d7812 */ /* 0x000fe200078efcff */
[----:B---3--:R-:W-:Y:S01]  /*16570*/  IMAD.X R7, RZ, RZ, R0, P0 ;  /* 0x000000ffff077224 */ /* 0x008fe200000e0600 */
[----:B------:R-:W-:Y:S02]  /*16580*/  ISETP.LT.OR P0, PT, R3, 0x1, P4 ;  /* 0x000000010300780c */ /* 0x000fe40002701670 */
[----:B------:R-:W-:Y:S02]  /*16590*/  IADD3 R0, R22, R10, RZ ;  /* 0x0000000a16007210 */ /* 0x000fe40007ffe0ff */
[----:B------:R-:W-:-:S02]  /*165a0*/  ISETP.GE.AND P2, PT, R13, R12, PT ;  /* 0x0000000c0d00720c */ /* 0x000fc40003f46270 */
[----:B------:R-:W-:-:S07]  /*165b0*/  LOP3.LUT R11, R11, 0x40, RZ, 0xfc, !PT ;  /* 0x000000400b0b7812 */ /* 0x000fce00078efcff */
[----:B------:R-:W-:Y:S01]  /*165c0*/  LDGSTS.E.BYPASS.LTC128B.128 [R0+0x9000], desc[UR42][R6.64], !P0 ;  /* 0x0900000006007fae */ /* 0x000fe2000c101d6a */
[----:B------:R-:W-:-:S13]  /*165d0*/  ISETP.LT.OR P0, PT, R3, 0x1, P2 ;  /* 0x000000010300780c */ /* 0x000fda0001701670 */
[----:B------:R-:W-:Y:S01]  /*165e0*/  LDGSTS.E.BYPASS.LTC128B.128 [R0+0xa000], desc[UR42][R6.64+0x20], !P0 ;  /* 0x0a00002006007fae */ /* 0x000fe2000c101d6a */
[----:B------:R-:W-:-:S04]  /*165f0*/  ISETP.GE.AND P0, PT, R11, R12, PT ;  /* 0x0000000c0b00720c */ /* 0x000fc80003f06270 */
[----:B------:R-:W-:-:S13]  /*16600*/  ISETP.LT.OR P3, PT, R3, 0x1, P0 ;  /* 0x000000010300780c */ /* 0x000fda0000761670 */
[----:B------:R0:W-:Y:S01]  /*16610*/  LDGSTS.E.BYPASS.LTC128B.128 [R0+0xb000], desc[UR42][R6.64+0x40], !P3 ;  /* 0x0b00004006007fae */ /* 0x0001e2000d901d6a */
[----:B------:R-:W-:-:S03]  /*16620*/  ISETP.GE.AND P3, PT, R3, 0x41, PT ;  /* 0x000000410300780c */ /* 0x000fc60003f66270 */
[----:B0---4-:R0:W1:Y:S10]  /*16630*/  SHFL.IDX PT, R6, R8, 0x1, 0x1e1f ;  /* 0x003e1f0008067f89 */ /* 0x01107400000e0000 */
.L_x_677:
[----:B------:R-:W2:Y:S01]  /*16640*/  S2R R7, SR_TID.X ;  /* 0x0000000000077919 */ /* 0x000ea20000002100 */
[C---:B------:R-:W-:Y:S02]  /*16650*/  ISETP.LT.OR P4, PT, R3.reuse, 0x41, P4 ;  /* 0x000000410300780c */ /* 0x040fe40002781670 */
[C---:B------:R-:W-:Y:S02]  /*16660*/  ISETP.LT.OR P2, PT, R3.reuse, 0x41, P2 ;  /* 0x000000410300780c */ /* 0x040fe40001741670 */
[----:B------:R-:W-:Y:S01]  /*16670*/  ISETP.LT.OR P0, PT, R3, 0x41, P0 ;  /* 0x000000410300780c */ /* 0x000fe20000701670 */
[----:B--2---:R-:W-:-:S05]  /*16680*/  IMAD.SHL.U32 R7, R7, 0x10, RZ ;  /* 0x0000001007077824 */ /* 0x004fca00078e00ff */
[----:B------:R-:W-:-:S04]  /*16690*/  LOP3.LUT R7, R7, 0x10, RZ, 0xc0, !PT ;  /* 0x0000001007077812 */ /* 0x000fc800078ec0ff */
        /* <DEDUP_REMOVED lines=10> */
.L_x_553:
[----:B------:R-:W-:Y:S02]  /*16740*/  PLOP3.LUT P2, PT, P2, P0, PT, 0xa2, 0x0 ;  /* 0x000000000000781c */ /* 0x000fe40001741472 */
[----:B------:R-:W-:-:S08]  /*16750*/  @P0 R2UR P2, UR4, R4 ;  /* 0x00000000040402ca */ /* 0x000fd00000040000 */
[----:B------:R-:W-:-:S05]  /*16760*/  @P0 PLOP3.LUT P0, PT, P2, PT, PT, 0x80, 0x0 ;  /* 0x000000000000081c */ /* 0x000fca000170f070 */
[----:B------:R-:W-:Y:S01]  /*16770*/  @!P2 SYNCS.ARRIVE.TRANS64.RED.A0T1 RZ, [UR4+0x19c70], RZ ;  /* 0x019c70ffffffa9a7 */ /* 0x000fe20008200404 */
[----:B------:R-:W-:Y:S07]  /*16780*/  @!P2 ARRIVES.LDGSTSBAR.64.TRANSCNT [UR4+0x19c70] ;  /* 0x019c7000ff00a9b0 */ /* 0x000fee0008000a84 */
[----:B------:R-:W-:Y:S05]  /*16790*/  @P0 BRA.U.ANY `(.L_x_553) ;  /* 0xfffffffd00e80947 */ /* 0x000fea000393ffff */
[----:B------:R-:W-:Y:S01]  /*167a0*/  NOP ;  /* 0x0000000000007918 */ /* 0x000fe20000000000 */
[----:B------:R-:W-:-:S05]  /*167b0*/  IMAD.U32 R3, RZ, RZ, UR39 ;  /* 0x00000027ff037e24 */ /* 0x000fca000f8e00ff */
[----:B------:R-:W-:-:S13]  /*167c0*/  ISETP.NE.AND P4, PT, R3, 0x3, PT ;  /* 0x000000030300780c */ /* 0x000fda0003f85270 */
[----:B------:R-:W-:Y:S05]  /*167d0*/  @!P4 BRA `(.L_x_554) ;  /* 0x000000000004c947 */ /* 0x000fea0003800000 */
[----:B------:R-:W-:Y:S01]  /*167e0*/  BPT.TRAP 0x1 ;  /* 0x000000040000795c */ /* 0x000fe20000300000 */
.L_x_554:
[----:B------:R2:W-:Y:S01]  /*167f0*/  SYNCS.ARRIVE.TRANS64.A1T0 RZ, [R4+URZ+0x19c70], RZ ;  /* 0x019c70ff04ff79a7 */ /* 0x0005e2000810003f */
[----:B------:R-:W-:Y:S05]  /*16800*/  @!P4 BRA `(.L_x_555) ;  /* 0x000000000004c947 */ /* 0x000fea0003800000 */
[----:B------:R-:W-:Y:S01]  /*16810*/  BPT.TRAP 0x1 ;  /* 0x000000040000795c */ /* 0x000fe20000300000 */
.L_x_555:
[----:B------:R-:W3:Y:S01]  /*16820*/  LDL R3, [R1+0x30] ;  /* 0x0000300001037983 */ /* 0x000ee20000100800 */
[----:B------:R-:W-:Y:S01]  /*16830*/  BSSY B0, `(.L_x_556) ;  /* 0x0000003000007945 */ /* 0x000fe20003800000 */
[----:B---3--:R-:W3:Y:S03]  /*16840*/  SYNCS.PHASECHK.TRANS64.TRYWAIT P0, [R4+URZ+0x19c40], R3 ;  /* 0x019c4003040075a7 */ /* 0x008ee6000800017f */
[----:B---3--:R-:W-:Y:S05]  /*16850*/  @!P0 BRA `(.L_x_557) ;  /* 0x0000004400cc8947 */ /* 0x008fea0003800000 */
.L_x_678:
[----:B------:R-:W-:Y:S05]  /*16860*/  BSYNC B0 ;  /* 0x0000000000007941 */ /* 0x000fea0003800000 */
.L_x_556:
[----:B0-----:R-:W0:Y:S01]  /*16870*/  S2R R8, SR_TID.X ;  /* 0x0000000000087919 */ /* 0x001e220000002100 */
[----:B------:R-:W-:Y:S01]  /*16880*/  ULDC.64 UR4, c[0x0][0x300] ;  /* 0x0000c00000047ab9 */ /* 0x000fe20000000a00 */
[----:B------:R-:W4:Y:S01]  /*16890*/  LDC R9, c[0x0][0x2f4] ;  /* 0x0000bd00ff097b82 */ /* 0x000f220000000800 */
[----:B------:R-:W-:Y:S01]  /*168a0*/  IMAD R20, R20, UR4, RZ ;  /* 0x0000000414147c24 */ /* 0x000fe2000f8e02ff */
[----:B------:R-:W-:Y:S01]  /*168b0*/  ULDC.64 UR6, c[0x0][0x2e8] ;  /* 0x0000ba0000067ab9 */ /* 0x000fe20000000a00 */
[----:B-1----:R-:W-:-:S04]  /*168c0*/  IMAD.WIDE.U32 R6, R5, UR4, RZ ;  /* 0x0000000405067c25 */ /* 0x002fc8000f8e00ff */
[----:B------:R-:W-:Y:S01]  /*168d0*/  IMAD R20, R5, UR5, R20 ;  /* 0x0000000505147c24 */ /* 0x000fe2000f8e0214 */
[----:B------:R-:W-:Y:S02]  /*168e0*/  ULDC.64 UR4, c[0x0][0x310] ;  /* 0x0000c40000047ab9 */ /* 0x000fe40000000a00 */
[----:B------:R-:W-:Y:S02]  /*168f0*/  IMAD R21, R21, UR4, RZ ;  /* 0x0000000415157c24 */ /* 0x000fe4000f8e02ff */
[----:B------:R-:W-:Y:S02]  /*16900*/  IMAD.IADD R7, R7, 0x1, R20 ;  /* 0x0000000107077824 */ /* 0x000fe400078e0214 */
[----:B------:R-:W-:-:S04]  /*16910*/  IMAD.WIDE.U32 R6, R2, UR4, R6 ;  /* 0x0000000402067c25 */ /* 0x000fc8000f8e0006 */
[----:B------:R-:W-:Y:S01]  /*16920*/  IMAD R2, R2, UR5, R21 ;  /* 0x0000000502027c24 */ /* 0x000fe2000f8e0215 */
[----:B------:R-:W-:-:S03]  /*16930*/  ULDC.64 UR4, c[0x0][0x308] ;  /* 0x0000c20000047ab9 */ /* 0x000fc60000000a00 */
[----:B---3--:R-:W-:Y:S01]  /*16940*/  IMAD.IADD R3, R7, 0x1, R2 ;  /* 0x0000000107037824 */ /* 0x008fe200078e0202 */
[----:B------:R-:W-:Y:S01]  /*16950*/  MOV R2, R6 ;  /* 0x0000000600027202 */ /* 0x000fe20000000f00 */
[----:B------:R-:W-:Y:S02]  /*16960*/  IMAD R6, R29, UR4, RZ ;  /* 0x000000041d067c24 */ /* 0x000fe4000f8e02ff */
[----:B0-----:R-:W-:Y:S02]  /*16970*/  IMAD.SHL.U32 R10, R8, 0x10, RZ ;  /* 0x00000010080a7824 */ /* 0x001fe400078e00ff */
[----:B------:R-:W-:Y:S01]  /*16980*/  IMAD.WIDE.U32 R2, R18, UR4, R2 ;  /* 0x0000000412027c25 */ /* 0x000fe2000f8e0002 */
[----:B------:R-:W-:Y:S02]  /*16990*/  UMOV UR4, 0xffffffff ;  /* 0xffffffff00047882 */ /* 0x000fe40000000000 */
[----:B------:R-:W-:Y:S01]  /*169a0*/  LOP3.LUT R10, R10, 0x10, RZ, 0xc0, !PT ;  /* 0x000000100a0a7812 */ /* 0x000fe200078ec0ff */
[----:B------:R-:W-:Y:S01]  /*169b0*/  IMAD.SHL.U32 R8, R8, 0x10, RZ ;  /* 0x0000001008087824 */ /* 0x000fe200078e00ff */
[----:B------:R-:W-:Y:S01]  /*169c0*/  IADD3 R5, P0, R2, UR6, RZ ;  /* 0x0000000602057c10 */ /* 0x000fe2000ff1e0ff */
[----:B------:R-:W-:Y:S01]  /*169d0*/  IMAD R6, R18, UR5, R6 ;  /* 0x0000000512067c24 */ /* 0x000fe2000f8e0206 */
[----:B------:R-:W-:-:S02]  /*169e0*/  LOP3.LUT R11, R10, 0x40, RZ, 0xfc, !PT ;  /* 0x000000400a0b7812 */ /* 0x000fc400078efcff */
[----:B------:R-:W-:Y:S02]  /*169f0*/  LOP3.LUT R10, R10, 0x20, RZ, 0xfc, !PT ;  /* 0x000000200a0a7812 */ /* 0x000fe400078efcff */
[----:B------:R-:W-:Y:S02]  /*16a00*/  LOP3.LUT R8, R8, 0x10, RZ, 0xc0, !PT ;  /* 0x0000001008087812 */ /* 0x000fe400078ec0ff */
[----:B------:R-:W-:Y:S02]  /*16a10*/  IADD3.X R6, R3, UR7, R6, P0, !PT ;  /* 0x0000000703067c10 */ /* 0x000fe400087fe406 */
[-C--:B----4-:R-:W-:Y:S02]  /*16a20*/  ISETP.GE.AND P2, PT, R11, R9.reuse, PT ;  /* 0x000000090b00720c */ /* 0x090fe40003f46270 */
[-C--:B------:R-:W-:Y:S02]  /*16a30*/  ISETP.GE.AND P4, PT, R10, R9.reuse, PT ;  /* 0x000000090a00720c */ /* 0x080fe40003f86270 */
[----:B------:R-:W-:Y:S01]  /*16a40*/  ISETP.GE.AND P5, PT, R8, R9, PT ;  /* 0x000000090800720c */ /* 0x000fe20003fa6270 */
[----:B------:R-:W-:-:S12]  /*16a50*/  BRA.DIV UR4, `(.L_x_558) ;  /* 0x0000004604647947 */ /* 0x000fd8000b800000 */
[----:B------:R-:W0:Y:S04]  /*16a60*/  SHFL.IDX PT, R3, R5, RZ, 0x1e1f ;  /* 0x001e1fff05037589 */ /* 0x000e2800000e0000 */
[----:B------:R-:W1:Y:S04]  /*16a70*/  SHFL.IDX PT, R2, R6, RZ, 0x1e1f ;  /* 0x001e1fff06027589 */ /* 0x000e6800000e0000 */
[----:B------:R-:W3:Y:S04]  /*16a80*/  SHFL.IDX PT, R5, R5, 0x1, 0x1e1f ;  /* 0x003e1f0005057f89 */ /* 0x000ee800000e0000 */
[----:B------:R-:W4:Y:S01]  /*16a90*/  SHFL.IDX PT, R6, R6, 0x1, 0x1e1f ;  /* 0x003e1f0006067f89 */ /* 0x000f2200000e0000 */
[----:B0-----:R-:W-:-:S05]  /*16aa0*/  @P1 IADD3 R3, P0, R8, R3, RZ ;  /* 0x0000000308031210 */ /* 0x001fca0007f1e0ff */
[----:B-1----:R-:W-:-:S05]  /*16ab0*/  @P1 IMAD.X R2, RZ, RZ, R2, P0 ;  /* 0x000000ffff021224 */ /* 0x002fca00000e0602 */
[----:B------:R-:W-:-:S04]  /*16ac0*/  @P1 LOP3.LUT R3, R3, R2, RZ, 0x3c, !PT ;  /* 0x0000000203031212 */ /* 0x000fc800078e3cff */
[----:B------:R-:W-:-:S04]  /*16ad0*/  @P1 LOP3.LUT R2, R3, R2, RZ, 0x3c, !PT ;  /* 0x0000000203021212 */ /* 0x000fc800078e3cff */
[----:B------:R-:W-:-:S05]  /*16ae0*/  @P1 LOP3.LUT R3, R3, R2, RZ, 0x3c, !PT ;  /* 0x0000000203031212 */ /* 0x000fca00078e3cff */
[----:B------:R0:W-:Y:S04]  /*16af0*/  @P1 LDGSTS.E.BYPASS.LTC128B.128 [R0+0x13800], desc[UR42][R2.64], !P5 ;  /* 0x1380000002001fae */ /* 0x0001e8000e901d6a */
[----:B------:R0:W-:Y:S04]  /*16b00*/  @P1 LDGSTS.E.BYPASS.LTC128B.128 [R0+0x14800], desc[UR42][R2.64+0x20], !P4 ;  /* 0x1480002002001fae */ /* 0x0001e8000e101d6a */
[----:B---34-:R0:W-:Y:S02]  /*16b10*/  @P1 LDGSTS.E.BYPASS.LTC128B.128 [R0+0x15800], desc[UR42][R2.64+0x40], !P2 ;  /* 0x1580004002001fae */ /* 0x0181e4000d101d6a */
.L_x_684:
[----:B01----:R-:W-:-:S05]  /*16b20*/  @P3 IADD3 R2, P0, R8, R5, RZ ;  /* 0x0000000508023210 */ /* 0x003fca0007f1e0ff */
        /* <DEDUP_REMOVED lines=9> */
.L_x_559:
        /* <DEDUP_REMOVED lines=11> */
.L_x_560:
[----:B------:R0:W5:Y:S01]  /*16c70*/  LDL.LU R5, [R1+0x28] ;  /* 0x0000280001057983 */ /* 0x0001620000300800 */
[----:B------:R0:W-:Y:S03]  /*16c80*/  SYNCS.ARRIVE.TRANS64.A1T0 RZ, [R4+URZ+0x19c30], RZ ;  /* 0x019c30ff04ff79a7 */ /* 0x0001e6000810003f */
[----:B------:R0:W5:Y:S02]  /*16c90*/  LDL.LU R3, [R1+0x38] ;  /* 0x0000380001037983 */ /* 0x0001640000300800 */
[----:B------:R-:W-:Y:S05]  /*16ca0*/  WARPSYNC.ALL ;  /* 0x0000000000007948 */ /* 0x000fea0003800000 */
[----:B------:R-:W-:Y:S01]  /*16cb0*/  ULDC.64 UR4, c[0x0][0x298] ;  /* 0x0000a60000047ab9 */ /* 0x000fe20000000a00 */
[----:B------:R-:W-:Y:S01]  /*16cc0*/  ULDC.64 UR6, c[0x0][0xa00] ;  /* 0x0002800000067ab9 */ /* 0x000fe20000000a00 */
[----:B------:R-:W-:Y:S01]  /*16cd0*/  IADD3 R0, R22, 0xf000, RZ ;  /* 0x0000f00016007810 */ /* 0x000fe20007ffe0ff */
[----:B------:R-:W-:Y:S01]  /*16ce0*/  BSSY B6, `(.L_x_561) ;  /* 0x0000020000067945 */ /* 0x000fe20003800000 */
[----:B------:R-:W-:Y:S01]  /*16cf0*/  BAR.SYNC.DEFER_BLOCKING 0x8, 0x200 ;  /* 0x0208000000007b1d */ /* 0x000fe20000010000 */
[----:B------:R-:W-:-:S02]  /*16d00*/  ISETP.NE.U32.AND P0, PT, RZ, UR6, PT ;  /* 0x00000006ff007c0c */ /* 0x000fc4000bf05070 */
[----:B------:R-:W-:Y:S02]  /*16d10*/  LOP3.LUT P1, RZ, R0, 0x9f, RZ, 0xc0, !PT ;  /* 0x0000009f00ff7812 */ /* 0x000fe4000782c0ff */
[----:B------:R-:W-:-:S04]  /*16d20*/  ISETP.NE.AND.EX P0, PT, RZ, UR7, PT, P0 ;  /* 0x00000007ff007c0c */ /* 0x000fc8000bf05300 */
[----:B------:R-:W-:Y:S02]  /*16d30*/  SEL R26, R26, RZ, !P0 ;  /* 0x000000ff1a1a7207 */ /* 0x000fe40004000000 */
[----:B-----5:R-:W-:-:S05]  /*16d40*/  SHF.R.S32.HI R2, RZ, 0x1f, R5 ;  /* 0x0000001fff027819 */ /* 0x020fca0000011405 */
[----:B------:R-:W-:-:S04]  /*16d50*/  IMAD R2, R2, UR4, RZ ;  /* 0x0000000402027c24 */ /* 0x000fc8000f8e02ff */
[----:B------:R-:W-:Y:S01]  /*16d60*/  IMAD R0, R5, UR5, R2 ;  /* 0x0000000505007c24 */ /* 0x000fe2000f8e0202 */
[----:B------:R-:W-:Y:S01]  /*16d70*/  SEL R2, R3, RZ, !P0 ;  /* 0x000000ff03027207 */ /* 0x000fe20004000000 */
[----:B0-2---:R-:W-:-:S04]  /*16d80*/  IMAD.WIDE.U32 R4, R5, UR4, RZ ;  /* 0x0000000405047c25 */ /* 0x005fc8000f8e00ff */
[----:B------:R-:W-:Y:S01]  /*16d90*/  IMAD.IADD R0, R5, 0x1, R0 ;  /* 0x0000000105007824 */ /* 0x000fe200078e0200 */
[----:B------:R0:W-:Y:S04]  /*16da0*/  STL.64 [R1+0x30], R4 ;  /* 0x0000300401007387 */ /* 0x0001e80000100a00 */
[----:B------:R0:W-:Y:S04]  /*16db0*/  STL [R1+0x38], R2 ;  /* 0x0000380201007387 */ /* 0x0001e80000100800 */
[----:B------:R0:W-:Y:S01]  /*16dc0*/  STL [R1+0x28], R0 ;  /* 0x0000280001007387 */ /* 0x0001e20000100800 */
        /* <DEDUP_REMOVED lines=17> */
.L_x_562:
[----:B------:R-:W-:Y:S05]  /*16ee0*/  BSYNC B6 ;  /* 0x0000000000067941 */ /* 0x000fea0003800000 */
.L_x_561:
[----:B0-----:R-:W2:Y:S01]  /*16ef0*/  LDL.LU R2, [R1+0x28] ;  /* 0x0000280001027983 */ /* 0x001ea20000300800 */
[----:B------:R-:W0:Y:S01]  /*16f00*/  LDC R9, c[0x0][0x448] ;  /* 0x00011200ff097b82 */ /* 0x000e220000000800 */
[----:B------:R-:W-:Y:S01]  /*16f10*/  ULDC.64 UR4, c[0x0][0x2d8] ;  /* 0x0000b60000047ab9 */ /* 0x000fe20000000a00 */
[----:B------:R-:W-:Y:S01]  /*16f20*/  ULDC.64 UR6, c[0x0][0x2c8] ;  /* 0x0000b20000067ab9 */ /* 0x000fe20000000a00 */
[----:B------:R-:W3:Y:S01]  /*16f30*/  LDL.LU.64 R20, [R1+0x30] ;  /* 0x0000300001147983 */ /* 0x000ee20000300a00 */
[----:B------:R-:W-:-:S03]  /*16f40*/  ULDC.64 UR8, c[0x0][0x280] ;  /* 0x0000a00000087ab9 */ /* 0x000fc60000000a00 */
[----:B------:R-:W4:Y:S01]  /*16f50*/  LDL.LU R4, [R1+0x38] ;  /* 0x0000380001047983 */ /* 0x000f220000300800 */
[----:B------:R-:W-:-:S04]  /*16f60*/  IMAD R0, R29, UR4, RZ ;  /* 0x000000041d007c24 */ /* 0x000fc8000f8e02ff */
[----:B------:R-:W-:Y:S01]  /*16f70*/  IMAD R0, R18, UR5, R0 ;  /* 0x0000000512007c24 */ /* 0x000fe2000f8e0200 */
[----:B0-----:R-:W-:-:S13]  /*16f80*/  ISETP.NE.AND P0, PT, R9, 0x1, PT ;  /* 0x000000010900780c */ /* 0x001fda0003f05270 */
[----:B------:R-:W0:Y:S08]  /*16f90*/  @P0 LDC R5, c[0x0][0x44c] ;  /* 0x00011300ff050b82 */ /* 0x000e300000000800 */
[----:B------:R-:W1:Y:S08]  /*16fa0*/  @P0 LDC R6, c[0x0][0x450] ;  /* 0x00011400ff060b82 */ /* 0x000e700000000800 */
[----:B------:R-:W1:Y:S01]  /*16fb0*/  @P0 LDC R8, c[0x0][0x450] ;  /* 0x00011400ff080b82 */ /* 0x000e620000000800 */
[----:B--2---:R-:W-:Y:S01]  /*16fc0*/  IMAD.MOV.U32 R3, RZ, RZ, R2 ;  /* 0x000000ffff037224 */ /* 0x004fe200078e0002 */
[----:B---3--:R-:W-:Y:S01]  /*16fd0*/  MOV R2, R20 ;  /* 0x0000001400027202 */ /* 0x008fe20000000f00 */
[----:B------:R-:W2:Y:S01]  /*16fe0*/  S2R R21, SR_TID.X ;  /* 0x0000000000157919 */ /* 0x000ea20000002100 */
[----:B------:R-:W3:Y:S03]  /*16ff0*/  S2R R20, SR_TID.X ;  /* 0x0000000000147919 */ /* 0x000ee60000002100 */
[----:B------:R-:W-:Y:S01]  /*17000*/  IMAD.WIDE.U32 R2, R18, UR4, R2 ;  /* 0x0000000412027c25 */ /* 0x000fe2000f8e0002 */
[----:B------:R-:W-:-:S03]  /*17010*/  ULDC.64 UR4, c[0x0][0x2e0] ;  /* 0x0000b80000047ab9 */ /* 0x000fc60000000a00 */
[----:B------:R-:W-:Y:S02]  /*17020*/  IMAD.IADD R3, R3, 0x1, R0 ;  /* 0x0000000103037824 */ /* 0x000fe400078e0200 */
[----:B----4-:R-:W-:Y:S02]  /*17030*/  IMAD R0, R4, UR4, RZ ;  /* 0x0000000404007c24 */ /* 0x010fe4000f8e02ff */
[----:B------:R-:W-:-:S04]  /*17040*/  IMAD.WIDE.U32 R2, R26, UR4, R2 ;  /* 0x000000041a027c25 */ /* 0x000fc8000f8e0002 */
[----:B------:R-:W-:Y:S01]  /*17050*/  IMAD R0, R26, UR5, R0 ;  /* 0x000000051a007c24 */ /* 0x000fe2000f8e0200 */
[----:B------:R-:W-:-:S03]  /*17060*/  ULDC.64 UR4, c[0x0][0x2d0] ;  /* 0x0000b40000047ab9 */ /* 0x000fc60000000a00 */
[----:B------:R-:W-:Y:S02]  /*17070*/  IMAD.IADD R3, R3, 0x1, R0 ;  /* 0x0000000103037824 */ /* 0x000fe400078e0200 */
[----:B--2---:R-:W-:Y:S01]  /*17080*/  IMAD.SHL.U32 R21, R21, 0x40, RZ ;  /* 0x0000004015157824 */ /* 0x004fe200078e00ff */
[----:B---3--:R-:W-:-:S04]  /*17090*/  LOP3.LUT R20, R20, 0x7f, RZ, 0xc0, !PT ;  /* 0x0000007f14147812 */ /* 0x008fc800078ec0ff */
[----:B------:R-:W-:Y:S02]  /*170a0*/  LOP3.LUT R21, R21, 0x40, RZ, 0xc0, !PT ;  /* 0x0000004015157812 */ /* 0x000fe400078ec0ff */
[----:B------:R-:W-:-:S04]  /*170b0*/  SHF.R.U32.HI R20, RZ, 0x1, R20 ;  /* 0x00000001ff147819 */ /* 0x000fc80000011614 */
[----:B------:R-:W-:Y:S02]  /*170c0*/  LOP3.LUT R20, R20, R21, RZ, 0xfc, !PT ;  /* 0x0000001514147212 */ /* 0x000fe400078efcff */
[----:B------:R2:W5:Y:S03]  /*170d0*/  LDL R21, [R1+0x3c] ;  /* 0x00003c0001157983 */ /* 0x0005660000100800 */
[----:B------:R-:W-:-:S04]  /*170e0*/  IMAD R0, R17, 0xc0, R20 ;  /* 0x000000c011007824 */ /* 0x000fc800078e0214 */
[----:B0-----:R-:W-:-:S04]  /*170f0*/  @P0 IMAD.HI.U32 R5, R0, R5, RZ ;  /* 0x0000000500050227 */ /* 0x001fc800078e00ff */
[----:B------:R-:W-:Y:S01]  /*17100*/  IMAD.MOV.U32 R4, RZ, RZ, R0 ;  /* 0x000000ffff047224 */ /* 0x000fe200078e0000 */
[----:B-1----:R-:W-:-:S04]  /*17110*/  @P0 SHF.R.U32.HI R4, RZ, R6, R5 ;  /* 0x00000006ff040219 */ /* 0x002fc80000011605 */
[--C-:B------:R-:W-:Y:S01]  /*17120*/  SHF.R.S32.HI R5, RZ, 0x1f, R4.reuse ;  /* 0x0000001fff057819 */ /* 0x100fe20000011404 */
[----:B------:R-:W-:-:S04]  /*17130*/  IMAD.MOV R6, RZ, RZ, -R4 ;  /* 0x000000ffff067224 */ /* 0x000fc800078e0a04 */
[----:B------:R-:W-:Y:S02]  /*17140*/  IMAD R5, R5, UR4, RZ ;  /* 0x0000000405057c24 */ /* 0x000fe4000f8e02ff */
[----:B------:R-:W-:Y:S02]  /*17150*/  IMAD R6, R9, R6, R0 ;  /* 0x0000000609067224 */ /* 0x000fe400078e0200 */
[C---:B------:R-:W-:Y:S02]  /*17160*/  IMAD R7, R4.reuse, UR5, R5 ;  /* 0x0000000504077c24 */ /* 0x040fe4000f8e0205 */
[----:B------:R-:W-:-:S05]  /*17170*/  IMAD.WIDE.U32 R4, R4, UR4, R2 ;  /* 0x0000000404047c25 */ /* 0x000fca000f8e0002 */
[----:B------:R-:W-:Y:S02]  /*17180*/  IADD3 R5, R5, R7, RZ ;  /* 0x0000000705057210 */ /* 0x000fe40007ffe0ff */
[----:B------:R-:W-:Y:S01]  /*17190*/  SHF.R.S32.HI R7, RZ, 0x1f, R6 ;  /* 0x0000001fff077819 */ /* 0x000fe20000011406 */
[----:B------:R-:W-:-:S04]  /*171a0*/  IMAD.WIDE.U32 R4, R6, UR6, R4 ;  /* 0x0000000606047c25 */ /* 0x000fc8000f8e0004 */
[----:B------:R-:W-:-:S04]  /*171b0*/  IMAD R7, R7, UR6, RZ ;  /* 0x0000000607077c24 */ /* 0x000fc8000f8e02ff */
[----:B------:R-:W-:Y:S01]  /*171c0*/  IMAD R7, R6, UR7, R7 ;  /* 0x0000000706077c24 */ /* 0x000fe2000f8e0207 */
[----:B------:R-:W-:-:S04]  /*171d0*/  IADD3 R6, P1, R4, UR8, RZ ;  /* 0x0000000804067c10 */ /* 0x000fc8000ff3e0ff */
[----:B------:R-:W-:Y:S02]  /*171e0*/  IADD3.X R4, R5, UR9, R7, P1, !PT ;  /* 0x0000000905047c10 */ /* 0x000fe40008ffe407 */
[----:B------:R-:W0:Y:S01]  /*171f0*/  @P0 LDC R7, c[0x0][0x44c] ;  /* 0x00011300ff070b82 */ /* 0x000e220000000800 */
[----:B------:R-:W-:-:S04]  /*17200*/  VIADD R0, R0, 0x80 ;  /* 0x0000008000007836 */ /* 0x000fc80000000000 */
[----:B------:R-:W-:Y:S02]  /*17210*/  IMAD.MOV.U32 R5, RZ, RZ, R0 ;  /* 0x000000ffff057224 */ /* 0x000fe400078e0000 */
[----:B0-----:R-:W-:-:S05]  /*17220*/  @P0 IMAD.HI.U32 R7, R0, R7, RZ ;  /* 0x0000000700070227 */ /* 0x001fca00078e00ff */
[----:B------:R-:W-:Y:S02]  /*17230*/  @P0 SHF.R.U32.HI R5, RZ, R8, R7 ;  /* 0x00000008ff050219 */ /* 0x000fe40000011607 */
[----:B------:R2:W5:Y:S01]  /*17240*/  LDL R8, [R1+0x24] ;  /* 0x0000240001087983 */ /* 0x0005620000100800 */
[----:B------:R-:W0:Y:S02]  /*17250*/  S2R R20, SR_TID.X ;  /* 0x0000000000147919 */ /* 0x000e240000002100 */
[----:B------:R-:W-:-:S04]  /*17260*/  IMAD.MOV R7, RZ, RZ, -R5 ;  /* 0x000000ffff077224 */ /* 0x000fc800078e0a05 */
[----:B------:R-:W-:Y:S01]  /*17270*/  IMAD R0, R9, R7, R0 ;  /* 0x0000000709007224 */ /* 0x000fe200078e0200 */
[----:B------:R-:W-:Y:S01]  /*17280*/  SHF.R.S32.HI R7, RZ, 0x1f, R5 ;  /* 0x0000001fff077819 */ /* 0x000fe20000011405 */
[----:B------:R-:W-:-:S04]  /*17290*/  IMAD.WIDE.U32 R2, R5, UR4, R2 ;  /* 0x0000000405027c25 */ /* 0x000fc8000f8e0002 */
[----:B------:R-:W-:Y:S01]  /*172a0*/  IMAD R7, R7, UR4, RZ ;  /* 0x0000000407077c24 */ /* 0x000fe2000f8e02ff */
[----:B------:R-:W-:-:S03]  /*172b0*/  ULDC UR4, c[0x0][0x2b8] ;  /* 0x0000ae0000047ab9 */ /* 0x000fc60000000800 */
[----:B------:R-:W-:Y:S01]  /*172c0*/  IMAD R7, R5, UR5, R7 ;  /* 0x0000000505077c24 */ /* 0x000fe2000f8e0207 */
[----:B------:R-:W-:-:S03]  /*172d0*/  SHF.R.S32.HI R5, RZ, 0x1f, R0 ;  /* 0x0000001fff057819 */ /* 0x000fc60000011400 */
[----:B------:R-:W-:Y:S02]  /*172e0*/  IMAD.IADD R3, R3, 0x1, R7 ;  /* 0x0000000103037824 */ /* 0x000fe400078e0207 */
[----:B------:R-:W-:Y:S02]  /*172f0*/  IMAD R5, R5, UR6, RZ ;  /* 0x0000000605057c24 */ /* 0x000fe4000f8e02ff */
[----:B------:R-:W-:Y:S01]  /*17300*/  IMAD.WIDE.U32 R2, R0, UR6, R2 ;  /* 0x0000000600027c25 */ /* 0x000fe2000f8e0002 */
[----:B0-----:R-:W-:-:S03]  /*17310*/  SHF.L.U32 R11, R20, 0x4, RZ ;  /* 0x00000004140b7819 */ /* 0x001fc600000006ff */
[----:B------:R-:W-:Y:S01]  /*17320*/  IMAD.SHL.U32 R10, R20, 0x10, RZ ;  /* 0x00000010140a7824 */ /* 0x000fe200078e00ff */
[----:B------:R-:W-:Y:S01]  /*17330*/  LOP3.LUT R11, R11, 0x10, RZ, 0xc0, !PT ;  /* 0x000000100b0b7812 */ /* 0x000fe200078ec0ff */
[----:B------:R-:W-:Y:S01]  /*17340*/  IMAD R5, R0, UR7, R5 ;  /* 0x0000000700057c24 */ /* 0x000fe2000f8e0205 */
[----:B------:R-:W-:Y:S02]  /*17350*/  IADD3 R7, P0, R2, UR8, RZ ;  /* 0x0000000802077c10 */ /* 0x000fe4000ff1e0ff */
[C---:B------:R-:W-:Y:S02]  /*17360*/  LOP3.LUT R12, R11.reuse, 0x20, RZ, 0xfc, !PT ;  /* 0x000000200b0c7812 */ /* 0x040fe400078efcff */
[----:B------:R-:W-:Y:S02]  /*17370*/  LOP3.LUT R10, R10, 0x10, RZ, 0xc0, !PT ;  /* 0x000000100a0a7812 */ /* 0x000fe400078ec0ff */
[----:B------:R-:W-:Y:S01]  /*17380*/  LOP3.LUT R11, R11, 0x40, RZ, 0xfc, !PT ;  /* 0x000000400b0b7812 */ /* 0x000fe200078efcff */
[----:B------:R-:W-:Y:S01]  /*17390*/  UMOV UR5, 0xffffffff ;  /* 0xffffffff00057882 */ /* 0x000fe20000000000 */
[----:B------:R-:W-:-:S02]  /*173a0*/  IADD3.X R5, R3, UR9, R5, P0, !PT ;  /* 0x0000000903057c10 */ /* 0x000fc400087fe405 */
[----:B------:R-:W-:Y:S02]  /*173b0*/  LOP3.LUT R20, R20, 0x7f, RZ, 0xc0, !PT ;  /* 0x0000007f14147812 */ /* 0x000fe400078ec0ff */
[----:B------:R-:W-:Y:S02]  /*173c0*/  ISETP.GE.AND P3, PT, R10, UR4, PT ;  /* 0x000000040a007c0c */ /* 0x000fe4000bf66270 */
[----:B------:R-:W-:Y:S02]  /*173d0*/  ISETP.GE.AND P0, PT, R12, UR4, PT ;  /* 0x000000040c007c0c */ /* 0x000fe4000bf06270 */
[----:B------:R-:W-:Y:S02]  /*173e0*/  ISETP.GE.AND P1, PT, R11, UR4, PT ;  /* 0x000000040b007c0c */ /* 0x000fe4000bf26270 */
[----:B------:R-:W-:Y:S01]  /*173f0*/  SHF.R.U32.HI R20, RZ, 0x1, R20 ;  /* 0x00000001ff147819 */ /* 0x000fe20000011614 */
[----:B--2---:R-:W-:Y:S10]  /*17400*/  BRA.DIV UR5, `(.L_x_563) ;  /* 0x0000003e05a87947 */ /* 0x004ff4000b800000 */
[----:B------:R-:W0:Y:S01]  /*17410*/  SHFL.IDX PT, R3, R6, RZ, 0x1e1f ;  /* 0x001e1fff06037589 */ /* 0x000e2200000e0000 */
[----:B-----5:R-:W-:Y:S02]  /*17420*/  IMAD R0, R21, R9, RZ ;  /* 0x0000000915007224 */ /* 0x020fe400078e02ff */
[----:B------:R-:W-:Y:S01]  /*17430*/  IMAD R17, R17, 0xc0, R20 ;  /* 0x000000c011117824 */ /* 0x000fe200078e0214 */
[----:B------:R-:W1:Y:S04]  /*17440*/  SHFL.IDX PT, R2, R4, RZ, 0x1e1f ;  /* 0x001e1fff04027589 */ /* 0x000e6800000e0000 */
[----:B------:R-:W-:Y:S01]  /*17450*/  ISETP.GE.AND P2, PT, R17, R0, PT ;  /* 0x000000001100720c */ /* 0x000fe20003f46270 */
[----:B------:R-:W2:Y:S04]  /*17460*/  SHFL.IDX PT, R6, R6, 0x1, 0x1e1f ;  /* 0x003e1f0006067f89 */ /* 0x000ea800000e0000 */
[----:B------:R-:W3:Y:S08]  /*17470*/  SHFL.IDX PT, R4, R4, 0x1, 0x1e1f ;  /* 0x003e1f0004047f89 */ /* 0x000ef000000e0000 */
[----:B0-----:R-:W-:-:S05]  /*17480*/  @!P2 IADD3 R3, P4, R10, R3, RZ ;  /* 0x000000030a03a210 */ /* 0x001fca0007f9e0ff */
[----:B-1----:R-:W-:-:S05]  /*17490*/  @!P2 IMAD.X R2, RZ, RZ, R2, P4 ;  /* 0x000000ffff02a224 */ /* 0x002fca00020e0602 */
[----:B------:R-:W-:-:S04]  /*174a0*/  @!P2 LOP3.LUT R3, R3, R2, RZ, 0x3c, !PT ;  /* 0x000000020303a212 */ /* 0x000fc800078e3cff */
[----:B------:R-:W-:-:S04]  /*174b0*/  @!P2 LOP3.LUT R2, R3, R2, RZ, 0x3c, !PT ;  /* 0x000000020302a212 */ /* 0x000fc800078e3cff */
[----:B------:R-:W-:-:S05]  /*174c0*/  @!P2 LOP3.LUT R3, R3, R2, RZ, 0x3c, !PT ;  /* 0x000000020303a212 */ /* 0x000fca00078e3cff */
[----:B------:R-:W-:Y:S04]  /*174d0*/  @!P2 LDGSTS.E.BYPASS.LTC128B.128 [R8+0xf000], desc[UR42][R2.64], !P3 ;  /* 0x0f0000000208afae */ /* 0x000fe8000d901d6a */
[----:B------:R-:W-:Y:S04]  /*174e0*/  @!P2 LDGSTS.E.BYPASS.LTC128B.128 [R8+0x10800], desc[UR42][R2.64+0x20], !P0 ;  /* 0x108000200208afae */ /* 0x000fe8000c101d6a */
[----:B------:R0:W-:Y:S02]  /*174f0*/  @!P2 LDGSTS.E.BYPASS.LTC128B.128 [R8+0x12000], desc[UR42][R2.64+0x40], !P1 ;  /* 0x120000400208afae */ /* 0x0001e4000c901d6a */
[----:B0-----:R-:W-:-:S05]  /*17500*/  VIADD R2, R17, 0x40 ;  /* 0x0000004011027836 */ /* 0x001fca0000000000 */
[----:B------:R-:W-:-:S13]  /*17510*/  ISETP.GE.AND P2, PT, R2, R0, PT ;  /* 0x000000000200720c */ /* 0x000fda0003f46270 */
[----:B--2---:R-:W-:-:S05]  /*17520*/  @!P2 IADD3 R2, P4, R10, R6, RZ ;  /* 0x000000060a02a210 */ /* 0x004fca0007f9e0ff */
[----:B---3--:R-:W-:-:S05]  /*17530*/  @!P2 IMAD.X R3, RZ, RZ, R4, P4 ;  /* 0x000000ffff03a224 */ /* 0x008fca00020e0604 */
[----:B------:R-:W-:Y:S04]  /*17540*/  @!P2 LDGSTS.E.BYPASS.LTC128B.128 [R8+0xf800], desc[UR42][R2.64], !P3 ;  /* 0x0f8000000208afae */ /* 0x000fe8000d901d6a */
[----:B------:R-:W-:Y:S04]  /*17550*/  @!P2 LDGSTS.E.BYPASS.LTC128B.128 [R8+0x11000], desc[UR42][R2.64+0x20], !P0 ;  /* 0x110000200208afae */ /* 0x000fe8000c101d6a */
[----:B------:R0:W-:Y:S04]  /*17560*/  @!P2 LDGSTS.E.BYPASS.LTC128B.128 [R8+0x12800], desc[UR42][R2.64+0x40], !P1 ;  /* 0x128000400208afae */ /* 0x0001e8000c901d6a */
[----:B0-----:R0:W1:Y:S04]  /*17570*/  SHFL.IDX PT, R3, R5, RZ, 0x1e1f ;  /* 0x001e1fff05037589 */ /* 0x00106800000e0000 */
[----:B------:R0:W2:Y:S02]  /*17580*/  SHFL.IDX PT, R2, R7, RZ, 0x1e1f ;  /* 0x001e1fff07027589 */ /* 0x0000a400000e0000 */
.L_x_691:
[----:B------:R-:W-:Y:S01]  /*17590*/  VIADD R17, R17, 0x80 ;  /* 0x0000008011117836 */ /* 0x000fe20000000000 */
[----:B------:R-:W-:Y:S04]  /*175a0*/  BSSY B0, `(.L_x_564) ;  /* 0x000000b000007945 */ /* 0x000fe80003800000 */
[----:B------:R-:W-:-:S13]  /*175b0*/  ISETP.GE.AND P2, PT, R17, R0, PT ;  /* 0x000000001100720c */ /* 0x000fda0003f46270 */
[----:B------:R-:W-:Y:S05]  /*175c0*/  @P2 BRA `(.L_x_565) ;  /* 0x0000000000202947 */ /* 0x000fea0003800000 */
[----:B--2---:R-:W-:-:S05]  /*175d0*/  IADD3 R2, P2, R10, R2, RZ ;  /* 0x000000020a027210 */ /* 0x004fca0007f5e0ff */
[----:B-1----:R-:W-:-:S05]  /*175e0*/  IMAD.X R3, RZ, RZ, R3, P2 ;  /* 0x000000ffff037224 */ /* 0x002fca00010e0603 */
[----:B------:R-:W-:Y:S01]  /*175f0*/  @!PT LDS RZ, [RZ] ;  /* 0x00000000fffff984 */ /* 0x000fe20000000800 */
[----:B------:R-:W-:Y:S01]  /*17600*/  @!PT LDS RZ, [RZ] ;  /* 0x00000000fffff984 */ /* 0x000fe20000000800 */
[----:B------:R-:W-:Y:S01]  /*17610*/  @!PT LDS RZ, [RZ] ;  /* 0x00000000fffff984 */ /* 0x000fe20000000800 */
[----:B------:R3:W-:Y:S04]  /*17620*/  LDGSTS.E.BYPASS.LTC128B.128 [R8+0x10000], desc[UR42][R2.64], !P3 ;  /* 0x1000000002087fae */ /* 0x0007e8000d901d6a */
[----:B------:R3:W-:Y:S04]  /*17630*/  LDGSTS.E.BYPASS.LTC128B.128 [R8+0x11800], desc[UR42][R2.64+0x20], !P0 ;  /* 0x1180002002087fae */ /* 0x0007e8000c101d6a */
[----:B------:R3:W-:Y:S02]  /*17640*/  LDGSTS.E.BYPASS.LTC128B.128 [R8+0x13000], desc[UR42][R2.64+0x40], !P1 ;  /* 0x1300004002087fae */ /* 0x0007e4000c901d6a */
.L_x_565:
[----:B------:R-:W-:Y:S05]  /*17650*/  BSYNC B0 ;  /* 0x0000000000007941 */ /* 0x000fea0003800000 */
.L_x_564:
[----:B------:R-:W-:Y:S01]  /*17660*/  NOP ;  /* 0x0000000000007918 */ /* 0x000fe20000000000 */
[----:B------:R-:W-:-:S13]  /*17670*/  PLOP3.LUT P0, PT, PT, PT, PT, 0x80, 0x0 ;  /* 0x000000000000781c */ /* 0x000fda0003f0f070 */
.L_x_566:
[----:B------:R-:W-:Y:S02]  /*17680*/  PLOP3.LUT P1, PT, P1, P0, PT, 0xa2, 0x0 ;  /* 0x000000000000781c */ /* 0x000fe40000f21472 */
[----:B------:R-:W-:-:S08]  /*17690*/  @P0 R2UR P1, UR4, R22 ;  /* 0x00000000160402ca */ /* 0x000fd00000020000 */
[----:B------:R-:W-:-:S05]  /*176a0*/  @P0 PLOP3.LUT P0, PT, P1, PT, PT, 0x80, 0x0 ;  /* 0x000000000000081c */ /* 0x000fca0000f0f070 */
[----:B------:R-:W-:Y:S01]  /*176b0*/  @!P1 SYNCS.ARRIVE.TRANS64.RED.A0T1 RZ, [UR4+0x19c00], RZ ;  /* 0x019c00ffffff99a7 */ /* 0x000fe20008200404 */
[----:B------:R-:W-:Y:S07]  /*176c0*/  @!P1 ARRIVES.LDGSTSBAR.64.TRANSCNT [UR4+0x19c00] ;  /* 0x019c0000ff0099b0 */ /* 0x000fee0008000a84 */
[----:B------:R-:W-:Y:S05]  /*176d0*/  @P0 BRA.U.ANY `(.L_x_566) ;  /* 0xfffffffd00e80947 */ /* 0x000fea000393ffff */
[----:B--23--:R-:W2:Y:S02]  /*176e0*/  LDL.LU R2, [R1+0x44] ;  /* 0x0000440001027983 */ /* 0x00cea40000300800 */
[----:B--2---:R-:W-:-:S04]  /*176f0*/  IADD3 R2, R2, 0x1, RZ ;  /* 0x0000000102027810 */ /* 0x004fc80007ffe0ff */
[----:B------:R-:W-:Y:S01]  /*17700*/  LEA.HI R0, R2, R2, RZ, 0x1 ;  /* 0x0000000202007211 */ /* 0x000fe200078f08ff */
[----:B------:R2:W-:Y:S03]  /*17710*/  STL [R1+0x44], R2 ;  /* 0x0000440201007387 */ /* 0x0005e60000100800 */
[----:B------:R-:W-:-:S05]  /*17720*/  LOP3.LUT R0, R0, 0xfffffffe, RZ, 0xc0, !PT ;  /* 0xfffffffe00007812 */ /* 0x000fca00078ec0ff */
[----:B------:R-:W-:-:S05]  /*17730*/  IMAD.IADD R0, R2, 0x1, -R0 ;  /* 0x0000000102007824 */ /* 0x000fca00078e0a00 */
[----:B------:R-:W-:Y:S01]  /*17740*/  SHF.L.U32 R0, R0, 0x1f, RZ ;  /* 0x0000001f00007819 */ /* 0x000fe200000006ff */
[----:B------:R-:W-:Y:S01]  /*17750*/  NOP ;  /* 0x0000000000007918 */ /* 0x000fe20000000000 */
[----:B------:R2:W-:Y:S01]  /*17760*/  SYNCS.ARRIVE.TRANS64.A1T0 RZ, [R22+URZ+0x19c00], RZ ;  /* 0x019c00ff16ff79a7 */ /* 0x0005e2000810003f */
[----:B------:R-:W-:Y:S01]  /*17770*/  BSSY B0, `(.L_x_567) ;  /* 0x0000003000007945 */ /* 0x000fe20003800000 */
[----:B------:R-:W3:Y:S03]  /*17780*/  SYNCS.PHASECHK.TRANS64.TRYWAIT P0, [R22+URZ+0x19c20], R0 ;  /* 0x019c2000160075a7 */ /* 0x000ee6000800017f */
[----:B--23--:R-:W-:Y:S05]  /*17790*/  @!P0 BRA `(.L_x_568) ;  /* 0x0000003c00b48947 */ /* 0x00cfea0003800000 */
.L_x_692:
[----:B------:R-:W-:Y:S05]  /*177a0*/  BSYNC B0 ;  /* 0x0000000000007941 */ /* 0x000fea0003800000 */
.L_x_567:
[----:B------:R-:W3:Y:S02]  /*177b0*/  LDL.LU R2, [R1+0x20] ;  /* 0x0000200001027983 */ /* 0x000ee40000300800 */
[----:B---3--:R-:W-:-:S13]  /*177c0*/  ISETP.GE.AND P0, PT, R2, 0x81, PT ;  /* 0x000000810200780c */ /* 0x008fda0003f06270 */
[----:B------:R-:W-:Y:S05]  /*177d0*/  @!P0 BRA `(.L_x_569) ;  /* 0x00000010004c8947 */ /* 0x000fea0003800000 */
[----:B------:R-:W3:Y:S01]  /*177e0*/  LDL.LU R2, [R1+0x48] ;  /* 0x0000480001027983 */ /* 0x000ee20000300800 */
[----:B------:R-:W-:Y:S02]  /*177f0*/  IMAD.MOV.U32 R4, RZ, RZ, R23 ;  /* 0x000000ffff047224 */ /* 0x000fe400078e0017 */
[----:B0-----:R-:W-:Y:S01]  /*17800*/  IMAD.MOV.U32 R5, RZ, RZ, R25 ;  /* 0x000000ffff057224 */ /* 0x001fe200078e0019 */
[----:B---3--:R-:W-:-:S07]  /*17810*/  LEA.HI.SX32 R20, R2, 0xfffffffe, 0x19 ;  /* 0xfffffffe02147811 */ /* 0x008fce00078fcaff */
.L_x_589:
[----:B0--3--:R-:W3:Y:S01]  /*17820*/  LDL R9, [R1] ;  /* 0x0000000001097983 */ /* 0x009ee20000100800 */
[----:B------:R-:W0:Y:S03]  /*17830*/  LDC R7, c[0x0][0x430] ;  /* 0x00010c00ff077b82 */ /* 0x000e260000000800 */
[----:B------:R-:W4:Y:S01]  /*17840*/  LDL R8, [R1+0x4] ;  /* 0x0000040001087983 */ /* 0x000f220000100800 */
[----:B------:R-:W2:Y:S01]  /*17850*/  S2R R2, SR_TID.X ;  /* 0x0000000000027919 */ /* 0x000ea20000002100 */
[----:B0-----:R-:W-:-:S13]  /*17860*/  ISETP.NE.AND P0, PT, R7, 0x1, PT ;  /* 0x000000010700780c */ /* 0x001fda0003f05270 */
[----:B------:R-:W0:Y:S01]  /*17870*/  @P0 LDC R6, c[0x0][0x434] ;  /* 0x00010d00ff060b82 */ /* 0x000e220000000800 */
[----:B--2---:R-:W-:-:S04]  /*17880*/  LOP3.LUT R0, R2, 0x7f, RZ, 0xc0, !PT ;  /* 0x0000007f02007812 */ /* 0x004fc800078ec0ff */
[----:B-1----:R-:W-:-:S03]  /*17890*/  SHF.R.U32.HI R3, RZ, 0x1, R0 ;  /* 0x00000001ff037819 */ /* 0x002fc60000011600 */
[----:B------:R-:W1:Y:S01]  /*178a0*/  @P0 LDC R0, c[0x0][0x438] ;  /* 0x00010e00ff000b82 */ /* 0x000e620000000800 */
[----:B------:R-:W-:Y:S02]  /*178b0*/  IMAD.SHL.U32 R2, R2, 0x40, RZ ;  /* 0x0000004002027824 */ /* 0x000fe400078e00ff */
[----:B------:R-:W-:-:S03]  /*178c0*/  IMAD R3, R20, 0x80, R3 ;  /* 0x0000008014037824 */ /* 0x000fc600078e0203 */
[----:B------:R-:W-:Y:S01]  /*178d0*/  LOP3.LUT R2, R2, 0x40, RZ, 0xc0, !PT ;  /* 0x0000004002027812 */ /* 0x000fe200078ec0ff */
[----:B------:R-:W-:Y:S05]  /*178e0*/  YIELD ;  /* 0x0000000000007946 */ /* 0x000fea0003800000 */
[----:B------:R-:W-:Y:S01]  /*178f0*/  ULDC.64 UR4, c[0x0][0x428] ;  /* 0x00010a0000047ab9 */ /* 0x000fe20000000a00 */
[----:B---3--:R-:W-:-:S05]  /*17900*/  IADD3 R3, R2, R3, R9 ;  /* 0x0000000302037210 */ /* 0x008fca0007ffe009 */
[----:B0-----:R-:W-:Y:S01]  /*17910*/  @P0 IMAD.HI.U32 R6, R3, R6, RZ ;  /* 0x0000000603060227 */ /* 0x001fe200078e00ff */
[----:B------:R-:W-:-:S04]  /*17920*/  MOV R2, R3 ;  /* 0x0000000300027202 */ /* 0x000fc80000000f00 */
[----:B-1----:R-:W-:-:S05]  /*17930*/  @P0 SHF.R.U32.HI R2, RZ, R0, R6 ;  /* 0x00000000ff020219 */ /* 0x002fca0000011606 */
[----:B------:R-:W-:-:S04]  /*17940*/  IMAD.MOV R0, RZ, RZ, -R2 ;  /* 0x000000ffff007224 */ /* 0x000fc800078e0a02 */
[----:B------:R-:W-:Y:S01]  /*17950*/  IMAD R7, R7, R0, R3 ;  /* 0x0000000007077224 */ /* 0x000fe200078e0203 */
[----:B------:R-:W-:Y:S01]  /*17960*/  SHF.R.S32.HI R3, RZ, 0x1f, R2 ;  /* 0x0000001fff037819 */ /* 0x000fe20000011402 */
[----:B----4-:R-:W-:-:S04]  /*17970*/  IMAD R0, R8, UR4, RZ ;  /* 0x0000000408007c24 */ /* 0x010fc8000f8e02ff */
[C---:B------:R-:W-:Y:S02]  /*17980*/  IMAD R0, R28.reuse, UR5, R0 ;  /* 0x000000051c007c24 */ /* 0x040fe4000f8e0200 */
[----:B------:R-:W-:Y:S01]  /*17990*/  IMAD.WIDE.U32 R2, R28, UR4, R2 ;  /* 0x000000041c027c25 */ /* 0x000fe2000f8e0002 */
[----:B------:R-:W-:-:S03]  /*179a0*/  ULDC.64 UR4, c[0x0][0x418] ;  /* 0x0001060000047ab9 */ /* 0x000fc60000000a00 */
[----:B------:R-:W-:Y:S01]  /*179b0*/  IMAD.IADD R0, R0, 0x1, R3 ;  /* 0x0000000100007824 */ /* 0x000fe200078e0203 */
[----:B------:R-:W-:-:S04]  /*179c0*/  LEA R8, P0, R2, UR4, 0x2 ;  /* 0x0000000402087c11 */ /* 0x000fc8000f8010ff */
[----:B------:R-:W-:-:S05]  /*179d0*/  LEA.HI.X R9, R2, UR5, R0, 0x2, P0 ;  /* 0x0000000502097c11 */ /* 0x000fca00080f1400 */
[----:B------:R-:W2:Y:S01]  /*179e0*/  LDG.E R8, desc[UR42][R8.64] ;  /* 0x0000002a08087981 */ /* 0x000ea2000c1e1900 */
[----:B------:R-:W-:Y:S02]  /*179f0*/  IMAD.U32 R10, RZ, RZ, UR39 ;  /* 0x00000027ff0a7e24 */ /* 0x000fe4000f8e00ff */
[----:B------:R-:W-:-:S03]  /*17a00*/  VIADD R23, R4, 0x1 ;  /* 0x0000000104177836 */ /* 0x000fc60000000000 */
[----:B------:R-:W-:Y:S02]  /*17a10*/  ISETP.NE.AND P2, PT, R10, 0x3, PT ;  /* 0x000000030a00780c */ /* 0x000fe40003f45270 */
[----:B------:R-:W-:Y:S01]  /*17a20*/  ISETP.NE.AND P0, PT, R23, 0x2, PT ;  /* 0x000000021700780c */ /* 0x000fe20003f05270 */
[----:B------:R-:W-:-:S03]  /*17a30*/  IMAD.MOV.U32 R0, RZ, RZ, R20 ;  /* 0x000000ffff007224 */ /* 0x000fc600078e0014 */
[----:B------:R-:W-:Y:S02]  /*17a40*/  SEL R25, RZ, 0x1, P0 ;  /* 0x00000001ff197807 */ /* 0x000fe40000000000 */
[----:B------:R-:W-:Y:S02]  /*17a50*/  ISETP.GT.AND P1, PT, R0, RZ, PT ;  /* 0x000000ff0000720c */ /* 0x000fe40003f24270 */
[----:B------:R-:W-:Y:S02]  /*17a60*/  SEL R23, R23, RZ, P0 ;  /* 0x000000ff17177207 */ /* 0x000fe40000000000 */
[----:B------:R-:W-:Y:S02]  /*17a70*/  IADD3 R20, R20, -0x1, RZ ;  /* 0xffffffff14147810 */ /* 0x000fe40007ffe0ff */
[----:B------:R-:W-:Y:S02]  /*17a80*/  LOP3.LUT R25, R5, R25, RZ, 0x3c, !PT ;  /* 0x0000001905197212 */ /* 0x000fe400078e3cff */
[----:B--2---:R-:W-:Y:S01]  /*17a90*/  SHF.R.S32.HI R17, RZ, 0x1f, R8 ;  /* 0x0000001fff117819 */ /* 0x004fe20000011408 */
[----:B------:R-:W-:Y:S06]  /*17aa0*/  @!P2 BRA `(.L_x_570) ;  /* 0x000000000004a947 */ /* 0x000fec0003800000 */
[----:B------:R-:W-:Y:S01]  /*17ab0*/  BPT.TRAP 0x1 ;  /* 0x000000040000795c */ /* 0x000fe20000300000 */
.L_x_570:
[----:B------:R-:W-:Y:S01]  /*17ac0*/  IMAD R0, R23, 0x8, R22 ;  /* 0x0000000817007824 */ /* 0x000fe200078e0216 */
[----:B------:R-:W-:Y:S01]  /*17ad0*/  SHF.L.U32 R10, R25, 0x1f, RZ ;  /* 0x0000001f190a7819 */ /* 0x000fe200000006ff */
[----:B------:R-:W-:Y:S01]  /*17ae0*/  BSSY B0, `(.L_x_571) ;  /* 0x0000004000007945 */ /* 0x000fe20003800000 */
[----:B------:R-:W-:Y:S02]  /*17af0*/  SHF.R.S32.HI R9, RZ, 0x1f, R7 ;  /* 0x0000001fff097819 */ /* 0x000fe40000011407 */
[----:B------:R-:W0:Y:S02]  /*17b00*/  SYNCS.PHASECHK.TRANS64.TRYWAIT P0, [R0+URZ+0x19c80], R10 ;  /* 0x019c800a000075a7 */ /* 0x000e24000800017f */
[----:B0-----:R-:W-:Y:S05]  /*17b10*/  @!P0 BRA `(.L_x_572) ;  /* 0x0000003800e88947 */ /* 0x001fea0003800000 */
.L_x_693:
[----:B------:R-:W-:Y:S05]  /*17b20*/  BSYNC B0 ;  /* 0x0000000000007941 */ /* 0x000fea0003800000 */
.L_x_571:
[----:B------:R-:W2:Y:S01]  /*17b30*/  LDL R15, [R1+0x10] ;  /* 0x00001000010f7983 */ /* 0x000ea20000100800 */
[----:B------:R-:W-:Y:S01]  /*17b40*/  ULDC.64 UR4, c[0x0][0x328] ;  /* 0x0000ca0000047ab9 */ /* 0x000fe20000000a00 */
[----:B------:R-:W1:Y:S01]  /*17b50*/  LDC R12, c[0x0][0x2f4] ;  /* 0x0000bd00ff0c7b82 */ /* 0x000e620000000800 */
[----:B------:R-:W-:Y:S01]  /*17b60*/  IMAD R6, R9, UR4, RZ ;  /* 0x0000000409067c24 */ /* 0x000fe2000f8e02ff */
[----:B------:R-:W3:Y:S01]  /*17b70*/  S2R R11, SR_TID.X ;  /* 0x00000000000b7919 */ /* 0x000ee20000002100 */
        /* <DEDUP_REMOVED lines=13> */
[----:B------:R-:W-:-:S02]  /*17c50*/  UMOV UR4, 0xffffffff ;  /* 0xffffffff00047882 */ /* 0x000fc40000000000 */
[----:B------:R-:W-:Y:S01]  /*17c60*/  IADD3 R21, P0, R2, UR6, RZ ;  /* 0x0000000602157c10 */ /* 0x000fe2000ff1e0ff */
[C---:B---3--:R-:W-:Y:S02]  /*17c70*/  IMAD.SHL.U32 R13, R11.reuse, 0x10, RZ ;  /* 0x000000100b0d7824 */ /* 0x048fe400078e00ff */
[----:B------:R-:W-:Y:S01]  /*17c80*/  IMAD.SHL.U32 R11, R11, 0x10, RZ ;  /* 0x000000100b0b7824 */ /* 0x000fe200078e00ff */
[----:B------:R-:W-:Y:S02]  /*17c90*/  IADD3.X R26, R26, UR7, R3, P0, !PT ;  /* 0x000000071a1a7c10 */ /* 0x000fe400087fe403 */
[----:B------:R-:W-:Y:S02]  /*17ca0*/  LOP3.LUT R13, R13, 0x10, RZ, 0xc0, !PT ;  /* 0x000000100d0d7812 */ /* 0x000fe400078ec0ff */
[----:B------:R-:W-:Y:S02]  /*17cb0*/  LOP3.LUT R11, R11, 0x10, RZ, 0xc0, !PT ;  /* 0x000000100b0b7812 */ /* 0x000fe400078ec0ff */
[----:B------:R-:W-:-:S02]  /*17cc0*/  LOP3.LUT R14, R13, 0x40, RZ, 0xfc, !PT ;  /* 0x000000400d0e7812 */ /* 0x000fc400078efcff */
[----:B------:R-:W-:Y:S02]  /*17cd0*/  LOP3.LUT R13, R13, 0x20, RZ, 0xfc, !PT ;  /* 0x000000200d0d7812 */ /* 0x000fe400078efcff */
[-C--:B-1----:R-:W-:Y:S02]  /*17ce0*/  ISETP.GE.AND P2, PT, R14, R12.reuse, PT ;  /* 0x0000000c0e00720c */ /* 0x082fe40003f46270 */
[-C--:B------:R-:W-:Y:S02]  /*17cf0*/  ISETP.GE.AND P3, PT, R13, R12.reuse, PT ;  /* 0x0000000c0d00720c */ /* 0x080fe40003f66270 */
[----:B------:R-:W-:Y:S01]  /*17d00*/  ISETP.GE.AND P4, PT, R11, R12, PT ;  /* 0x0000000c0b00720c */ /* 0x000fe20003f86270 */
[----:B--2---:R-:W-:Y:S01]  /*17d10*/  IMAD R6, R23, 0x3000, R15 ;  /* 0x0000300017067824 */ /* 0x004fe200078e020f */
[----:B------:R-:W-:Y:S11]  /*17d20*/  BRA.DIV UR4, `(.L_x_573) ;  /* 0x0000003a04787947 */ /* 0x000ff6000b800000 */
[----:B------:R-:W1:Y:S01]  /*17d30*/  S2R R3, SR_TID.X ;  /* 0x0000000000037919 */ /* 0x000e620000002100 */
[----:B------:R-:W-:Y:S01]  /*17d40*/  IMAD.IADD R6, R22, 0x1, R6 ;  /* 0x0000000116067824 */ /* 0x000fe200078e0206 */
[----:B------:R-:W2:Y:S01]  /*17d50*/  SHFL.IDX PT, R2, R21, RZ, 0x1e1f ;  /* 0x001e1fff15027589 */ /* 0x000ea200000e0000 */
[----:B-1----:R-:W-:-:S03]  /*17d60*/  SHF.L.U32 R11, R3, 0x4, RZ ;  /* 0x00000004030b7819 */ /* 0x002fc600000006ff */
[----:B------:R-:W1:Y:S01]  /*17d70*/  SHFL.IDX PT, R3, R26, RZ, 0x1e1f ;  /* 0x001e1fff1a037589 */ /* 0x000e6200000e0000 */
[----:B------:R-:W-:-:S03]  /*17d80*/  LOP3.LUT R11, R11, 0x10, RZ, 0xc0, !PT ;  /* 0x000000100b0b7812 */ /* 0x000fc600078ec0ff */
[----:B------:R-:W3:Y:S01]  /*17d90*/  SHFL.IDX PT, R26, R26, 0x1, 0x1e1f ;  /* 0x003e1f001a1a7f89 */ /* 0x000ee200000e0000 */
[----:B--2---:R-:W-:-:S05]  /*17da0*/  IADD3 R2, P0, R11, R2, RZ ;  /* 0x000000020b027210 */ /* 0x004fca0007f1e0ff */
[----:B-1----:R-:W-:-:S05]  /*17db0*/  IMAD.X R3, RZ, RZ, R3, P0 ;  /* 0x000000ffff037224 */ /* 0x002fca00000e0603 */
[----:B------:R-:W-:Y:S04]  /*17dc0*/  LDGSTS.E.BYPASS.LTC128B.128 [R6+0x9000], desc[UR42][R2.64], !P4 ;  /* 0x0900000002067fae */ /* 0x000fe8000e101d6a */
[----:B------:R-:W-:Y:S04]  /*17dd0*/  LDGSTS.E.BYPASS.LTC128B.128 [R6+0xa000], desc[UR42][R2.64+0x20], !P3 ;  /* 0x0a00002002067fae */ /* 0x000fe8000d901d6a */
[----:B------:R1:W-:Y:S04]  /*17de0*/  LDGSTS.E.BYPASS.LTC128B.128 [R6+0xb000], desc[UR42][R2.64+0x40], !P2 ;  /* 0x0b00004002067fae */ /* 0x0003e8000d101d6a */
[----:B-1-3--:R1:W2:Y:S02]  /*17df0*/  SHFL.IDX PT, R2, R21, 0x1, 0x1e1f ;  /* 0x003e1f0015027f89 */ /* 0x00a2a400000e0000 */
.L_x_699:
[----:B------:R-:W3:Y:S02]  /*17e00*/  S2R R3, SR_TID.X ;  /* 0x0000000000037919 */ /* 0x000ee40000002100 */
[----:B---3--:R-:W-:-:S05]  /*17e10*/  IMAD.SHL.U32 R3, R3, 0x10, RZ ;  /* 0x0000001003037824 */ /* 0x008fca00078e00ff */
[----:B------:R-:W-:-:S04]  /*17e20*/  LOP3.LUT R3, R3, 0x10, RZ, 0xc0, !PT ;  /* 0x0000001003037812 */ /* 0x000fc800078ec0ff */
        /* <DEDUP_REMOVED lines=10> */
.L_x_574:
        /* <DEDUP_REMOVED lines=11> */
.L_x_575:
[----:B------:R2:W-:Y:S01]  /*17f80*/  SYNCS.ARRIVE.TRANS64.A1T0 RZ, [R0+URZ+0x19c70], RZ ;  /* 0x019c70ff00ff79a7 */ /* 0x0005e2000810003f */
[----:B------:R-:W-:Y:S05]  /*17f90*/  @!P3 BRA `(.L_x_576) ;  /* 0x000000000004b947 */ /* 0x000fea0003800000 */
[----:B------:R-:W-:Y:S01]  /*17fa0*/  BPT.TRAP 0x1 ;  /* 0x000000040000795c */ /* 0x000fe20000300000 */
.L_x_576:
[----:B------:R-:W3:Y:S01]  /*17fb0*/  SYNCS.PHASECHK.TRANS64.TRYWAIT P0, [R0+URZ+0x19c40], R10 ;  /* 0x019c400a000075a7 */ /* 0x000ee2000800017f */
[----:B------:R-:W-:Y:S04]  /*17fc0*/  BSSY B0, `(.L_x_577) ;  /* 0x0000002000007945 */ /* 0x000fe80003800000 */
[----:B---3--:R-:W-:Y:S05]  /*17fd0*/  @!P0 BRA `(.L_x_578) ;  /* 0x0000003800788947 */ /* 0x008fea0003800000 */
.L_x_700:
[----:B------:R-:W-:Y:S05]  /*17fe0*/  BSYNC B0 ;  /* 0x0000000000007941 */ /* 0x000fea0003800000 */
.L_x_577:
[----:B------:R-:W4:Y:S01]  /*17ff0*/  S2R R13, SR_TID.X ;  /* 0x00000000000d7919 */ /* 0x000f220000002100 */
[----:B------:R-:W-:Y:S01]  /*18000*/  ULDC.64 UR4, c[0x0][0x300] ;  /* 0x0000c00000047ab9 */ /* 0x000fe20000000a00 */
[----:B------:R-:W5:Y:S01]  /*18010*/  LDC R11, c[0x0][0x2f4] ;  /* 0x0000bd00ff0b7b82 */ /* 0x000f620000000800 */
[----:B------:R-:W-:Y:S01]  /*18020*/  IMAD R9, R9, UR4, RZ ;  /* 0x0000000409097c24 */ /* 0x000fe2000f8e02ff */
[----:B------:R-:W-:Y:S01]  /*18030*/  ULDC.64 UR6, c[0x0][0x2e8] ;  /* 0x0000ba0000067ab9 */ /* 0x000fe20000000a00 */
[----:B------:R-:W-:-:S04]  /*18040*/  IMAD.WIDE.U32 R2, R7, UR4, RZ ;  /* 0x0000000407027c25 */ /* 0x000fc8000f8e00ff */
[----:B------:R-:W-:Y:S01]  /*18050*/  IMAD R9, R7, UR5, R9 ;  /* 0x0000000507097c24 */ /* 0x000fe2000f8e0209 */
[----:B------:R-:W-:Y:S02]  /*18060*/  ULDC.64 UR4, c[0x0][0x310] ;  /* 0x0000c40000047ab9 */ /* 0x000fe40000000a00 */
[----:B------:R-:W-:Y:S02]  /*18070*/  IMAD R17, R17, UR4, RZ ;  /* 0x0000000411117c24 */ /* 0x000fe4000f8e02ff */
[----:B------:R-:W-:Y:S02]  /*18080*/  IADD3 R3, R3, R9, RZ ;  /* 0x0000000903037210 */ /* 0x000fe40007ffe0ff */
        /* <DEDUP_REMOVED lines=9> */
[C---:B----4-:R-:W-:Y:S02]  /*18120*/  IMAD.SHL.U32 R12, R13.reuse, 0x10, RZ ;  /* 0x000000100d0c7824 */ /* 0x050fe400078e00ff */
[----:B-1----:R-:W-:Y:S01]  /*18130*/  IMAD.SHL.U32 R21, R13, 0x10, RZ ;  /* 0x000000100d157824 */ /* 0x002fe200078e00ff */
[----:B------:R-:W-:Y:S02]  /*18140*/  IADD3.X R8, R8, UR7, R3, P0, !PT ;  /* 0x0000000708087c10 */ /* 0x000fe400087fe403 */
[----:B------:R-:W-:Y:S02]  /*18150*/  LOP3.LUT R12, R12, 0x10, RZ, 0xc0, !PT ;  /* 0x000000100c0c7812 */ /* 0x000fe400078ec0ff */
[----:B------:R-:W-:Y:S02]  /*18160*/  LOP3.LUT R21, R21, 0x10, RZ, 0xc0, !PT ;  /* 0x0000001015157812 */ /* 0x000fe400078ec0ff */
[----:B------:R-:W-:-:S02]  /*18170*/  LOP3.LUT R13, R12, 0x40, RZ, 0xfc, !PT ;  /* 0x000000400c0d7812 */ /* 0x000fc400078efcff */
[----:B------:R-:W-:Y:S02]  /*18180*/  LOP3.LUT R12, R12, 0x20, RZ, 0xfc, !PT ;  /* 0x000000200c0c7812 */ /* 0x000fe400078efcff */
[-C--:B-----5:R-:W-:Y:S02]  /*18190*/  ISETP.GE.AND P2, PT, R13, R11.reuse, PT ;  /* 0x0000000b0d00720c */ /* 0x0a0fe40003f46270 */
[-C--:B------:R-:W-:Y:S02]  /*181a0*/  ISETP.GE.AND P3, PT, R12, R11.reuse, PT ;  /* 0x0000000b0c00720c */ /* 0x080fe40003f66270 */
[----:B------:R-:W-:Y:S01]  /*181b0*/  ISETP.GE.AND P4, PT, R21, R11, PT ;  /* 0x0000000b1500720c */ /* 0x000fe20003f86270 */
[----:B------:R-:W-:-:S12]  /*181c0*/  BRA.DIV UR4, `(.L_x_579) ;  /* 0x0000003a04107947 */ /* 0x000fd8000b800000 */
[----:B------:R-:W1:Y:S04]  /*181d0*/  SHFL.IDX PT, R2, R7, RZ, 0x1e1f ;  /* 0x001e1fff07027589 */ /* 0x000e6800000e0000 */
[----:B------:R-:W4:Y:S04]  /*181e0*/  SHFL.IDX PT, R3, R8, RZ, 0x1e1f ;  /* 0x001e1fff08037589 */ /* 0x000f2800000e0000 */
[----:B------:R-:W0:Y:S01]  /*181f0*/  SHFL.IDX PT, R8, R8, 0x1, 0x1e1f ;  /* 0x003e1f0008087f89 */ /* 0x000e2200000e0000 */
[----:B-1----:R-:W-:-:S05]  /*18200*/  IADD3 R2, P0, R21, R2, RZ ;  /* 0x0000000215027210 */ /* 0x002fca0007f1e0ff */
[----:B----4-:R-:W-:-:S05]  /*18210*/  IMAD.X R3, RZ, RZ, R3, P0 ;  /* 0x000000ffff037224 */ /* 0x010fca00000e0603 */
[----:B------:R-:W-:Y:S04]  /*18220*/  LDGSTS.E.BYPASS.LTC128B.128 [R6+0x13800], desc[UR42][R2.64], !P4 ;  /* 0x1380000002067fae */ /* 0x000fe8000e101d6a */
[----:B------:R-:W-:Y:S04]  /*18230*/  LDGSTS.E.BYPASS.LTC128B.128 [R6+0x14800], desc[UR42][R2.64+0x20], !P3 ;  /* 0x1480002002067fae */ /* 0x000fe8000d901d6a */
[----:B------:R1:W-:Y:S04]  /*18240*/  LDGSTS.E.BYPASS.LTC128B.128 [R6+0x15800], desc[UR42][R2.64+0x40], !P2 ;  /* 0x1580004002067fae */ /* 0x0003e8000d101d6a */
[----:B01----:R1:W4:Y:S02]  /*18250*/  SHFL.IDX PT, R2, R7, 0x1, 0x1e1f ;  /* 0x003e1f0007027f89 */ /* 0x00332400000e0000 */
.L_x_706:
[----:B----4-:R-:W-:-:S05]  /*18260*/  IADD3 R2, P0, R21, R2, RZ ;  /* 0x0000000215027210 */ /* 0x010fca0007f1e0ff */
        /* <DEDUP_REMOVED lines=9> */
.L_x_580:
[----:B------:R-:W-:Y:S02]  /*18300*/  PLOP3.LUT P2, PT, P2, P0, PT, 0xa2, 0x0 ;  /* 0x000000000000781c */ /* 0x000fe40001741472 */
[----:B------:R-:W-:-:S08]  /*18310*/  @P0 R2UR P2, UR4, R0 ;  /* 0x00000000000402ca */ /* 0x000fd00000040000 */
[----:B------:R-:W-:-:S05]  /*18320*/  @P0 PLOP3.LUT P0, PT, P2, PT, PT, 0x80, 0x0 ;  /* 0x000000000000081c */ /* 0x000fca000170f070 */
[----:B------:R-:W-:Y:S01]  /*18330*/  @!P2 SYNCS.ARRIVE.TRANS64.RED.A0T1 RZ, [UR4+0x19c30], RZ ;  /* 0x019c30ffffffa9a7 */ /* 0x000fe20008200404 */
[----:B------:R-:W-:Y:S07]  /*18340*/  @!P2 ARRIVES.LDGSTSBAR.64.TRANSCNT [UR4+0x19c30] ;  /* 0x019c3000ff00a9b0 */ /* 0x000fee0008000a84 */
[----:B------:R-:W-:Y:S05]  /*18350*/  @P0 BRA.U.ANY `(.L_x_580) ;  /* 0xfffffffd00e80947 */ /* 0x000fea000393ffff */
[----:B------:R-:W-:Y:S01]  /*18360*/  NOP ;  /* 0x0000000000007918 */ /* 0x000fe20000000000 */
[----:B0-----:R-:W-:-:S04]  /*18370*/  MOV R2, UR39 ;  /* 0x0000002700027c02 */ /* 0x001fc80008000f00 */
[----:B------:R-:W-:-:S13]  /*18380*/  ISETP.NE.AND P3, PT, R2, 0x3, PT ;  /* 0x000000030200780c */ /* 0x000fda0003f65270 */
[----:B------:R-:W-:Y:S05]  /*18390*/  @!P3 BRA `(.L_x_581) ;  /* 0x000000000004b947 */ /* 0x000fea0003800000 */
[----:B------:R-:W-:Y:S01]  /*183a0*/  BPT.TRAP 0x1 ;  /* 0x000000040000795c */ /* 0x000fe20000300000 */
.L_x_581:
[----:B------:R2:W-:Y:S02]  /*183b0*/  SYNCS.ARRIVE.TRANS64.A1T0 RZ, [R0+URZ+0x19c30], RZ ;  /* 0x019c30ff00ff79a7 */ /* 0x0005e4000810003f */
[----:B--23--:R-:W-:-:S05]  /*183c0*/  IMAD.U32 R0, RZ, RZ, UR36 ;  /* 0x00000024ff007e24 */ /* 0x00cfca000f8e00ff */
[----:B------:R-:W-:-:S13]  /*183d0*/  ISETP.NE.AND P0, PT, R0, 0x3, PT ;  /* 0x000000030000780c */ /* 0x000fda0003f05270 */
[----:B------:R-:W-:Y:S05]  /*183e0*/  @!P0 BRA `(.L_x_582) ;  /* 0x0000000000048947 */ /* 0x000fea0003800000 */
[----:B------:R-:W-:Y:S01]  /*183f0*/  BPT.TRAP 0x1 ;  /* 0x000000040000795c */ /* 0x000fe20000300000 */
.L_x_582:
[----:B------:R-:W-:Y:S01]  /*18400*/  LOP3.LUT R0, R5, 0x1, RZ, 0x3c, !PT ;  /* 0x0000000105007812 */ /* 0x000fe200078e3cff */
[----:B------:R-:W-:Y:S01]  /*18410*/  IMAD R2, R4, 0x8, R22 ;  /* 0x0000000804027824 */ /* 0x000fe200078e0216 */
[----:B------:R-:W-:Y:S02]  /*18420*/  BSSY B0, `(.L_x_583) ;  /* 0x0000004000007945 */ /* 0x000fe40003800000 */
[----:B------:R-:W-:-:S04]  /*18430*/  SHF.L.U32 R0, R0, 0x1f, RZ ;  /* 0x0000001f00007819 */ /* 0x000fc800000006ff */
[----:B------:R-:W0:Y:S02]  /*18440*/  SYNCS.PHASECHK.TRANS64.TRYWAIT P2, [R2+URZ+0x19c70], R0 ;  /* 0x019c7000020075a7 */ /* 0x000e24000804017f */
[----:B0-----:R-:W-:Y:S05]  /*18450*/  @!P2 BRA `(.L_x_584) ;  /* 0x000000380004a947 */ /* 0x001fea0003800000 */
.L_x_707:
[----:B------:R-:W-:Y:S05]  /*18460*/  BSYNC B0 ;  /* 0x0000000000007941 */ /* 0x000fea0003800000 */
.L_x_583:
[----:B------:R-:W-:-:S05]  /*18470*/  IMAD.U32 R3, RZ, RZ, UR39 ;  /* 0x00000027ff037e24 */ /* 0x000fca000f8e00ff */
[----:B------:R-:W-:-:S13]  /*18480*/  ISETP.NE.AND P2, PT, R3, 0x3, PT ;  /* 0x000000030300780c */ /* 0x000fda0003f45270 */
[----:B------:R-:W-:Y:S05]  /*18490*/  @!P2 BRA `(.L_x_585) ;  /* 0x000000000004a947 */ /* 0x000fea0003800000 */
[----:B------:R-:W-:Y:S01]  /*184a0*/  BPT.TRAP 0x1 ;  /* 0x000000040000795c */ /* 0x000fe20000300000 */
.L_x_585:
[----:B0-----:R-:W-:Y:S01]  /*184b0*/  SHF.L.U32 R0, R5, 0x1f, RZ ;  /* 0x0000001f05007819 */ /* 0x001fe200000006ff */
[----:B------:R-:W-:-:S03]  /*184c0*/  IMAD R3, R4, 0x3000, RZ ;  /* 0x0000300004037824 */ /* 0x000fc600078e02ff */
[----:B------:R-:W0:Y:S02]  /*184d0*/  SYNCS.PHASECHK.TRANS64.TRYWAIT P2, [R2+URZ+0x19c60], R0 ;  /* 0x019c6000020075a7 */ /* 0x000e24000804017f */
[----:B0-----:R-:W-:Y:S05]  /*184e0*/  @!P2 BRA `(.L_x_586) ;  /* 0x0000003400f4a947 */ /* 0x001fea0003800000 */
.L_x_708:
        /* <DEDUP_REMOVED lines=8> */
[----:B-1----:R-:W0:Y:S02]  /*18570*/  LDSM.16.MT88.4 R4, [R0+0x9000] ;  /* 0x009000000004783b */ /* 0x002e240000004200 */
        /* <DEDUP_REMOVED lines=18> */
[----:B---3--:R-:W-:Y:S02]  /*186a0*/  IADD3 R3, R12, 0x3000, R3 ;  /* 0x000030000c037810 */ /* 0x008fe40007ffe003 */
[----:B------:R-:W-:-:S04]  /*186b0*/  MOV R12, UR39 ;  /* 0x00000027000c7c02 */ /* 0x000fc80008000f00 */
        /* <DEDUP_REMOVED lines=26> */
.L_x_587:
[----:B-1----:R1:W-:Y:S01]  /*18860*/  SYNCS.ARRIVE.TRANS64.A1T0 RZ, [R2+URZ+0x19c50], RZ ;  /* 0x019c50ff02ff79a7 */ /* 0x0023e2000810003f */
[----:B------:R-:W-:Y:S06]  /*18870*/  BAR.SYNC.DEFER_BLOCKING 0x2, 0x80 ;  /* 0x0082000000007b1d */ /* 0x000fec0000010000 */
[----:B------:R-:W-:Y:S05]  /*18880*/  @!P0 BRA `(.L_x_588) ;  /* 0x0000000000048947 */ /* 0x000fea0003800000 */
[----:B------:R-:W-:Y:S01]  /*18890*/  BPT.TRAP 0x1 ;  /* 0x000000040000795c */ /* 0x000fe20000300000 */
.L_x_588:
[----:B------:R-:W2:Y:S01]  /*188a0*/  LDL R0, [R1+0xc] ;  /* 0x00000c0001007983 */ /* 0x000ea20000100800 */
[----:B-1----:R-:W-:Y:S02]  /*188b0*/  VIADD R2, R2, 0x19c80 ;  /* 0x00019c8002027836 */ /* 0x002fe40000000000 */
[----:B------:R-:W-:Y:S02]  /*188c0*/  IMAD.MOV.U32 R4, RZ, RZ, R23 ;  /* 0x000000ffff047224 */ /* 0x000fe400078e0017 */
[----:B------:R-:W-:Y:S01]  /*188d0*/  IMAD.MOV.U32 R5, RZ, RZ, R25 ;  /* 0x000000ffff057224 */ /* 0x000fe200078e0019 */
[----:B--2---:R-:W-:-:S04]  /*188e0*/  PRMT R2, R0, 0x654, R2 ;  /* 0x0000065400027816 */ /* 0x004fc80000000002 */
[----:B------:R3:W-:Y:S01]  /*188f0*/  SYNCS.ARRIVE.TRANS64.RED.A1T0 RZ, [R2+URZ], RZ ;  /* 0x000000ff02ff79a7 */ /* 0x0007e2000810043f */
[----:B------:R-:W-:Y:S05]  /*18900*/  @P1 BRA `(.L_x_589) ;  /* 0xffffffec00c41947 */ /* 0x000fea000383ffff */
.L_x_569:
[----:B--2---:R-:W3:Y:S01]  /*18910*/  S2R R0, SR_TID.X ;  /* 0x0000000000007919 */ /* 0x004ee20000002100 */
[----:B------:R-:W-:Y:S01]  /*18920*/  BSSY B0, `(.L_x_590) ;  /* 0x0000012000007945 */ /* 0x000fe20003800000 */
[----:B---3--:R-:W-:Y:S01]  /*18930*/  LOP3.LUT R2, R0, 0x7f, RZ, 0xc0, !PT ;  /* 0x0000007f00027812 */ /* 0x008fe200078ec0ff */
[----:B------:R-:W-:-:S03]  /*18940*/  IMAD.U32 R0, RZ, RZ, UR36 ;  /* 0x00000024ff007e24 */ /* 0x000fc6000f8e00ff */
[----:B------:R-:W-:Y:S02]  /*18950*/  ISETP.NE.AND P1, PT, R2, RZ, PT ;  /* 0x000000ff0200720c */ /* 0x000fe40003f25270 */
[----:B------:R-:W-:-:S11]  /*18960*/  ISETP.NE.AND P0, PT, R0, 0x3, PT ;  /* 0x000000030000780c */ /* 0x000fd60003f05270 */
[----:B------:R-:W-:Y:S05]  /*18970*/  @P1 BRA `(.L_x_591) ;  /* 0x0000000000301947 */ /* 0x000fea0003800000 */
[----:B0-----:R-:W0:Y:S01]  /*18980*/  S2R R5, SR_LANEID ;  /* 0x0000000000057919 */ /* 0x001e220000000000 */
[----:B------:R-:W-:Y:S01]  /*18990*/  VOTEU.ANY UR4, UPT, PT ;  /* 0x0000000000047886 */ /* 0x000fe200038e0100 */
[----:B-1----:R-:W1:Y:S01]  /*189a0*/  LDC.64 R2, c[0x0][0xc60] ;  /* 0x00031800ff027b82 */ /* 0x002e620000000a00 */
        /* <DEDUP_REMOVED lines=8> */
[----:B0-----:R-:W-:-:S07]  /*18a30*/  IADD3 R16, R0, UR38, R7 ;  /* 0x0000002600107c10 */ /* 0x001fce000fffe007 */
.L_x_591:
[----:B------:R-:W-:Y:S05]  /*18a40*/  BSYNC B0 ;  /* 0x0000000000007941 */ /* 0x000fea0003800000 */
.L_x_590:
[----:B------:R-:W-:Y:S05]  /*18a50*/  @!P0 BRA `(.L_x_592) ;  /* 0x0000000000048947 */ /* 0x000fea0003800000 */
[----:B------:R-:W-:Y:S01]  /*18a60*/  BPT.TRAP 0x1 ;  /* 0x000000040000795c */ /* 0x000fe20000300000 */
.L_x_592:
[----:B------:R-:W-:Y:S01]  /*18a70*/  LOP3.LUT R0, R25, 0x1, RZ, 0x3c, !PT ;  /* 0x0000000119007812 */ /* 0x000fe200078e3cff */
[----:B01----:R-:W-:Y:S01]  /*18a80*/  IMAD R3, R23, 0x8, R22 ;  /* 0x0000000817037824 */ /* 0x003fe200078e0216 */
[----:B------:R-:W-:Y:S02]  /*18a90*/  BSSY B0, `(.L_x_593) ;  /* 0x0000004000007945 */ /* 0x000fe40003800000 */
[----:B------:R-:W-:-:S04]  /*18aa0*/  SHF.L.U32 R0, R0, 0x1f, RZ ;  /* 0x0000001f00007819 */ /* 0x000fc800000006ff */
[----:B------:R-:W0:Y:S02]  /*18ab0*/  SYNCS.PHASECHK.TRANS64.TRYWAIT P1, [R3+URZ+0x19c70], R0 ;  /* 0x019c7000030075a7 */ /* 0x000e24000802017f */
[----:B0-----:R-:W-:Y:S05]  /*18ac0*/  @!P1 BRA `(.L_x_594) ;  /* 0x0000003000909947 */ /* 0x001fea0003800000 */
.L_x_709:
[----:B------:R-:W-:Y:S05]  /*18ad0*/  BSYNC B0 ;  /* 0x0000000000007941 */ /* 0x000fea0003800000 */
.L_x_593:
[----:B------:R-:W-:-:S04]  /*18ae0*/  MOV R2, UR39 ;  /* 0x0000002700027c02 */ /* 0x000fc80008000f00 */
[----:B------:R-:W-:-:S13]  /*18af0*/  ISETP.NE.AND P1, PT, R2, 0x3, PT ;  /* 0x000000030200780c */ /* 0x000fda0003f25270 */
[----:B------:R-:W-:Y:S05]  /*18b00*/  @!P1 BRA `(.L_x_595) ;  /* 0x0000000000049947 */ /* 0x000fea0003800000 */
[----:B------:R-:W-:Y:S01]  /*18b10*/  BPT.TRAP 0x1 ;  /* 0x000000040000795c */ /* 0x000fe20000300000 */
.L_x_595:
[----:B0-----:R-:W-:-:S04]  /*18b20*/  SHF.L.U32 R0, R25, 0x1f, RZ ;  /* 0x0000001f19007819 */ /* 0x001fc800000006ff */
[----:B------:R-:W0:Y:S02]  /*18b30*/  SYNCS.PHASECHK.TRANS64.TRYWAIT P1, [R3+URZ+0x19c60], R0 ;  /* 0x019c6000030075a7 */ /* 0x000e24000802017f */
[----:B0-----:R-:W-:Y:S05]  /*18b40*/  @!P1 BRA `(.L_x_596) ;  /* 0x0000003000849947 */ /* 0x001fea0003800000 */
.L_x_710:
        /* <DEDUP_REMOVED lines=56> */
.L_x_597:
[----:B-1----:R1:W-:Y:S01]  /*18ed0*/  SYNCS.ARRIVE.TRANS64.A1T0 RZ, [R3+URZ+0x19c50], RZ ;  /* 0x019c50ff03ff79a7 */ /* 0x0023e2000810003f */
[----:B------:R-:W-:Y:S06]  /*18ee0*/  BAR.SYNC.DEFER_BLOCKING 0x2, 0x80 ;  /* 0x0082000000007b1d */ /* 0x000fec0000010000 */
[----:B------:R-:W-:Y:S05]  /*18ef0*/  @!P0 BRA `(.L_x_598) ;  /* 0x0000000000048947 */ /* 0x000fea0003800000 */
[----:B------:R-:W-:Y:S01]  /*18f00*/  BPT.TRAP 0x1 ;  /* 0x000000040000795c */ /* 0x000fe20000300000 */
.L_x_598:
[----:B------:R-:W2:Y:S01]  /*18f10*/  LDL R0, [R1+0xc] ;  /* 0x00000c0001007983 */ /* 0x000ea20000100800 */
[----:B-1----:R-:W-:Y:S02]  /*18f20*/  VIADD R3, R3, 0x19c80 ;  /* 0x00019c8003037836 */ /* 0x002fe40000000000 */
[----:B------:R-:W-:-:S05]  /*18f30*/  VIADD R23, R23, 0x1 ;  /* 0x0000000117177836 */ /* 0x000fca0000000000 */
[----:B------:R-:W-:-:S04]  /*18f40*/  ISETP.NE.AND P0, PT, R23, 0x2, PT ;  /* 0x000000021700780c */ /* 0x000fc80003f05270 */
[----:B------:R-:W-:Y:S02]  /*18f50*/  SEL R23, R23, RZ, P0 ;  /* 0x000000ff17177207 */ /* 0x000fe40000000000 */
[----:B--2---:R-:W-:Y:S02]  /*18f60*/  PRMT R3, R0, 0x654, R3 ;  /* 0x0000065400037816 */ /* 0x004fe40000000003 */
[----:B------:R-:W-:Y:S02]  /*18f70*/  SEL R0, RZ, 0x1, P0 ;  /* 0x00000001ff007807 */ /* 0x000fe40000000000 */
[----:B------:R1:W-:Y:S02]  /*18f80*/  SYNCS.ARRIVE.TRANS64.RED.A1T0 RZ, [R3+URZ], RZ ;  /* 0x000000ff03ff79a7 */ /* 0x0003e4000810043f */
[----:B------:R-:W-:-:S07]  /*18f90*/  LOP3.LUT R25, R25, R0, RZ, 0x3c, !PT ;  /* 0x0000000019197212 */ /* 0x000fce00078e3cff */
.L_x_539:
[----:B------:R-:W2:Y:S02]  /*18fa0*/  LDL R0, [R1+0x8] ;  /* 0x0000080001007983 */ /* 0x000ea40000100800 */
[----:B--2---:R-:W-:-:S13]  /*18fb0*/  LOP3.LUT P0, RZ, R0, 0x10, RZ, 0xc0, !PT ;  /* 0x0000001000ff7812 */ /* 0x004fda000780c0ff */
[----:B------:R-:W-:Y:S05]  /*18fc0*/  @!P0 BRA `(.L_x_599) ;  /* 0x0000000000288947 */ /* 0x000fea0003800000 */
[----:B------:R-:W-:Y:S05]  /*18fd0*/  WARPSYNC.ALL ;  /* 0x0000000000007948 */ /* 0x000fea0003800000 */
[----:B------:R-:W2:Y:S08]  /*18fe0*/  S2UR UR4, SR_CgaCtaId ;  /* 0x00000000000479c3 */ /* 0x000eb00000008800 */
[----:B------:R-:W-:Y:S01]  /*18ff0*/  BAR.SYNC.DEFER_BLOCKING 0x5, 0x200 ;  /* 0x0148000000007b1d */ /* 0x000fe20000010000 */
[----:B0-----:R-:W-:-:S02]  /*19000*/  MOV R22, 0x400 ;  /* 0x0000040000167802 */ /* 0x001fc40000000f00 */
[----:B--2---:R-:W-:-:S04]  /*19010*/  MOV R0, UR4 ;  /* 0x0000000400007c02 */ /* 0x004fc80008000f00 */
[----:B------:R-:W-:Y:S01]  /*19020*/  LEA R22, R0, R22, 0x18 ;  /* 0x0000001600167211 */ /* 0x000fe200078ec0ff */
[----:B------:R0:W-:Y:S04]  /*19030*/  STL [R1+0xc], R0 ;  /* 0x00000c0001007387 */ /* 0x0001e80000100800 */
[----:B------:R0:W2:Y:S01]  /*19040*/  LDS.128 R16, [R22+0x19cd0] ;  /* 0x019cd00016107984 */ /* 0x0000a20000000c00 */
[----:B------:R-:W-:Y:S06]  /*19050*/  BAR.ARV 0x4, 0x200 ;  /* 0x0108000000007b1d */ /* 0x000fec0000002000 */
[----:B------:R-:W-:Y:S05]  /*19060*/  BRA `(.L_x_600) ;  /* 0x0000000800487947 */ /* 0x000fea0003800000 */
.L_x_599:
[----:B------:R-:W2:Y:S01]  /*19070*/  S2R R0, SR_TID.X ;  /* 0x0000000000007919 */ /* 0x000ea20000002100 */
[----:B------:R-:W-:Y:S01]  /*19080*/  UMOV UR4, 0xffffffff ;  /* 0xffffffff00047882 */ /* 0x000fe20000000000 */
[----:B--2---:R-:W-:-:S04]  /*19090*/  LOP3.LUT R6, R0, 0x1f, RZ, 0xc0, !PT ;  /* 0x0000001f00067812 */ /* 0x004fc800078ec0ff */
[----:B------:R-:W-:Y:S01]  /*190a0*/  ISETP.NE.AND P0, PT, R6, 0x1f, PT ;  /* 0x0000001f0600780c */ /* 0x000fe20003f05270 */
[----:B------:R-:W-:-:S12]  /*190b0*/  BRA.DIV UR4, `(.L_x_601) ;  /* 0x0000002e043c7947 */ /* 0x000fd8000b800000 */
[----:B0-----:R-:W-:Y:S01]  /*190c0*/  IMAD.IADD R5, R19, 0x1, R6 ;  /* 0x0000000113057824 */ /* 0x001fe200078e0206 */
[----:B------:R-:W-:-:S04]  /*190d0*/  ULDC UR4, c[0x0][0xc3c] ;  /* 0x00030f0000047ab9 */ /* 0x000fc80000000800 */
[----:B------:R-:W-:-:S13]  /*190e0*/  ISETP.GE.OR P1, PT, R5, UR4, !P0 ;  /* 0x0000000405007c0c */ /* 0x000fda000c726670 */
[----:B-1----:R-:W0:Y:S02]  /*190f0*/  @!P1 LDC.64 R2, c[0x0][0xc80] ;  /* 0x00032000ff029b82 */ /* 0x002e240000000a00 */
[----:B0-----:R-:W-:-:S06]  /*19100*/  @!P1 IMAD.WIDE R2, R5, 0x4, R2 ;  /* 0x0000000405029825 */ /* 0x001fcc00078e0202 */
[----:B------:R0:W2:Y:S01]  /*19110*/  @!P1 LDG.E R3, desc[UR42][R2.64] ;  /* 0x0000002a02039981 */ /* 0x0000a2000c1e1900 */
[C---:B------:R-:W-:Y:S02]  /*19120*/  ISETP.GE.U32.AND P2, PT, R6.reuse, 0x2, PT ;  /* 0x000000020600780c */ /* 0x040fe40003f46070 */
[C---:B------:R-:W-:Y:S01]  /*19130*/  ISETP.GE.U32.AND P3, PT, R6.reuse, 0x4, PT ;  /* 0x000000040600780c */ /* 0x040fe20003f66070 */
[----:B------:R-:W-:Y:S01]  /*19140*/  SHFL.IDX PT, R0, R16, RZ, 0x1f ;  /* 0x00001fff10007589 */ /* 0x000fe200000e0000 */
[C---:B------:R-:W-:Y:S02]  /*19150*/  ISETP.GE.U32.AND P4, PT, R6.reuse, 0x8, PT ;  /* 0x000000080600780c */ /* 0x040fe40003f86070 */
[C---:B------:R-:W-:Y:S01]  /*19160*/  ISETP.GE.U32.AND P5, PT, R6.reuse, 0x10, PT ;  /* 0x000000100600780c */ /* 0x040fe20003fa6070 */
[----:B------:R-:W-:Y:S01]  /*19170*/  SHFL.IDX PT, R4, R16, 0x1, 0x1f ;  /* 0x00201f0010047f89 */ /* 0x000fe200000e0000 */
[----:B0-----:R-:W-:Y:S02]  /*19180*/  IMAD.MOV.U32 R2, RZ, RZ, RZ ;  /* 0x000000ffff027224 */ /* 0x001fe400078e00ff */
[----:B--2---:R-:W-:Y:S01]  /*19190*/  @!P1 IMAD.MOV.U32 R2, RZ, RZ, R3 ;  /* 0x000000ffff029224 */ /* 0x004fe200078e0003 */
[----:B------:R-:W-:-:S04]  /*191a0*/  ISETP.NE.AND P1, PT, R6, RZ, PT ;  /* 0x000000ff0600720c */ /* 0x000fc80003f25270 */
        /* <DEDUP_REMOVED lines=12> */
[----:B------:R-:W0:Y:S02]  /*19270*/  SHFL.UP PT, R14, R3, 0x10, RZ ;  /* 0x06000000030e7989 */ /* 0x000e2400000e00ff */
[----:B0-----:R-:W-:-:S05]  /*19280*/  SEL R14, R14, RZ, P5 ;  /* 0x000000ff0e0e7207 */ /* 0x001fca0002800000 */
[----:B------:R-:W-:-:S05]  /*19290*/  IMAD.IADD R3, R3, 0x1, R14 ;  /* 0x0000000103037824 */ /* 0x000fca00078e020e */
[----:B------:R0:W1:Y:S02]  /*192a0*/  SHFL.IDX PT, R14, R3, 0x1f, 0x1f ;  /* 0x03e01f00030e7f89 */ /* 0x00006400000e0000 */
.L_x_720:
[----:B------:R-:W-:Y:S02]  /*192b0*/  ULDC UR4, c[0x0][0xc38] ;  /* 0x00030e0000047ab9 */ /* 0x000fe40000000800 */
[----:B------:R-:W-:-:S04]  /*192c0*/  IMAD.U32 R16, RZ, RZ, UR4 ;  /* 0x00000004ff107e24 */ /* 0x000fc8000f8e00ff */
[----:B-1----:R-:W-:-:S04]  /*192d0*/  IMAD R6, R14, R16, RZ ;  /* 0x000000100e067224 */ /* 0x002fc800078e02ff */
[----:B------:R-:W-:-:S05]  /*192e0*/  IMAD.IADD R4, R4, 0x1, R6 ;  /* 0x0000000104047824 */ /* 0x000fca00078e0206 */
[----:B------:R-:W-:-:S13]  /*192f0*/  ISETP.GT.AND P6, PT, R4, R0, PT ;  /* 0x000000000400720c */ /* 0x000fda0003fc4270 */
[----:B------:R-:W-:Y:S05]  /*19300*/  @P6 BRA `(.L_x_602) ;  /* 0x00000000009c6947 */ /* 0x000fea0003800000 */
.L_x_607:
[----:B------:R-:W1:Y:S01]  /*19310*/  LDC R2, c[0x0][0xc3c] ;  /* 0x00030f00ff027b82 */ /* 0x000e620000000800 */
[----:B------:R-:W-:-:S05]  /*19320*/  VIADD R19, R19, 0x1f ;  /* 0x0000001f13137836 */ /* 0x000fca0000000000 */
[----:B-1----:R-:W-:-:S13]  /*19330*/  ISETP.GE.AND P6, PT, R19, R2, PT ;  /* 0x000000021300720c */ /* 0x002fda0003fc6270 */
[----:B------:R-:W-:Y:S05]  /*19340*/  @P6 BRA `(.L_x_603) ;  /* 0x0000000400446947 */ /* 0x000fea0003800000 */
[----:B0-----:R-:W0:Y:S01]  /*19350*/  S2R R3, SR_TID.X ;  /* 0x0000000000037919 */ /* 0x001e220000002100 */
[----:B------:R-:W-:Y:S01]  /*19360*/  BSSY B0, `(.L_x_604) ;  /* 0x0000009000007945 */ /* 0x000fe20003800000 */
[----:B0-----:R-:W-:-:S04]  /*19370*/  LOP3.LUT R3, R3, 0x1f, RZ, 0xc0, !PT ;  /* 0x0000001f03037812 */ /* 0x001fc800078ec0ff */
[----:B------:R-:W-:-:S04]  /*19380*/  IADD3 R5, R19, R3, RZ ;  /* 0x0000000313057210 */ /* 0x000fc80007ffe0ff */
[----:B------:R-:W-:Y:S01]  /*19390*/  ISETP.GE.OR P6, PT, R5, R2, !P0 ;  /* 0x000000020500720c */ /* 0x000fe200047c6670 */
[----:B------:R-:W-:-:S12]  /*193a0*/  IMAD.MOV.U32 R2, RZ, RZ, RZ ;  /* 0x000000ffff027224 */ /* 0x000fd800078e00ff */
[----:B------:R-:W-:Y:S05]  /*193b0*/  @P6 BRA `(.L_x_605) ;  /* 0x00000000000c6947 */ /* 0x000fea0003800000 */
[----:B------:R-:W0:Y:S02]  /*193c0*/  LDC.64 R2, c[0x0][0xc80] ;  /* 0x00032000ff027b82 */ /* 0x000e240000000a00 */
[----:B0-----:R-:W-:-:S06]  /*193d0*/  IMAD.WIDE R2, R5, 0x4, R2 ;  /* 0x0000000405027825 */ /* 0x001fcc00078e0202 */
[----:B------:R0:W5:Y:S02]  /*193e0*/  LDG.E R2, desc[UR42][R2.64] ;  /* 0x0000002a02027981 */ /* 0x000164000c1e1900 */
.L_x_605:
[----:B------:R-:W-:Y:S05]  /*193f0*/  BSYNC B0 ;  /* 0x0000000000007941 */ /* 0x000fea0003800000 */
.L_x_604:
[----:B------:R-:W-:-:S03]  /*19400*/  UMOV UR4, 0xffffffff ;  /* 0xffffffff00047882 */ /* 0x000fc60000000000 */
[----:B------:R-:W-:Y:S05]  /*19410*/  BRA.DIV UR4, `(.L_x_606) ;  /* 0x0000002e04887947 */ /* 0x000fea000b800000 */
[----:B-----5:R-:W0:Y:S02]  /*19420*/  SHFL.UP PT, R14, R2, 0x1, RZ ;  /* 0x04200000020e7989 */ /* 0x020e2400000e00ff */
        /* <DEDUP_REMOVED lines=14> */
[----:B------:R0:W1:Y:S02]  /*19510*/  SHFL.IDX PT, R14, R3, 0x1f, 0x1f ;  /* 0x03e01f00030e7f89 */ /* 0x00006400000e0000 */
.L_x_728:
[----:B------:R-:W-:Y:S02]  /*19520*/  ULDC UR4, c[0x0][0xc38] ;  /* 0x00030e0000047ab9 */ /* 0x000fe40000000800 */
[----:B------:R-:W-:-:S04]  /*19530*/  IMAD.U32 R16, RZ, RZ, UR4 ;  /* 0x00000004ff107e24 */ /* 0x000fc8000f8e00ff */
[----:B-1----:R-:W-:-:S04]  /*19540*/  IMAD R6, R14, R16, RZ ;  /* 0x000000100e067224 */ /* 0x002fc800078e02ff */
[----:B------:R-:W-:-:S05]  /*19550*/  IMAD.IADD R4, R6, 0x1, R4 ;  /* 0x0000000106047824 */ /* 0x000fca00078e0204 */
[----:B------:R-:W-:-:S13]  /*19560*/  ISETP.GT.AND P6, PT, R4, R0, PT ;  /* 0x000000000400720c */ /* 0x000fda0003fc4270 */
[----:B------:R-:W-:Y:S05]  /*19570*/  @!P6 BRA `(.L_x_607) ;  /* 0xfffffffc0064e947 */ /* 0x000fea000383ffff */
.L_x_602:
[----:B------:R-:W-:Y:S01]  /*19580*/  IMAD.IADD R6, R4, 0x1, -R6 ;  /* 0x0000000104067824 */ /* 0x000fe200078e0a06 */
[----:B------:R-:W-:-:S03]  /*19590*/  UMOV UR4, 0xffffffff ;  /* 0xffffffff00047882 */ /* 0x000fc60000000000 */
[----:B------:R-:W-:-:S05]  /*195a0*/  IMAD R5, R3, R16, R6 ;  /* 0x0000001003057224 */ /* 0x000fca00078e0206 */
[----:B------:R-:W-:Y:S01]  /*195b0*/  ISETP.GT.AND P6, PT, R5, R0, PT ;  /* 0x000000000500720c */ /* 0x000fe20003fc4270 */
[----:B------:R-:W-:-:S12]  /*195c0*/  BRA.DIV UR4, `(.L_x_608) ;  /* 0x0000002e04dc7947 */ /* 0x000fd8000b800000 */
[----:B------:R-:W-:-:S04]  /*195d0*/  VOTE.ANY R5, PT, !P6 ;  /* 0x0000000000057806 */ /* 0x000fc800070e0100 */
[----:B------:R-:W1:Y:S02]  /*195e0*/  POPC R4, R5 ;  /* 0x0000000500047309 */ /* 0x000e640000000000 */
[----:B-1----:R1:W2:Y:S02]  /*195f0*/  SHFL.IDX PT, R17, R2, R4, 0x1f ;  /* 0x00001f0402117589 */ /* 0x0022a400000e0000 */
.L_x_732:
[----:B------:R-:W-:Y:S01]  /*19600*/  ISETP.NE.AND P0, PT, R5, RZ, PT ;  /* 0x000000ff0500720c */ /* 0x000fe20003f05270 */
[----:B-1----:R-:W-:-:S12]  /*19610*/  IMAD.MOV.U32 R2, RZ, RZ, RZ ;  /* 0x000000ffff027224 */ /* 0x002fd800078e00ff */
[----:B------:R-:W-:Y:S05]  /*19620*/  @!P0 BRA `(.L_x_609) ;  /* 0x0000000000108947 */ /* 0x000fea0003800000 */
[----:B------:R-:W-:Y:S01]  /*19630*/  UMOV UR4, 0xffffffff ;  /* 0xffffffff00047882 */ /* 0x000fe20000000000 */
[----:B------:R-:W-:Y:S02]  /*19640*/  VIADD R12, R4, 0xffffffff ;  /* 0xffffffff040c7836 */ /* 0x000fe40000000000 */
[----:B------:R-:W-:Y:S05]  /*19650*/  BRA.DIV UR4, `(.L_x_610) ;  /* 0x0000003204007947 */ /* 0x000fea000b800000 */
[----:B------:R1:W3:Y:S02]  /*19660*/  SHFL.IDX PT, R2, R3, R12, 0x1f ;  /* 0x00001f0c03027589 */ /* 0x0002e400000e0000 */
.L_x_609:
[----:B--2---:R-:W-:Y:S01]  /*19670*/  IABS R5, R17 ;  /* 0x0000001100057213 */ /* 0x004fe20000000000 */
[----:B---3--:R-:W-:Y:S02]  /*19680*/  IMAD R16, R2, R16, R6 ;  /* 0x0000001002107224 */ /* 0x008fe400078e0206 */
[----:B------:R-:W-:Y:S01]  /*19690*/  IMAD.IADD R19, R4, 0x1, R19 ;  /* 0x0000000104137824 */ /* 0x000fe200078e0213 */
[----:B------:R-:W2:Y:S01]  /*196a0*/  I2F.RP R7, R5 ;  /* 0x0000000500077306 */ /* 0x000ea20000209400 */
[----:B------:R-:W-:-:S07]  /*196b0*/  IMAD.IADD R0, R0, 0x1, -R16 ;  /* 0x0000000100007824 */ /* 0x000fce00078e0a10 */
[----:B--2---:R-:W2:Y:S02]  /*196c0*/  MUFU.RCP R7, R7 ;  /* 0x0000000700077308 */ /* 0x004ea40000001000 */
[----:B--2---:R-:W-:-:S06]  /*196d0*/  IADD3 R8, R7, 0xffffffe, RZ ;  /* 0x0ffffffe07087810 */ /* 0x004fcc0007ffe0ff */
[----:B01----:R-:W0:Y:S02]  /*196e0*/  F2I.FTZ.U32.TRUNC.NTZ R3, R8 ;  /* 0x0000000800037305 */ /* 0x003e24000021f000 */
[----:B0-----:R-:W-:-:S04]  /*196f0*/  IMAD.MOV R2, RZ, RZ, -R3 ;  /* 0x000000ffff027224 */ /* 0x001fc800078e0a03 */
[----:B------:R-:W-:Y:S02]  /*19700*/  IMAD R6, R2, R5, RZ ;  /* 0x0000000502067224 */ /* 0x000fe400078e02ff */
[----:B------:R-:W-:-:S04]  /*19710*/  IMAD.MOV.U32 R2, RZ, RZ, RZ ;  /* 0x000000ffff027224 */ /* 0x000fc800078e00ff */
[----:B------:R-:W-:Y:S01]  /*19720*/  IMAD.HI.U32 R2, R3, R6, R2 ;  /* 0x0000000603027227 */ /* 0x000fe200078e0002 */
[----:B------:R-:W-:Y:S02]  /*19730*/  IABS R6, R17 ;  /* 0x0000001100067213 */ /* 0x000fe40000000000 */
[----:B------:R-:W-:-:S03]  /*19740*/  IABS R3, R0 ;  /* 0x0000000000037213 */ /* 0x000fc60000000000 */
[----:B------:R-:W-:Y:S02]  /*19750*/  IMAD.MOV R6, RZ, RZ, -R6 ;  /* 0x000000ffff067224 */ /* 0x000fe400078e0a06 */
        /* <DEDUP_REMOVED lines=16> */
.L_x_603:
[----:B------:R-:W-:Y:S01]  /*19860*/  UMOV UR4, URZ ;  /* 0x0000003f00047c82 */ /* 0x000fe20008000000 */
[----:B------:R-:W-:Y:S01]  /*19870*/  UMOV UR5, URZ ;  /* 0x0000003f00057c82 */ /* 0x000fe20008000000 */
[----:B------:R-:W-:Y:S01]  /*19880*/  ULDC UR6, c[0x0][0xc3c] ;  /* 0x00030f0000067ab9 */ /* 0x000fe20000000800 */
[----:B------:R-:W-:Y:S01]  /*19890*/  MOV R16, R0 ;  /* 0x0000000000107202 */ /* 0x000fe20000000f00 */
[----:B------:R-:W-:Y:S02]  /*198a0*/  IMAD.U32 R17, RZ, RZ, UR4 ;  /* 0x00000004ff117e24 */ /* 0x000fe4000f8e00ff */
[----:B------:R-:W-:Y:S02]  /*198b0*/  IMAD.U32 R18, RZ, RZ, UR5 ;  /* 0x00000005ff127e24 */ /* 0x000fe4000f8e00ff */
[----:B------:R-:W-:-:S07]  /*198c0*/  IMAD.U32 R19, RZ, RZ, UR6 ;  /* 0x00000006ff137e24 */ /* 0x000fce000f8e00ff */
.L_x_611:
[----:B------:R3:W2:Y:S01]  /*198d0*/  LDL R2, [R1+0xc] ;  /* 0x00000c0001027983 */ /* 0x0006a20000100800 */
[----:B------:R-:W1:Y:S01]  /*198e0*/  S2R R0, SR_TID.X ;  /* 0x0000000000007919 */ /* 0x000e620000002100 */
[----:B------:R-:W-:Y:S05]  /*198f0*/  WARPSYNC.ALL ;  /* 0x0000000000007948 */ /* 0x000fea0003800000 */
[----:B-1----:R-:W-:Y:S01]  /*19900*/  LOP3.LUT R0, R0, 0x1f, RZ, 0xc0, !PT ;  /* 0x0000001f00007812 */ /* 0x002fe200078ec0ff */
[----:B------:R-:W-:Y:S03]  /*19910*/  BAR.SYNC.DEFER_BLOCKING 0x4, 0x200 ;  /* 0x0108000000007b1d */ /* 0x000fe60000010000 */
[----:B------:R-:W-:-:S13]  /*19920*/  ISETP.NE.AND P0, PT, R0, RZ, PT ;  /* 0x000000ff0000720c */ /* 0x000fda0003f05270 */
[----:B------:R-:W-:Y:S01]  /*19930*/  @!P0 MOV R0, 0x400 ;  /* 0x0000040000008802 */ /* 0x000fe20000000f00 */
[----:B--2---:R-:W1:Y:S03]  /*19940*/  @!P0 S2R R2, SR_CgaCtaId ;  /* 0x0000000000028919 */ /* 0x004e660000008800 */
[----:B-1----:R-:W-:Y:S01]  /*19950*/  @!P0 LEA R22, R2, R0, 0x18 ;  /* 0x0000000002168211 */ /* 0x002fe200078ec0ff */
[----:B------:R3:W-:Y:S04]  /*19960*/  @!P0 STL [R1+0xc], R2 ;  /* 0x00000c0201008387 */ /* 0x0007e80000100800 */
[----:B------:R3:W-:Y:S01]  /*19970*/  @!P0 STS.128 [R22+0x19cd0], R16 ;  /* 0x019cd01016008388 */ /* 0x0007e20000000c00 */
[----:B------:R-:W-:Y:S06]  /*19980*/  BAR.ARV 0x5, 0x200 ;  /* 0x0148000000007b1d */ /* 0x000fec0000002000 */
.L_x_600:
[----:B------:R-:W-:Y:S02]  /*19990*/  ULDC UR4, c[0x0][0xc3c] ;  /* 0x00030f0000047ab9 */ /* 0x000fe40000000800 */
[----:B--2---:R-:W-:-:S13]  /*199a0*/  ISETP.GE.AND P0, PT, R19, UR4, PT ;  /* 0x0000000413007c0c */ /* 0x004fda000bf06270 */
[----:B------:R-:W-:Y:S05]  /*199b0*/  @!P0 BRA `(.L_x_612) ;  /* 0xffffffa000d08947 */ /* 0x000fea000383ffff */
[----:B------:R-:W-:Y:S05]  /*199c0*/  BSYNC B7 ;  /* 0x0000000000077941 */ /* 0x000fea0003800000 */
.L_x_494:
[----:B0-----:R-:W2:Y:S01]  /*199d0*/  LDL.LU R0, [R1+0x44] ;  /* 0x0000440001007983 */ /* 0x001ea20000300800 */
[----:B------:R-:W-:Y:S01]  /*199e0*/  BSSY B0, `(.L_x_613) ;  /* 0x000000b000007945 */ /* 0x000fe20003800000 */
[----:B------:R-:W0:Y:S01]  /*199f0*/  S2R R5, SR_CgaCtaId ;  /* 0x0000000000057919 */ /* 0x000e220000008800 */
[----:B--2---:R-:W-:-:S05]  /*19a00*/  VIADD R0, R0, 0x1 ;  /* 0x0000000100007836 */ /* 0x004fca0000000000 */
[----:B-1-3--:R-:W-:-:S04]  /*19a10*/  LEA.HI R2, R0, R0, RZ, 0x1 ;  /* 0x0000000000027211 */ /* 0x00afc800078f08ff */
[----:B------:R-:W-:Y:S02]  /*19a20*/  LOP3.LUT R3, R2, 0xfffffffe, RZ, 0xc0, !PT ;  /* 0xfffffffe02037812 */ /* 0x000fe400078ec0ff */
[----:B------:R-:W-:-:S03]  /*19a30*/  MOV R2, 0x400 ;  /* 0x0000040000027802 */ /* 0x000fc60000000f00 */
[----:B------:R-:W-:Y:S01]  /*19a40*/  IMAD.IADD R0, R0, 0x1, -R3 ;  /* 0x0000000100007824 */ /* 0x000fe200078e0a03 */
[----:B0-----:R-:W-:-:S04]  /*19a50*/  LEA R5, R5, R2, 0x18 ;  /* 0x0000000205057211 */ /* 0x001fc800078ec0ff */
[----:B------:R-:W-:-:S04]  /*19a60*/  SHF.L.U32 R0, R0, 0x1f, RZ ;  /* 0x0000001f00007819 */ /* 0x000fc800000006ff */
[----:B------:R-:W0:Y:S02]  /*19a70*/  SYNCS.PHASECHK.TRANS64.TRYWAIT P0, [R5+URZ+0x19c20], R0 ;  /* 0x019c2000050075a7 */ /* 0x000e24000800017f */
[----:B0-----:R-:W-:Y:S05]  /*19a80*/  @!P0 BRA `(.L_x_614) ;  /* 0x0000002c001c8947 */ /* 0x001fea0003800000 */
.L_x_735:
[----:B------:R-:W-:Y:S05]  /*19a90*/  BSYNC B0 ;  /* 0x0000000000007941 */ /* 0x000fea0003800000 */
.L_x_613:
[----:B------:R-:W-:-:S03]  /*19aa0*/  UMOV UR4, 0xffffffff ;  /* 0xffffffff00047882 */ /* 0x000fc60000000000 */
[----:B------:R-:W-:Y:S05]  /*19ab0*/  BRA.DIV UR4, `(.L_x_615) ;  /* 0x0000002e04247947 */ /* 0x000fea000b800000 */
[----:B0-----:R-:W0:Y:S02]  /*19ac0*/  S2R R0, SR_TID.X ;  /* 0x0000000000007919 */ /* 0x001e240000002100 */
[----:B0-----:R-:W-:-:S04]  /*19ad0*/  SHF.R.U32.HI R0, RZ, 0x5, R0 ;  /* 0x00000005ff007819 */ /* 0x001fc80000011600 */
[----:B------:R-:W-:-:S05]  /*19ae0*/  LOP3.LUT R0, R0, 0x3, RZ, 0xc0, !PT ;  /* 0x0000000300007812 */ /* 0x000fca00078ec0ff */
[----:B------:R0:W1:Y:S02]  /*19af0*/  SHFL.IDX PT, R14, R0, RZ, 0x1f ;  /* 0x00001fff000e7589 */ /* 0x00006400000e0000 */
.L_x_738:
[----:B-1----:R-:W-:-:S13]  /*19b00*/  ISETP.NE.AND P0, PT, R14, RZ, PT ;  /* 0x000000ff0e00720c */ /* 0x002fda0003f05270 */
[----:B------:R-:W-:Y:S05]  /*19b10*/  @P0 BRA `(.L_x_365) ;  /* 0x0000000000a80947 */ /* 0x000fea0003800000 */
[----:B------:R-:W-:-:S03]  /*19b20*/  UMOV UR4, 0xffffffff ;  /* 0xffffffff00047882 */ /* 0x000fc60000000000 */
[----:B------:R-:W-:Y:S05]  /*19b30*/  BRA.DIV UR4, `(.L_x_616) ;  /* 0x0000002e04387947 */ /* 0x000fea000b800000 */
[----:B------:R-:W-:-:S13]  /*19b40*/  ELECT P6, URZ, PT ;  /* 0x00000000003f782f */ /* 0x000fda00038c0000 */
.L_x_741:
[----:B------:R-:W-:Y:S05]  /*19b50*/  @!P6 BRA `(.L_x_365) ;  /* 0x000000000098e947 */ /* 0x000fea0003800000 */
[----:B------:R-:W-:-:S06]  /*19b60*/  ULOP3.LUT UR4, UR37, 0x2, URZ, 0xfc, !UPT ;  /* 0x0000000225047892 */ /* 0x000fcc000f8efc3f */
[----:B0-----:R-:W-:-:S04]  /*19b70*/  MOV R0, UR4 ;  /* 0x0000000400007c02 */ /* 0x001fc80008000f00 */
[----:B------:R-:W-:-:S13]  /*19b80*/  ISETP.NE.AND P0, PT, R0, 0x3, PT ;  /* 0x000000030000780c */ /* 0x000fda0003f05270 */
[----:B------:R-:W-:Y:S05]  /*19b90*/  @!P0 BRA `(.L_x_617) ;  /* 0x0000000000048947 */ /* 0x000fea0003800000 */
[----:B------:R-:W-:Y:S01]  /*19ba0*/  BPT.TRAP 0x1 ;  /* 0x000000040000795c */ /* 0x000fe20000300000 */
.L_x_617:
[----:B------:R-:W-:Y:S01]  /*19bb0*/  IMAD R3, R23, 0x8, R5 ;  /* 0x0000000817037824 */ /* 0x000fe200078e0205 */
[----:B------:R-:W-:Y:S01]  /*19bc0*/  SHF.L.U32 R2, R25, 0x1f, RZ ;  /* 0x0000001f19027819 */ /* 0x000fe200000006ff */
[----:B------:R-:W-:-:S03]  /*19bd0*/  VIADD R23, R23, 0x1 ;  /* 0x0000000117177836 */ /* 0x000fc60000000000 */
[----:B------:R-:W0:Y:S02]  /*19be0*/  SYNCS.PHASECHK.TRANS64.TRYWAIT P1, [R3+URZ+0x19c40], R2 ;  /* 0x019c4002030075a7 */ /* 0x000e24000802017f */
[----:B------:R-:W-:-:S04]  /*19bf0*/  ISETP.NE.AND P2, PT, R23, 0x2, PT ;  /* 0x000000021700780c */ /* 0x000fc80003f45270 */
[----:B------:R-:W-:Y:S01]  /*19c00*/  SEL R0, RZ, 0x1, P2 ;  /* 0x00000001ff007807 */ /* 0x000fe20001000000 */
[----:B0-----:R-:W-:Y:S08]  /*19c10*/  @!P1 BRA `(.L_x_618) ;  /* 0x0000002c00209947 */ /* 0x001ff00003800000 */
.L_x_742:
[----:B------:R-:W-:Y:S02]  /*19c20*/  SEL R23, R23, RZ, P2 ;  /* 0x000000ff17177207 */ /* 0x000fe40001000000 */
[----:B------:R-:W-:Y:S01]  /*19c30*/  LOP3.LUT R0, R25, R0, RZ, 0x3c, !PT ;  /* 0x0000000019007212 */ /* 0x000fe200078e3cff */
[----:B------:R-:W-:Y:S06]  /*19c40*/  @!P0 BRA `(.L_x_619) ;  /* 0x0000000000048947 */ /* 0x000fec0003800000 */
[----:B------:R-:W-:Y:S01]  /*19c50*/  BPT.TRAP 0x1 ;  /* 0x000000040000795c */ /* 0x000fe20000300000 */
.L_x_619:
[----:B------:R-:W-:Y:S01]  /*19c60*/  IMAD R23, R23, 0x8, R5 ;  /* 0x0000000817177824 */ /* 0x000fe200078e0205 */
[----:B------:R-:W-:-:S04]  /*19c70*/  SHF.L.U32 R0, R0, 0x1f, RZ ;  /* 0x0000001f00007819 */ /* 0x000fc800000006ff */
[----:B------:R-:W1:Y:S02]  /*19c80*/  SYNCS.PHASECHK.TRANS64.TRYWAIT P1, [R23+URZ+0x19c40], R0 ;  /* 0x019c4000170075a7 */ /* 0x000e64000802017f */
[----:B-1----:R-:W-:Y:S05]  /*19c90*/  @!P1 BRA `(.L_x_620) ;  /* 0x0000002c00149947 */ /* 0x002fea0003800000 */
.L_x_743:
[----:B------:R-:W-:Y:S05]  /*19ca0*/  @!P0 BRA `(.L_x_621) ;  /* 0x0000000000048947 */ /* 0x000fea0003800000 */
[----:B------:R-:W-:Y:S01]  /*19cb0*/  BPT.TRAP 0x1 ;  /* 0x000000040000795c */ /* 0x000fe20000300000 */
.L_x_621:
[----:B------:R-:W2:Y:S02]  /*19cc0*/  SYNCS.PHASECHK.TRANS64.TRYWAIT P1, [R3+URZ+0x19c60], R2 ;  /* 0x019c6002030075a7 */ /* 0x000ea4000802017f */
[----:B--2---:R-:W-:Y:S05]  /*19cd0*/  @!P1 BRA `(.L_x_622) ;  /* 0x0000002c00189947 */ /* 0x004fea0003800000 */
.L_x_744:
[----:B------:R-:W-:Y:S05]  /*19ce0*/  @!P0 BRA `(.L_x_623) ;  /* 0x0000000000048947 */ /* 0x000fea0003800000 */
[----:B------:R-:W-:Y:S01]  /*19cf0*/  BPT.TRAP 0x1 ;  /* 0x000000040000795c */ /* 0x000fe20000300000 */
.L_x_623:
[----:B------:R-:W3:Y:S02]  /*19d00*/  SYNCS.PHASECHK.TRANS64.TRYWAIT P1, [R23+URZ+0x19c60], R0 ;  /* 0x019c6000170075a7 */ /* 0x000ee4000802017f */
[----:B---3--:R-:W-:Y:S05]  /*19d10*/  @!P1 BRA `(.L_x_624) ;  /* 0x0000002c001c9947 */ /* 0x008fea0003800000 */
.L_x_745:
[----:B------:R-:W-:Y:S05]  /*19d20*/  @!P0 BRA `(.L_x_625) ;  /* 0x0000000000048947 */ /* 0x000fea0003800000 */
[----:B------:R-:W-:Y:S01]  /*19d30*/  BPT.TRAP 0x1 ;  /* 0x000000040000795c */ /* 0x000fe20000300000 */
.L_x_625:
[----:B------:R-:W4:Y:S02]  /*19d40*/  SYNCS.PHASECHK.TRANS64.TRYWAIT P1, [R3+URZ+0x19c80], R2 ;  /* 0x019c8002030075a7 */ /* 0x000f24000802017f */
[----:B----4-:R-:W-:Y:S05]  /*19d50*/  @!P1 BRA `(.L_x_626) ;  /* 0x0000002c00209947 */ /* 0x010fea0003800000 */
.L_x_746:
[----:B------:R-:W-:Y:S05]  /*19d60*/  @!P0 BRA `(.L_x_627) ;  /* 0x0000000000048947 */ /* 0x000fea0003800000 */
[----:B------:R-:W-:Y:S01]  /*19d70*/  BPT.TRAP 0x1 ;  /* 0x000000040000795c */ /* 0x000fe20000300000 */
.L_x_627:
[----:B------:R0:W0:Y:S02]  /*19d80*/  SYNCS.PHASECHK.TRANS64.TRYWAIT P0, [R23+URZ+0x19c80], R0 ;  /* 0x019c8000170075a7 */ /* 0x000024000800017f */
[----:B0-----:R-:W-:Y:S05]  /*19d90*/  @!P0 NANOSLEEP.SYNCS 0x989680 ;  /* 0x009896800000895d */ /* 0x001fea0003900000 */
[----:B------:R-:W0:Y:S02]  /*19da0*/  @!P0 SYNCS.PHASECHK.TRANS64 P0, [R23+URZ+0x19c80], R0 ;  /* 0x019c8000170085a7 */ /* 0x000e24000800007f */
[----:B0-----:R-:W-:Y:S05]  /*19db0*/  @!P0 BRA `(.L_x_627) ;  /* 0xfffffffc00f08947 */ /* 0x001fea000383ffff */
.L_x_365:
[----:B------:R-:W-:Y:S05]  /*19dc0*/  BSYNC B8 ;  /* 0x0000000000087941 */ /* 0x000fea0003800000 */
.L_x_362:
[----:B------:R-:W-:Y:S05]  /*19dd0*/  EXIT ;  /* 0x000000000000794d */ /* 0x000fea0003800000 */
.L_x_381:
[----:B-1----:R1:W2:Y:S02]  /*19de0*/  SYNCS.PHASECHK.TRANS64.TRYWAIT P6, [R68+URZ+0x19c90], R79 ;  /* 0x019c904f440075a7 */ /* 0x0022a400080c017f */
[----:B--2---:R-:W-:Y:S05]  /*19df0*/  @!P6 NANOSLEEP.SYNCS 0x989680 ;  /* 0x009896800000e95d */ /* 0x004fea0003900000 */
[----:B------:R-:W2:Y:S02]  /*19e00*/  @!P6 SYNCS.PHASECHK.TRANS64 P6, [R68+URZ+0x19c90], R79 ;  /* 0x019c904f4400e5a7 */ /* 0x000ea400080c007f */
[----:B--2---:R-:W-:Y:S05]  /*19e10*/  @!P6 BRA `(.L_x_381) ;  /* 0xfffffffc00f0e947 */ /* 0x004fea000383ffff */
[----:B------:R-:W-:Y:S05]  /*19e20*/  BRA `(.L_x_628) ;  /* 0xfffffe8800707947 */ /* 0x000fea000383ffff */
.L_x_382:
[----:B------:R-:W-:Y:S01]  /*19e30*/  BSSY B1, `(.L_x_629) ;  /* 0x0000008000017945 */ /* 0x000fe20003800000 */
[----:B0-----:R-:W-:Y:S01]  /*19e40*/  IMAD.MOV.U32 R13, RZ, RZ, R82 ;  /* 0x000000ffff0d7224 */ /* 0x001fe200078e0052 */
[----:B------:R-:W-:Y:S01]  /*19e50*/  MOV R11, 0x1e1f ;  /* 0x00001e1f000b7802 */ /* 0x000fe20000000f00 */
[----:B------:R-:W-:Y:S02]  /*19e60*/  IMAD.MOV.U32 R12, RZ, RZ, RZ ;  /* 0x000000ffff0c7224 */ /* 0x000fe400078e00ff */
[----:B------:R-:W-:-:S07]  /*19e70*/  IMAD.MOV.U32 R15, RZ, RZ, -0x1 ;  /* 0xffffffffff0f7424 */ /* 0x000fce00078e00ff */
[----:B-1----:R-:W-:Y:S05]  /*19e80*/  WARPSYNC.COLLECTIVE R15, `(.L_x_630) ;  /* 0x000000000f087348 */ /* 0x002fea0003c00000 */
[----:B------:R0:W2:Y:S02]  /*19e90*/  SHFL.IDX P6, R14, R13, R12, R11 ;  /* 0x0000000c0d0e7389 */ /* 0x0000a400000c000b */
[----:B012---:R-:W-:Y:S01]  /*19ea0*/  ENDCOLLECTIVE ;  /* 0x000000000000791b */ /* 0x007fe20003800000 */
.L_x_630:
[----:B------:R-:W-:Y:S05]  /*19eb0*/  BSYNC B1 ;  /* 0x0000000000017941 */ /* 0x000fea0003800000 */
.L_x_629:
[----:B------:R-:W-:Y:S01]  /*19ec0*/  IMAD.MOV.U32 R13, RZ, RZ, R84 ;  /* 0x000000ffff0d7224 */ /* 0x000fe200078e0054 */
[----:B------:R-:W-:Y:S01]  /*19ed0*/  MOV R15, 0xffffffff ;  /* 0xffffffff000f7802 */ /* 0x000fe20000000f00 */
[----:B------:R-:W-:Y:S02]  /*19ee0*/  IMAD.MOV.U32 R12, RZ, RZ, RZ ;  /* 0x000000ffff0c7224 */ /* 0x000fe400078e00ff */
[----:B------:R-:W-:Y:S02]  /*19ef0*/  IMAD.MOV.U32 R11, RZ, RZ, 0x1e1f ;  /* 0x00001e1fff0b7424 */ /* 0x000fe400078e00ff */
[----:B------:R-:W-:-:S07]  /*19f00*/  IMAD.MOV.U32 R39, RZ, RZ, R14 ;  /* 0x000000ffff277224 */ /* 0x000fce00078e000e */
[----:B------:R-:W-:Y:S05]  /*19f10*/  WARPSYNC.COLLECTIVE R15, `(.L_x_631) ;  /* 0x000000000f087348 */ /* 0x000fea0003c00000 */
[----:B------:R0:W1:Y:S02]  /*19f20*/  SHFL.IDX P6, R14, R13, R12, R11 ;  /* 0x0000000c0d0e7389 */ /* 0x00006400000c000b */
[----:B01----:R-:W-:Y:S01]  /*19f30*/  ENDCOLLECTIVE ;  /* 0x000000000000791b */ /* 0x003fe20003800000 */
.L_x_631:
[----:B------:R-:W-:Y:S05]  /*19f40*/  BRA `(.L_x_632) ;  /* 0xfffffe88003c7947 */ /* 0x000fea000383ffff */
.L_x_398:
[----:B-1----:R1:W2:Y:S02]  /*19f50*/  SYNCS.PHASECHK.TRANS64.TRYWAIT P6, [R68+URZ+0x19c90], R79 ;  /* 0x019c904f440075a7 */ /* 0x0022a400080c017f */
[----:B--2---:R-:W-:Y:S05]  /*19f60*/  @!P6 NANOSLEEP.SYNCS 0x989680 ;  /* 0x009896800000e95d */ /* 0x004fea0003900000 */
[----:B------:R-:W2:Y:S02]  /*19f70*/  @!P6 SYNCS.PHASECHK.TRANS64 P6, [R68+URZ+0x19c90], R79 ;  /* 0x019c904f4400e5a7 */ /* 0x000ea400080c007f */
[----:B--2---:R-:W-:Y:S05]  /*19f80*/  @!P6 BRA `(.L_x_398) ;  /* 0xfffffffc00f0e947 */ /* 0x004fea000383ffff */
[----:B------:R-:W-:Y:S05]  /*19f90*/  BRA `(.L_x_633) ;  /* 0xfffffea000607947 */ /* 0x000fea000383ffff */
.L_x_399:
[----:B------:R-:W-:Y:S01]  /*19fa0*/  BSSY B1, `(.L_x_634) ;  /* 0x0000008000017945 */ /* 0x000fe20003800000 */
[----:B0-----:R-:W-:Y:S02]  /*19fb0*/  IMAD.MOV.U32 R13, RZ, RZ, R82 ;  /* 0x000000ffff0d7224 */ /* 0x001fe400078e0052 */
[----:B------:R-:W-:Y:S02]  /*19fc0*/  IMAD.MOV.U32 R12, RZ, RZ, RZ ;  /* 0x000000ffff0c7224 */ /* 0x000fe400078e00ff */
[----:B------:R-:W-:Y:S02]  /*19fd0*/  IMAD.MOV.U32 R11, RZ, RZ, 0x1e1f ;  /* 0x00001e1fff0b7424 */ /* 0x000fe400078e00ff */
[----:B------:R-:W-:-:S07]  /*19fe0*/  IMAD.MOV.U32 R15, RZ, RZ, -0x1 ;  /* 0xffffffffff0f7424 */ /* 0x000fce00078e00ff */
[----:B-1----:R-:W-:Y:S05]  /*19ff0*/  WARPSYNC.COLLECTIVE R15, `(.L_x_635) ;  /* 0x000000000f087348 */ /* 0x002fea0003c00000 */
[----:B------:R0:W2:Y:S02]  /*1a000*/  SHFL.IDX P6, R14, R13, R12, R11 ;  /* 0x0000000c0d0e7389 */ /* 0x0000a400000c000b */
[----:B012---:R-:W-:Y:S01]  /*1a010*/  ENDCOLLECTIVE ;  /* 0x000000000000791b */ /* 0x007fe20003800000 */
.L_x_635:
[----:B------:R-:W-:Y:S05]  /*1a020*/  BSYNC B1 ;  /* 0x0000000000017941 */ /* 0x000fea0003800000 */
.L_x_634:
        /* <DEDUP_REMOVED lines=8> */
.L_x_636:
[----:B------:R-:W-:Y:S01]  /*1a0b0*/  IMAD.MOV.U32 R84, RZ, RZ, R14 ;  /* 0x000000ffff547224 */ /* 0x000fe200078e000e */
[----:B------:R-:W-:Y:S06]  /*1a0c0*/  BRA `(.L_x_637) ;  /* 0xfffffea000287947 */ /* 0x000fec000383ffff */
.L_x_408:
[----:B0-----:R0:W1:Y:S02]  /*1a0d0*/  SYNCS.PHASECHK.TRANS64.TRYWAIT P5, [R68+URZ+0x19c90], R79 ;  /* 0x019c904f440075a7 */ /* 0x00106400080a017f */
[----:B-1----:R-:W-:Y:S05]  /*1a0e0*/  @!P5 NANOSLEEP.SYNCS 0x989680 ;  /* 0x009896800000d95d */ /* 0x002fea0003900000 */
[----:B------:R-:W1:Y:S02]  /*1a0f0*/  @!P5 SYNCS.PHASECHK.TRANS64 P5, [R68+URZ+0x19c90], R79 ;  /* 0x019c904f4400d5a7 */ /* 0x000e6400080a007f */
[----:B-1----:R-:W-:Y:S05]  /*1a100*/  @!P5 BRA `(.L_x_408) ;  /* 0xfffffffc00f0d947 */ /* 0x002fea000383ffff */
[----:B------:R-:W-:Y:S05]  /*1a110*/  BRA `(.L_x_638) ;  /* 0xfffffebc00e87947 */ /* 0x000fea000383ffff */
.L_x_409:
[----:B------:R-:W-:Y:S01]  /*1a120*/  BSSY B1, `(.L_x_639) ;  /* 0x0000007000017945 */ /* 0x000fe20003800000 */
[----:B------:R-:W-:Y:S01]  /*1a130*/  IMAD.MOV.U32 R12, RZ, RZ, RZ ;  /* 0x000000ffff0c7224 */ /* 0x000fe200078e00ff */
[----:B------:R-:W-:Y:S01]  /*1a140*/  MOV R11, 0x1e1f ;  /* 0x00001e1f000b7802 */ /* 0x000fe20000000f00 */
[----:B------:R-:W-:-:S07]  /*1a150*/  IMAD.MOV.U32 R15, RZ, RZ, -0x1 ;  /* 0xffffffffff0f7424 */ /* 0x000fce00078e00ff */
[----:B0-----:R-:W-:Y:S05]  /*1a160*/  WARPSYNC.COLLECTIVE R15, `(.L_x_640) ;  /* 0x000000000f087348 */ /* 0x001fea0003c00000 */
[----:B------:R1:W2:Y:S02]  /*1a170*/  SHFL.IDX P6, R14, R13, R12, R11 ;  /* 0x0000000c0d0e7389 */ /* 0x0002a400000c000b */
[----:B012---:R-:W-:Y:S01]  /*1a180*/  ENDCOLLECTIVE ;  /* 0x000000000000791b */ /* 0x007fe20003800000 */
.L_x_640:
[----:B------:R-:W-:Y:S05]  /*1a190*/  BSYNC B1 ;  /* 0x0000000000017941 */ /* 0x000fea0003800000 */
.L_x_639:
        /* <DEDUP_REMOVED lines=8> */
.L_x_641:
[----:B------:R-:W-:Y:S05]  /*1a220*/  BRA `(.L_x_642) ;  /* 0xfffffec0001c7947 */ /* 0x000fea000383ffff */
.L_x_413:
[----:B0-----:R0:W2:Y:S02]  /*1a230*/  SYNCS.PHASECHK.TRANS64.TRYWAIT P0, [R68+URZ+0x19cb0], R79 ;  /* 0x019cb04f440075a7 */ /* 0x0010a4000800017f */
[----:B--2---:R-:W-:Y:S05]  /*1a240*/  @!P0 NANOSLEEP.SYNCS 0x989680 ;  /* 0x009896800000895d */ /* 0x004fea0003900000 */
[----:B------:R-:W2:Y:S02]  /*1a250*/  @!P0 SYNCS.PHASECHK.TRANS64 P0, [R68+URZ+0x19cb0], R79 ;  /* 0x019cb04f440085a7 */ /* 0x000ea4000800007f */
[----:B--2---:R-:W-:Y:S05]  /*1a260*/  @!P0 BRA `(.L_x_413) ;  /* 0xfffffffc00f08947 */ /* 0x004fea000383ffff */
[----:B------:R-:W-:Y:S05]  /*1a270*/  BRA `(.L_x_643) ;  /* 0xfffffec000ac7947 */ /* 0x000fea000383ffff */
.L_x_431:
[----:B------:R-:W-:Y:S01]  /*1a280*/  BSSY B1, `(.L_x_644) ;  /* 0x0000008000017945 */ /* 0x000fe20003800000 */
[----:B------:R-:W-:Y:S02]  /*1a290*/  IMAD.MOV.U32 R13, RZ, RZ, R24 ;  /* 0x000000ffff0d7224 */ /* 0x000fe400078e0018 */
[----:B------:R-:W-:Y:S02]  /*1a2a0*/  IMAD.MOV.U32 R12, RZ, RZ, RZ ;  /* 0x000000ffff0c7224 */ /* 0x000fe400078e00ff */
[----:B------:R-:W-:Y:S02]  /*1a2b0*/  IMAD.MOV.U32 R11, RZ, RZ, 0x1e1f ;  /* 0x00001e1fff0b7424 */ /* 0x000fe400078e00ff */
[----:B------:R-:W-:-:S07]  /*1a2c0*/  IMAD.MOV.U32 R15, RZ, RZ, -0x1 ;  /* 0xffffffffff0f7424 */ /* 0x000fce00078e00ff */
[----:B------:R-:W-:Y:S05]  /*1a2d0*/  WARPSYNC.COLLECTIVE R15, `(.L_x_645) ;  /* 0x000000000f087348 */ /* 0x000fea0003c00000 */
[----:B------:R0:W1:Y:S02]  /*1a2e0*/  SHFL.IDX P6, R14, R13, R12, R11 ;  /* 0x0000000c0d0e7389 */ /* 0x00006400000c000b */
[----:B01----:R-:W-:Y:S01]  /*1a2f0*/  ENDCOLLECTIVE ;  /* 0x000000000000791b */ /* 0x003fe20003800000 */
.L_x_645:
[----:B------:R-:W-:Y:S05]  /*1a300*/  BSYNC B1 ;  /* 0x0000000000017941 */ /* 0x000fea0003800000 */
.L_x_644:
        /* <DEDUP_REMOVED lines=8> */
.L_x_646:
[----:B------:R-:W-:Y:S02]  /*1a390*/  IMAD.MOV.U32 R13, RZ, RZ, R30 ;  /* 0x000000ffff0d7224 */ /* 0x000fe400078e001e */
[----:B------:R-:W-:-:S07]  /*1a3a0*/  IMAD.MOV.U32 R29, RZ, RZ, R14 ;  /* 0x000000ffff1d7224 */ /* 0x000fce00078e000e */
[----:B------:R-:W-:Y:S05]  /*1a3b0*/  WARPSYNC.COLLECTIVE R15, `(.L_x_647) ;  /* 0x000000000f087348 */ /* 0x000fea0003c00000 */
[----:B------:R0:W1:Y:S02]  /*1a3c0*/  SHFL.IDX P6, R14, R13, R12, R11 ;  /* 0x0000000c0d0e7389 */ /* 0x00006400000c000b */
[----:B01----:R-:W-:Y:S01]  /*1a3d0*/  ENDCOLLECTIVE ;  /* 0x000000000000791b */ /* 0x003fe20003800000 */
.L_x_647:
[----:B------:R-:W-:Y:S01]  /*1a3e0*/  IMAD.MOV.U32 R13, RZ, RZ, R26 ;  /* 0x000000ffff0d7224 */ /* 0x000fe200078e001a */
[----:B------:R-:W-:-:S07]  /*1a3f0*/  MOV R3, R14 ;  /* 0x0000000e00037202 */ /* 0x000fce0000000f00 */
[----:B------:R-:W-:Y:S05]  /*1a400*/  WARPSYNC.COLLECTIVE R15, `(.L_x_648) ;  /* 0x000000000f087348 */ /* 0x000fea0003c00000 */
[----:B------:R0:W1:Y:S02]  /*1a410*/  SHFL.IDX P6, R14, R13, R12, R11 ;  /* 0x0000000c0d0e7389 */ /* 0x00006400000c000b */
[----:B01----:R-:W-:Y:S01]  /*1a420*/  ENDCOLLECTIVE ;  /* 0x000000000000791b */ /* 0x003fe20003800000 */
.L_x_648:
[----:B------:R-:W-:Y:S05]  /*1a430*/  BRA `(.L_x_649) ;  /* 0xfffffed0000c7947 */ /* 0x000fea000383ffff */
.L_x_435:
[----:B-1----:R1:W3:Y:S02]  /*1a440*/  SYNCS.PHASECHK.TRANS64.TRYWAIT P0, [R18+URZ+0x19c00], R21 ;  /* 0x019c0015120075a7 */ /* 0x0022e4000800017f */
[----:B---3--:R-:W-:Y:S05]  /*1a450*/  @!P0 NANOSLEEP.SYNCS 0x989680 ;  /* 0x009896800000895d */ /* 0x008fea0003900000 */
[----:B------:R-:W3:Y:S02]  /*1a460*/  @!P0 SYNCS.PHASECHK.TRANS64 P0, [R18+URZ+0x19c00], R21 ;  /* 0x019c0015120085a7 */ /* 0x000ee4000800007f */
[----:B---3--:R-:W-:Y:S05]  /*1a470*/  @!P0 BRA `(.L_x_435) ;  /* 0xfffffffc00f08947 */ /* 0x008fea000383ffff */
[----:B------:R-:W-:Y:S05]  /*1a480*/  BRA `(.L_x_650) ;  /* 0xfffffed000d87947 */ /* 0x000fea000383ffff */
.L_x_441:
        /* <DEDUP_REMOVED lines=8> */
.L_x_652:
[----:B------:R-:W-:Y:S05]  /*1a510*/  BSYNC B1 ;  /* 0x0000000000017941 */ /* 0x000fea0003800000 */
.L_x_651:
        /* <DEDUP_REMOVED lines=8> */
.L_x_653:
[----:B------:R-:W-:Y:S01]  /*1a5a0*/  MOV R13, R30 ;  /* 0x0000001e000d7202 */ /* 0x000fe20000000f00 */
[----:B------:R-:W-:-:S07]  /*1a5b0*/  IMAD.MOV.U32 R29, RZ, RZ, R14 ;  /* 0x000000ffff1d7224 */ /* 0x000fce00078e000e */
[----:B------:R-:W-:Y:S05]  /*1a5c0*/  WARPSYNC.COLLECTIVE R15, `(.L_x_654) ;  /* 0x000000000f087348 */ /* 0x000fea0003c00000 */
[----:B------:R0:W1:Y:S02]  /*1a5d0*/  SHFL.IDX P6, R14, R13, R12, R11 ;  /* 0x0000000c0d0e7389 */ /* 0x00006400000c000b */
[----:B01----:R-:W-:Y:S01]  /*1a5e0*/  ENDCOLLECTIVE ;  /* 0x000000000000791b */ /* 0x003fe20003800000 */
.L_x_654:
[----:B------:R-:W-:Y:S02]  /*1a5f0*/  IMAD.MOV.U32 R13, RZ, RZ, R26 ;  /* 0x000000ffff0d7224 */ /* 0x000fe400078e001a */
[----:B------:R-:W-:-:S07]  /*1a600*/  IMAD.MOV.U32 R3, RZ, RZ, R14 ;  /* 0x000000ffff037224 */ /* 0x000fce00078e000e */
[----:B------:R-:W-:Y:S05]  /*1a610*/  WARPSYNC.COLLECTIVE R15, `(.L_x_655) ;  /* 0x000000000f087348 */ /* 0x000fea0003c00000 */
[----:B------:R0:W1:Y:S02]  /*1a620*/  SHFL.IDX P6, R14, R13, R12, R11 ;  /* 0x0000000c0d0e7389 */ /* 0x00006400000c000b */
[----:B01----:R-:W-:Y:S01]  /*1a630*/  ENDCOLLECTIVE ;  /* 0x000000000000791b */ /* 0x003fe20003800000 */
.L_x_655:
[----:B------:R-:W-:Y:S01]  /*1a640*/  IMAD.MOV.U32 R21, RZ, RZ, R14 ;  /* 0x000000ffff157224 */ /* 0x000fe200078e000e */
[----:B------:R-:W-:Y:S06]  /*1a650*/  BRA `(.L_x_656) ;  /* 0xfffffee800547947 */ /* 0x000fec000383ffff */
.L_x_445:
[----:B-1----:R1:W3:Y:S02]  /*1a660*/  SYNCS.PHASECHK.TRANS64.TRYWAIT P0, [R18+URZ+0x19c00], R37 ;  /* 0x019c0025120075a7 */ /* 0x0022e4000800017f */
[----:B---3--:R-:W-:Y:S05]  /*1a670*/  @!P0 NANOSLEEP.SYNCS 0x989680 ;  /* 0x009896800000895d */ /* 0x008fea0003900000 */
[----:B------:R-:W3:Y:S02]  /*1a680*/  @!P0 SYNCS.PHASECHK.TRANS64 P0, [R18+URZ+0x19c00], R37 ;  /* 0x019c0025120085a7 */ /* 0x000ee4000800007f */
[----:B---3--:R-:W-:Y:S05]  /*1a690*/  @!P0 BRA `(.L_x_445) ;  /* 0xfffffffc00f08947 */ /* 0x008fea000383ffff */
[----:B------:R-:W-:Y:S05]  /*1a6a0*/  BRA `(.L_x_657) ;  /* 0xfffffeec00247947 */ /* 0x000fea000383ffff */
.L_x_451:
[----:B-1----:R1:W2:Y:S02]  /*1a6b0*/  SYNCS.PHASECHK.TRANS64.TRYWAIT P1, [R0+URZ+0x19c30], R5 ;  /* 0x019c3005000075a7 */ /* 0x0022a4000802017f */
[----:B--2---:R-:W-:Y:S05]  /*1a6c0*/  @!P1 NANOSLEEP.SYNCS 0x989680 ;  /* 0x009896800000995d */ /* 0x004fea0003900000 */
[----:B------:R-:W2:Y:S02]  /*1a6d0*/  @!P1 SYNCS.PHASECHK.TRANS64 P1, [R0+URZ+0x19c30], R5 ;  /* 0x019c3005000095a7 */ /* 0x000ea4000802007f */
[----:B--2---:R-:W-:Y:S05]  /*1a6e0*/  @!P1 BRA `(.L_x_451) ;  /* 0xfffffffc00f09947 */ /* 0x004fea000383ffff */
[----:B------:R-:W-:Y:S05]  /*1a6f0*/  BRA `(.L_x_450) ;  /* 0xffffff0c00947947 */ /* 0x000fea000383ffff */
.L_x_459:
[----:B0-----:R0:W2:Y:S02]  /*1a700*/  SYNCS.PHASECHK.TRANS64.TRYWAIT P1, [R11+URZ+0x19c30], R6 ;  /* 0x019c30060b0075a7 */ /* 0x0010a4000802017f */
[----:B--2---:R-:W-:Y:S05]  /*1a710*/  @!P1 NANOSLEEP.SYNCS 0x989680 ;  /* 0x009896800000995d */ /* 0x004fea0003900000 */
[----:B------:R-:W2:Y:S02]  /*1a720*/  @!P1 SYNCS.PHASECHK.TRANS64 P1, [R11+URZ+0x19c30], R6 ;  /* 0x019c30060b0095a7 */ /* 0x000ea4000802007f */
[----:B--2---:R-:W-:Y:S05]  /*1a730*/  @!P1 BRA `(.L_x_459) ;  /* 0xfffffffc00f09947 */ /* 0x004fea000383ffff */
[----:B------:R-:W-:Y:S05]  /*1a740*/  BRA `(.L_x_458) ;  /* 0xffffff3400fc7947 */ /* 0x000fea000383ffff */
.L_x_464:
[----:B-1----:R1:W2:Y:S02]  /*1a750*/  SYNCS.PHASECHK.TRANS64.TRYWAIT P1, [R12+URZ+0x19c50], R5 ;  /* 0x019c50050c0075a7 */ /* 0x0022a4000802017f */
[----:B--2---:R-:W-:Y:S05]  /*1a760*/  @!P1 NANOSLEEP.SYNCS 0x989680 ;  /* 0x009896800000995d */ /* 0x004fea0003900000 */
[----:B------:R-:W2:Y:S02]  /*1a770*/  @!P1 SYNCS.PHASECHK.TRANS64 P1, [R12+URZ+0x19c50], R5 ;  /* 0x019c50050c0095a7 */ /* 0x000ea4000802007f */
[----:B--2---:R-:W-:Y:S05]  /*1a780*/  @!P1 BRA `(.L_x_464) ;  /* 0xfffffffc00f09947 */ /* 0x004fea000383ffff */
[----:B------:R-:W-:Y:S05]  /*1a790*/  BRA `(.L_x_463) ;  /* 0xffffff38007c7947 */ /* 0x000fea000383ffff */
.L_x_472:
[----:B-1----:R1:W2:Y:S02]  /*1a7a0*/  SYNCS.PHASECHK.TRANS64.TRYWAIT P1, [R10+URZ+0x19c50], R5 ;  /* 0x019c50050a0075a7 */ /* 0x0022a4000802017f */
[----:B--2---:R-:W-:Y:S05]  /*1a7b0*/  @!P1 NANOSLEEP.SYNCS 0x989680 ;  /* 0x009896800000995d */ /* 0x004fea0003900000 */
[----:B------:R-:W2:Y:S02]  /*1a7c0*/  @!P1 SYNCS.PHASECHK.TRANS64 P1, [R10+URZ+0x19c50], R5 ;  /* 0x019c50050a0095a7 */ /* 0x000ea4000802007f */
[----:B--2---:R-:W-:Y:S05]  /*1a7d0*/  @!P1 BRA `(.L_x_472) ;  /* 0xfffffffc00f09947 */ /* 0x004fea000383ffff */
[----:B------:R-:W-:Y:S05]  /*1a7e0*/  BRA `(.L_x_471) ;  /* 0xffffff5c00087947 */ /* 0x000fea000383ffff */
.L_x_500:
[----:B-1----:R-:W0:Y:S01]  /*1a7f0*/  S2R R8, SR_TID.X ;  /* 0x0000000000087919 */ /* 0x002e220000002100 */
[----:B------:R-:W-:Y:S01]  /*1a800*/  BSSY B1, `(.L_x_658) ;  /* 0x000000a000017945 */ /* 0x000fe20003800000 */
[----:B------:R-:W-:Y:S01]  /*1a810*/  IMAD.MOV.U32 R12, RZ, RZ, RZ ;  /* 0x000000ffff0c7224 */ /* 0x000fe200078e00ff */
[----:B------:R-:W-:Y:S01]  /*1a820*/  MOV R11, 0x1f ;  /* 0x0000001f000b7802 */ /* 0x000fe20000000f00 */
[----:B------:R-:W-:Y:S01]  /*1a830*/  IMAD.MOV.U32 R15, RZ, RZ, -0x1 ;  /* 0xffffffffff0f7424 */ /* 0x000fe200078e00ff */
[----:B0-----:R-:W-:-:S04]  /*1a840*/  SHF.R.U32.HI R8, RZ, 0x5, R8 ;  /* 0x00000005ff087819 */ /* 0x001fc80000011608 */
[----:B------:R-:W-:-:S05]  /*1a850*/  LOP3.LUT R8, R8, 0x3, RZ, 0xc0, !PT ;  /* 0x0000000308087812 */ /* 0x000fca00078ec0ff */
[----:B------:R-:W-:-:S07]  /*1a860*/  IMAD.MOV.U32 R13, RZ, RZ, R8 ;  /* 0x000000ffff0d7224 */ /* 0x000fce00078e0008 */
[----:B------:R-:W-:Y:S05]  /*1a870*/  WARPSYNC.COLLECTIVE R15, `(.L_x_659) ;  /* 0x000000000f087348 */ /* 0x000fea0003c00000 */
[----:B------:R0:W1:Y:S02]  /*1a880*/  SHFL.IDX P6, R14, R13, R12, R11 ;  /* 0x0000000c0d0e7389 */ /* 0x00006400000c000b */
[----:B01----:R-:W-:Y:S01]  /*1a890*/  ENDCOLLECTIVE ;  /* 0x000000000000791b */ /* 0x003fe20003800000 */
.L_x_659:
[----:B------:R-:W-:Y:S05]  /*1a8a0*/  BSYNC B1 ;  /* 0x0000000000017941 */ /* 0x000fea0003800000 */
.L_x_658:
[----:B------:R-:W-:Y:S05]  /*1a8b0*/  BRA `(.L_x_660) ;  /* 0xffffff9800c07947 */ /* 0x000fea000383ffff */
.L_x_502:
[----:B------:R-:W-:Y:S01]  /*1a8c0*/  BSSY B1, `(.L_x_661) ;  /* 0x0000006000017945 */ /* 0x000fe20003800000 */
[----:B------:R-:W-:-:S07]  /*1a8d0*/  IMAD.MOV.U32 R15, RZ, RZ, -0x1 ;  /* 0xffffffffff0f7424 */ /* 0x000fce00078e00ff */
[----:B01----:R-:W-:Y:S05]  /*1a8e0*/  WARPSYNC.COLLECTIVE R15, `(.L_x_662) ;  /* 0x000000000f0c7348 */ /* 0x003fea0003c00000 */
[----:B------:R-:W-:Y:S02]  /*1a8f0*/  ELECT P6, UR62, PT ;  /* 0x00000000003e782f */ /* 0x000fe400038c0000 */
[----:B------:R-:W-:Y:S01]  /*1a900*/  MOV R14, UR62 ;  /* 0x0000003e000e7c02 */ /* 0x000fe20008000f00 */
[----:B01----:R-:W-:Y:S10]  /*1a910*/  ENDCOLLECTIVE ;  /* 0x000000000000791b */ /* 0x003ff40003800000 */
.L_x_662:
[----:B------:R-:W-:Y:S05]  /*1a920*/  BSYNC B1 ;  /* 0x0000000000017941 */ /* 0x000fea0003800000 */
.L_x_661:
[----:B------:R-:W-:Y:S05]  /*1a930*/  BRA `(.L_x_501) ;  /* 0xffffff9800b87947 */ /* 0x000fea000383ffff */
.L_x_504:
[----:B0-----:R0:W2:Y:S02]  /*1a940*/  SYNCS.PHASECHK.TRANS64.TRYWAIT P0, [R22+URZ+0x19c20], R5 ;  /* 0x019c2005160075a7 */ /* 0x0010a4000800017f */
[----:B--2---:R-:W-:Y:S05]  /*1a950*/  @!P0 NANOSLEEP.SYNCS 0x989680 ;  /* 0x009896800000895d */ /* 0x004fea0003900000 */
[----:B------:R-:W2:Y:S02]  /*1a960*/  @!P0 SYNCS.PHASECHK.TRANS64 P0, [R22+URZ+0x19c20], R5 ;  /* 0x019c2005160085a7 */ /* 0x000ea4000800007f */
[----:B--2---:R-:W-:Y:S05]  /*1a970*/  @!P0 BRA `(.L_x_504) ;  /* 0xfffffffc00f08947 */ /* 0x004fea000383ffff */
[----:B------:R-:W-:Y:S05]  /*1a980*/  BRA `(.L_x_663) ;  /* 0xffffff9800c87947 */ /* 0x000fea000383ffff */
.L_x_508:
[----:B-1----:R1:W2:Y:S02]  /*1a990*/  SYNCS.PHASECHK.TRANS64.TRYWAIT P0, [R8+URZ+0x19ca0], R10 ;  /* 0x019ca00a080075a7 */ /* 0x0022a4000800017f */
[----:B--2---:R-:W-:Y:S05]  /*1a9a0*/  @!P0 NANOSLEEP.SYNCS 0x989680 ;  /* 0x009896800000895d */ /* 0x004fea0003900000 */
[----:B------:R-:W2:Y:S02]  /*1a9b0*/  @!P0 SYNCS.PHASECHK.TRANS64 P0, [R8+URZ+0x19ca0], R10 ;  /* 0x019ca00a080085a7 */ /* 0x000ea4000800007f */
[----:B--2---:R-:W-:Y:S05]  /*1a9c0*/  @!P0 BRA `(.L_x_508) ;  /* 0xfffffffc00f08947 */ /* 0x004fea000383ffff */
[----:B------:R-:W-:Y:S05]  /*1a9d0*/  BRA `(.L_x_664) ;  /* 0xffffff9800e07947 */ /* 0x000fea000383ffff */
.L_x_515:
[----:B0-----:R0:W2:Y:S02]  /*1a9e0*/  SYNCS.PHASECHK.TRANS64.TRYWAIT P0, [R8+URZ+0x19cc0], R10 ;  /* 0x019cc00a080075a7 */ /* 0x0010a4000800017f */
[----:B--2---:R-:W-:Y:S05]  /*1a9f0*/  @!P0 NANOSLEEP.SYNCS 0x989680 ;  /* 0x009896800000895d */ /* 0x004fea0003900000 */
[----:B------:R-:W2:Y:S02]  /*1aa00*/  @!P0 SYNCS.PHASECHK.TRANS64 P0, [R8+URZ+0x19cc0], R10 ;  /* 0x019cc00a080085a7 */ /* 0x000ea4000800007f */
[----:B--2---:R-:W-:Y:S05]  /*1aa10*/  @!P0 BRA `(.L_x_515) ;  /* 0xfffffffc00f08947 */ /* 0x004fea000383ffff */
[----:B------:R-:W-:Y:S05]  /*1aa20*/  BRA `(.L_x_665) ;  /* 0xffffff9c00dc7947 */ /* 0x000fea000383ffff */
.L_x_524:
[----:B-1----:R1:W2:Y:S02]  /*1aa30*/  SYNCS.PHASECHK.TRANS64.TRYWAIT P1, [R8+URZ+0x19ca0], R7 ;  /* 0x019ca007080075a7 */ /* 0x0022a4000802017f */
[----:B--2---:R-:W-:Y:S05]  /*1aa40*/  @!P1 NANOSLEEP.SYNCS 0x989680 ;  /* 0x009896800000995d */ /* 0x004fea0003900000 */
[----:B------:R-:W2:Y:S02]  /*1aa50*/  @!P1 SYNCS.PHASECHK.TRANS64 P1, [R8+URZ+0x19ca0], R7 ;  /* 0x019ca007080095a7 */ /* 0x000ea4000802007f */
[----:B--2---:R-:W-:Y:S05]  /*1aa60*/  @!P1 BRA `(.L_x_524) ;  /* 0xfffffffc00f09947 */ /* 0x004fea000383ffff */
[----:B------:R-:W-:Y:S05]  /*1aa70*/  BRA `(.L_x_666) ;  /* 0xffffffa400107947 */ /* 0x000fea000383ffff */
.L_x_531:
[----:B0-----:R0:W2:Y:S02]  /*1aa80*/  SYNCS.PHASECHK.TRANS64.TRYWAIT P1, [R8+URZ+0x19cc0], R7 ;  /* 0x019cc007080075a7 */ /* 0x0010a4000802017f */
[----:B--2---:R-:W-:Y:S05]  /*1aa90*/  @!P1 NANOSLEEP.SYNCS 0x989680 ;  /* 0x009896800000995d */ /* 0x004fea0003900000 */
[----:B------:R-:W2:Y:S02]  /*1aaa0*/  @!P1 SYNCS.PHASECHK.TRANS64 P1, [R8+URZ+0x19cc0], R7 ;  /* 0x019cc007080095a7 */ /* 0x000ea4000802007f */
[----:B--2---:R-:W-:Y:S05]  /*1aab0*/  @!P1 BRA `(.L_x_531) ;  /* 0xfffffffc00f09947 */ /* 0x004fea000383ffff */
[----:B------:R-:W-:Y:S05]  /*1aac0*/  BRA `(.L_x_667) ;  /* 0xffffffa800087947 */ /* 0x000fea000383ffff */
.L_x_548:
[----:B-1----:R-:W0:Y:S01]  /*1aad0*/  S2R R20, SR_TID.X ;  /* 0x0000000000147919 */ /* 0x002e220000002100 */
[----:B------:R-:W-:Y:S01]  /*1aae0*/  BSSY B0, `(.L_x_668) ;  /* 0x000000a000007945 */ /* 0x000fe20003800000 */
[----:B------:R-:W-:Y:S01]  /*1aaf0*/  IMAD.MOV.U32 R12, RZ, RZ, RZ ;  /* 0x000000ffff0c7224 */ /* 0x000fe200078e00ff */
[----:B------:R-:W-:Y:S01]  /*1ab00*/  MOV R15, 0xffffffff ;  /* 0xffffffff000f7802 */ /* 0x000fe20000000f00 */
[----:B------:R-:W-:Y:S01]  /*1ab10*/  IMAD.MOV.U32 R11, RZ, RZ, 0x1f ;  /* 0x0000001fff0b7424 */ /* 0x000fe200078e00ff */
[----:B0-----:R-:W-:-:S04]  /*1ab20*/  SHF.R.U32.HI R10, RZ, 0x5, R20 ;  /* 0x00000005ff0a7819 */ /* 0x001fc80000011614 */
[----:B------:R-:W-:-:S05]  /*1ab30*/  LOP3.LUT R10, R10, 0x3, RZ, 0xc0, !PT ;  /* 0x000000030a0a7812 */ /* 0x000fca00078ec0ff */
[----:B------:R-:W-:-:S07]  /*1ab40*/  IMAD.MOV.U32 R13, RZ, RZ, R10 ;  /* 0x000000ffff0d7224 */ /* 0x000fce00078e000a */
[----:B-----5:R-:W-:Y:S05]  /*1ab50*/  WARPSYNC.COLLECTIVE R15, `(.L_x_669) ;  /* 0x000000000f087348 */ /* 0x020fea0003c00000 */
[----:B------:R0:W1:Y:S02]  /*1ab60*/  SHFL.IDX P6, R14, R13, R12, R11 ;  /* 0x0000000c0d0e7389 */ /* 0x00006400000c000b */
[----:B01---5:R-:W-:Y:S01]  /*1ab70*/  ENDCOLLECTIVE ;  /* 0x000000000000791b */ /* 0x023fe20003800000 */
.L_x_669:
[----:B------:R-:W-:Y:S05]  /*1ab80*/  BSYNC B0 ;  /* 0x0000000000007941 */ /* 0x000fea0003800000 */
.L_x_668:
[----:B------:R-:W-:Y:S05]  /*1ab90*/  BRA `(.L_x_670) ;  /* 0xffffffb400b07947 */ /* 0x000fea000383ffff */
.L_x_551:
[----:B0-----:R-:W2:Y:S02]  /*1aba0*/  LDL R3, [R1+0x30] ;  /* 0x0000300001037983 */ /* 0x001ea40000100800 */
[----:B--2---:R0:W1:Y:S02]  /*1abb0*/  SYNCS.PHASECHK.TRANS64.TRYWAIT P0, [R4+URZ+0x19c80], R3 ;  /* 0x019c8003040075a7 */ /* 0x004064000800017f */
[----:B-1----:R-:W-:Y:S05]  /*1abc0*/  @!P0 NANOSLEEP.SYNCS 0x989680 ;  /* 0x009896800000895d */ /* 0x002fea0003900000 */
[----:B------:R-:W1:Y:S02]  /*1abd0*/  @!P0 SYNCS.PHASECHK.TRANS64 P0, [R4+URZ+0x19c80], R3 ;  /* 0x019c8003040085a7 */ /* 0x000e64000800007f */
[----:B-1----:R-:W-:Y:S05]  /*1abe0*/  @!P0 BRA `(.L_x_551) ;  /* 0xfffffffc00ec8947 */ /* 0x002fea000383ffff */
[----:B------:R-:W-:Y:S05]  /*1abf0*/  BRA `(.L_x_671) ;  /* 0xffffffb400c07947 */ /* 0x000fea000383ffff */
.L_x_552:
        /* <DEDUP_REMOVED lines=8> */
.L_x_673:
[----:B------:R-:W-:Y:S05]  /*1ac80*/  BSYNC B0 ;  /* 0x0000000000007941 */ /* 0x000fea0003800000 */
.L_x_672:
[----:B------:R-:W0:Y:S01]  /*1ac90*/  S2R R7, SR_TID.X ;  /* 0x0000000000077919 */ /* 0x000e220000002100 */
[----:B------:R-:W-:Y:S01]  /*1aca0*/  MOV R13, R8 ;  /* 0x00000008000d7202 */ /* 0x000fe20000000f00 */
[----:B------:R-:W-:Y:S02]  /*1acb0*/  IMAD.MOV.U32 R12, RZ, RZ, RZ ;  /* 0x000000ffff0c7224 */ /* 0x000fe400078e00ff */
[----:B------:R-:W-:Y:S02]  /*1acc0*/  IMAD.MOV.U32 R11, RZ, RZ, 0x1e1f ;  /* 0x00001e1fff0b7424 */ /* 0x000fe400078e00ff */
[----:B------:R-:W-:Y:S02]  /*1acd0*/  IMAD.MOV.U32 R15, RZ, RZ, -0x1 ;  /* 0xffffffffff0f7424 */ /* 0x000fe400078e00ff */
[----:B------:R-:W-:-:S07]  /*1ace0*/  IMAD.MOV.U32 R0, RZ, RZ, R14 ;  /* 0x000000ffff007224 */ /* 0x000fce00078e000e */
[----:B0-----:R-:W-:Y:S05]  /*1acf0*/  WARPSYNC.COLLECTIVE R15, `(.L_x_674) ;  /* 0x000000000f087348 */ /* 0x001fea0003c00000 */
[----:B------:R1:W2:Y:S02]  /*1ad00*/  SHFL.IDX P6, R14, R13, R12, R11 ;  /* 0x0000000c0d0e7389 */ /* 0x0002a400000c000b */
[----:B012---:R-:W-:Y:S01]  /*1ad10*/  ENDCOLLECTIVE ;  /* 0x000000000000791b */ /* 0x007fe20003800000 */
.L_x_674:
[----:B------:R-:W0:Y:S01]  /*1ad20*/  LDC R11, c[0x0][0x2f4] ;  /* 0x0000bd00ff0b7b82 */ /* 0x000e220000000800 */
[----:B------:R-:W-:Y:S02]  /*1ad30*/  IMAD.MOV.U32 R13, RZ, RZ, R9 ;  /* 0x000000ffff0d7224 */ /* 0x000fe400078e0009 */
[----:B------:R-:W-:Y:S02]  /*1ad40*/  IMAD.SHL.U32 R15, R7, 0x10, RZ ;  /* 0x00000010070f7824 */ /* 0x000fe400078e00ff */
[----:B------:R-:W-:-:S03]  /*1ad50*/  IMAD.MOV.U32 R6, RZ, RZ, R14 ;  /* 0x000000ffff067224 */ /* 0x000fc600078e000e */
[----:B------:R-:W-:-:S04]  /*1ad60*/  LOP3.LUT R15, R15, 0x10, RZ, 0xc0, !PT ;  /* 0x000000100f0f7812 */ /* 0x000fc800078ec0ff */
[C---:B------:R-:W-:Y:S02]  /*1ad70*/  IADD3 R6, P0, R15.reuse, R6, RZ ;  /* 0x000000060f067210 */ /* 0x040fe40007f1e0ff */
[C---:B------:R-:W-:Y:S02]  /*1ad80*/  LOP3.LUT R12, R15.reuse, 0x20, RZ, 0xfc, !PT ;  /* 0x000000200f0c7812 */ /* 0x040fe400078efcff */
[----:B------:R-:W-:Y:S01]  /*1ad90*/  IADD3.X R7, RZ, R0, RZ, P0, !PT ;  /* 0x00000000ff077210 */ /* 0x000fe200007fe4ff */
[----:B------:R-:W-:Y:S01]  /*1ada0*/  IMAD.IADD R0, R22, 0x1, R10 ;  /* 0x0000000116007824 */ /* 0x000fe200078e020a */
[-C--:B0-----:R-:W-:Y:S02]  /*1adb0*/  ISETP.GE.AND P4, PT, R15, R11.reuse, PT ;  /* 0x0000000b0f00720c */ /* 0x081fe40003f86270 */
[----:B------:R-:W-:Y:S01]  /*1adc0*/  ISETP.GE.AND P2, PT, R12, R11, PT ;  /* 0x0000000b0c00720c */ /* 0x000fe20003f46270 */
[----:B------:R-:W-:Y:S01]  /*1add0*/  IMAD.MOV.U32 R12, RZ, RZ, 0x1 ;  /* 0x00000001ff0c7424 */ /* 0x000fe200078e00ff */
[----:B------:R-:W-:-:S02]  /*1ade0*/  ISETP.LT.OR P0, PT, R3, 0x1, P4 ;  /* 0x000000010300780c */ /* 0x000fc40002701670 */
[----:B------:R-:W-:-:S11]  /*1adf0*/  LOP3.LUT R15, R15, 0x40, RZ, 0xfc, !PT ;  /* 0x000000400f0f7812 */ /* 0x000fd600078efcff */
        /* <DEDUP_REMOVED lines=13> */
.L_x_675:
[----:B------:R-:W-:Y:S01]  /*1aed0*/  @!PT LDS RZ, [RZ] ;  /* 0x00000000fffff984 */ /* 0x000fe20000000800 */
[----:B------:R-:W-:Y:S01]  /*1aee0*/  @!PT LDS RZ, [RZ] ;  /* 0x00000000fffff984 */ /* 0x000fe20000000800 */
[----:B------:R-:W-:Y:S01]  /*1aef0*/  @!PT LDS RZ, [RZ] ;  /* 0x00000000fffff984 */ /* 0x000fe20000000800 */
[----:B------:R0:W-:Y:S01]  /*1af00*/  LDGSTS.E.BYPASS.LTC128B.128 [R0+0xb000], desc[UR42][R6.64+0x40], !P3 ;  /* 0x0b00004006007fae */ /* 0x0001e2000d901d6a */
[----:B------:R-:W-:Y:S01]  /*1af10*/  ISETP.GE.AND P3, PT, R3, 0x41, PT ;  /* 0x000000410300780c */ /* 0x000fe20003f66270 */
[----:B------:R-:W-:Y:S01]  /*1af20*/  IMAD.MOV.U32 R13, RZ, RZ, R8 ;  /* 0x000000ffff0d7224 */ /* 0x000fe200078e0008 */
[----:B------:R-:W-:-:S11]  /*1af30*/  MOV R9, R14 ;  /* 0x0000000e00097202 */ /* 0x000fd60000000f00 */
[----:B0-----:R-:W-:Y:S05]  /*1af40*/  WARPSYNC.COLLECTIVE R15, `(.L_x_676) ;  /* 0x000000000f087348 */ /* 0x001fea0003c00000 */
[----:B------:R1:W2:Y:S02]  /*1af50*/  SHFL.IDX P6, R14, R13, R12, R11 ;  /* 0x0000000c0d0e7389 */ /* 0x0002a400000c000b */
[----:B012---:R-:W-:Y:S01]  /*1af60*/  ENDCOLLECTIVE ;  /* 0x000000000000791b */ /* 0x007fe20003800000 */
.L_x_676:
[----:B------:R-:W-:Y:S01]  /*1af70*/  IMAD.MOV.U32 R6, RZ, RZ, R14 ;  /* 0x000000ffff067224 */ /* 0x000fe200078e000e */
[----:B------:R-:W-:Y:S06]  /*1af80*/  BRA `(.L_x_677) ;  /* 0xffffffb400ac7947 */ /* 0x000fec000383ffff */
.L_x_557:
[----:B---3--:R-:W3:Y:S02]  /*1af90*/  LDL R3, [R1+0x30] ;  /* 0x0000300001037983 */ /* 0x008ee40000100800 */
[----:B---3--:R3:W4:Y:S02]  /*1afa0*/  SYNCS.PHASECHK.TRANS64.TRYWAIT P0, [R4+URZ+0x19c40], R3 ;  /* 0x019c4003040075a7 */ /* 0x008724000800017f */
[----:B----4-:R-:W-:Y:S05]  /*1afb0*/  @!P0 NANOSLEEP.SYNCS 0x989680 ;  /* 0x009896800000895d */ /* 0x010fea0003900000 */
[----:B------:R-:W4:Y:S02]  /*1afc0*/  @!P0 SYNCS.PHASECHK.TRANS64 P0, [R4+URZ+0x19c40], R3 ;  /* 0x019c4003040085a7 */ /* 0x000f24000800007f */
[----:B----4-:R-:W-:Y:S05]  /*1afd0*/  @!P0 BRA `(.L_x_557) ;  /* 0xfffffffc00ec8947 */ /* 0x010fea000383ffff */
[----:B------:R-:W-:Y:S05]  /*1afe0*/  BRA `(.L_x_678) ;  /* 0xffffffb8001c7947 */ /* 0x000fea000383ffff */
.L_x_558:
[----:B------:R-:W-:Y:S01]  /*1aff0*/  BSSY B0, `(.L_x_679) ;  /* 0x0000008000007945 */ /* 0x000fe20003800000 */
[----:B------:R-:W-:Y:S01]  /*1b000*/  IMAD.MOV.U32 R13, RZ, RZ, R6 ;  /* 0x000000ffff0d7224 */ /* 0x000fe200078e0006 */
[----:B------:R-:W-:Y:S01]  /*1b010*/  MOV R15, 0xffffffff ;  /* 0xffffffff000f7802 */ /* 0x000fe20000000f00 */
[----:B------:R-:W-:Y:S02]  /*1b020*/  IMAD.MOV.U32 R12, RZ, RZ, RZ ;  /* 0x000000ffff0c7224 */ /* 0x000fe400078e00ff */
[----:B------:R-:W-:-:S07]  /*1b030*/  IMAD.MOV.U32 R11, RZ, RZ, 0x1e1f ;  /* 0x00001e1fff0b7424 */ /* 0x000fce00078e00ff */
[----:B--2---:R-:W-:Y:S05]  /*1b040*/  WARPSYNC.COLLECTIVE R15, `(.L_x_680) ;  /* 0x000000000f087348 */ /* 0x004fea0003c00000 */
[----:B------:R0:W1:Y:S02]  /*1b050*/  SHFL.IDX P6, R14, R13, R12, R11 ;  /* 0x0000000c0d0e7389 */ /* 0x00006400000c000b */
[----:B012---:R-:W-:Y:S01]  /*1b060*/  ENDCOLLECTIVE ;  /* 0x000000000000791b */ /* 0x007fe20003800000 */
.L_x_680:
[----:B------:R-:W-:Y:S05]  /*1b070*/  BSYNC B0 ;  /* 0x0000000000007941 */ /* 0x000fea0003800000 */
.L_x_679:
        /* <DEDUP_REMOVED lines=8> */
.L_x_681:
[----:B------:R-:W-:Y:S02]  /*1b100*/  IMAD.MOV.U32 R13, RZ, RZ, R6 ;  /* 0x000000ffff0d7224 */ /* 0x000fe400078e0006 */
[----:B------:R-:W-:Y:S01]  /*1b110*/  IMAD.MOV.U32 R12, RZ, RZ, 0x1 ;  /* 0x00000001ff0c7424 */ /* 0x000fe200078e00ff */
[----:B------:R-:W-:-:S07]  /*1b120*/  MOV R3, R14 ;  /* 0x0000000e00037202 */ /* 0x000fce0000000f00 */
[----:B------:R-:W-:Y:S05]  /*1b130*/  WARPSYNC.COLLECTIVE R15, `(.L_x_682) ;  /* 0x000000000f087348 */ /* 0x000fea0003c00000 */
[----:B------:R0:W1:Y:S02]  /*1b140*/  SHFL.IDX P6, R14, R13, R12, R11 ;  /* 0x0000000c0d0e7389 */ /* 0x00006400000c000b */
[----:B01----:R-:W-:Y:S01]  /*1b150*/  ENDCOLLECTIVE ;  /* 0x000000000000791b */ /* 0x003fe20003800000 */
.L_x_682:
[----:B------:R-:W-:-:S05]  /*1b160*/  @P1 IADD3 R3, P0, R8, R3, RZ ;  /* 0x0000000308031210 */ /* 0x000fca0007f1e0ff */
[----:B------:R-:W-:-:S05]  /*1b170*/  @P1 IMAD.X R2, RZ, RZ, R2, P0 ;  /* 0x000000ffff021224 */ /* 0x000fca00000e0602 */
[----:B------:R-:W-:Y:S01]  /*1b180*/  @P1 LOP3.LUT R3, R3, R2, RZ, 0x3c, !PT ;  /* 0x0000000203031212 */ /* 0x000fe200078e3cff */
[----:B------:R-:W-:-:S03]  /*1b190*/  IMAD.MOV.U32 R13, RZ, RZ, R5 ;  /* 0x000000ffff0d7224 */ /* 0x000fc600078e0005 */
[----:B------:R-:W-:-:S04]  /*1b1a0*/  @P1 LOP3.LUT R2, R3, R2, RZ, 0x3c, !PT ;  /* 0x0000000203021212 */ /* 0x000fc800078e3cff */
[----:B------:R-:W-:Y:S01]  /*1b1b0*/  @P1 LOP3.LUT R3, R3, R2, RZ, 0x3c, !PT ;  /* 0x0000000203031212 */ /* 0x000fe200078e3cff */
[----:B------:R-:W-:-:S04]  /*1b1c0*/  IMAD.MOV.U32 R6, RZ, RZ, R14 ;  /* 0x000000ffff067224 */ /* 0x000fc800078e000e */
[----:B------:R-:W-:Y:S01]  /*1b1d0*/  @!PT LDS RZ, [RZ] ;  /* 0x00000000fffff984 */ /* 0x000fe20000000800 */
[----:B------:R-:W-:Y:S01]  /*1b1e0*/  @!PT LDS RZ, [RZ] ;  /* 0x00000000fffff984 */ /* 0x000fe20000000800 */
[----:B------:R-:W-:Y:S01]  /*1b1f0*/  @!PT LDS RZ, [RZ] ;  /* 0x00000000fffff984 */ /* 0x000fe20000000800 */
[----:B------:R0:W-:Y:S03]  /*1b200*/  @P1 LDGSTS.E.BYPASS.LTC128B.128 [R0+0x13800], desc[UR42][R2.64], !P5 ;  /* 0x1380000002001fae */ /* 0x0001e6000e901d6a */
[----:B0-----:R-:W-:Y:S05]  /*1b210*/  WARPSYNC.COLLECTIVE R15, `(.L_x_683) ;  /* 0x000000000f087348 */ /* 0x001fea0003c00000 */
[----:B------:R1:W2:Y:S02]  /*1b220*/  SHFL.IDX P6, R14, R13, R12, R11 ;  /* 0x0000000c0d0e7389 */ /* 0x0002a400000c000b */
[----:B012---:R-:W-:Y:S01]  /*1b230*/  ENDCOLLECTIVE ;  /* 0x000000000000791b */ /* 0x007fe20003800000 */
.L_x_683:
[----:B------:R-:W-:Y:S01]  /*1b240*/  @!PT LDS RZ, [RZ] ;  /* 0x00000000fffff984 */ /* 0x000fe20000000800 */
[----:B------:R-:W-:Y:S01]  /*1b250*/  @!PT LDS RZ, [RZ] ;  /* 0x00000000fffff984 */ /* 0x000fe20000000800 */
[----:B------:R-:W-:Y:S01]  /*1b260*/  @!PT LDS RZ, [RZ] ;  /* 0x00000000fffff984 */ /* 0x000fe20000000800 */
[----:B------:R1:W-:Y:S04]  /*1b270*/  @P1 LDGSTS.E.BYPASS.LTC128B.128 [R0+0x14800], desc[UR42][R2.64+0x20], !P4 ;  /* 0x1480002002001fae */ /* 0x0003e8000e101d6a */
[----:B------:R1:W-:Y:S01]  /*1b280*/  @P1 LDGSTS.E.BYPASS.LTC128B.128 [R0+0x15800], desc[UR42][R2.64+0x40], !P2 ;  /* 0x1580004002001fae */ /* 0x0003e2000d101d6a */
[----:B------:R-:W-:Y:S01]  /*1b290*/  MOV R5, R14 ;  /* 0x0000000e00057202 */ /* 0x000fe20000000f00 */
[----:B------:R-:W-:Y:S06]  /*1b2a0*/  BRA `(.L_x_684) ;  /* 0xffffffb8001c7947 */ /* 0x000fec000383ffff */
.L_x_563:
[----:B------:R-:W-:Y:S02]  /*1b2b0*/  IMAD.MOV.U32 R13, RZ, RZ, R4 ;  /* 0x000000ffff0d7224 */ /* 0x000fe400078e0004 */
[----:B------:R-:W-:Y:S02]  /*1b2c0*/  IMAD.MOV.U32 R12, RZ, RZ, RZ ;  /* 0x000000ffff0c7224 */ /* 0x000fe400078e00ff */
[----:B------:R-:W-:Y:S02]  /*1b2d0*/  IMAD.MOV.U32 R11, RZ, RZ, 0x1e1f ;  /* 0x00001e1fff0b7424 */ /* 0x000fe400078e00ff */
[----:B------:R-:W-:Y:S02]  /*1b2e0*/  IMAD.MOV.U32 R15, RZ, RZ, -0x1 ;  /* 0xffffffffff0f7424 */ /* 0x000fe400078e00ff */
[----:B-----5:R-:W-:Y:S02]  /*1b2f0*/  IMAD R0, R21, R9, RZ ;  /* 0x0000000915007224 */ /* 0x020fe400078e02ff */
[----:B------:R-:W-:-:S07]  /*1b300*/  IMAD R17, R17, 0xc0, R20 ;  /* 0x000000c011117824 */ /* 0x000fce00078e0214 */
[----:B------:R-:W-:Y:S05]  /*1b310*/  WARPSYNC.COLLECTIVE R15, `(.L_x_685) ;  /* 0x000000000f087348 */ /* 0x000fea0003c00000 */
[----:B------:R0:W1:Y:S02]  /*1b320*/  SHFL.IDX P6, R14, R13, R12, R11 ;  /* 0x0000000c0d0e7389 */ /* 0x00006400000c000b */
[----:B01----:R-:W-:Y:S01]  /*1b330*/  ENDCOLLECTIVE ;  /* 0x000000000000791b */ /* 0x003fe20003800000 */
.L_x_685:
[----:B------:R-:W-:Y:S02]  /*1b340*/  ISETP.GE.AND P2, PT, R17, R0, PT ;  /* 0x000000001100720c */ /* 0x000fe40003f46270 */
[----:B------:R-:W-:Y:S01]  /*1b350*/  MOV R13, R6 ;  /* 0x00000006000d7202 */ /* 0x000fe20000000f00 */
[----:B------:R-:W-:-:S10]  /*1b360*/  IMAD.MOV.U32 R2, RZ, RZ, R14 ;  /* 0x000000ffff027224 */ /* 0x000fd400078e000e */
[----:B------:R-:W-:Y:S05]  /*1b370*/  WARPSYNC.COLLECTIVE R15, `(.L_x_686) ;  /* 0x000000000f087348 */ /* 0x000fea0003c00000 */
[----:B------:R0:W1:Y:S02]  /*1b380*/  SHFL.IDX P6, R14, R13, R12, R11 ;  /* 0x0000000c0d0e7389 */ /* 0x00006400000c000b */
[----:B01----:R-:W-:Y:S01]  /*1b390*/  ENDCOLLECTIVE ;  /* 0x000000000000791b */ /* 0x003fe20003800000 */
.L_x_686:
[----:B------:R-:W-:Y:S02]  /*1b3a0*/  IMAD.MOV.U32 R13, RZ, RZ, R4 ;  /* 0x000000ffff0d7224 */ /* 0x000fe400078e0004 */
[----:B------:R-:W-:Y:S02]  /*1b3b0*/  IMAD.MOV.U32 R12, RZ, RZ, 0x1 ;  /* 0x00000001ff0c7424 */ /* 0x000fe400078e00ff */
[----:B------:R-:W-:-:S07]  /*1b3c0*/  IMAD.MOV.U32 R3, RZ, RZ, R14 ;  /* 0x000000ffff037224 */ /* 0x000fce00078e000e */
[----:B------:R-:W-:Y:S05]  /*1b3d0*/  WARPSYNC.COLLECTIVE R15, `(.L_x_687) ;  /* 0x000000000f087348 */ /* 0x000fea0003c00000 */
[----:B------:R0:W1:Y:S02]  /*1b3e0*/  SHFL.IDX P6, R14, R13, R12, R11 ;  /* 0x0000000c0d0e7389 */ /* 0x00006400000c000b */
[----:B01----:R-:W-:Y:S01]  /*1b3f0*/  ENDCOLLECTIVE ;  /* 0x000000000000791b */ /* 0x003fe20003800000 */
.L_x_687:
[----:B------:R-:W-:-:S05]  /*1b400*/  @!P2 IADD3 R3, P4, R10, R3, RZ ;  /* 0x000000030a03a210 */ /* 0x000fca0007f9e0ff */
[----:B------:R-:W-:-:S05]  /*1b410*/  @!P2 IMAD.X R2, RZ, RZ, R2, P4 ;  /* 0x000000ffff02a224 */ /* 0x000fca00020e0602 */
[----:B------:R-:W-:Y:S02]  /*1b420*/  @!P2 LOP3.LUT R3, R3, R2, RZ, 0x3c, !PT ;  /* 0x000000020303a212 */ /* 0x000fe400078e3cff */
[----:B------:R-:W-:Y:S02]  /*1b430*/  MOV R13, R6 ;  /* 0x00000006000d7202 */ /* 0x000fe40000000f00 */
[----:B------:R-:W-:-:S04]  /*1b440*/  @!P2 LOP3.LUT R2, R3, R2, RZ, 0x3c, !PT ;  /* 0x000000020302a212 */ /* 0x000fc800078e3cff */
[----:B------:R-:W-:Y:S01]  /*1b450*/  @!P2 LOP3.LUT R3, R3, R2, RZ, 0x3c, !PT ;  /* 0x000000020303a212 */ /* 0x000fe200078e3cff */
[----:B------:R-:W-:-:S07]  /*1b460*/  IMAD.MOV.U32 R4, RZ, RZ, R14 ;  /* 0x000000ffff047224 */ /* 0x000fce00078e000e */
[----:B------:R-:W-:Y:S05]  /*1b470*/  WARPSYNC.COLLECTIVE R15, `(.L_x_688) ;  /* 0x000000000f087348 */ /* 0x000fea0003c00000 */
[----:B------:R0:W1:Y:S02]  /*1b480*/  SHFL.IDX P6, R14, R13, R12, R11 ;  /* 0x0000000c0d0e7389 */ /* 0x00006400000c000b */
[----:B01----:R-:W-:Y:S01]  /*1b490*/  ENDCOLLECTIVE ;  /* 0x000000000000791b */ /* 0x003fe20003800000 */
.L_x_688:
[----:B------:R-:W-:Y:S01]  /*1b4a0*/  @!PT LDS RZ, [RZ] ;  /* 0x00000000fffff984 */ /* 0x000fe20000000800 */
[----:B------:R-:W-:Y:S01]  /*1b4b0*/  @!PT LDS RZ, [RZ] ;  /* 0x00000000fffff984 */ /* 0x000fe20000000800 */
[----:B------:R-:W-:Y:S01]  /*1b4c0*/  @!PT LDS RZ, [RZ] ;  /* 0x00000000fffff984 */ /* 0x000fe20000000800 */
[----:B------:R-:W-:Y:S04]  /*1b4d0*/  @!P2 LDGSTS.E.BYPASS.LTC128B.128 [R8+0xf000], desc[UR42][R2.64], !P3 ;  /* 0x0f0000000208afae */ /* 0x000fe8000d901d6a */
[----:B------:R-:W-:Y:S04]  /*1b4e0*/  @!P2 LDGSTS.E.BYPASS.LTC128B.128 [R8+0x10800], desc[UR42][R2.64+0x20], !P0 ;  /* 0x108000200208afae */ /* 0x000fe8000c101d6a */
[----:B------:R0:W-:Y:S01]  /*1b4f0*/  @!P2 LDGSTS.E.BYPASS.LTC128B.128 [R8+0x12000], desc[UR42][R2.64+0x40], !P1 ;  /* 0x120000400208afae */ /* 0x0001e2000c901d6a */
[----:B------:R-:W-:Y:S02]  /*1b500*/  IMAD.MOV.U32 R13, RZ, RZ, R5 ;  /* 0x000000ffff0d7224 */ /* 0x000fe400078e0005 */
[----:B------:R-:W-:-:S02]  /*1b510*/  IMAD.MOV.U32 R12, RZ, RZ, RZ ;  /* 0x000000ffff0c7224 */ /* 0x000fc400078e00ff */
[----:B0-----:R-:W-:Y:S02]  /*1b520*/  VIADD R3, R17, 0x40 ;  /* 0x0000004011037836 */ /* 0x001fe40000000000 */
[----:B------:R-:W-:-:S07]  /*1b530*/  IMAD.MOV.U32 R6, RZ, RZ, R14 ;  /* 0x000000ffff067224 */ /* 0x000fce00078e000e */
[----:B------:R-:W-:Y:S05]  /*1b540*/  WARPSYNC.COLLECTIVE R15, `(.L_x_689) ;  /* 0x000000000f087348 */ /* 0x000fea0003c00000 */
[----:B------:R0:W1:Y:S02]  /*1b550*/  SHFL.IDX P6, R14, R13, R12, R11 ;  /* 0x0000000c0d0e7389 */ /* 0x00006400000c000b */
[----:B01----:R-:W-:Y:S01]  /*1b560*/  ENDCOLLECTIVE ;  /* 0x000000000000791b */ /* 0x003fe20003800000 */
.L_x_689:
[----:B------:R-:W-:-:S13]  /*1b570*/  ISETP.GE.AND P2, PT, R3, R0, PT ;  /* 0x000000000300720c */ /* 0x000fda0003f46270 */
[----:B------:R-:W-:Y:S01]  /*1b580*/  @!P2 IADD3 R2, P4, R10, R6, RZ ;  /* 0x000000060a02a210 */ /* 0x000fe20007f9e0ff */
[----:B------:R-:W-:-:S04]  /*1b590*/  IMAD.MOV.U32 R13, RZ, RZ, R7 ;  /* 0x000000ffff0d7224 */ /* 0x000fc800078e0007 */
[----:B------:R-:W-:-:S05]  /*1b5a0*/  @!P2 IMAD.X R3, RZ, RZ, R4, P4 ;  /* 0x000000ffff03a224 */ /* 0x000fca00020e0604 */
[----:B------:R-:W-:Y:S01]  /*1b5b0*/  @!PT LDS RZ, [RZ] ;  /* 0x00000000fffff984 */ /* 0x000fe20000000800 */
[----:B------:R-:W-:Y:S01]  /*1b5c0*/  @!PT LDS RZ, [RZ] ;  /* 0x00000000fffff984 */ /* 0x000fe20000000800 */
[----:B------:R-:W-:Y:S01]  /*1b5d0*/  @!PT LDS RZ, [RZ] ;  /* 0x00000000fffff984 */ /* 0x000fe20000000800 */
[----:B------:R-:W-:Y:S04]  /*1b5e0*/  @!P2 LDGSTS.E.BYPASS.LTC128B.128 [R8+0xf800], desc[UR42][R2.64], !P3 ;  /* 0x0f8000000208afae */ /* 0x000fe8000d901d6a */
[----:B------:R-:W-:Y:S04]  /*1b5f0*/  @!P2 LDGSTS.E.BYPASS.LTC128B.128 [R8+0x11000], desc[UR42][R2.64+0x20], !P0 ;  /* 0x110000200208afae */ /* 0x000fe8000c101d6a */
[----:B------:R0:W-:Y:S02]  /*1b600*/  @!P2 LDGSTS.E.BYPASS.LTC128B.128 [R8+0x12800], desc[UR42][R2.64+0x40], !P1 ;  /* 0x128000400208afae */ /* 0x0001e4000c901d6a */
[----:B0-----:R-:W-:-:S07]  /*1b610*/  MOV R3, R14 ;  /* 0x0000000e00037202 */ /* 0x001fce0000000f00 */
[----:B------:R-:W-:Y:S05]  /*1b620*/  WARPSYNC.COLLECTIVE R15, `(.L_x_690) ;  /* 0x000000000f087348 */ /* 0x000fea0003c00000 */
[----:B------:R0:W1:Y:S02]  /*1b630*/  SHFL.IDX P6, R14, R13, R12, R11 ;  /* 0x0000000c0d0e7389 */ /* 0x00006400000c000b */
[----:B01----:R-:W-:Y:S01]  /*1b640*/  ENDCOLLECTIVE ;  /* 0x000000000000791b */ /* 0x003fe20003800000 */
.L_x_690:
[----:B------:R-:W-:Y:S01]  /*1b650*/  IMAD.MOV.U32 R2, RZ, RZ, R14 ;  /* 0x000000ffff027224 */ /* 0x000fe200078e000e */
[----:B------:R-:W-:Y:S06]  /*1b660*/  BRA `(.L_x_691) ;  /* 0xffffffbc00c87947 */ /* 0x000fec000383ffff */
.L_x_568:
[----:B--2---:R2:W3:Y:S02]  /*1b670*/  SYNCS.PHASECHK.TRANS64.TRYWAIT P0, [R22+URZ+0x19c20], R0 ;  /* 0x019c2000160075a7 */ /* 0x0044e4000800017f */
[----:B---3--:R-:W-:Y:S05]  /*1b680*/  @!P0 NANOSLEEP.SYNCS 0x989680 ;  /* 0x009896800000895d */ /* 0x008fea0003900000 */
[----:B------:R-:W3:Y:S02]  /*1b690*/  @!P0 SYNCS.PHASECHK.TRANS64 P0, [R22+URZ+0x19c20], R0 ;  /* 0x019c2000160085a7 */ /* 0x000ee4000800007f */
[----:B---3--:R-:W-:Y:S05]  /*1b6a0*/  @!P0 BRA `(.L_x_568) ;  /* 0xfffffffc00f08947 */ /* 0x008fea000383ffff */
[----:B------:R-:W-:Y:S05]  /*1b6b0*/  BRA `(.L_x_692) ;  /* 0xffffffc000387947 */ /* 0x000fea000383ffff */
.L_x_572:
[----:B0-----:R0:W1:Y:S02]  /*1b6c0*/  SYNCS.PHASECHK.TRANS64.TRYWAIT P0, [R0+URZ+0x19c80], R10 ;  /* 0x019c800a000075a7 */ /* 0x001064000800017f */
[----:B-1----:R-:W-:Y:S05]  /*1b6d0*/  @!P0 NANOSLEEP.SYNCS 0x989680 ;  /* 0x009896800000895d */ /* 0x002fea0003900000 */
[----:B------:R-:W1:Y:S02]  /*1b6e0*/  @!P0 SYNCS.PHASECHK.TRANS64 P0, [R0+URZ+0x19c80], R10 ;  /* 0x019c800a000085a7 */ /* 0x000e64000800007f */
[----:B-1----:R-:W-:Y:S05]  /*1b6f0*/  @!P0 BRA `(.L_x_572) ;  /* 0xfffffffc00f08947 */ /* 0x002fea000383ffff */
[----:B------:R-:W-:Y:S05]  /*1b700*/  BRA `(.L_x_693) ;  /* 0xffffffc400047947 */ /* 0x000fea000383ffff */
.L_x_573:
        /* <DEDUP_REMOVED lines=8> */
.L_x_695:
[----:B------:R-:W-:Y:S05]  /*1b790*/  BSYNC B0 ;  /* 0x0000000000007941 */ /* 0x000fea0003800000 */
.L_x_694:
[----:B------:R-:W0:Y:S01]  /*1b7a0*/  S2R R2, SR_TID.X ;  /* 0x0000000000027919 */ /* 0x000e220000002100 */
[----:B------:R-:W-:Y:S02]  /*1b7b0*/  IMAD.MOV.U32 R13, RZ, RZ, R21 ;  /* 0x000000ffff0d7224 */ /* 0x000fe400078e0015 */
[----:B------:R-:W-:Y:S02]  /*1b7c0*/  IMAD.MOV.U32 R12, RZ, RZ, RZ ;  /* 0x000000ffff0c7224 */ /* 0x000fe400078e00ff */
[----:B------:R-:W-:Y:S02]  /*1b7d0*/  IMAD.MOV.U32 R11, RZ, RZ, 0x1e1f ;  /* 0x00001e1fff0b7424 */ /* 0x000fe400078e00ff */
[----:B------:R-:W-:Y:S02]  /*1b7e0*/  IMAD.MOV.U32 R15, RZ, RZ, -0x1 ;  /* 0xffffffffff0f7424 */ /* 0x000fe400078e00ff */
[----:B------:R-:W-:Y:S02]  /*1b7f0*/  IMAD.MOV.U32 R3, RZ, RZ, R14 ;  /* 0x000000ffff037224 */ /* 0x000fe400078e000e */
[----:B------:R-:W-:-:S07]  /*1b800*/  IMAD.IADD R6, R22, 0x1, R6 ;  /* 0x0000000116067824 */ /* 0x000fce00078e0206 */
[----:B0-----:R-:W-:Y:S05]  /*1b810*/  WARPSYNC.COLLECTIVE R15, `(.L_x_696) ;  /* 0x000000000f087348 */ /* 0x001fea0003c00000 */
[----:B------:R1:W2:Y:S02]  /*1b820*/  SHFL.IDX P6, R14, R13, R12, R11 ;  /* 0x0000000c0d0e7389 */ /* 0x0002a400000c000b */
[----:B012---:R-:W-:Y:S01]  /*1b830*/  ENDCOLLECTIVE ;  /* 0x000000000000791b */ /* 0x007fe20003800000 */
.L_x_696:
[----:B------:R-:W-:Y:S02]  /*1b840*/  IMAD.MOV.U32 R13, RZ, RZ, R26 ;  /* 0x000000ffff0d7224 */ /* 0x000fe400078e001a */
[----:B------:R-:W-:Y:S01]  /*1b850*/  IMAD.MOV.U32 R12, RZ, RZ, 0x1 ;  /* 0x00000001ff0c7424 */ /* 0x000fe200078e00ff */
[----:B------:R-:W-:Y:S01]  /*1b860*/  SHF.L.U32 R15, R2, 0x4, RZ ;  /* 0x00000004020f7819 */ /* 0x000fe200000006ff */
[----:B------:R-:W-:-:S03]  /*1b870*/  IMAD.MOV.U32 R2, RZ, RZ, R14 ;  /* 0x000000ffff027224 */ /* 0x000fc600078e000e */
[----:B------:R-:W-:-:S04]  /*1b880*/  LOP3.LUT R15, R15, 0x10, RZ, 0xc0, !PT ;  /* 0x000000100f0f7812 */ /* 0x000fc800078ec0ff */
[----:B------:R-:W-:Y:S02]  /*1b890*/  IADD3 R2, P0, R15, R2, RZ ;  /* 0x000000020f027210 */ /* 0x000fe40007f1e0ff */
[----:B------:R-:W-:-:S03]  /*1b8a0*/  MOV R15, 0xffffffff ;  /* 0xffffffff000f7802 */ /* 0x000fc60000000f00 */
[----:B------:R-:W-:-:S08]  /*1b8b0*/  IMAD.X R3, RZ, RZ, R3, P0 ;  /* 0x000000ffff037224 */ /* 0x000fd000000e0603 */
[----:B------:R-:W-:Y:S05]  /*1b8c0*/  WARPSYNC.COLLECTIVE R15, `(.L_x_697) ;  /* 0x000000000f087348 */ /* 0x000fea0003c00000 */
[----:B------:R0:W1:Y:S02]  /*1b8d0*/  SHFL.IDX P6, R14, R13, R12, R11 ;  /* 0x0000000c0d0e7389 */ /* 0x00006400000c000b */
[----:B01----:R-:W-:Y:S01]  /*1b8e0*/  ENDCOLLECTIVE ;  /* 0x000000000000791b */ /* 0x003fe20003800000 */
.L_x_697:
        /* <DEDUP_REMOVED lines=11> */
.L_x_698:
[----:B------:R-:W-:Y:S01]  /*1b9a0*/  IMAD.MOV.U32 R2, RZ, RZ, R14 ;  /* 0x000000ffff027224 */ /* 0x000fe200078e000e */
[----:B------:R-:W-:Y:S06]  /*1b9b0*/  BRA `(.L_x_699) ;  /* 0xffffffc400107947 */ /* 0x000fec000383ffff */
.L_x_578:
[----:B---3--:R3:W4:Y:S02]  /*1b9c0*/  SYNCS.PHASECHK.TRANS64.TRYWAIT P0, [R0+URZ+0x19c40], R10 ;  /* 0x019c400a000075a7 */ /* 0x008724000800017f */
[----:B----4-:R-:W-:Y:S05]  /*1b9d0*/  @!P0 NANOSLEEP.SYNCS 0x989680 ;  /* 0x009896800000895d */ /* 0x010fea0003900000 */
[----:B------:R-:W4:Y:S02]  /*1b9e0*/  @!P0 SYNCS.PHASECHK.TRANS64 P0, [R0+URZ+0x19c40], R10 ;  /* 0x019c400a000085a7 */ /* 0x000f24000800007f */
[----:B----4-:R-:W-:Y:S05]  /*1b9f0*/  @!P0 BRA `(.L_x_578) ;  /* 0xfffffffc00f08947 */ /* 0x010fea000383ffff */
[----:B------:R-:W-:Y:S05]  /*1ba00*/  BRA `(.L_x_700) ;  /* 0xffffffc400747947 */ /* 0x000fea000383ffff */
.L_x_579:
[----:B------:R-:W-:Y:S01]  /*1ba10*/  BSSY B0, `(.L_x_701) ;  /* 0x0000008000007945 */ /* 0x000fe20003800000 */
[----:B------:R-:W-:Y:S01]  /*1ba20*/  IMAD.MOV.U32 R13, RZ, RZ, R8 ;  /* 0x000000ffff0d7224 */ /* 0x000fe200078e0008 */
[----:B------:R-:W-:Y:S01]  /*1ba30*/  MOV R11, 0x1e1f ;  /* 0x00001e1f000b7802 */ /* 0x000fe20000000f00 */
[----:B------:R-:W-:Y:S02]  /*1ba40*/  IMAD.MOV.U32 R12, RZ, RZ, RZ ;  /* 0x000000ffff0c7224 */ /* 0x000fe400078e00ff */
[----:B------:R-:W-:-:S07]  /*1ba50*/  IMAD.MOV.U32 R15, RZ, RZ, -0x1 ;  /* 0xffffffffff0f7424 */ /* 0x000fce00078e00ff */
[----:B0-23--:R-:W-:Y:S05]  /*1ba60*/  WARPSYNC.COLLECTIVE R15, `(.L_x_702) ;  /* 0x000000000f087348 */ /* 0x00dfea0003c00000 */
[----:B------:R1:W4:Y:S02]  /*1ba70*/  SHFL.IDX P6, R14, R13, R12, R11 ;  /* 0x0000000c0d0e7389 */ /* 0x00032400000c000b */
[----:B01234-:R-:W-:Y:S01]  /*1ba80*/  ENDCOLLECTIVE ;  /* 0x000000000000791b */ /* 0x01ffe20003800000 */
.L_x_702:
[----:B------:R-:W-:Y:S05]  /*1ba90*/  BSYNC B0 ;  /* 0x0000000000007941 */ /* 0x000fea0003800000 */
.L_x_701:
        /* <DEDUP_REMOVED lines=8> */
.L_x_703:
[----:B------:R-:W-:Y:S02]  /*1bb20*/  IMAD.MOV.U32 R13, RZ, RZ, R8 ;  /* 0x000000ffff0d7224 */ /* 0x000fe400078e0008 */
[----:B------:R-:W-:Y:S02]  /*1bb30*/  IMAD.MOV.U32 R12, RZ, RZ, 0x1 ;  /* 0x00000001ff0c7424 */ /* 0x000fe400078e00ff */
[----:B------:R-:W-:-:S07]  /*1bb40*/  IMAD.MOV.U32 R2, RZ, RZ, R14 ;  /* 0x000000ffff027224 */ /* 0x000fce00078e000e */
[----:B------:R-:W-:Y:S05]  /*1bb50*/  WARPSYNC.COLLECTIVE R15, `(.L_x_704) ;  /* 0x000000000f087348 */ /* 0x000fea0003c00000 */
[----:B------:R0:W1:Y:S02]  /*1bb60*/  SHFL.IDX P6, R14, R13, R12, R11 ;  /* 0x0000000c0d0e7389 */ /* 0x00006400000c000b */
[----:B01----:R-:W-:Y:S01]  /*1bb70*/  ENDCOLLECTIVE ;  /* 0x000000000000791b */ /* 0x003fe20003800000 */
.L_x_704:
[----:B------:R-:W-:-:S05]  /*1bb80*/  IADD3 R2, P0, R21, R2, RZ ;  /* 0x0000000215027210 */ /* 0x000fca0007f1e0ff */
[----:B------:R-:W-:-:S05]  /*1bb90*/  IMAD.X R3, RZ, RZ, R3, P0 ;  /* 0x000000ffff037224 */ /* 0x000fca00000e0603 */
[----:B------:R-:W-:Y:S01]  /*1bba0*/  @!PT LDS RZ, [RZ] ;  /* 0x00000000fffff984 */ /* 0x000fe20000000800 */
[----:B------:R-:W-:Y:S01]  /*1bbb0*/  @!PT LDS RZ, [RZ] ;  /* 0x00000000fffff984 */ /* 0x000fe20000000800 */
[----:B------:R-:W-:Y:S01]  /*1bbc0*/  @!PT LDS RZ, [RZ] ;  /* 0x00000000fffff984 */ /* 0x000fe20000000800 */
[----:B------:R0:W-:Y:S01]  /*1bbd0*/  LDGSTS.E.BYPASS.LTC128B.128 [R6+0x13800], desc[UR42][R2.64], !P4 ;  /* 0x1380000002067fae */ /* 0x0001e2000e101d6a */
[----:B------:R-:W-:-:S03]  /*1bbe0*/  MOV R13, R7 ;  /* 0x00000007000d7202 */ /* 0x000fc60000000f00 */
[----:B------:R0:W-:Y:S04]  /*1bbf0*/  LDGSTS.E.BYPASS.LTC128B.128 [R6+0x14800], desc[UR42][R2.64+0x20], !P3 ;  /* 0x1480002002067fae */ /* 0x0001e8000d901d6a */
[----:B------:R0:W-:Y:S01]  /*1bc00*/  LDGSTS.E.BYPASS.LTC128B.128 [R6+0x15800], desc[UR42][R2.64+0x40], !P2 ;  /* 0x1580004002067fae */ /* 0x0001e2000d101d6a */
[----:B------:R-:W-:-:S07]  /*1bc10*/  IMAD.MOV.U32 R8, RZ, RZ, R14 ;  /* 0x000000ffff087224 */ /* 0x000fce00078e000e */
[----:B0-----:R-:W-:Y:S05]  /*1bc20*/  WARPSYNC.COLLECTIVE R15, `(.L_x_705) ;  /* 0x000000000f087348 */ /* 0x001fea0003c00000 */
[----:B------:R1:W2:Y:S02]  /*1bc30*/  SHFL.IDX P6, R14, R13, R12, R11 ;  /* 0x0000000c0d0e7389 */ /* 0x0002a400000c000b */
[----:B012---:R-:W-:Y:S01]  /*1bc40*/  ENDCOLLECTIVE ;  /* 0x000000000000791b */ /* 0x007fe20003800000 */
.L_x_705:
[----:B------:R-:W-:Y:S01]  /*1bc50*/  IMAD.MOV.U32 R2, RZ, RZ, R14 ;  /* 0x000000ffff027224 */ /* 0x000fe200078e000e */
[----:B------:R-:W-:Y:S06]  /*1bc60*/  BRA `(.L_x_706) ;  /* 0xffffffc4007c7947 */ /* 0x000fec000383ffff */
.L_x_584:
[----:B0-----:R0:W2:Y:S02]  /*1bc70*/  SYNCS.PHASECHK.TRANS64.TRYWAIT P2, [R2+URZ+0x19c70], R0 ;  /* 0x019c7000020075a7 */ /* 0x0010a4000804017f */
[----:B--2---:R-:W-:Y:S05]  /*1bc80*/  @!P2 NANOSLEEP.SYNCS 0x989680 ;  /* 0x009896800000a95d */ /* 0x004fea0003900000 */
[----:B------:R-:W2:Y:S02]  /*1bc90*/  @!P2 SYNCS.PHASECHK.TRANS64 P2, [R2+URZ+0x19c70], R0 ;  /* 0x019c70000200a5a7 */ /* 0x000ea4000804007f */
[----:B--2---:R-:W-:Y:S05]  /*1bca0*/  @!P2 BRA `(.L_x_584) ;  /* 0xfffffffc00f0a947 */ /* 0x004fea000383ffff */
[----:B------:R-:W-:Y:S05]  /*1bcb0*/  BRA `(.L_x_707) ;  /* 0xffffffc400e87947 */ /* 0x000fea000383ffff */
.L_x_586:
[----:B0-----:R0:W2:Y:S02]  /*1bcc0*/  SYNCS.PHASECHK.TRANS64.TRYWAIT P2, [R2+URZ+0x19c60], R0 ;  /* 0x019c6000020075a7 */ /* 0x0010a4000804017f */
[----:B--2---:R-:W-:Y:S05]  /*1bcd0*/  @!P2 NANOSLEEP.SYNCS 0x989680 ;  /* 0x009896800000a95d */ /* 0x004fea0003900000 */
[----:B------:R-:W2:Y:S02]  /*1bce0*/  @!P2 SYNCS.PHASECHK.TRANS64 P2, [R2+URZ+0x19c60], R0 ;  /* 0x019c60000200a5a7 */ /* 0x000ea4000804007f */
[----:B--2---:R-:W-:Y:S05]  /*1bcf0*/  @!P2 BRA `(.L_x_586) ;  /* 0xfffffffc00f0a947 */ /* 0x004fea000383ffff */
[----:B------:R-:W-:Y:S05]  /*1bd00*/  BRA `(.L_x_708) ;  /* 0xffffffc400f87947 */ /* 0x000fea000383ffff */
.L_x_594:
[----:B0-----:R0:W1:Y:S02]  /*1bd10*/  SYNCS.PHASECHK.TRANS64.TRYWAIT P1, [R3+URZ+0x19c70], R0 ;  /* 0x019c7000030075a7 */ /* 0x001064000802017f */
[----:B-1----:R-:W-:Y:S05]  /*1bd20*/  @!P1 NANOSLEEP.SYNCS 0x989680 ;  /* 0x009896800000995d */ /* 0x002fea0003900000 */
[----:B------:R-:W1:Y:S02]  /*1bd30*/  @!P1 SYNCS.PHASECHK.TRANS64 P1, [R3+URZ+0x19c70], R0 ;  /* 0x019c7000030095a7 */ /* 0x000e64000802007f */
[----:B-1----:R-:W-:Y:S05]  /*1bd40*/  @!P1 BRA `(.L_x_594) ;  /* 0xfffffffc00f09947 */ /* 0x002fea000383ffff */
[----:B------:R-:W-:Y:S05]  /*1bd50*/  BRA `(.L_x_709) ;  /* 0xffffffcc005c7947 */ /* 0x000fea000383ffff */
.L_x_596:
[----:B0-----:R0:W1:Y:S02]  /*1bd60*/  SYNCS.PHASECHK.TRANS64.TRYWAIT P1, [R3+URZ+0x19c60], R0 ;  /* 0x019c6000030075a7 */ /* 0x001064000802017f */
[----:B-1----:R-:W-:Y:S05]  /*1bd70*/  @!P1 NANOSLEEP.SYNCS 0x989680 ;  /* 0x009896800000995d */ /* 0x002fea0003900000 */
[----:B------:R-:W1:Y:S02]  /*1bd80*/  @!P1 SYNCS.PHASECHK.TRANS64 P1, [R3+URZ+0x19c60], R0 ;  /* 0x019c6000030095a7 */ /* 0x000e64000802007f */
[----:B-1----:R-:W-:Y:S05]  /*1bd90*/  @!P1 BRA `(.L_x_596) ;  /* 0xfffffffc00f09947 */ /* 0x002fea000383ffff */
[----:B------:R-:W-:Y:S05]  /*1bda0*/  BRA `(.L_x_710) ;  /* 0xffffffcc00687947 */ /* 0x000fea000383ffff */
.L_x_601:
[----:B------:R-:W-:Y:S01]  /*1bdb0*/  BSSY B0, `(.L_x_711) ;  /* 0x0000008000007945 */ /* 0x000fe20003800000 */
[----:B------:R-:W-:Y:S02]  /*1bdc0*/  IMAD.MOV.U32 R13, RZ, RZ, R16 ;  /* 0x000000ffff0d7224 */ /* 0x000fe400078e0010 */
[----:B------:R-:W-:Y:S02]  /*1bdd0*/  IMAD.MOV.U32 R12, RZ, RZ, RZ ;  /* 0x000000ffff0c7224 */ /* 0x000fe400078e00ff */
[----:B0-----:R-:W-:Y:S02]  /*1bde0*/  IMAD.MOV.U32 R11, RZ, RZ, 0x1f ;  /* 0x0000001fff0b7424 */ /* 0x001fe400078e00ff */
[----:B------:R-:W-:-:S07]  /*1bdf0*/  IMAD.MOV.U32 R15, RZ, RZ, -0x1 ;  /* 0xffffffffff0f7424 */ /* 0x000fce00078e00ff */
[----:B-1----:R-:W-:Y:S05]  /*1be00*/  WARPSYNC.COLLECTIVE R15, `(.L_x_712) ;  /* 0x000000000f087348 */ /* 0x002fea0003c00000 */
[----:B------:R0:W2:Y:S02]  /*1be10*/  SHFL.IDX P6, R14, R13, R12, R11 ;  /* 0x0000000c0d0e7389 */ /* 0x0000a400000c000b */
[----:B012---:R-:W-:Y:S01]  /*1be20*/  ENDCOLLECTIVE ;  /* 0x000000000000791b */ /* 0x007fe20003800000 */
.L_x_712:
[----:B------:R-:W-:Y:S05]  /*1be30*/  BSYNC B0 ;  /* 0x0000000000007941 */ /* 0x000fea0003800000 */
.L_x_711:
[----:B------:R-:W-:Y:S01]  /*1be40*/  IMAD.MOV.U32 R13, RZ, RZ, R16 ;  /* 0x000000ffff0d7224 */ /* 0x000fe200078e0010 */
[----:B------:R-:W-:Y:S01]  /*1be50*/  MOV R0, R14 ;  /* 0x0000000e00007202 */ /* 0x000fe20000000f00 */
[----:B------:R-:W-:Y:S01]  /*1be60*/  IMAD.MOV.U32 R12, RZ, RZ, 0x1 ;  /* 0x00000001ff0c7424 */ /* 0x000fe200078e00ff */
[----:B------:R-:W-:Y:S01]  /*1be70*/  IADD3 R5, R19, R6, RZ ;  /* 0x0000000613057210 */ /* 0x000fe20007ffe0ff */
[----:B------:R-:W-:Y:S02]  /*1be80*/  IMAD.MOV.U32 R11, RZ, RZ, 0x1f ;  /* 0x0000001fff0b7424 */ /* 0x000fe400078e00ff */
[----:B------:R-:W-:-:S07]  /*1be90*/  IMAD.MOV.U32 R15, RZ, RZ, -0x1 ;  /* 0xffffffffff0f7424 */ /* 0x000fce00078e00ff */
[----:B------:R-:W-:Y:S05]  /*1bea0*/  WARPSYNC.COLLECTIVE R15, `(.L_x_713) ;  /* 0x000000000f087348 */ /* 0x000fea0003c00000 */
[----:B------:R0:W1:Y:S02]  /*1beb0*/  SHFL.IDX P6, R14, R13, R12, R11 ;  /* 0x0000000c0d0e7389 */ /* 0x00006400000c000b */
[----:B01----:R-:W-:Y:S01]  /*1bec0*/  ENDCOLLECTIVE ;  /* 0x000000000000791b */ /* 0x003fe20003800000 */
.L_x_713:
[----:B------:R-:W-:Y:S02]  /*1bed0*/  ULDC UR4, c[0x0][0xc3c] ;  /* 0x00030f0000047ab9 */ /* 0x000fe40000000800 */
[----:B------:R-:W-:-:S13]  /*1bee0*/  ISETP.GE.OR P1, PT, R5, UR4, !P0 ;  /* 0x0000000405007c0c */ /* 0x000fda000c726670 */
[----:B------:R-:W0:Y:S01]  /*1bef0*/  @!P1 LDC.64 R2, c[0x0][0xc80] ;  /* 0x00032000ff029b82 */ /* 0x000e220000000a00 */
[----:B------:R-:W-:Y:S02]  /*1bf00*/  IMAD.MOV.U32 R11, RZ, RZ, RZ ;  /* 0x000000ffff0b7224 */ /* 0x000fe400078e00ff */
[----:B------:R-:W-:Y:S02]  /*1bf10*/  IMAD.MOV.U32 R4, RZ, RZ, R14 ;  /* 0x000000ffff047224 */ /* 0x000fe400078e000e */
[----:B0-----:R-:W-:-:S06]  /*1bf20*/  @!P1 IMAD.WIDE R2, R5, 0x4, R2 ;  /* 0x0000000405029825 */ /* 0x001fcc00078e0202 */
[----:B------:R0:W2:Y:S01]  /*1bf30*/  @!P1 LDG.E R3, desc[UR42][R2.64] ;  /* 0x0000002a02039981 */ /* 0x0000a2000c1e1900 */
[C---:B------:R-:W-:Y:S02]  /*1bf40*/  ISETP.GE.U32.AND P2, PT, R6.reuse, 0x2, PT ;  /* 0x000000020600780c */ /* 0x040fe40003f46070 */
[C---:B------:R-:W-:Y:S02]  /*1bf50*/  ISETP.GE.U32.AND P3, PT, R6.reuse, 0x4, PT ;  /* 0x000000040600780c */ /* 0x040fe40003f66070 */
[C---:B------:R-:W-:Y:S02]  /*1bf60*/  ISETP.GE.U32.AND P4, PT, R6.reuse, 0x8, PT ;  /* 0x000000080600780c */ /* 0x040fe40003f86070 */
[C---:B------:R-:W-:Y:S01]  /*1bf70*/  ISETP.GE.U32.AND P5, PT, R6.reuse, 0x10, PT ;  /* 0x000000100600780c */ /* 0x040fe20003fa6070 */
[----:B0-----:R-:W-:Y:S02]  /*1bf80*/  IMAD.MOV.U32 R2, RZ, RZ, RZ ;  /* 0x000000ffff027224 */ /* 0x001fe400078e00ff */
[----:B--2---:R-:W-:Y:S01]  /*1bf90*/  @!P1 IMAD.MOV.U32 R2, RZ, RZ, R3 ;  /* 0x000000ffff029224 */ /* 0x004fe200078e0003 */
[----:B------:R-:W-:-:S03]  /*1bfa0*/  ISETP.NE.AND P1, PT, R6, RZ, PT ;  /* 0x000000ff0600720c */ /* 0x000fc60003f25270 */
[----:B------:R-:W-:-:S10]  /*1bfb0*/  IMAD.MOV.U32 R13, RZ, RZ, R2 ;  /* 0x000000ffff0d7224 */ /* 0x000fd400078e0002 */
[----:B------:R-:W-:Y:S05]  /*1bfc0*/  WARPSYNC.COLLECTIVE R15, `(.L_x_714) ;  /* 0x000000000f087348 */ /* 0x000fea0003c00000 */
[----:B------:R0:W1:Y:S02]  /*1bfd0*/  SHFL.UP P6, R14, R13, R12, R11 ;  /* 0x0400000c0d0e7389 */ /* 0x00006400000c000b */
[----:B01----:R-:W-:Y:S01]  /*1bfe0*/  ENDCOLLECTIVE ;  /* 0x000000000000791b */ /* 0x003fe20003800000 */
.L_x_714:
[----:B------:R-:W-:Y:S01]  /*1bff0*/  IMAD.MOV.U32 R12, RZ, RZ, 0x2 ;  /* 0x00000002ff0c7424 */ /* 0x000fe200078e00ff */
[----:B------:R-:W-:-:S05]  /*1c000*/  SEL R5, R14, RZ, P1 ;  /* 0x000000ff0e057207 */ /* 0x000fca0000800000 */
[----:B------:R-:W-:-:S05]  /*1c010*/  IMAD.IADD R3, R2, 0x1, R5 ;  /* 0x0000000102037824 */ /* 0x000fca00078e0205 */
[----:B------:R-:W-:-:S07]  /*1c020*/  MOV R13, R3 ;  /* 0x00000003000d7202 */ /* 0x000fce0000000f00 */
[----:B------:R-:W-:Y:S05]  /*1c030*/  WARPSYNC.COLLECTIVE R15, `(.L_x_715) ;  /* 0x000000000f087348 */ /* 0x000fea0003c00000 */
[----:B------:R0:W1:Y:S02]  /*1c040*/  SHFL.UP P6, R14, R13, R12, R11 ;  /* 0x0400000c0d0e7389 */ /* 0x00006400000c000b */
[----:B01----:R-:W-:Y:S01]  /*1c050*/  ENDCOLLECTIVE ;  /* 0x000000000000791b */ /* 0x003fe20003800000 */
.L_x_715:
[----:B------:R-:W-:Y:S01]  /*1c060*/  IMAD.MOV.U32 R12, RZ, RZ, 0x4 ;  /* 0x00000004ff0c7424 */ /* 0x000fe200078e00ff */
[----:B------:R-:W-:-:S05]  /*1c070*/  SEL R14, R14, RZ, P2 ;  /* 0x000000ff0e0e7207 */ /* 0x000fca0001000000 */
[----:B------:R-:W-:-:S04]  /*1c080*/  IMAD.IADD R3, R3, 0x1, R14 ;  /* 0x0000000103037824 */ /* 0x000fc800078e020e */
[----:B------:R-:W-:-:S07]  /*1c090*/  IMAD.MOV.U32 R13, RZ, RZ, R3 ;  /* 0x000000ffff0d7224 */ /* 0x000fce00078e0003 */
[----:B------:R-:W-:Y:S05]  /*1c0a0*/  WARPSYNC.COLLECTIVE R15, `(.L_x_716) ;  /* 0x000000000f087348 */ /* 0x000fea0003c00000 */
[----:B------:R0:W1:Y:S02]  /*1c0b0*/  SHFL.UP P6, R14, R13, R12, R11 ;  /* 0x0400000c0d0e7389 */ /* 0x00006400000c000b */
[----:B01----:R-:W-:Y:S01]  /*1c0c0*/  ENDCOLLECTIVE ;  /* 0x000000000000791b */ /* 0x003fe20003800000 */
.L_x_716:
[----:B------:R-:W-:Y:S01]  /*1c0d0*/  IMAD.MOV.U32 R12, RZ, RZ, 0x8 ;  /* 0x00000008ff0c7424 */ /* 0x000fe200078e00ff */
[----:B------:R-:W-:-:S05]  /*1c0e0*/  SEL R14, R14, RZ, P3 ;  /* 0x000000ff0e0e7207 */ /* 0x000fca0001800000 */
[----:B------:R-:W-:-:S05]  /*1c0f0*/  IMAD.IADD R3, R3, 0x1, R14 ;  /* 0x0000000103037824 */ /* 0x000fca00078e020e */
[----:B------:R-:W-:-:S07]  /*1c100*/  MOV R13, R3 ;  /* 0x00000003000d7202 */ /* 0x000fce0000000f00 */
[----:B------:R-:W-:Y:S05]  /*1c110*/  WARPSYNC.COLLECTIVE R15, `(.L_x_717) ;  /* 0x000000000f087348 */ /* 0x000fea0003c00000 */
[----:B------:R0:W1:Y:S02]  /*1c120*/  SHFL.UP P6, R14, R13, R12, R11 ;  /* 0x0400000c0d0e7389 */ /* 0x00006400000c000b */
[----:B01----:R-:W-:Y:S01]  /*1c130*/  ENDCOLLECTIVE ;  /* 0x000000000000791b */ /* 0x003fe20003800000 */
.L_x_717:
[----:B------:R-:W-:Y:S01]  /*1c140*/  IMAD.MOV.U32 R12, RZ, RZ, 0x10 ;  /* 0x00000010ff0c7424 */ /* 0x000fe200078e00ff */
[----:B------:R-:W-:-:S05]  /*1c150*/  SEL R14, R14, RZ, P4 ;  /* 0x000000ff0e0e7207 */ /* 0x000fca0002000000 */
[----:B------:R-:W-:-:S04]  /*1c160*/  IMAD.IADD R3, R3, 0x1, R14 ;  /* 0x0000000103037824 */ /* 0x000fc800078e020e */
[----:B------:R-:W-:-:S07]  /*1c170*/  IMAD.MOV.U32 R13, RZ, RZ, R3 ;  /* 0x000000ffff0d7224 */ /* 0x000fce00078e0003 */
[----:B------:R-:W-:Y:S05]  /*1c180*/  WARPSYNC.COLLECTIVE R15, `(.L_x_718) ;  /* 0x000000000f087348 */ /* 0x000fea0003c00000 */
[----:B------:R0:W1:Y:S02]  /*1c190*/  SHFL.UP P6, R14, R13, R12, R11 ;  /* 0x0400000c0d0e7389 */ /* 0x00006400000c000b */
[----:B01----:R-:W-:Y:S01]  /*1c1a0*/  ENDCOLLECTIVE ;  /* 0x000000000000791b */ /* 0x003fe20003800000 */
.L_x_718:
[----:B------:R-:W-:Y:S02]  /*1c1b0*/  IMAD.MOV.U32 R12, RZ, RZ, 0x1f ;  /* 0x0000001fff0c7424 */ /* 0x000fe400078e00ff */
[----:B------:R-:W-:Y:S01]  /*1c1c0*/  IMAD.MOV.U32 R11, RZ, RZ, 0x1f ;  /* 0x0000001fff0b7424 */ /* 0x000fe200078e00ff */
[----:B------:R-:W-:-:S05]  /*1c1d0*/  SEL R14, R14, RZ, P5 ;  /* 0x000000ff0e0e7207 */ /* 0x000fca0002800000 */
[----:B------:R-:W-:-:S05]  /*1c1e0*/  IMAD.IADD R3, R3, 0x1, R14 ;  /* 0x0000000103037824 */ /* 0x000fca00078e020e */
[----:B------:R-:W-:-:S07]  /*1c1f0*/  MOV R13, R3 ;  /* 0x00000003000d7202 */ /* 0x000fce0000000f00 */
[----:B------:R-:W-:Y:S05]  /*1c200*/  WARPSYNC.COLLECTIVE R15, `(.L_x_719) ;  /* 0x000000000f087348 */ /* 0x000fea0003c00000 */
[----:B------:R0:W1:Y:S02]  /*1c210*/  SHFL.IDX P6, R14, R13, R12, R11 ;  /* 0x0000000c0d0e7389 */ /* 0x00006400000c000b */
[----:B01----:R-:W-:Y:S01]  /*1c220*/  ENDCOLLECTIVE ;  /* 0x000000000000791b */ /* 0x003fe20003800000 */
.L_x_719:
[----:B------:R-:W-:Y:S05]  /*1c230*/  BRA `(.L_x_720) ;  /* 0xffffffd0001c7947 */ /* 0x000fea000383ffff */
.L_x_606:
[----:B------:R-:W-:Y:S01]  /*1c240*/  BSSY B0, `(.L_x_721) ;  /* 0x0000008000007945 */ /* 0x000fe20003800000 */
[----:B-----5:R-:W-:Y:S01]  /*1c250*/  IMAD.MOV.U32 R13, RZ, RZ, R2 ;  /* 0x000000ffff0d7224 */ /* 0x020fe200078e0002 */
[----:B------:R-:W-:Y:S01]  /*1c260*/  MOV R15, 0xffffffff ;  /* 0xffffffff000f7802 */ /* 0x000fe20000000f00 */
[----:B------:R-:W-:Y:S02]  /*1c270*/  IMAD.MOV.U32 R12, RZ, RZ, 0x1 ;  /* 0x00000001ff0c7424 */ /* 0x000fe400078e00ff */
[----:B------:R-:W-:-:S07]  /*1c280*/  IMAD.MOV.U32 R11, RZ, RZ, RZ ;  /* 0x000000ffff0b7224 */ /* 0x000fce00078e00ff */
[----:B0-----:R-:W-:Y:S05]  /*1c290*/  WARPSYNC.COLLECTIVE R15, `(.L_x_722) ;  /* 0x000000000f087348 */ /* 0x001fea0003c00000 */
[----:B------:R1:W2:Y:S02]  /*1c2a0*/  SHFL.UP P6, R14, R13, R12, R11 ;  /* 0x0400000c0d0e7389 */ /* 0x0002a400000c000b */
[----:B012---:R-:W-:Y:S01]  /*1c2b0*/  ENDCOLLECTIVE ;  /* 0x000000000000791b */ /* 0x007fe20003800000 */
.L_x_722:
[----:B------:R-:W-:Y:S05]  /*1c2c0*/  BSYNC B0 ;  /* 0x0000000000007941 */ /* 0x000fea0003800000 */
.L_x_721:
[----:B------:R-:W-:Y:S01]  /*1c2d0*/  SEL R3, R14, RZ, P1 ;  /* 0x000000ff0e037207 */ /* 0x000fe20000800000 */
[----:B------:R-:W-:Y:S02]  /*1c2e0*/  IMAD.MOV.U32 R12, RZ, RZ, 0x2 ;  /* 0x00000002ff0c7424 */ /* 0x000fe400078e00ff */
[----:B------:R-:W-:Y:S02]  /*1c2f0*/  IMAD.MOV.U32 R11, RZ, RZ, RZ ;  /* 0x000000ffff0b7224 */ /* 0x000fe400078e00ff */
[----:B------:R-:W-:Y:S02]  /*1c300*/  IMAD.IADD R3, R2, 0x1, R3 ;  /* 0x0000000102037824 */ /* 0x000fe400078e0203 */
[----:B------:R-:W-:Y:S02]  /*1c310*/  IMAD.MOV.U32 R15, RZ, RZ, -0x1 ;  /* 0xffffffffff0f7424 */ /* 0x000fe400078e00ff */
[----:B------:R-:W-:-:S07]  /*1c320*/  IMAD.MOV.U32 R13, RZ, RZ, R3 ;  /* 0x000000ffff0d7224 */ /* 0x000fce00078e0003 */
[----:B------:R-:W-:Y:S05]  /*1c330*/  WARPSYNC.COLLECTIVE R15, `(.L_x_723) ;  /* 0x000000000f087348 */ /* 0x000fea0003c00000 */
[----:B------:R0:W1:Y:S02]  /*1c340*/  SHFL.UP P6, R14, R13, R12, R11 ;  /* 0x0400000c0d0e7389 */ /* 0x00006400000c000b */
[----:B01----:R-:W-:Y:S01]  /*1c350*/  ENDCOLLECTIVE ;  /* 0x000000000000791b */ /* 0x003fe20003800000 */
.L_x_723:
[----:B------:R-:W-:Y:S01]  /*1c360*/  IMAD.MOV.U32 R12, RZ, RZ, 0x4 ;  /* 0x00000004ff0c7424 */ /* 0x000fe200078e00ff */
[----:B------:R-:W-:-:S04]  /*1c370*/  SEL R14, R14, RZ, P2 ;  /* 0x000000ff0e0e7207 */ /* 0x000fc80001000000 */
[----:B------:R-:W-:-:S05]  /*1c380*/  IADD3 R3, R3, R14, RZ ;  /* 0x0000000e03037210 */ /* 0x000fca0007ffe0ff */
[----:B------:R-:W-:-:S07]  /*1c390*/  IMAD.MOV.U32 R13, RZ, RZ, R3 ;  /* 0x000000ffff0d7224 */ /* 0x000fce00078e0003 */
[----:B------:R-:W-:Y:S05]  /*1c3a0*/  WARPSYNC.COLLECTIVE R15, `(.L_x_724) ;  /* 0x000000000f087348 */ /* 0x000fea0003c00000 */
[----:B------:R0:W1:Y:S02]  /*1c3b0*/  SHFL.UP P6, R14, R13, R12, R11 ;  /* 0x0400000c0d0e7389 */ /* 0x00006400000c000b */
[----:B01----:R-:W-:Y:S01]  /*1c3c0*/  ENDCOLLECTIVE ;  /* 0x000000000000791b */ /* 0x003fe20003800000 */
.L_x_724:
[----:B------:R-:W-:Y:S01]  /*1c3d0*/  IMAD.MOV.U32 R12, RZ, RZ, 0x8 ;  /* 0x00000008ff0c7424 */ /* 0x000fe200078e00ff */
[----:B------:R-:W-:-:S05]  /*1c3e0*/  SEL R14, R14, RZ, P3 ;  /* 0x000000ff0e0e7207 */ /* 0x000fca0001800000 */
[----:B------:R-:W-:-:S04]  /*1c3f0*/  IMAD.IADD R3, R3, 0x1, R14 ;  /* 0x0000000103037824 */ /* 0x000fc800078e020e */
[----:B------:R-:W-:-:S07]  /*1c400*/  IMAD.MOV.U32 R13, RZ, RZ, R3 ;  /* 0x000000ffff0d7224 */ /* 0x000fce00078e0003 */
[----:B------:R-:W-:Y:S05]  /*1c410*/  WARPSYNC.COLLECTIVE R15, `(.L_x_725) ;  /* 0x000000000f087348 */ /* 0x000fea0003c00000 */
[----:B------:R0:W1:Y:S02]  /*1c420*/  SHFL.UP P6, R14, R13, R12, R11 ;  /* 0x0400000c0d0e7389 */ /* 0x00006400000c000b */
[----:B01----:R-:W-:Y:S01]  /*1c430*/  ENDCOLLECTIVE ;  /* 0x000000000000791b */ /* 0x003fe20003800000 */
.L_x_725:
[----:B------:R-:W-:Y:S01]  /*1c440*/  IMAD.MOV.U32 R12, RZ, RZ, 0x10 ;  /* 0x00000010ff0c7424 */ /* 0x000fe200078e00ff */
[----:B------:R-:W-:-:S04]  /*1c450*/  SEL R14, R14, RZ, P4 ;  /* 0x000000ff0e0e7207 */ /* 0x000fc80002000000 */
[----:B------:R-:W-:-:S05]  /*1c460*/  IADD3 R3, R3, R14, RZ ;  /* 0x0000000e03037210 */ /* 0x000fca0007ffe0ff */
[----:B------:R-:W-:-:S07]  /*1c470*/  IMAD.MOV.U32 R13, RZ, RZ, R3 ;  /* 0x000000ffff0d7224 */ /* 0x000fce00078e0003 */
[----:B------:R-:W-:Y:S05]  /*1c480*/  WARPSYNC.COLLECTIVE R15, `(.L_x_726) ;  /* 0x000000000f087348 */ /* 0x000fea0003c00000 */
[----:B------:R0:W1:Y:S02]  /*1c490*/  SHFL.UP P6, R14, R13, R12, R11 ;  /* 0x0400000c0d0e7389 */ /* 0x00006400000c000b */
[----:B01----:R-:W-:Y:S01]  /*1c4a0*/  ENDCOLLECTIVE ;  /* 0x000000000000791b */ /* 0x003fe20003800000 */
.L_x_726:
[----:B------:R-:W-:Y:S01]  /*1c4b0*/  IMAD.MOV.U32 R12, RZ, RZ, 0x1f ;  /* 0x0000001fff0c7424 */ /* 0x000fe200078e00ff */
[----:B------:R-:W-:Y:S02]  /*1c4c0*/  MOV R11, 0x1f ;  /* 0x0000001f000b7802 */ /* 0x000fe40000000f00 */
[----:B------:R-:W-:-:S05]  /*1c4d0*/  SEL R14, R14, RZ, P5 ;  /* 0x000000ff0e0e7207 */ /* 0x000fca0002800000 */
[----:B------:R-:W-:-:S04]  /*1c4e0*/  IMAD.IADD R3, R3, 0x1, R14 ;  /* 0x0000000103037824 */ /* 0x000fc800078e020e */
[----:B------:R-:W-:-:S07]  /*1c4f0*/  IMAD.MOV.U32 R13, RZ, RZ, R3 ;  /* 0x000000ffff0d7224 */ /* 0x000fce00078e0003 */
[----:B------:R-:W-:Y:S05]  /*1c500*/  WARPSYNC.COLLECTIVE R15, `(.L_x_727) ;  /* 0x000000000f087348 */ /* 0x000fea0003c00000 */
[----:B------:R0:W1:Y:S02]  /*1c510*/  SHFL.IDX P6, R14, R13, R12, R11 ;  /* 0x0000000c0d0e7389 */ /* 0x00006400000c000b */
[----:B01----:R-:W-:Y:S01]  /*1c520*/  ENDCOLLECTIVE ;  /* 0x000000000000791b */ /* 0x003fe20003800000 */
.L_x_727:
[----:B------:R-:W-:Y:S05]  /*1c530*/  BRA `(.L_x_728) ;  /* 0xffffffcc00f87947 */ /* 0x000fea000383ffff */
.L_x_608:
[----:B------:R-:W-:Y:S01]  /*1c540*/  BSSY B0, `(.L_x_729) ;  /* 0x0000006000007945 */ /* 0x000fe20003800000 */
[----:B------:R-:W-:Y:S01]  /*1c550*/  PLOP3.LUT P6, PT, P6, PT, PT, 0x8, 0x0 ;  /* 0x000000000000781c */ /* 0x000fe200037ce170 */
[----:B------:R-:W-:-:S12]  /*1c560*/  IMAD.MOV.U32 R15, RZ, RZ, -0x1 ;  /* 0xffffffffff0f7424 */ /* 0x000fd800078e00ff */
[----:B0-----:R-:W-:Y:S05]  /*1c570*/  WARPSYNC.COLLECTIVE R15, `(.L_x_730) ;  /* 0x000000000f087348 */ /* 0x001fea0003c00000 */
[----:B------:R-:W-:Y:S01]  /*1c580*/  VOTE.ANY R14, PT, P6 ;  /* 0x00000000000e7806 */ /* 0x000fe200030e0100 */
[----:B0-----:R-:W-:Y:S06]  /*1c590*/  ENDCOLLECTIVE ;  /* 0x000000000000791b */ /* 0x001fec0003800000 */
.L_x_730:
[----:B------:R-:W-:Y:S05]  /*1c5a0*/  BSYNC B0 ;  /* 0x0000000000007941 */ /* 0x000fea0003800000 */
.L_x_729:
[----:B------:R-:W-:Y:S01]  /*1c5b0*/  IMAD.MOV.U32 R5, RZ, RZ, R14 ;  /* 0x000000ffff057224 */ /* 0x000fe200078e000e */
[----:B------:R-:W-:Y:S01]  /*1c5c0*/  MOV R15, 0xffffffff ;  /* 0xffffffff000f7802 */ /* 0x000fe20000000f00 */
[----:B------:R-:W-:Y:S02]  /*1c5d0*/  IMAD.MOV.U32 R13, RZ, RZ, R2 ;  /* 0x000000ffff0d7224 */ /* 0x000fe400078e0002 */
[----:B------:R-:W0:Y:S01]  /*1c5e0*/  POPC R4, R5 ;  /* 0x0000000500047309 */ /* 0x000e220000000000 */
[----:B------:R-:W-:Y:S02]  /*1c5f0*/  IMAD.MOV.U32 R11, RZ, RZ, 0x1f ;  /* 0x0000001fff0b7424 */ /* 0x000fe400078e00ff */
[----:B0-----:R-:W-:-:S07]  /*1c600*/  IMAD.MOV.U32 R12, RZ, RZ, R4 ;  /* 0x000000ffff0c7224 */ /* 0x001fce00078e0004 */
[----:B------:R-:W-:Y:S05]  /*1c610*/  WARPSYNC.COLLECTIVE R15, `(.L_x_731) ;  /* 0x000000000f087348 */ /* 0x000fea0003c00000 */
[----:B------:R0:W1:Y:S02]  /*1c620*/  SHFL.IDX P6, R14, R13, R12, R11 ;  /* 0x0000000c0d0e7389 */ /* 0x00006400000c000b */
[----:B01----:R-:W-:Y:S01]  /*1c630*/  ENDCOLLECTIVE ;  /* 0x000000000000791b */ /* 0x003fe20003800000 */
.L_x_731:
[----:B------:R-:W-:Y:S01]  /*1c640*/  IMAD.MOV.U32 R17, RZ, RZ, R14 ;  /* 0x000000ffff117224 */ /* 0x000fe200078e000e */
[----:B------:R-:W-:Y:S06]  /*1c650*/  BRA `(.L_x_732) ;  /* 0xffffffcc00e87947 */ /* 0x000fec000383ffff */
.L_x_610:
[----:B------:R-:W-:Y:S01]  /*1c660*/  BSSY B0, `(.L_x_733) ;  /* 0x0000007000007945 */ /* 0x000fe20003800000 */
[----:B------:R-:W-:Y:S02]  /*1c670*/  IMAD.MOV.U32 R13, RZ, RZ, R3 ;  /* 0x000000ffff0d7224 */ /* 0x000fe400078e0003 */
[----:B------:R-:W-:Y:S02]  /*1c680*/  IMAD.MOV.U32 R11, RZ, RZ, 0x1f ;  /* 0x0000001fff0b7424 */ /* 0x000fe400078e00ff */
[----:B------:R-:W-:-:S07]  /*1c690*/  IMAD.MOV.U32 R15, RZ, RZ, -0x1 ;  /* 0xffffffffff0f7424 */ /* 0x000fce00078e00ff */
[----:B0-2---:R-:W-:Y:S05]  /*1c6a0*/  WARPSYNC.COLLECTIVE R15, `(.L_x_734) ;  /* 0x000000000f087348 */ /* 0x005fea0003c00000 */
[----:B------:R1:W3:Y:S02]  /*1c6b0*/  SHFL.IDX P6, R14, R13, R12, R11 ;  /* 0x0000000c0d0e7389 */ /* 0x0002e400000c000b */
[----:B0123--:R-:W-:Y:S01]  /*1c6c0*/  ENDCOLLECTIVE ;  /* 0x000000000000791b */ /* 0x00ffe20003800000 */
.L_x_734:
[----:B------:R-:W-:Y:S05]  /*1c6d0*/  BSYNC B0 ;  /* 0x0000000000007941 */ /* 0x000fea0003800000 */
.L_x_733:
[----:B------:R-:W-:Y:S01]  /*1c6e0*/  IMAD.MOV.U32 R2, RZ, RZ, R14 ;  /* 0x000000ffff027224 */ /* 0x000fe200078e000e */
[----:B------:R-:W-:Y:S06]  /*1c6f0*/  BRA `(.L_x_609) ;  /* 0xffffffcc00dc7947 */ /* 0x000fec000383ffff */
.L_x_614:
[----:B0-----:R0:W1:Y:S02]  /*1c700*/  SYNCS.PHASECHK.TRANS64.TRYWAIT P0, [R5+URZ+0x19c20], R0 ;  /* 0x019c2000050075a7 */ /* 0x001064000800017f */
[----:B-1----:R-:W-:Y:S05]  /*1c710*/  @!P0 NANOSLEEP.SYNCS 0x989680 ;  /* 0x009896800000895d */ /* 0x002fea0003900000 */
[----:B------:R-:W1:Y:S02]  /*1c720*/  @!P0 SYNCS.PHASECHK.TRANS64 P0, [R5+URZ+0x19c20], R0 ;  /* 0x019c2000050085a7 */ /* 0x000e64000800007f */
[----:B-1----:R-:W-:Y:S05]  /*1c730*/  @!P0 BRA `(.L_x_614) ;  /* 0xfffffffc00f08947 */ /* 0x002fea000383ffff */
[----:B------:R-:W-:Y:S05]  /*1c740*/  BRA `(.L_x_735) ;  /* 0xffffffd000d07947 */ /* 0x000fea000383ffff */
.L_x_615:
[----:B------:R-:W1:Y:S01]  /*1c750*/  S2R R2, SR_TID.X ;  /* 0x0000000000027919 */ /* 0x000e620000002100 */
[----:B------:R-:W-:Y:S01]  /*1c760*/  BSSY B0, `(.L_x_736) ;  /* 0x000000a000007945 */ /* 0x000fe20003800000 */
[----:B------:R-:W-:Y:S02]  /*1c770*/  IMAD.MOV.U32 R12, RZ, RZ, RZ ;  /* 0x000000ffff0c7224 */ /* 0x000fe400078e00ff */
[----:B------:R-:W-:Y:S02]  /*1c780*/  IMAD.MOV.U32 R11, RZ, RZ, 0x1f ;  /* 0x0000001fff0b7424 */ /* 0x000fe400078e00ff */
[----:B------:R-:W-:Y:S01]  /*1c790*/  IMAD.MOV.U32 R15, RZ, RZ, -0x1 ;  /* 0xffffffffff0f7424 */ /* 0x000fe200078e00ff */
[----:B-1----:R-:W-:-:S04]  /*1c7a0*/  SHF.R.U32.HI R2, RZ, 0x5, R2 ;  /* 0x00000005ff027819 */ /* 0x002fc80000011602 */
[----:B------:R-:W-:-:S04]  /*1c7b0*/  LOP3.LUT R2, R2, 0x3, RZ, 0xc0, !PT ;  /* 0x0000000302027812 */ /* 0x000fc800078ec0ff */
[----:B------:R-:W-:-:S07]  /*1c7c0*/  MOV R13, R2 ;  /* 0x00000002000d7202 */ /* 0x000fce0000000f00 */
[----:B0-----:R-:W-:Y:S05]  /*1c7d0*/  WARPSYNC.COLLECTIVE R15, `(.L_x_737) ;  /* 0x000000000f087348 */ /* 0x001fea0003c00000 */
[----:B------:R1:W2:Y:S02]  /*1c7e0*/  SHFL.IDX P6, R14, R13, R12, R11 ;  /* 0x0000000c0d0e7389 */ /* 0x0002a400000c000b */
[----:B012---:R-:W-:Y:S01]  /*1c7f0*/  ENDCOLLECTIVE ;  /* 0x000000000000791b */ /* 0x007fe20003800000 */
.L_x_737:
[----:B------:R-:W-:Y:S05]  /*1c800*/  BSYNC B0 ;  /* 0x0000000000007941 */ /* 0x000fea0003800000 */
.L_x_736:
[----:B------:R-:W-:Y:S05]  /*1c810*/  BRA `(.L_x_738) ;  /* 0xffffffd000b87947 */ /* 0x000fea000383ffff */
.L_x_616:
[----:B------:R-:W-:Y:S01]  /*1c820*/  BSSY B0, `(.L_x_739) ;  /* 0x0000006000007945 */ /* 0x000fe20003800000 */
[----:B------:R-:W-:-:S07]  /*1c830*/  IMAD.MOV.U32 R15, RZ, RZ, -0x1 ;  /* 0xffffffffff0f7424 */ /* 0x000fce00078e00ff */
[----:B0-----:R-:W-:Y:S05]  /*1c840*/  WARPSYNC.COLLECTIVE R15, `(.L_x_740) ;  /* 0x000000000f0c7348 */ /* 0x001fea0003c00000 */
[----:B------:R-:W-:Y:S02]  /*1c850*/  ELECT P6, UR62, PT ;  /* 0x00000000003e782f */ /* 0x000fe400038c0000 */
[----:B------:R-:W-:Y:S01]  /*1c860*/  MOV R14, UR62 ;  /* 0x0000003e000e7c02 */ /* 0x000fe20008000f00 */
[----:B0-----:R-:W-:Y:S10]  /*1c870*/  ENDCOLLECTIVE ;  /* 0x000000000000791b */ /* 0x001ff40003800000 */
.L_x_740:
[----:B------:R-:W-:Y:S05]  /*1c880*/  BSYNC B0 ;  /* 0x0000000000007941 */ /* 0x000fea0003800000 */
.L_x_739:
[----:B------:R-:W-:Y:S05]  /*1c890*/  BRA `(.L_x_741) ;  /* 0xffffffd000ac7947 */ /* 0x000fea000383ffff */
.L_x_618:
[----:B0-----:R0:W1:Y:S02]  /*1c8a0*/  SYNCS.PHASECHK.TRANS64.TRYWAIT P1, [R3+URZ+0x19c40], R2 ;  /* 0x019c4002030075a7 */ /* 0x001064000802017f */
[----:B-1----:R-:W-:Y:S05]  /*1c8b0*/  @!P1 NANOSLEEP.SYNCS 0x989680 ;  /* 0x009896800000995d */ /* 0x002fea0003900000 */
[----:B------:R-:W1:Y:S02]  /*1c8c0*/  @!P1 SYNCS.PHASECHK.TRANS64 P1, [R3+URZ+0x19c40], R2 ;  /* 0x019c4002030095a7 */ /* 0x000e64000802007f */
[----:B-1----:R-:W-:Y:S05]  /*1c8d0*/  @!P1 BRA `(.L_x_618) ;  /* 0xfffffffc00f09947 */ /* 0x002fea000383ffff */
[----:B------:R-:W-:Y:S05]  /*1c8e0*/  BRA `(.L_x_742) ;  /* 0xffffffd000cc7947 */ /* 0x000fea000383ffff */
.L_x_620:
[----:B-1----:R1:W2:Y:S02]  /*1c8f0*/  SYNCS.PHASECHK.TRANS64.TRYWAIT P1, [R23+URZ+0x19c40], R0 ;  /* 0x019c4000170075a7 */ /* 0x0022a4000802017f */
[----:B--2---:R-:W-:Y:S05]  /*1c900*/  @!P1 NANOSLEEP.SYNCS 0x989680 ;  /* 0x009896800000995d */ /* 0x004fea0003900000 */
[----:B------:R-:W2:Y:S02]  /*1c910*/  @!P1 SYNCS.PHASECHK.TRANS64 P1, [R23+URZ+0x19c40], R0 ;  /* 0x019c4000170095a7 */ /* 0x000ea4000802007f */
[----:B--2---:R-:W-:Y:S05]  /*1c920*/  @!P1 BRA `(.L_x_620) ;  /* 0xfffffffc00f09947 */ /* 0x004fea000383ffff */
[----:B------:R-:W-:Y:S05]  /*1c930*/  BRA `(.L_x_743) ;  /* 0xffffffd000d87947 */ /* 0x000fea000383ffff */
.L_x_622:
[----:B--2---:R2:W3:Y:S02]  /*1c940*/  SYNCS.PHASECHK.TRANS64.TRYWAIT P1, [R3+URZ+0x19c60], R2 ;  /* 0x019c6002030075a7 */ /* 0x0044e4000802017f */
[----:B---3--:R-:W-:Y:S05]  /*1c950*/  @!P1 NANOSLEEP.SYNCS 0x989680 ;  /* 0x009896800000995d */ /* 0x008fea0003900000 */
[----:B------:R-:W3:Y:S02]  /*1c960*/  @!P1 SYNCS.PHASECHK.TRANS64 P1, [R3+URZ+0x19c60], R2 ;  /* 0x019c6002030095a7 */ /* 0x000ee4000802007f */
[----:B---3--:R-:W-:Y:S05]  /*1c970*/  @!P1 BRA `(.L_x_622) ;  /* 0xfffffffc00f09947 */ /* 0x008fea000383ffff */
[----:B------:R-:W-:Y:S05]  /*1c980*/  BRA `(.L_x_744) ;  /* 0xffffffd000d47947 */ /* 0x000fea000383ffff */
.L_x_624:
[----:B---3--:R3:W4:Y:S02]  /*1c990*/  SYNCS.PHASECHK.TRANS64.TRYWAIT P1, [R23+URZ+0x19c60], R0 ;  /* 0x019c6000170075a7 */ /* 0x008724000802017f */
[----:B----4-:R-:W-:Y:S05]  /*1c9a0*/  @!P1 NANOSLEEP.SYNCS 0x989680 ;  /* 0x009896800000995d */ /* 0x010fea0003900000 */
[----:B------:R-:W4:Y:S02]  /*1c9b0*/  @!P1 SYNCS.PHASECHK.TRANS64 P1, [R23+URZ+0x19c60], R0 ;  /* 0x019c6000170095a7 */ /* 0x000f24000802007f */
[----:B----4-:R-:W-:Y:S05]  /*1c9c0*/  @!P1 BRA `(.L_x_624) ;  /* 0xfffffffc00f09947 */ /* 0x010fea000383ffff */
[----:B------:R-:W-:Y:S05]  /*1c9d0*/  BRA `(.L_x_745) ;  /* 0xffffffd000d07947 */ /* 0x000fea000383ffff */
.L_x_626:
[----:B----4-:R4:W0:Y:S02]  /*1c9e0*/  SYNCS.PHASECHK.TRANS64.TRYWAIT P1, [R3+URZ+0x19c80], R2 ;  /* 0x019c8002030075a7 */ /* 0x010824000802017f */
[----:B0-----:R-:W-:Y:S05]  /*1c9f0*/  @!P1 NANOSLEEP.SYNCS 0x989680 ;  /* 0x009896800000995d */ /* 0x001fea0003900000 */
[----:B------:R-:W0:Y:S02]  /*1ca00*/  @!P1 SYNCS.PHASECHK.TRANS64 P1, [R3+URZ+0x19c80], R2 ;  /* 0x019c8002030095a7 */ /* 0x000e24000802007f */
[----:B0-----:R-:W-:Y:S05]  /*1ca10*/  @!P1 BRA `(.L_x_626) ;  /* 0xfffffffc00f09947 */ /* 0x001fea000383ffff */
[----:B------:R-:W-:Y:S05]  /*1ca20*/  BRA `(.L_x_746) ;  /* 0xffffffd000cc7947 */ /* 0x000fea000383ffff */
.L_x_747:
        /* <DEDUP_REMOVED lines=13> */
.L_x_2580:


//--------------------- .text._ZN7cutlass13device_kernelIN5flash11enable_sm90INS1_16FlashAttnFwdSm90INS1_25CollectiveMainloopFwdSm90ILi2EN4cute5tupleIJNS5_1CILi1EEES8_S8_EEENS6_IJNS7_ILi192EEENS7_ILi128EEENS7_ILi96EEEEEELi96ENS_12float_e4m3_tEfNS_4arch4Sm90ELb0ELb1ELb1ELb0ELb1ELb0ELb0ELb1ELb1ELb1ELb0ELb0EEENS1_21CollectiveEpilogueFwdINS6_IJSA_SC_SB_EEES9_NS_10bfloat16_tESG_Li384ELb0ELb1ELb0ELb1EEENS1_30DynamicPersistentTileSchedulerILi384ELi128ELb0ELb1ELb1EEEEEEEEEvNT_6ParamsE --------------------------
	.section	.text._ZN7cutlass13device_kernelIN5flash11enable_sm90INS1_16FlashAttnFwdSm90INS1_25CollectiveMainloopFwdSm90ILi2EN4cute5tupleIJNS5_1CILi1EEES8_S8_EEENS6_IJNS7_ILi192EEENS7_ILi128EEENS7_ILi96EEEEEELi96ENS_12float_e4m3_tEfNS_4arch4Sm90ELb0ELb1ELb1ELb0ELb1ELb0ELb0ELb1ELb1ELb1ELb0ELb0EEENS1_21CollectiveEpilogueFwdINS6_IJSA_SC_SB_EEES9_NS_10bfloat16_tESG_Li384ELb0ELb1ELb0ELb1EEENS1_30DynamicPersistentTileSchedulerILi384ELi128ELb0ELb1ELb1EEEEEEEEEvNT_6ParamsE,"ax",@progbits
	.align	128
.text._ZN7cutlass13device_kernelIN5flash11enable_sm90INS1_16FlashAttnFwdSm90INS1_25CollectiveMainloopFwdSm90ILi2EN4cute5tupleIJNS5_1CILi1EEES8_S8_EEENS6_IJNS7_ILi192EEENS7_ILi128EEENS7_ILi96EEEEEELi96ENS_12float_e4m3_tEfNS_4arch4Sm90ELb0ELb1ELb1ELb0ELb1ELb0ELb0ELb1ELb1ELb1ELb0ELb0EEENS1_21CollectiveEpilogueFwdINS6_IJSA_SC_SB_EEES9_NS_10bfloat16_tESG_Li384ELb0ELb1ELb0ELb1EEENS1_30DynamicPersistentTileSchedulerILi384ELi128ELb0ELb1ELb1EEEEEEEEEvNT_6ParamsE:
        .type           _ZN7cutlass13device_kernelIN5flash11enable_sm90INS1_16FlashAttnFwdSm90INS1_25CollectiveMainloopFwdSm90ILi2EN4cute5tupleIJNS5_1CILi1EEES8_S8_EEENS6_IJNS7_ILi192EEENS7_ILi128EEENS7_ILi96EEEEEELi96ENS_12float_e4m3_tEfNS_4arch4Sm90ELb0ELb1ELb1ELb0ELb1ELb0ELb0ELb1ELb1ELb1ELb0ELb0EEENS1_21CollectiveEpilogueFwdINS6_IJSA_SC_SB_EEES9_NS_10bfloat16_tESG_Li384ELb0ELb1ELb0ELb1EEENS1_30DynamicPersistentTileSchedulerILi384ELi128ELb0ELb1ELb1EEEEEEEEEvNT_6ParamsE,@function
        .size           _ZN7cutlass13device_kernelIN5flash11enable_sm90INS1_16FlashAttnFwdSm90INS1_25CollectiveMainloopFwdSm90ILi2EN4cute5tupleIJNS5_1CILi1EEES8_S8_EEENS6_IJNS7_ILi192EEENS7_ILi128EEENS7_ILi96EEEEEELi96ENS_12float_e4m3_tEfNS_4arch4Sm90ELb0ELb1ELb1ELb0ELb1ELb0ELb0ELb1ELb1ELb1ELb0ELb0EEENS1_21CollectiveEpilogueFwdINS6_IJSA_SC_SB_EEES9_NS_10bfloat16_tESG_Li384ELb0ELb1ELb0ELb1EEENS1_30DynamicPersistentTileSchedulerILi384ELi128ELb0ELb1ELb1EEEEEEEEEvNT_6ParamsE,(.L_x_2581 - _ZN7cutlass13device_kernelIN5flash11enable_sm90INS1_16FlashAttnFwdSm90INS1_25CollectiveMainloopFwdSm90ILi2EN4cute5tupleIJNS5_1CILi1EEES8_S8_EEENS6_IJNS7_ILi192EEENS7_ILi128EEENS7_ILi96EEEEEELi96ENS_12float_e4m3_tEfNS_4arch4Sm90ELb0ELb1ELb1ELb0ELb1ELb0ELb0ELb1ELb1ELb1ELb0ELb0EEENS1_21CollectiveEpilogueFwdINS6_IJSA_SC_SB_EEES9_NS_10bfloat16_tESG_Li384ELb0ELb1ELb0ELb1EEENS1_30DynamicPersistentTileSchedulerILi384ELi128ELb0ELb1ELb1EEEEEEEEEvNT_6ParamsE)
        .other          _ZN7cutlass13device_kernelIN5flash11enable_sm90INS1_16FlashAttnFwdSm90INS1_25CollectiveMainloopFwdSm90ILi2EN4cute5tupleIJNS5_1CILi1EEES8_S8_EEENS6_IJNS7_ILi192EEENS7_ILi128EEENS7_ILi96EEEEEELi96ENS_12float_e4m3_tEfNS_4arch4Sm90ELb0ELb1ELb1ELb0ELb1ELb0ELb0ELb1ELb1ELb1ELb0ELb0EEENS1_21CollectiveEpilogueFwdINS6_IJSA_SC_SB_EEES9_NS_10bfloat16_tESG_Li384ELb0ELb1ELb0ELb1EEENS1_30DynamicPersistentTileSchedulerILi384ELi128ELb0ELb1ELb1EEEEEEEEEvNT_6ParamsE,@"STO_CUDA_ENTRY STV_DEFAULT"
_ZN7cutlass13device_kernelIN5flash11enable_sm90INS1_16FlashAttnFwdSm90INS1_25CollectiveMainloopFwdSm90ILi2EN4cute5tupleIJNS5_1CILi1EEES8_S8_EEENS6_IJNS7_ILi192EEENS7_ILi128EEENS7_ILi96EEEEEELi96ENS_12float_e4m3_tEfNS_4arch4Sm90ELb0ELb1ELb1ELb0ELb1ELb0ELb0ELb1ELb1ELb1ELb0ELb0EEENS1_21CollectiveEpilogueFwdINS6_IJSA_SC_SB_EEES9_NS_10bfloat16_tESG_Li384ELb0ELb1ELb0ELb1EEENS1_30DynamicPersistentTileSchedulerILi384ELi128ELb0ELb1ELb1EEEEEEEEEvNT_6ParamsE:
        /* <DEDUP_REMOVED lines=45> */
.L_x_748:
        /* <DEDUP_REMOVED lines=22> */
.L_x_749:
        /* <DEDUP_REMOVED lines=18> */
.L_x_750:
        /* <DEDUP_REMOVED lines=22> */
.L_x_751:
        /* <DEDUP_REMOVED lines=24> */
.L_x_752:
[----:B------:R-:W-:Y:S01]  /*0830*/  UISETP.NE.AND UP0, UPT, UR9, URZ, UPT ;  /* 0x0000003f0900728c */ /* 0x000fe2000bf05270 */
[----:B------:R-:W-:Y:S01]  /*0840*/  NOP ;  /* 0x0000000000007918 */ /* 0x000fe20000000000 */
[----:B------:R-:W-:Y:S01]  /*0850*/  UMOV UR39, 0x1 ;  /* 0x0000000100277882 */ /* 0x000fe20000000000 */
[----:B------:R-:W-:Y:S01]  /*0860*/  IMAD.U32 R29, RZ, RZ, UR10 ;  /* 0x0000000aff1d7e24 */ /* 0x000fe2000f8e00ff */
[----:B------:R-:W-:Y:S01]  /*0870*/  USEL UR39, UR39, 0x2, !UP0 ;  /* 0x0000000227277887 */ /* 0x000fe2000c000000 */
[----:B01234-:R-:W-:Y:S01]  /*0880*/  BAR.SYNC.DEFER_BLOCKING 0x0 ;  /* 0x0000000000007b1d */ /* 0x01ffe20000010000 */
[----:B------:R-:W-:-:S05]  /*0890*/  PLOP3.LUT P0, PT, PT, PT, UP0, 0x80, 0x0 ;  /* 0x000000000000781c */ /* 0x000fca0003f0f008 */
[----:B------:R-:W-:-:S08]  /*08a0*/  ULDC.64 UR50, c[0x0][0x208] ;  /* 0x0000820000327ab9 */ /* 0x000fd00000000a00 */
[----:B------:R-:W-:Y:S05]  /*08b0*/  @!P0 BRA `(.L_x_753) ;  /* 0x0000010400108947 */ /* 0x000fea0003800000 */
.L_x_754:
[----:B------:R-:W-:-:S08]  /*08c0*/  NOP ;  /* 0x0000000000007918 */ /* 0x000fd00000000000 */
[----:B------:R-:W0:Y:S02]  /*08d0*/  USETMAXREG.TRY_ALLOC.CTAPOOL UP0, 0xa0 ;  /* 0x000000a0000079c8 */ /* 0x000e240008000600 */
[----:B0-----:R-:W-:-:S13]  /*08e0*/  PLOP3.LUT P0, PT, PT, PT, UP0, 0x80, 0x0 ;  /* 0x000000000000781c */ /* 0x001fda0003f0f008 */
[----:B------:R-:W-:Y:S05]  /*08f0*/  @!P0 BRA `(.L_x_754) ;  /* 0xfffffffc00f08947 */ /* 0x000fea000383ffff */
[----:B------:R-:W0:Y:S08]  /*0900*/  S2UR UR4, SR_CTAID.X ;  /* 0x00000000000479c3 */ /* 0x000e300000002500 */
[----:B------:R-:W-:Y:S08]  /*0910*/  BAR.ARV 0x4, 0x200 ;  /* 0x0108000000007b1d */ /* 0x000ff00000002000 */
[----:B------:R-:W0:Y:S08]  /*0920*/  LDC R0, c[0x0][0xc38] ;  /* 0x00030e00ff007b82 */ /* 0x000e300000000800 */
[----:B------:R-:W-:Y:S06]  /*0930*/  BAR.ARV 0x8, 0x200 ;  /* 0x0208000000007b1d */ /* 0x000fec0000002000 */
        /* <DEDUP_REMOVED lines=27> */
[----:B------:R-:W-:Y:S02]  /*0af0*/  LOP3.LUT R2, R2, 0x1ffffffe, RZ, 0xc0, !PT ;  /* 0x1ffffffe02027812 */ /* 0x000fe400078ec0ff */
[----:B------:R-:W-:Y:S01]  /*0b00*/  LOP3.LUT R152, R0, 0xfffffffc, RZ, 0xc0, !PT ;  /* 0xfffffffc00987812 */ /* 0x000fe200078ec0ff */
[----:B------:R-:W-:Y:S01]  /*0b10*/  IMAD.HI R4, R155, 0x55555556, RZ ;  /* 0x555555569b047827 */ /* 0x000fe200078e02ff */
[----:B------:R-:W-:Y:S02]  /*0b20*/  LEA.HI R9, R9, R8, RZ, 0x3 ;  /* 0x0000000809097211 */ /* 0x000fe400078f18ff */
[----:B------:R-:W-:Y:S01]  /*0b30*/  LEA.HI R7, R7, R154, RZ, 0x5 ;  /* 0x0000009a07077211 */ /* 0x000fe200078f28ff */
[----:B------:R-:W-:Y:S01]  /*0b40*/  IMAD.IADD R2, R5, 0x1, -R2 ;  /* 0x0000000105027824 */ /* 0x000fe200078e0a02 */
[----:B------:R-:W-:Y:S01]  /*0b50*/  LOP3.LUT R9, R9, 0xfffffff8, RZ, 0xc0, !PT ;  /* 0xfffffff809097812 */ /* 0x000fe200078ec0ff */
[----:B------:R-:W-:Y:S01]  /*0b60*/  IMAD.IADD R152, R10, 0x1, -R152 ;  /* 0x000000010a987824 */ /* 0x000fe200078e0a98 */
[----:B------:R-:W-:Y:S01]  /*0b70*/  LEA.HI R4, R4, R4, RZ, 0x1 ;  /* 0x0000000404047211 */ /* 0x000fe200078f08ff */
[----:B------:R-:W-:Y:S01]  /*0b80*/  IMAD R157, R2, 0x8, R3 ;  /* 0x00000008029d7824 */ /* 0x000fe200078e0203 */
[----:B------:R-:W-:Y:S01]  /*0b90*/  SHF.R.S32.HI R7, RZ, 0x5, R7 ;  /* 0x00000005ff077819 */ /* 0x000fe20000011407 */
[----:B------:R-:W-:Y:S01]  /*0ba0*/  IMAD.IADD R8, R8, 0x1, -R9 ;  /* 0x0000000108087824 */ /* 0x000fe200078e0a09 */
[C---:B------:R-:W-:Y:S01]  /*0bb0*/  LEA.HI R2, R152.reuse, R152, RZ, 0x1 ;  /* 0x0000009898027211 */ /* 0x040fe200078f08ff */
[----:B------:R-:W-:Y:S01]  /*0bc0*/  IMAD.SHL.U32 R19, R152, 0x8, RZ ;  /* 0x0000000898137824 */ /* 0x000fe200078e00ff */
[----:B------:R-:W-:Y:S01]  /*0bd0*/  LOP3.LUT R5, R6, 0x7ffffffc, RZ, 0xc0, !PT ;  /* 0x7ffffffc06057812 */ /* 0x000fe200078ec0ff */
[----:B------:R-:W-:Y:S01]  /*0be0*/  IMAD R4, R4, -0x3, R155 ;  /* 0xfffffffd04047824 */ /* 0x000fe200078e029b */
[----:B------:R-:W-:Y:S01]  /*0bf0*/  LOP3.LUT R3, R2, 0x1ffffffe, RZ, 0xc0, !PT ;  /* 0x1ffffffe02037812 */ /* 0x000fe200078ec0ff */
[----:B------:R-:W-:Y:S01]  /*0c00*/  IMAD R7, R7, 0x10, R8 ;  /* 0x0000001007077824 */ /* 0x000fe200078e0208 */
[----:B------:R-:W-:Y:S01]  /*0c10*/  SHF.R.S32.HI R153, RZ, 0x2, R0 ;  /* 0x00000002ff997819 */ /* 0x000fe20000011400 */
[----:B------:R-:W-:-:S02]  /*0c20*/  VIADD R22, R19, 0x20 ;  /* 0x0000002013167836 */ /* 0x000fc40000000000 */
[----:B------:R-:W-:Y:S02]  /*0c30*/  VIADD R23, R19, 0x40 ;  /* 0x0000004013177836 */ /* 0x000fe40000000000 */
[----:B------:R-:W-:Y:S01]  /*0c40*/  IMAD R156, R4, 0x40, R7 ;  /* 0x00000040049c7824 */ /* 0x000fe200078e0207 */
[----:B------:R-:W-:Y:S01]  /*0c50*/  SHF.R.S32.HI R2, RZ, 0x1f, R22 ;  /* 0x0000001fff027819 */ /* 0x000fe20000011416 */
[----:B------:R-:W-:Y:S01]  /*0c60*/  IMAD.IADD R3, R152, 0x1, -R3 ;  /* 0x0000000198037824 */ /* 0x000fe200078e0a03 */
[----:B------:R-:W-:Y:S01]  /*0c70*/  SHF.R.S32.HI R0, RZ, 0x1f, R23 ;  /* 0x0000001fff007819 */ /* 0x000fe20000011417 */
[----:B------:R-:W-:Y:S02]  /*0c80*/  IMAD.IADD R16, R154, 0x1, -R5 ;  /* 0x000000019a107824 */ /* 0x000fe400078e0a05 */
[----:B------:R-:W-:-:S07]  /*0c90*/  IMAD R18, R3, 0x8, R156 ;  /* 0x0000000803127824 */ /* 0x000fce00078e029c */
.L_x_851:
[----:B------:R-:W-:Y:S01]  /*0ca0*/  ULDC UR5, c[0x0][0xc60] ;  /* 0x0003180000057ab9 */ /* 0x000fe20000000800 */
[----:B------:R-:W-:Y:S01]  /*0cb0*/  UMOV UR8, UR4 ;  /* 0x0000000400087c82 */ /* 0x000fe20008000000 */
[----:B------:R-:W-:-:S11]  /*0cc0*/  UISETP.NE.AND UP0, UPT, UR5, 0x1, UPT ;  /* 0x000000010500788c */ /* 0x000fd6000bf05270 */
[----:B------:R-:W-:Y:S01]  /*0cd0*/  @UP0 ULDC UR6, c[0x0][0xc64] ;  /* 0x0003190000060ab9 */ /* 0x000fe20000000800 */
[----:B------:R-:W-:Y:S01]  /*0ce0*/  @UP0 ULDC UR9, c[0x0][0xc68] ;  /* 0x00031a0000090ab9 */ /* 0x000fe20000000800 */
[----:B------:R-:W-:-:S04]  /*0cf0*/  UIMAD.WIDE.U32 UR6, UR4, UR6, URZ ;  /* 0x00000006040672a5 */ /* 0x000fc8000f8e003f */
[----:B------:R-:W-:-:S03]  /*0d00*/  @UP0 USHF.R.U32.HI UR8, URZ, UR9, UR7 ;  /* 0x000000093f080299 */ /* 0x000fc60008011607 */
[----:B------:R-:W-:Y:S02]  /*0d10*/  ULDC UR6, c[0x0][0xc78] ;  /* 0x00031e0000067ab9 */ /* 0x000fe40000000800 */
[----:B------:R-:W-:Y:S02]  /*0d20*/  UISETP.GE.AND UP0, UPT, UR8, UR6, UPT ;  /* 0x000000060800728c */ /* 0x000fe4000bf06270 */
[----:B------:R-:W-:-:S04]  /*0d30*/  UIADD3 UR6, -UR8, URZ, URZ ;  /* 0x0000003f08067290 */ /* 0x000fc8000fffe13f */
[----:B------:R-:W-:Y:S01]  /*0d40*/  PLOP3.LUT P0, PT, PT, PT, UP0, 0x80, 0x0 ;  /* 0x000000000000781c */ /* 0x000fe20003f0f008 */
[----:B------:R-:W-:-:S12]  /*0d50*/  UIMAD UR9, UR5, UR6, UR4 ;  /* 0x00000006050972a4 */ /* 0x000fd8000f8e0204 */
[----:B01234-:R-:W-:Y:S05]  /*0d60*/  @!P0 BRA `(.L_x_755) ;  /* 0x0000000000208947 */ /* 0x01ffea0003800000 */
[----:B------:R-:W-:Y:S01]  /*0d70*/  ULDC UR7, c[0x0][0xc6c] ;  /* 0x00031b0000077ab9 */ /* 0x000fe20000000800 */
[----:B------:R-:W-:Y:S01]  /*0d80*/  UMOV UR6, UR9 ;  /* 0x0000000900067c82 */ /* 0x000fe20008000000 */
[----:B------:R-:W-:-:S11]  /*0d90*/  UISETP.NE.AND UP0, UPT, UR7, 0x1, UPT ;  /* 0x000000010700788c */ /* 0x000fd6000bf05270 */
[----:B------:R-:W-:Y:S02]  /*0da0*/  @UP0 ULDC.64 UR10, c[0x0][0xc70] ;  /* 0x00031c00000a0ab9 */ /* 0x000fe40000000a00 */
[----:B------:R-:W-:-:S04]  /*0db0*/  UIMAD.WIDE.U32 UR4, UR9, UR10, URZ ;  /* 0x0000000a090472a5 */ /* 0x000fc8000f8e003f */
[----:B------:R-:W-:-:S04]  /*0dc0*/  @UP0 USHF.R.U32.HI UR6, URZ, UR11, UR5 ;  /* 0x0000000b3f060299 */ /* 0x000fc80008011605 */
[----:B------:R-:W-:Y:S01]  /*0dd0*/  UIMAD UR4, UR6, UR7, URZ ;  /* 0x00000007060472a4 */ /* 0x000fe2000f8e023f */
[----:B------:R-:W-:Y:S11]  /*0de0*/  BRA `(.L_x_756) ;  /* 0x00000000001c7947 */ /* 0x000ff60003800000 */
.L_x_755:
[----:B------:R-:W-:Y:S01]  /*0df0*/  ULDC UR7, c[0x0][0xc54] ;  /* 0x0003150000077ab9 */ /* 0x000fe20000000800 */
[----:B------:R-:W-:Y:S01]  /*0e00*/  UMOV UR6, UR9 ;  /* 0x0000000900067c82 */ /* 0x000fe20008000000 */
[----:B------:R-:W-:-:S11]  /*0e10*/  UISETP.NE.AND UP0, UPT, UR7, 0x1, UPT ;  /* 0x000000010700788c */ /* 0x000fd6000bf05270 */
[----:B------:R-:W-:Y:S02]  /*0e20*/  @UP0 ULDC.64 UR10, c[0x0][0xc58] ;  /* 0x00031600000a0ab9 */ /* 0x000fe40000000a00 */
[----:B------:R-:W-:-:S04]  /*0e30*/  UIMAD.WIDE.U32 UR4, UR9, UR10, URZ ;  /* 0x0000000a090472a5 */ /* 0x000fc8000f8e003f */
[----:B------:R-:W-:-:S04]  /*0e40*/  @UP0 USHF.R.U32.HI UR6, URZ, UR11, UR5 ;  /* 0x0000000b3f060299 */ /* 0x000fc80008011605 */
[----:B------:R-:W-:-:S12]  /*0e50*/  UIMAD UR4, UR6, UR7, URZ ;  /* 0x00000007060472a4 */ /* 0x000fd8000f8e023f */
.L_x_756:
[----:B------:R-:W-:Y:S01]  /*0e60*/  ULOP3.LUT UR6, URZ, UR6, URZ, 0x33, !UPT ;  /* 0x000000063f067292 */ /* 0x000fe2000f8e333f */
[----:B------:R-:W-:Y:S01]  /*0e70*/  ULDC UR7, c[0x0][0x448] ;  /* 0x0001120000077ab9 */ /* 0x000fe20000000800 */
[----:B------:R-:W-:Y:S01]  /*0e80*/  ULDC UR5, c[0x0][0xc3c] ;  /* 0x00030f0000057ab9 */ /* 0x000fe20000000800 */
[----:B------:R-:W-:Y:S02]  /*0e90*/  UISETP.NE.AND UP3, UPT, UR7, 0x1, UPT ;  /* 0x000000010700788c */ /* 0x000fe4000bf65270 */
[----:B------:R-:W-:Y:S01]  /*0ea0*/  UIADD3 UR6, UR6, UR5, URZ ;  /* 0x0000000506067290 */ /* 0x000fe2000fffe03f */
[----:B------:R-:W-:Y:S01]  /*0eb0*/  ULDC.64 UR10, c[0x0][0x418] ;  /* 0x00010600000a7ab9 */ /* 0x000fe20000000a00 */
[----:B------:R-:W-:Y:S01]  /*0ec0*/  UIADD3 UR4, UR9, -UR4, URZ ;  /* 0x8000000409047290 */ /* 0x000fe2000fffe03f */
[----:B------:R-:W-:Y:S01]  /*0ed0*/  ULDC UR43, c[0x0][0xc48] ;  /* 0x00031200002b7ab9 */ /* 0x000fe20000000800 */
[----:B------:R-:W-:Y:S02]  /*0ee0*/  UISETP.NE.U32.AND UP0, UPT, UR10, URZ, UPT ;  /* 0x0000003f0a00728c */ /* 0x000fe4000bf05070 */
[----:B------:R-:W-:-:S02]  /*0ef0*/  UIMAD UR40, UR6, 0xc0, URZ ;  /* 0x000000c0062878a4 */ /* 0x000fc4000f8e023f */
[----:B------:R-:W-:Y:S01]  /*0f00*/  UISETP.NE.AND UP1, UPT, UR43, 0x1, UPT ;  /* 0x000000012b00788c */ /* 0x000fe2000bf25270 */
[----:B------:R-:W-:Y:S01]  /*0f10*/  ULDC UR13, c[0x0][0xc54] ;  /* 0x00031500000d7ab9 */ /* 0x000fe20000000800 */
[----:B------:R-:W-:Y:S02]  /*0f20*/  UISETP.NE.AND.EX UP0, UPT, UR11, URZ, UPT, UP0 ;  /* 0x0000003f0b00728c */ /* 0x000fe4000bf05300 */
[----:B------:R-:W-:Y:S02]  /*0f30*/  UIADD3 UR10, UR40, 0xbf, URZ ;  /* 0x000000bf280a7890 */ /* 0x000fe4000fffe03f */
[----:B------:R-:W-:Y:S01]  /*0f40*/  UIMAD UR13, UR8, UR13, UR4 ;  /* 0x0000000d080d72a4 */ /* 0x000fe2000f8e0204 */
[----:B------:R-:W-:Y:S01]  /*0f50*/  ULDC UR42, c[0x0][0x424] ;  /* 0x00010900002a7ab9 */ /* 0x000fe20000000800 */
[----:B------:R-:W-:Y:S01]  /*0f60*/  ULDC UR52, c[0x0][0x288] ;  /* 0x0000a20000347ab9 */ /* 0x000fe20000000800 */
[----:B------:R-:W-:Y:S01]  /*0f70*/  ULDC.64 UR4, c[0x0][0x9e0] ;  /* 0x0002780000047ab9 */ /* 0x000fe20000000a00 */
[----:B------:R-:W-:Y:S01]  /*0f80*/  @UP3 ULDC UR8, c[0x0][0x44c] ;  /* 0x0001130000083ab9 */ /* 0x000fe20000000800 */
[----:B------:R-:W-:-:S02]  /*0f90*/  UIADD3 UR11, -UR52, 0x1, URZ ;  /* 0x00000001340b7890 */ /* 0x000fc4000fffe13f */
[----:B------:R-:W-:Y:S02]  /*0fa0*/  UISETP.GE.AND UP2, UPT, UR5, 0x1, UPT ;  /* 0x000000010500788c */ /* 0x000fe4000bf46270 */
[----:B------:R-:W-:Y:S02]  /*0fb0*/  USEL UR42, UR42, 0x1, UP0 ;  /* 0x000000012a2a7887 */ /* 0x000fe40008000000 */
[----:B------:R-:W-:Y:S01]  /*0fc0*/  UIMAD.WIDE.U32 UR8, UR10, UR8, URZ ;  /* 0x000000080a0872a5 */ /* 0x000fe2000f8e003f */
[----:B------:R-:W-:Y:S01]  /*0fd0*/  ULDC UR12, c[0x0][0x2f0] ;  /* 0x0000bc00000c7ab9 */ /* 0x000fe20000000800 */
[----:B------:R-:W-:Y:S01]  /*0fe0*/  @UP3 ULDC UR15, c[0x0][0x450] ;  /* 0x00011400000f3ab9 */ /* 0x000fe20000000800 */
[----:B------:R-:W-:Y:S01]  /*0ff0*/  @UP1 ULDC UR6, c[0x0][0xc4c] ;  /* 0x0003130000061ab9 */ /* 0x000fe20000000800 */
[----:B------:R-:W-:Y:S01]  /*1000*/  UIMAD UR11, UR42, UR12, UR11 ;  /* 0x0000000c2a0b72a4 */ /* 0x000fe2000f8e020b */
[----:B------:R-:W-:Y:S01]  /*1010*/  PLOP3.LUT P0, PT, PT, PT, UP2, 0x40, 0x0 ;  /* 0x000000000000781c */ /* 0x000fe20003f0e828 */
[----:B------:R-:W-:-:S02]  /*1020*/  @UP3 USHF.R.U32.HI UR10, URZ, UR15, UR9 ;  /* 0x0000000f3f0a3299 */ /* 0x000fc40008011609 */
[----:B------:R-:W-:Y:S01]  /*1030*/  UIMAD.WIDE.U32 UR6, UR13, UR6, URZ ;  /* 0x000000060d0672a5 */ /* 0x000fe2000f8e003f */
[----:B------:R-:W-:Y:S01]  /*1040*/  @UP1 ULDC UR14, c[0x0][0xc50] ;  /* 0x00031400000e1ab9 */ /* 0x000fe20000000800 */
[----:B------:R-:W-:Y:S01]  /*1050*/  UIADD3 UR10, UR11, UR10, URZ ;  /* 0x0000000a0b0a7290 */ /* 0x000fe2000fffe03f */
[----:B------:R-:W-:Y:S01]  /*1060*/  UMOV UR41, UR13 ;  /* 0x0000000d00297c82 */ /* 0x000fe20008000000 */
[----:B------:R-:W-:Y:S02]  /*1070*/  @UP1 USHF.R.U32.HI UR41, URZ, UR14, UR7 ;  /* 0x0000000e3f291299 */ /* 0x000fe40008011607 */
[----:B------:R-:W-:Y:S02]  /*1080*/  UIADD3 UR4, UR10, UR4, URZ ;  /* 0x000000040a047290 */ /* 0x000fe4000fffe03f */
[----:B------:R-:W-:Y:S02]  /*1090*/  UIADD3 UR6, -UR41, URZ, URZ ;  /* 0x0000003f29067290 */ /* 0x000fe4000fffe13f */
[----:B------:R-:W-:-:S02]  /*10a0*/  UP2UR UR49, UPR, URZ, 0x8 ;  /* 0x000000083f317883 */ /* 0x000fc40008000000 */
[----:B------:R-:W-:Y:S01]  /*10b0*/  UP2UR UR48, UPR, URZ, 0x4 ;  /* 0x000000043f307883 */ /* 0x000fe20008000000 */
[----:B------:R-:W-:Y:S01]  /*10c0*/  IMAD.U32 R0, RZ, RZ, UR4 ;  /* 0x00000004ff007e24 */ /* 0x000fe2000f8e00ff */
[----:B------:R-:W-:Y:S01]  /*10d0*/  UIMAD UR43, UR43, UR6, UR13 ;  /* 0x000000062b2b72a4 */ /* 0x000fe2000f8e020d */
[----:B------:R-:W-:Y:S11]  /*10e0*/  @P0 BRA `(.L_x_757) ;  /* 0x0000000000400947 */ /* 0x000ff60003800000 */
[----:B------:R-:W-:Y:S01]  /*10f0*/  ISETP.LT.AND P0, PT, RZ, UR10, PT ;  /* 0x0000000aff007c0c */ /* 0x000fe2000bf01270 */
[----:B------:R-:W-:-:S12]  /*1100*/  UIADD3 UR4, UR10, -0x1, URZ ;  /* 0xffffffff0a047890 */ /* 0x000fd8000fffe03f */
[----:B------:R-:W-:Y:S05]  /*1110*/  @P0 BRA `(.L_x_758) ;  /* 0x00000000001c0947 */ /* 0x000fea0003800000 */
[----:B------:R-:W-:Y:S02]  /*1120*/  UISETP.NE.AND UP0, UPT, UR5, 0x1, UPT ;  /* 0x000000010500788c */ /* 0x000fe4000bf05270 */
[----:B------:R-:W-:-:S09]  /*1130*/  UIADD3 UR4, -UR10, URZ, URZ ;  /* 0x0000003f0a047290 */ /* 0x000fd2000fffe13f */
[----:B------:R-:W-:Y:S02]  /*1140*/  @UP0 ULDC.64 UR8, c[0x0][0x9e8] ;  /* 0x00027a0000080ab9 */ /* 0x000fe40000000a00 */
[----:B------:R-:W-:-:S04]  /*1150*/  UIMAD.WIDE.U32 UR6, UR4, UR8, URZ ;  /* 0x00000008040672a5 */ /* 0x000fc8000f8e003f */
[----:B------:R-:W-:-:S04]  /*1160*/  @UP0 USHF.R.U32.HI UR4, URZ, UR9, UR7 ;  /* 0x000000093f040299 */ /* 0x000fc80008011607 */
[----:B------:R-:W-:Y:S01]  /*1170*/  ULOP3.LUT UR4, URZ, UR4, URZ, 0x33, !UPT ;  /* 0x000000043f047292 */ /* 0x000fe2000f8e333f */
[----:B------:R-:W-:Y:S11]  /*1180*/  BRA `(.L_x_759) ;  /* 0x0000000000107947 */ /* 0x000ff60003800000 */
.L_x_758:
[----:B------:R-:W-:-:S11]  /*1190*/  UISETP.NE.AND UP0, UPT, UR5, 0x1, UPT ;  /* 0x000000010500788c */ /* 0x000fd6000bf05270 */
[----:B------:R-:W-:Y:S02]  /*11a0*/  @UP0 ULDC.64 UR8, c[0x0][0x9e8] ;  /* 0x00027a0000080ab9 */ /* 0x000fe40000000a00 */
[----:B------:R-:W-:-:S04]  /*11b0*/  UIMAD.WIDE.U32 UR6, UR4, UR8, URZ ;  /* 0x00000008040672a5 */ /* 0x000fc8000f8e003f */
[----:B------:R-:W-:-:S12]  /*11c0*/  @UP0 USHF.R.U32.HI UR4, URZ, UR9, UR7 ;  /* 0x000000093f040299 */ /* 0x000fd80008011607 */
.L_x_759:
[----:B------:R-:W-:-:S06]  /*11d0*/  UIMAD UR4, UR4, UR5, UR5 ;  /* 0x00000005040472a4 */ /* 0x000fcc000f8e0205 */
[----:B------:R-:W-:-:S07]  /*11e0*/  VIMNMX R0, R0, UR4, PT ;  /* 0x0000000400007c48 */ /* 0x000fce000bfe0100 */
.L_x_757:
[----:B------:R-:W-:Y:S01]  /*11f0*/  UISETP.NE.AND UP0, UPT, UR49, URZ, UPT ;  /* 0x0000003f3100728c */ /* 0x000fe2000bf05270 */
[----:B------:R-:W-:Y:S01]  /*1200*/  VIADD R0, R0, 0x7f ;  /* 0x0000007f00007836 */ /* 0x000fe20000000000 */
[----:B------:R-:W-:Y:S01]  /*1210*/  UMOV UR9, UR40 ;  /* 0x0000002800097c82 */ /* 0x000fe20008000000 */
[----:B------:R-:W-:Y:S02]  /*1220*/  UIMAD UR4, UR42, UR12, 0x7f ;  /* 0x0000007f2a0474a4 */ /* 0x000fe4000f8e020c */
[----:B------:R-:W-:Y:S01]  /*1230*/  UIMAD UR52, UR42, UR12, -UR52 ;  /* 0x0000000c2a3472a4 */ /* 0x000fe2000f8e0a34 */
[----:B------:R-:W-:Y:S01]  /*1240*/  SHF.R.S32.HI R3, RZ, 0x1f, R0 ;  /* 0x0000001fff037819 */ /* 0x000fe20000011400 */
[----:B------:R-:W-:Y:S01]  /*1250*/  USHF.R.S32.HI UR8, URZ, 0x1f, UR4 ;  /* 0x0000001f3f087899 */ /* 0x000fe20008011404 */
[----:B------:R-:W-:Y:S02]  /*1260*/  ULDC UR10, c[0x0][0x9dc] ;  /* 0x00027700000a7ab9 */ /* 0x000fe40000000800 */
[----:B------:R-:W-:Y:S01]  /*1270*/  LEA.HI R3, R3, R0, RZ, 0x7 ;  /* 0x0000000003037211 */ /* 0x000fe200078f38ff */
[----:B------:R-:W-:Y:S01]  /*1280*/  @UP0 ULDC UR6, c[0x0][0x44c] ;  /* 0x0001130000060ab9 */ /* 0x000fe20000000800 */
[----:B------:R-:W-:Y:S01]  /*1290*/  @UP0 ULDC UR11, c[0x0][0x450] ;  /* 0x00011400000b0ab9 */ /* 0x000fe20000000800 */
[----:B------:R-:W-:Y:S01]  /*12a0*/  UIMAD.WIDE.U32 UR6, UR40, UR6, URZ ;  /* 0x00000006280672a5 */ /* 0x000fe2000f8e003f */
[----:B------:R-:W-:Y:S01]  /*12b0*/  SHF.R.S32.HI R3, RZ, 0x7, R3 ;  /* 0x00000007ff037819 */ /* 0x000fe20000011403 */
[----:B------:R-:W-:-:S02]  /*12c0*/  ULEA.HI UR8, UR8, UR4, URZ, 0x7 ;  /* 0x0000000408087291 */ /* 0x000fc4000f8f383f */
[----:B------:R-:W-:Y:S02]  /*12d0*/  @UP0 USHF.R.U32.HI UR9, URZ, UR11, UR7 ;  /* 0x0000000b3f090299 */ /* 0x000fe40008011607 */
[----:B------:R-:W-:Y:S02]  /*12e0*/  UISETP.GE.AND UP0, UPT, UR5, 0x1, UPT ;  /* 0x000000010500788c */ /* 0x000fe4000bf06270 */
[----:B------:R-:W-:Y:S02]  /*12f0*/  USHF.R.S32.HI UR8, URZ, 0x7, UR8 ;  /* 0x000000073f087899 */ /* 0x000fe40008011408 */
[----:B------:R-:W-:Y:S02]  /*1300*/  UIADD3 UR4, UR52, UR9, URZ ;  /* 0x0000000934047290 */ /* 0x000fe4000fffe03f */
[----:B------:R-:W-:Y:S02]  /*1310*/  PLOP3.LUT P0, PT, PT, PT, UP0, 0x40, 0x0 ;  /* 0x000000000000781c */ /* 0x000fe40003f0e808 */
[----:B------:R-:W-:Y:S01]  /*1320*/  UIADD3 UR9, UR4, -UR10, URZ ;  /* 0x8000000a04097290 */ /* 0x000fe2000fffe03f */
[----:B------:R-:W-:-:S10]  /*1330*/  VIMNMX R88, R3, UR8, PT ;  /* 0x0000000803587c48 */ /* 0x000fd4000bfe0100 */
[----:B------:R-:W-:Y:S05]  /*1340*/  @P0 BRA `(.L_x_760) ;  /* 0x0000000000440947 */ /* 0x000fea0003800000 */
[----:B------:R-:W-:-:S06]  /*1350*/  UISETP.GT.AND UP0, UPT, UR4, -0x1, UPT ;  /* 0xffffffff0400788c */ /* 0x000fcc000bf04270 */
[----:B------:R-:W-:-:S13]  /*1360*/  PLOP3.LUT P0, PT, PT, PT, UP0, 0x80, 0x0 ;  /* 0x000000000000781c */ /* 0x000fda0003f0f008 */
[----:B------:R-:W-:Y:S05]  /*1370*/  @P0 BRA `(.L_x_761) ;  /* 0x00000000001c0947 */ /* 0x000fea0003800000 */
[----:B------:R-:W-:Y:S02]  /*1380*/  UISETP.NE.AND UP0, UPT, UR5, 0x1, UPT ;  /* 0x000000010500788c */ /* 0x000fe4000bf05270 */
[----:B------:R-:W-:-:S09]  /*1390*/  ULOP3.LUT UR4, URZ, UR4, URZ, 0x33, !UPT ;  /* 0x000000043f047292 */ /* 0x000fd2000f8e333f */
[----:B------:R-:W-:Y:S02]  /*13a0*/  @UP0 ULDC.64 UR10, c[0x0][0x9e8] ;  /* 0x00027a00000a0ab9 */ /* 0x000fe40000000a00 */
[----:B------:R-:W-:-:S04]  /*13b0*/  UIMAD.WIDE.U32 UR6, UR4, UR10, URZ ;  /* 0x0000000a040672a5 */ /* 0x000fc8000f8e003f */
[----:B------:R-:W-:-:S04]  /*13c0*/  @UP0 USHF.R.U32.HI UR4, URZ, UR11, UR7 ;  /* 0x0000000b3f040299 */ /* 0x000fc80008011607 */
[----:B------:R-:W-:Y:S01]  /*13d0*/  ULOP3.LUT UR4, URZ, UR4, URZ, 0x33, !UPT ;  /* 0x000000043f047292 */ /* 0x000fe2000f8e333f */
[----:B------:R-:W-:Y:S11]  /*13e0*/  BRA `(.L_x_762) ;  /* 0x0000000000107947 */ /* 0x000ff60003800000 */
.L_x_761:
[----:B------:R-:W-:-:S11]  /*13f0*/  UISETP.NE.AND UP0, UPT, UR5, 0x1, UPT ;  /* 0x000000010500788c */ /* 0x000fd6000bf05270 */
[----:B------:R-:W-:Y:S02]  /*1400*/  @UP0 ULDC.64 UR10, c[0x0][0x9e8] ;  /* 0x00027a00000a0ab9 */ /* 0x000fe40000000a00 */
[----:B------:R-:W-:-:S04]  /*1410*/  UIMAD.WIDE.U32 UR6, UR4, UR10, URZ ;  /* 0x0000000a040672a5 */ /* 0x000fc8000f8e003f */
[----:B------:R-:W-:-:S12]  /*1420*/  @UP0 USHF.R.U32.HI UR4, URZ, UR11, UR7 ;  /* 0x0000000b3f040299 */ /* 0x000fd80008011607 */
.L_x_762:
[----:B------:R-:W-:-:S04]  /*1430*/  UIMAD UR4, UR4, UR5, URZ ;  /* 0x00000005040472a4 */ /* 0x000fc8000f8e023f */
[----:B------:R-:W-:-:S04]  /*1440*/  UISETP.LT.AND UP0, UPT, UR9, UR4, UPT ;  /* 0x000000040900728c */ /* 0x000fc8000bf01270 */
[----:B------:R-:W-:-:S12]  /*1450*/  USEL UR9, UR9, UR4, !UP0 ;  /* 0x0000000409097287 */ /* 0x000fd8000c000000 */
.L_x_760:
[----:B------:R-:W-:Y:S01]  /*1460*/  USHF.R.S32.HI UR4, URZ, 0x1f, UR9 ;  /* 0x0000001f3f047899 */ /* 0x000fe20008011409 */
[----:B------:R-:W-:Y:S01]  /*1470*/  PLOP3.LUT P0, PT, PT, PT, PT, 0x80, 0x0 ;  /* 0x000000000000781c */ /* 0x000fe20003f0f070 */
[----:B------:R-:W-:Y:S01]  /*1480*/  IMAD.MOV.U32 R2, RZ, RZ, RZ ;  /* 0x000000ffff027224 */ /* 0x000fe200078e00ff */
[----:B------:R-:W-:Y:S01]  /*1490*/  CS2R R134, SRZ ;  /* 0x0000000000867805 */ /* 0x000fe2000001ff00 */
[----:B------:R-:W-:Y:S01]  /*14a0*/  ULEA.HI UR4, UR4, UR9, URZ, 0x7 ;  /* 0x0000000904047291 */ /* 0x000fe2000f8f383f */
[----:B------:R-:W-:Y:S01]  /*14b0*/  IMAD.MOV.U32 R0, RZ, RZ, RZ ;  /* 0x000000ffff007224 */ /* 0x000fe200078e00ff */
[----:B------:R-:W-:Y:S02]  /*14c0*/  CS2R R6, SRZ ;  /* 0x0000000000067805 */ /* 0x000fe4000001ff00 */
[----:B------:R-:W-:Y:S01]  /*14d0*/  CS2R R132, SRZ ;  /* 0x0000000000847805 */ /* 0x000fe2000001ff00 */
[----:B------:R-:W-:Y:S01]  /*14e0*/  USHF.R.S32.HI UR4, URZ, 0x7, UR4 ;  /* 0x000000073f047899 */ /* 0x000fe20008011404 */
[----:B------:R-:W-:-:S02]  /*14f0*/  CS2R R8, SRZ ;  /* 0x0000000000087805 */ /* 0x000fc4000001ff00 */
[----:B------:R-:W-:Y:S02]  /*1500*/  CS2R R126, SRZ ;  /* 0x00000000007e7805 */ /* 0x000fe4000001ff00 */
[----:B------:R-:W-:Y:S01]  /*1510*/  CS2R R10, SRZ ;  /* 0x00000000000a7805 */ /* 0x000fe2000001ff00 */
[----:B------:R-:W-:Y:S01]  /*1520*/  UISETP.LT.AND UP0, UPT, URZ, UR4, UPT ;  /* 0x000000043f00728c */ /* 0x000fe2000bf01270 */
[----:B------:R-:W-:Y:S02]  /*1530*/  CS2R R124, SRZ ;  /* 0x00000000007c7805 */ /* 0x000fe4000001ff00 */
[----:B------:R-:W-:Y:S02]  /*1540*/  CS2R R12, SRZ ;  /* 0x00000000000c7805 */ /* 0x000fe4000001ff00 */
[----:B------:R-:W-:Y:S01]  /*1550*/  CS2R R118, SRZ ;  /* 0x0000000000767805 */ /* 0x000fe2000001ff00 */
[----:B------:R-:W-:Y:S01]  /*1560*/  USEL UR44, URZ, UR4, !UP0 ;  /* 0x000000043f2c7287 */ /* 0x000fe2000c000000 */
[----:B------:R-:W-:-:S02]  /*1570*/  CS2R R14, SRZ ;  /* 0x00000000000e7805 */ /* 0x000fc4000001ff00 */
[----:B------:R-:W-:Y:S02]  /*1580*/  CS2R R116, SRZ ;  /* 0x0000000000747805 */ /* 0x000fe4000001ff00 */
[----:B------:R-:W-:Y:S02]  /*1590*/  CS2R R20, SRZ ;  /* 0x0000000000147805 */ /* 0x000fe4000001ff00 */
[----:B------:R-:W-:Y:S02]  /*15a0*/  CS2R R110, SRZ ;  /* 0x00000000006e7805 */ /* 0x000fe4000001ff00 */
[----:B------:R-:W-:Y:S02]  /*15b0*/  CS2R R24, SRZ ;  /* 0x0000000000187805 */ /* 0x000fe4000001ff00 */
[----:B------:R-:W-:Y:S02]  /*15c0*/  ISETP.GT.AND P1, PT, R88, UR44, PT ;  /* 0x0000002c58007c0c */ /* 0x000fe4000bf24270 */
        /* <DEDUP_REMOVED lines=10> */
[----:B------:R-:W-:Y:S06]  /*1670*/  @!P1 BRA `(.L_x_763) ;  /* 0x000000d800649947 */ /* 0x000fec0003800000 */
[----:B------:R-:W0:Y:S01]  /*1680*/  SHFL.IDX PT, R0, R155, RZ, 0x1f ;  /* 0x00001fff9b007589 */ /* 0x000e2200000e0000 */
[----:B------:R-:W1:Y:S01]  /*1690*/  S2UR UR45, SR_CgaCtaId ;  /* 0x00000000002d79c3 */ /* 0x000e620000008800 */
[----:B------:R-:W-:Y:S01]  /*16a0*/  UMOV UR46, 0x400 ;  /* 0x00000400002e7882 */ /* 0x000fe20000000000 */
        /* <DEDUP_REMOVED lines=19> */
[----:B------:R-:W-:Y:S02]  /*17e0*/  IMAD.U32 R10, RZ, RZ, UR6 ;  /* 0x00000006ff0a7e24 */ /* 0x000fe4000f8e00ff */
[----:B------:R-:W-:Y:S02]  /*17f0*/  IMAD.U32 R6, RZ, RZ, UR4 ;  /* 0x00000004ff067e24 */ /* 0x000fe4000f8e00ff */
[----:B------:R-:W-:-:S02]  /*1800*/  IMAD.U32 R7, RZ, RZ, UR5 ;  /* 0x00000005ff077e24 */ /* 0x000fc4000f8e00ff */
[----:B------:R-:W-:Y:S02]  /*1810*/  IMAD.U32 R11, RZ, RZ, UR7 ;  /* 0x00000007ff0b7e24 */ /* 0x000fe4000f8e00ff */
[----:B------:R-:W-:Y:S02]  /*1820*/  IMAD.MOV.U32 R8, RZ, RZ, 0x70 ;  /* 0x00000070ff087424 */ /* 0x000fe400078e00ff */
[----:B------:R-:W-:Y:S02]  /*1830*/  IMAD.MOV.U32 R12, RZ, RZ, 0x1 ;  /* 0x00000001ff0c7424 */ /* 0x000fe400078e00ff */
[----:B0-----:R-:W-:-:S07]  /*1840*/  IMAD.MOV.U32 R13, RZ, RZ, RZ ;  /* 0x000000ffff0d7224 */ /* 0x001fce00078e00ff */
[----:B------:R-:W-:-:S07]  /*1850*/  LEPC R20, `(.L_x_764) ;  /* 0x000000001014794e */ /* 0x000fce0000000000 */
[----:B-1----:R-:W-:Y:S05]  /*1860*/  CALL.ABS.NOINC R2 ;  /* 0x0000000002007343 */ /* 0x002fea0003c00000 */
.L_x_764:
        /* <DEDUP_REMOVED lines=13> */
[----:B------:R-:W-:Y:S01]  /*1940*/  @UP1 ULDC.64 UR14, c[0x0][0x9b8] ;  /* 0x00026e00000e1ab9 */ /* 0x000fe20000000a00 */
[----:B------:R-:W-:Y:S02]  /*1950*/  @UP0 UIMAD UR8, UR8, UR16, URZ ;  /* 0x00000010080802a4 */ /* 0x000fe4000f8e023f */
[----:B------:R-:W-:Y:S02]  /*1960*/  @UP1 UIMAD UR9, UR9, UR14, URZ ;  /* 0x0000000e090912a4 */ /* 0x000fe4000f8e023f */
[----:B------:R-:W-:Y:S02]  /*1970*/  @UP0 UIMAD.WIDE.U32 UR10, UR41, UR16, URZ ;  /* 0x00000010290a02a5 */ /* 0x000fe4000f8e003f */
[----:B------:R-:W-:-:S02]  /*1980*/  @UP0 UIMAD UR17, UR41, UR17, UR8 ;  /* 0x00000011291102a4 */ /* 0x000fc4000f8e0208 */
[----:B------:R-:W-:Y:S02]  /*1990*/  @UP0 USHF.R.S32.HI UR16, URZ, 0x1f, UR43 ;  /* 0x0000001f3f100899 */ /* 0x000fe4000801142b */
[----:B------:R-:W-:Y:S02]  /*19a0*/  @UP1 USHF.R.S32.HI UR19, URZ, 0x1f, UR43 ;  /* 0x0000001f3f131899 */ /* 0x000fe4000801142b */
[----:B------:R-:W-:Y:S02]  /*19b0*/  @UP1 UIMAD.WIDE.U32 UR12, UR41, UR14, URZ ;  /* 0x0000000e290c12a5 */ /* 0x000fe4000f8e003f */
[----:B------:R-:W-:Y:S02]  /*19c0*/  @UP1 UIMAD UR18, UR41, UR15, UR9 ;  /* 0x0000000f291212a4 */ /* 0x000fe4000f8e0209 */
[----:B------:R-:W-:Y:S01]  /*19d0*/  @UP0 UIADD3 UR11, UR11, UR17, URZ ;  /* 0x000000110b0b0290 */ /* 0x000fe2000fffe03f */
[----:B------:R-:W-:Y:S01]  /*19e0*/  @UP0 ULDC.64 UR14, c[0x0][0x9b0] ;  /* 0x00026c00000e0ab9 */ /* 0x000fe20000000a00 */
[----:B------:R-:W-:Y:S01]  /*19f0*/  @UP1 ULDC.64 UR8, c[0x0][0x9c0] ;  /* 0x0002700000081ab9 */ /* 0x000fe20000000a00 */
[----:B------:R-:W-:-:S02]  /*1a00*/  @UP0 UIMAD UR16, UR16, UR14, URZ ;  /* 0x0000000e101002a4 */ /* 0x000fc4000f8e023f */
[----:B------:R-:W-:Y:S02]  /*1a10*/  @UP1 UIMAD UR17, UR19, UR8, URZ ;  /* 0x00000008131112a4 */ /* 0x000fe4000f8e023f */
[----:B------:R-:W-:Y:S02]  /*1a20*/  @UP1 UIADD3 UR13, UR13, UR18, URZ ;  /* 0x000000120d0d1290 */ /* 0x000fe4000fffe03f */
[----:B------:R-:W-:Y:S02]  /*1a30*/  @UP0 UIMAD UR16, UR43, UR15, UR16 ;  /* 0x0000000f2b1002a4 */ /* 0x000fe4000f8e0210 */
[----:B------:R-:W-:Y:S02]  /*1a40*/  @UP1 UIMAD UR17, UR43, UR9, UR17 ;  /* 0x000000092b1112a4 */ /* 0x000fe4000f8e0211 */
[----:B------:R-:W-:Y:S02]  /*1a50*/  @UP0 UIMAD.WIDE.U32 UR14, UR43, UR14, UR10 ;  /* 0x0000000e2b0e02a5 */ /* 0x000fe4000f8e000a */
[----:B------:R-:W-:-:S02]  /*1a60*/  @UP1 UIMAD.WIDE.U32 UR8, UR43, UR8, UR12 ;  /* 0x000000082b0812a5 */ /* 0x000fc4000f8e000c */
[----:B------:R-:W-:Y:S02]  /*1a70*/  @UP0 UIADD3 UR10, UR15, UR16, URZ ;  /* 0x000000100f0a0290 */ /* 0x000fe4000fffe03f */
[----:B------:R-:W-:Y:S02]  /*1a80*/  @UP0 ULEA UR4, UP2, UR14, UR4, 0x2 ;  /* 0x000000040e040291 */ /* 0x000fe4000f84103f */
[----:B------:R-:W-:Y:S02]  /*1a90*/  @UP1 UIADD3 UR9, UR9, UR17, URZ ;  /* 0x0000001109091290 */ /* 0x000fe4000fffe03f */
[----:B------:R-:W-:Y:S02]  /*1aa0*/  @UP1 ULEA UR6, UP3, UR8, UR6, 0x2 ;  /* 0x0000000608061291 */ /* 0x000fe4000f86103f */
[----:B------:R-:W-:Y:S01]  /*1ab0*/  @UP0 ULEA.HI.X UR5, UR14, UR5, UR10, 0x2, UP2 ;  /* 0x000000050e050291 */ /* 0x000fe200090f140a */
[----:B------:R-:W-:Y:S01]  /*1ac0*/  IMAD.U32 R2, RZ, RZ, UR4 ;  /* 0x00000004ff027e24 */ /* 0x000fe2000f8e00ff */
[----:B------:R-:W-:-:S02]  /*1ad0*/  @UP1 ULEA.HI.X UR7, UR8, UR7, UR9, 0x2, UP3 ;  /* 0x0000000708071291 */ /* 0x000fc400098f1409 */
[----:B------:R-:W-:Y:S02]  /*1ae0*/  IMAD.U32 R4, RZ, RZ, UR6 ;  /* 0x00000006ff047e24 */ /* 0x000fe4000f8e00ff */
        /* <DEDUP_REMOVED lines=16> */
.L_x_943:
[----:B------:R-:W-:Y:S05]  /*1bf0*/  @!P0 BRA `(.L_x_766) ;  /* 0x0000000000048947 */ /* 0x000fea0003800000 */
[----:B------:R-:W-:Y:S01]  /*1c00*/  BPT.TRAP 0x1 ;  /* 0x000000040000795c */ /* 0x000fe20000300000 */
.L_x_766:
[----:B------:R-:W-:Y:S02]  /*1c10*/  IMAD.U32 R12, RZ, RZ, UR38 ;  /* 0x00000026ff0c7e24 */ /* 0x000fe4000f8e00ff */
[----:B0-----:R-:W-:-:S03]  /*1c20*/  IMAD.U32 R3, RZ, RZ, UR37 ;  /* 0x00000025ff037e24 */ /* 0x001fc6000f8e00ff */
[----:B------:R-:W-:Y:S02]  /*1c30*/  LEA R12, R12, UR46, 0x3 ;  /* 0x0000002e0c0c7c11 */ /* 0x000fe4000f8e18ff */
[----:B------:R-:W-:-:S04]  /*1c40*/  SHF.L.U32 R3, R3, 0x1f, RZ ;  /* 0x0000001f03037819 */ /* 0x000fc800000006ff */
[----:B------:R0:W1:Y:S01]  /*1c50*/  SYNCS.PHASECHK.TRANS64.TRYWAIT P1, [R12+URZ+0x19c30], R3 ;  /* 0x019c30030c0075a7 */ /* 0x000062000802017f */
[----:B------:R-:W-:Y:S05]  /*1c60*/  @!P0 BRA `(.L_x_767) ;  /* 0x0000000000048947 */ /* 0x000fea0003800000 */
[----:B------:R-:W-:Y:S01]  /*1c70*/  BPT.TRAP 0x1 ;  /* 0x000000040000795c */ /* 0x000fe20000300000 */
.L_x_767:
[----:B-1----:R-:W-:Y:S05]  /*1c80*/  @P1 BRA `(.L_x_768) ;  /* 0x0000000000081947 */ /* 0x002fea0003800000 */
[----:B------:R-:W1:Y:S02]  /*1c90*/  SYNCS.PHASECHK.TRANS64.TRYWAIT P1, [R12+URZ+0x19c30], R3 ;  /* 0x019c30030c0075a7 */ /* 0x000e64000802017f */
[----:B-1----:R-:W-:Y:S05]  /*1ca0*/  @!P1 BRA `(.L_x_769) ;  /* 0x0000013800609947 */ /* 0x002fea0003800000 */
.L_x_768:
[----:B------:R-:W-:Y:S05]  /*1cb0*/  WARPSYNC.ALL ;  /* 0x0000000000007948 */ /* 0x000fea0003800000 */
[----:B------:R-:W-:Y:S01]  /*1cc0*/  UIADD3 UR4, UR46, 0x13800, URZ ;  /* 0x000138002e047890 */ /* 0x000fe2000fffe03f */
[----:B------:R-:W-:Y:S01]  /*1cd0*/  WARPGROUP.ARRIVE ;  /* 0x00000000000079c5 */ /* 0x000fe20000000000 */
[----:B------:R-:W-:Y:S02]  /*1ce0*/  ULOP3.LUT UR12, UR53, 0x10000, URZ, 0xfc, !UPT ;  /* 0x00010000350c7892 */ /* 0x000fe4000f8efc3f */
[----:B------:R-:W-:Y:S01]  /*1cf0*/  USHF.R.U32.HI UR4, URZ, 0x4, UR4 ;  /* 0x000000043f047899 */ /* 0x000fe20008011604 */
[----:B------:R-:W-:Y:S01]  /*1d00*/  UMOV UR13, 0xc0000010 ;  /* 0xc0000010000d7882 */ /* 0x000fe20000000000 */
[----:B------:R-:W-:-:S02]  /*1d10*/  UMOV UR15, 0xc0000010 ;  /* 0xc0000010000f7882 */ /* 0x000fc40000000000 */
[----:B------:R-:W-:Y:S01]  /*1d20*/  ULOP3.LUT UR4, UR4, 0x3fff, URZ, 0xc0, !UPT ;  /* 0x00003fff04047892 */ /* 0x000fe2000f8ec03f */
[----:B------:R-:W-:Y:S01]  /*1d30*/  UMOV UR5, 0xc0000010 ;  /* 0xc000001000057882 */ /* 0x000fe20000000000 */
[----:B------:R-:W-:Y:S02]  /*1d40*/  UMOV UR7, 0xc0000010 ;  /* 0xc000001000077882 */ /* 0x000fe40000000000 */
[----:B------:R-:W-:Y:S02]  /*1d50*/  ULOP3.LUT UR16, UR4, 0x10000, URZ, 0xfc, !UPT ;  /* 0x0001000004107892 */ /* 0x000fe4000f8efc3f */
[----:B------:R-:W-:Y:S02]  /*1d60*/  UIADD3 UR4, UR12, 0x180, URZ ;  /* 0x000001800c047890 */ /* 0x000fe4000fffe03f */
        /* <DEDUP_REMOVED lines=16> */
.L_x_770:
[----:B------:R-:W-:Y:S01]  /*1e70*/  UISETP.NE.AND UP1, UPT, UR49, URZ, UPT ;  /* 0x0000003f3100728c */ /* 0x000fe2000bf25270 */
[C---:B------:R-:W-:Y:S01]  /*1e80*/  FMUL.FTZ R96, R0.reuse, R40 ;  /* 0x0000002800607220 */ /* 0x040fe20000410000 */
[C---:B------:R-:W-:Y:S01]  /*1e90*/  FMUL.FTZ R89, R0.reuse, R25 ;  /* 0x0000001900597220 */ /* 0x040fe20000410000 */
[C---:B------:R-:W-:Y:S01]  /*1ea0*/  FMUL.FTZ R40, R0.reuse, R70 ;  /* 0x0000004600287220 */ /* 0x040fe20000410000 */
[----:B------:R-:W-:Y:S01]  /*1eb0*/  FMUL.FTZ R25, R0, R55 ;  /* 0x0000003700197220 */ /* 0x000fe20000410000 */
[----:B------:R-:W-:Y:S01]  /*1ec0*/  VIADD R70, R18, UR40 ;  /* 0x0000002812467c36 */ /* 0x000fe20008000000 */
[----:B------:R-:W-:Y:S01]  /*1ed0*/  PLOP3.LUT P1, PT, PT, PT, UP1, 0x80, 0x0 ;  /* 0x000000000000781c */ /* 0x000fe20003f2f018 */
[----:B------:R-:W2:Y:S01]  /*1ee0*/  LDC R55, c[0x0][0x2f0] ;  /* 0x0000bc00ff377b82 */ /* 0x000ea20000000800 */
[----:B------:R-:W-:Y:S01]  /*1ef0*/  PLOP3.LUT P2, PT, PT, PT, UP1, 0x80, 0x0 ;  /* 0x000000000000781c */ /* 0x000fe20003f4f018 */
[----:B------:R-:W-:Y:S01]  /*1f00*/  FMUL.FTZ R2, R0, R26 ;  /* 0x0000001a00027220 */ /* 0x000fe20000410000 */
[----:B------:R-:W-:Y:S01]  /*1f10*/  R2UR UR6, R12 ;  /* 0x000000000c0672ca */ /* 0x000fe200000e0000 */
[----:B------:R-:W-:Y:S01]  /*1f20*/  @UP1 ULDC UR7, c[0x0][0x44c] ;  /* 0x0001130000071ab9 */ /* 0x000fe20000000800 */
[C---:B------:R-:W-:Y:S01]  /*1f30*/  FMUL.FTZ R26, R0.reuse, R54 ;  /* 0x00000036001a7220 */ /* 0x040fe20000410000 */
[C---:B------:R-:W-:Y:S01]  /*1f40*/  FMUL.FTZ R21, R0.reuse, R50 ;  /* 0x0000003200157220 */ /* 0x040fe20000410000 */
[----:B------:R-:W-:Y:S01]  /*1f50*/  IMAD.MOV.U32 R13, RZ, RZ, -0x80 ;  /* 0xffffff80ff0d7424 */ /* 0x000fe200078e00ff */
[----:B------:R-:W3:Y:S01]  /*1f60*/  LDC R54, c[0x0][0x288] ;  /* 0x0000a200ff367b82 */ /* 0x000ee20000000800 */
[C---:B------:R-:W-:Y:S01]  /*1f70*/  FMUL.FTZ R50, R0.reuse, R57 ;  /* 0x0000003900327220 */ /* 0x040fe20000410000 */
[C---:B------:R-:W-:Y:S01]  /*1f80*/  FMUL.FTZ R4, R0.reuse, R24 ;  /* 0x0000001800047220 */ /* 0x040fe20000410000 */
[----:B------:R-:W-:Y:S01]  /*1f90*/  FMUL.FTZ R57, R0, R68 ;  /* 0x0000004400397220 */ /* 0x000fe20000410000 */
[----:B01----:R-:W-:Y:S01]  /*1fa0*/  @P1 IMAD.HI.U32 R12, R70, UR7, RZ ;  /* 0x00000007460c1c27 */ /* 0x003fe2000f8e00ff */
[----:B------:R-:W-:-:S03]  /*1fb0*/  @UP1 ULDC UR7, c[0x0][0x450] ;  /* 0x0001140000071ab9 */ /* 0x000fc60000000800 */
[C---:B------:R-:W-:Y:S01]  /*1fc0*/  FMUL.FTZ R24, R0.reuse, R51 ;  /* 0x0000003300187220 */ /* 0x040fe20000410000 */
[C---:B------:R-:W-:Y:S01]  /*1fd0*/  FMUL.FTZ R68, R0.reuse, R76 ;  /* 0x0000004c00447220 */ /* 0x040fe20000410000 */
[----:B------:R-:W-:Y:S01]  /*1fe0*/  FMUL.FTZ R51, R0, R60 ;  /* 0x0000003c00337220 */ /* 0x000fe20000410000 */
[----:B------:R-:W-:Y:S01]  /*1ff0*/  @P2 SHF.R.U32.HI R70, RZ, UR7, R12 ;  /* 0x00000007ff462c19 */ /* 0x000fe2000801160c */
[----:B------:R-:W-:Y:S01]  /*2000*/  IMAD R76, R88, R13, 0x80 ;  /* 0x00000080584c7424 */ /* 0x000fe200078e020d */
[----:B------:R-:W-:Y:S01]  /*2010*/  UIADD3 UR6, UR6, 0x19c40, URZ ;  /* 0x00019c4006067890 */ /* 0x000fe2000fffe03f */
[C---:B------:R-:W-:Y:S01]  /*2020*/  FMUL.FTZ R14, R0.reuse, R43 ;  /* 0x0000002b000e7220 */ /* 0x040fe20000410000 */
[C---:B------:R-:W-:Y:S01]  /*2030*/  FMUL.FTZ R43, R0.reuse, R44 ;  /* 0x0000002c002b7220 */ /* 0x040fe20000410000 */
[----:B------:R-:W0:Y:S01]  /*2040*/  SHFL.IDX PT, R60, R70, RZ, 0x1c1f ;  /* 0x001c1fff463c7589 */ /* 0x000e2200000e0000 */
[----:B------:R-:W-:Y:S01]  /*2050*/  UISETP.NE.AND UP0, UPT, UR48, URZ, UPT ;  /* 0x0000003f3000728c */ /* 0x000fe2000bf05270 */
[C---:B------:R-:W-:Y:S01]  /*2060*/  FMUL.FTZ R3, R0.reuse, R27 ;  /* 0x0000001b00037220 */ /* 0x040fe20000410000 */
[C---:B------:R-:W-:Y:S01]  /*2070*/  FMUL.FTZ R44, R0.reuse, R45 ;  /* 0x0000002d002c7220 */ /* 0x040fe20000410000 */
[----:B------:R-:W-:Y:S01]  /*2080*/  FMUL.FTZ R15, R0, R46 ;  /* 0x0000002e000f7220 */ /* 0x000fe20000410000 */
[----:B------:R-:W-:-:S02]  /*2090*/  VIADD R13, R76, 0x1 ;  /* 0x000000014c0d7836 */ /* 0x000fc40000000000 */
[C---:B------:R-:W-:Y:S01]  /*20a0*/  FMUL.FTZ R6, R0.reuse, R31 ;  /* 0x0000001f00067220 */ /* 0x040fe20000410000 */
[C---:B------:R-:W-:Y:S01]  /*20b0*/  FMUL.FTZ R92, R0.reuse, R32 ;  /* 0x00000020005c7220 */ /* 0x040fe20000410000 */
[C---:B------:R-:W-:Y:S01]  /*20c0*/  FMUL.FTZ R20, R0.reuse, R47 ;  /* 0x0000002f00147220 */ /* 0x040fe20000410000 */
[C---:B------:R-:W-:Y:S01]  /*20d0*/  FMUL.FTZ R45, R0.reuse, R48 ;  /* 0x00000030002d7220 */ /* 0x040fe20000410000 */
[C---:B------:R-:W-:Y:S01]  /*20e0*/  FMUL.FTZ R46, R0.reuse, R49 ;  /* 0x00000031002e7220 */ /* 0x040fe20000410000 */
[C---:B------:R-:W-:Y:S01]  /*20f0*/  FMUL.FTZ R27, R0.reuse, R58 ;  /* 0x0000003a001b7220 */ /* 0x040fe20000410000 */
[----:B------:R-:W-:Y:S01]  /*2100*/  UPRMT UR6, UR45, 0x654, UR6 ;  /* 0x000006542d067896 */ /* 0x000fe20008000006 */
[C---:B------:R-:W-:Y:S01]  /*2110*/  FMUL.FTZ R90, R0.reuse, R28 ;  /* 0x0000001c005a7220 */ /* 0x040fe20000410000 */
        /* <DEDUP_REMOVED lines=38> */
[----:B------:R-:W-:Y:S01]  /*2380*/  FMUL.FTZ R38, R0, R87 ;  /* 0x0000005700267220 */ /* 0x000fe20000410000 */
[C---:B------:R-:W-:Y:S01]  /*2390*/  IMAD R12, R16.reuse, -0x2, R13 ;  /* 0xfffffffe100c7824 */ /* 0x040fe200078e020d */
[----:B------:R-:W-:Y:S01]  /*23a0*/  PLOP3.LUT P1, PT, PT, PT, UP0, 0x40, 0x0 ;  /* 0x000000000000781c */ /* 0x000fe20003f2e808 */
[----:B------:R-:W1:Y:S01]  /*23b0*/  MUFU.TANH R4, R4 ;  /* 0x0000000400047308 */ /* 0x000e620000002400 */
[----:B------:R-:W-:Y:S01]  /*23c0*/  ULDC UR18, c[0x0][0x9dc] ;  /* 0x0002770000127ab9 */ /* 0x000fe20000000800 */
[C---:B--2---:R-:W-:Y:S01]  /*23d0*/  IMAD R59, R55.reuse, UR42, R12 ;  /* 0x0000002a373b7c24 */ /* 0x044fe2000f8e020c */
[----:B------:R-:W-:Y:S01]  /*23e0*/  SYNCS.ARRIVE.TRANS64.RED.A1T0 RZ, [UR6], RZ ;  /* 0x000000ffffff79a7 */ /* 0x000fe20008100406 */
[----:B------:R-:W-:Y:S01]  /*23f0*/  ULOP3.LUT UR6, URZ, UR18, URZ, 0x33, !UPT ;  /* 0x000000123f067292 */ /* 0x000fe2000f8e333f */
[----:B------:R-:W-:Y:S01]  /*2400*/  IMAD R13, R55, UR42, R76 ;  /* 0x0000002a370d7c24 */ /* 0x000fe2000f8e024c */
[----:B------:R-:W-:Y:S01]  /*2410*/  ULDC UR14, c[0x0][0x9e0] ;  /* 0x00027800000e7ab9 */ /* 0x000fe20000000800 */
[----:B---3--:R-:W-:Y:S01]  /*2420*/  IMAD.IADD R59, R59, 0x1, -R54 ;  /* 0x000000013b3b7824 */ /* 0x008fe200078e0a36 */
[----:B------:R-:W2:Y:S01]  /*2430*/  MUFU.TANH R89, R89 ;  /* 0x0000005900597308 */ /* 0x000ea20000002400 */
[----:B------:R-:W-:Y:S01]  /*2440*/  IMAD R73, R16, -0x2, R13 ;  /* 0xfffffffe10497824 */ /* 0x000fe200078e020d */
[----:B------:R-:W-:Y:S01]  /*2450*/  LEA R74, R88, 0xffffff80, 0x7 ;  /* 0xffffff80584a7811 */ /* 0x000fe200078e38ff */
[----:B------:R-:W-:-:S02]  /*2460*/  VIADD R78, R59, UR14 ;  /* 0x0000000e3b4e7c36 */ /* 0x000fc40008000000 */
[----:B------:R-:W-:-:S03]  /*2470*/  VIADD R75, R59, UR6 ;  /* 0x000000063b4b7c36 */ /* 0x000fc60008000000 */
[----:B------:R-:W3:Y:S01]  /*2480*/  MUFU.TANH R2, R2 ;  /* 0x0000000200027308 */ /* 0x000ee20000002400 */
[----:B0-----:R-:W-:Y:S01]  /*2490*/  VIADDMNMX R71, R60, R78, R73, PT ;  /* 0x0000004e3c477246 */ /* 0x001fe20003800149 */
[----:B------:R-:W-:-:S06]  /*24a0*/  IMAD.IADD R72, R75, 0x1, R60 ;  /* 0x000000014b487824 */ /* 0x000fcc00078e023c */
[----:B------:R-:W0:Y:S08]  /*24b0*/  MUFU.TANH R3, R3 ;  /* 0x0000000300037308 */ /* 0x000e300000002400 */
[----:B------:R-:W4:Y:S08]  /*24c0*/  MUFU.TANH R90, R90 ;  /* 0x0000005a005a7308 */ /* 0x000f300000002400 */
[----:B------:R-:W0:Y:S08]  /*24d0*/  MUFU.TANH R91, R91 ;  /* 0x0000005b005b7308 */ /* 0x000e300000002400 */
        /* <DEDUP_REMOVED lines=57> */
[----:B------:R-:W0:Y:S01]  /*2870*/  MUFU.TANH R38, R38 ;  /* 0x0000002600267308 */ /* 0x000e220000002400 */
[----:B-1234-:R-:W-:Y:S05]  /*2880*/  @P1 BRA `(.L_x_771) ;  /* 0x0000000000641947 */ /* 0x01efea0003800000 */
[----:B------:R-:W-:Y:S01]  /*2890*/  IMAD R13, R55, UR42, R60 ;  /* 0x0000002a370d7c24 */ /* 0x000fe2000f8e023c */
[----:B------:R-:W-:Y:S03]  /*28a0*/  BSSY B0, `(.L_x_772) ;  /* 0x0000013000007945 */ /* 0x000fe60003800000 */
[----:B------:R-:W-:-:S05]  /*28b0*/  IMAD.IADD R59, R13, 0x1, -R54 ;  /* 0x000000010d3b7824 */ /* 0x000fca00078e0a36 */
[----:B------:R-:W-:-:S13]  /*28c0*/  ISETP.GT.AND P1, PT, R59, -0x1, PT ;  /* 0xffffffff3b00780c */ /* 0x000fda0003f24270 */
[----:B------:R-:W-:Y:S05]  /*28d0*/  @P1 BRA `(.L_x_773) ;  /* 0x0000000000241947 */ /* 0x000fea0003800000 */
[----:B------:R-:W-:Y:S01]  /*28e0*/  ULDC UR6, c[0x0][0x9e4] ;  /* 0x0002790000067ab9 */ /* 0x000fe20000000800 */
[----:B------:R-:W-:Y:S01]  /*28f0*/  LOP3.LUT R59, RZ, R59, RZ, 0x33, !PT ;  /* 0x0000003bff3b7212 */ /* 0x000fe200078e33ff */
[----:B------:R-:W-:-:S05]  /*2900*/  IMAD.U32 R60, RZ, RZ, UR6 ;  /* 0x00000006ff3c7e24 */ /* 0x000fca000f8e00ff */
[----:B------:R-:W-:-:S13]  /*2910*/  ISETP.NE.AND P1, PT, R60, 0x1, PT ;  /* 0x000000013c00780c */ /* 0x000fda0003f25270 */
[----:B------:R-:W1:Y:S02]  /*2920*/  @P1 LDC.64 R12, c[0x0][0x9e8] ;  /* 0x00027a00ff0c1b82 */ /* 0x000e640000000a00 */
[----:B-1----:R-:W-:-:S05]  /*2930*/  @P1 IMAD.HI.U32 R12, R59, R12, RZ ;  /* 0x0000000c3b0c1227 */ /* 0x002fca00078e00ff */
[----:B------:R-:W-:-:S04]  /*2940*/  @P1 SHF.R.U32.HI R59, RZ, R13, R12 ;  /* 0x0000000dff3b1219 */ /* 0x000fc8000001160c */
[----:B------:R-:W-:Y:S01]  /*2950*/  LOP3.LUT R59, RZ, R59, RZ, 0x33, !PT ;  /* 0x0000003bff3b7212 */ /* 0x000fe200078e33ff */
[----:B------:R-:W-:Y:S06]  /*2960*/  BRA `(.L_x_774) ;  /* 0x0000000000187947 */ /* 0x000fec0003800000 */
.L_x_773:
[----:B------:R-:W-:Y:S02]  /*2970*/  ULDC UR6, c[0x0][0x9e4] ;  /* 0x0002790000067ab9 */ /* 0x000fe40000000800 */
[----:B------:R-:W-:-:S05]  /*2980*/  IMAD.U32 R60, RZ, RZ, UR6 ;  /* 0x00000006ff3c7e24 */ /* 0x000fca000f8e00ff */
[----:B------:R-:W-:-:S13]  /*2990*/  ISETP.NE.AND P1, PT, R60, 0x1, PT ;  /* 0x000000013c00780c */ /* 0x000fda0003f25270 */
[----:B------:R-:W1:Y:S02]  /*29a0*/  @P1 LDC.64 R12, c[0x0][0x9e8] ;  /* 0x00027a00ff0c1b82 */ /* 0x000e640000000a00 */
[----:B-1----:R-:W-:-:S05]  /*29b0*/  @P1 IMAD.HI.U32 R12, R59, R12, RZ ;  /* 0x0000000c3b0c1227 */ /* 0x002fca00078e00ff */
[----:B------:R-:W-:-:S07]  /*29c0*/  @P1 SHF.R.U32.HI R59, RZ, R13, R12 ;  /* 0x0000000dff3b1219 */ /* 0x000fce000001160c */
.L_x_774:
[----:B------:R-:W-:Y:S05]  /*29d0*/  BSYNC B0 ;  /* 0x0000000000007941 */ /* 0x000fea0003800000 */
.L_x_772:
[----:B------:R-:W-:-:S04]  /*29e0*/  IMAD R59, R59, R60, -R74 ;  /* 0x0000003c3b3b7224 */ /* 0x000fc800078e0a4a */
[----:B------:R-:W-:-:S05]  /*29f0*/  IMAD R59, R16, -0x2, R59 ;  /* 0xfffffffe103b7824 */ /* 0x000fca00078e023b */
[----:B------:R-:W-:Y:S02]  /*2a00*/  VIADDMNMX R71, R59, R60, R71, PT ;  /* 0x0000003c3b477246 */ /* 0x000fe40003800147 */
[----:B------:R-:W-:-:S07]  /*2a10*/  VIMNMX R72, R72, R59, !PT ;  /* 0x0000003b48487248 */ /* 0x000fce0007fe0100 */
.L_x_771:
[C---:B------:R-:W-:Y:S01]  /*2a20*/  ISETP.GE.AND P6, PT, R76.reuse, 0xa, PT ;  /* 0x0000000a4c00780c */ /* 0x040fe20003fc6270 */
[----:B------:R-:W1:Y:S01]  /*2a30*/  SHFL.IDX PT, R70, R70, 0x1, 0x1c1f ;  /* 0x003c1f0046467f89 */ /* 0x000e6200000e0000 */
[C---:B------:R-:W-:Y:S01]  /*2a40*/  ISETP.GE.AND P1, PT, R76.reuse, 0x2, PT ;  /* 0x000000024c00780c */ /* 0x040fe20003f26270 */
[----:B------:R-:W-:Y:S01]  /*2a50*/  UISETP.NE.AND UP0, UPT, UR48, URZ, UPT ;  /* 0x0000003f3000728c */ /* 0x000fe2000bf05270 */
[C---:B------:R-:W-:Y:S02]  /*2a60*/  ISETP.GE.AND P2, PT, R76.reuse, 0x9, PT ;  /* 0x000000094c00780c */ /* 0x040fe40003f46270 */
[----:B------:R-:W-:Y:S02]  /*2a70*/  ISETP.GE.AND P5, PT, R76, 0x11, PT ;  /* 0x000000114c00780c */ /* 0x000fe40003fa6270 */
[----:B------:R-:W-:Y:S02]  /*2a80*/  LOP3.LUT R17, R17, 0xfffffffb, RZ, 0xc0, !PT ;  /* 0xfffffffb11117812 */ /* 0x000fe400078ec0ff */
[----:B------:R-:W-:-:S02]  /*2a90*/  ISETP.GT.AND P4, PT, R72, 0x1, !P1 ;  /* 0x000000014800780c */ /* 0x000fc40004f84270 */
[----:B------:R-:W-:Y:S02]  /*2aa0*/  ISETP.GT.AND P3, PT, R72, 0x8, !P2 ;  /* 0x000000084800780c */ /* 0x000fe40005764270 */
[----:B------:R-:W-:Y:S02]  /*2ab0*/  @P6 LOP3.LUT R17, R17, 0x4, RZ, 0xfc, !PT ;  /* 0x0000000411116812 */ /* 0x000fe400078efcff */
[C---:B------:R-:W-:Y:S02]  /*2ac0*/  ISETP.LT.OR P4, PT, R71.reuse, 0x2, P4 ;  /* 0x000000024700780c */ /* 0x040fe40002781670 */
[----:B------:R-:W-:Y:S02]  /*2ad0*/  ISETP.LT.OR P3, PT, R71, 0x9, P3 ;  /* 0x000000094700780c */ /* 0x000fe40001f61670 */
[----:B------:R-:W-:Y:S02]  /*2ae0*/  LOP3.LUT R17, R17, 0xfffffff7, RZ, 0xc0, !PT ;  /* 0xfffffff711117812 */ /* 0x000fe400078ec0ff */
[----:B------:R-:W-:-:S02]  /*2af0*/  FSEL R89, R89, -INF , !P4 ;  /* 0xff80000059597808 */ /* 0x000fc40006000000 */
[----:B------:R-:W-:Y:S02]  /*2b00*/  FSEL R90, R90, -INF , !P3 ;  /* 0xff8000005a5a7808 */ /* 0x000fe40005800000 */
[C---:B------:R-:W-:Y:S02]  /*2b10*/  ISETP.GT.AND P4, PT, R72.reuse, 0x9, !P6 ;  /* 0x000000094800780c */ /* 0x040fe40007784270 */
[----:B------:R-:W-:Y:S02]  /*2b20*/  @P5 LOP3.LUT R17, R17, 0x8, RZ, 0xfc, !PT ;  /* 0x0000000811115812 */ /* 0x000fe400078efcff */
[----:B------:R-:W-:Y:S02]  /*2b30*/  ISETP.GT.AND P3, PT, R72, 0x10, !P5 ;  /* 0x000000104800780c */ /* 0x000fe40006f64270 */
[----:B------:R-:W-:Y:S02]  /*2b40*/  ISETP.GE.AND P5, PT, R76, 0x12, PT ;  /* 0x000000124c00780c */ /* 0x000fe40003fa6270 */
[----:B------:R-:W-:-:S02]  /*2b50*/  ISETP.LT.OR P4, PT, R71, 0xa, P4 ;  /* 0x0000000a4700780c */ /* 0x000fc40002781670 */
[----:B------:R-:W-:Y:S02]  /*2b60*/  ISETP.LT.OR P3, PT, R71, 0x11, P3 ;  /* 0x000000114700780c */ /* 0x000fe40001f61670 */
[----:B0-----:R-:W-:Y:S02]  /*2b70*/  FSEL R91, R91, -INF , !P4 ;  /* 0xff8000005b5b7808 */ /* 0x001fe40006000000 */
[----:B------:R-:W-:Y:S02]  /*2b80*/  ISETP.GE.AND P4, PT, R76, 0x19, PT ;  /* 0x000000194c00780c */ /* 0x000fe40003f86270 */
[----:B------:R-:W-:Y:S02]  /*2b90*/  LOP3.LUT R17, R17, 0xffffffef, RZ, 0xc0, !PT ;  /* 0xffffffef11117812 */ /* 0x000fe400078ec0ff */
[----:B------:R-:W-:Y:S02]  /*2ba0*/  FSEL R92, R92, -INF , !P3 ;  /* 0xff8000005c5c7808 */ /* 0x000fe40005800000 */
[----:B------:R-:W-:-:S02]  /*2bb0*/  ISETP.GT.AND P3, PT, R72, 0x11, !P5 ;  /* 0x000000114800780c */ /* 0x000fc40006f64270 */
[----:B------:R-:W-:Y:S02]  /*2bc0*/  @P5 LOP3.LUT R17, R17, 0x10, RZ, 0xfc, !PT ;  /* 0x0000001011115812 */ /* 0x000fe400078efcff */
[----:B------:R-:W-:Y:S02]  /*2bd0*/  ISETP.LT.OR P3, PT, R71, 0x12, P3 ;  /* 0x000000124700780c */ /* 0x000fe40001f61670 */
[----:B------:R-:W-:Y:S02]  /*2be0*/  LOP3.LUT R17, R17, 0xfdffffff, RZ, 0xc0, !PT ;  /* 0xfdffffff11117812 */ /* 0x000fe400078ec0ff */
[----:B------:R-:W-:Y:S02]  /*2bf0*/  FSEL R93, R93, -INF , !P3 ;  /* 0xff8000005d5d7808 */ /* 0x000fe40005800000 */
[----:B------:R-:W-:Y:S02]  /*2c00*/  @P4 LOP3.LUT R17, R17, 0x2000000, RZ, 0xfc, !PT ;  /* 0x0200000011114812 */ /* 0x000fe400078efcff */
[----:B------:R-:W-:-:S02]  /*2c10*/  ISETP.GT.AND P3, PT, R72, 0x18, !P4 ;  /* 0x000000184800780c */ /* 0x000fc40006764270 */
[----:B------:R-:W-:Y:S02]  /*2c20*/  ISETP.GE.AND P4, PT, R76, 0x1a, PT ;  /* 0x0000001a4c00780c */ /* 0x000fe40003f86270 */
[----:B------:R-:W-:Y:S02]  /*2c30*/  ISETP.LT.OR P3, PT, R71, 0x19, P3 ;  /* 0x000000194700780c */ /* 0x000fe40001f61670 */
[----:B------:R-:W-:Y:S02]  /*2c40*/  LOP3.LUT R17, R17, 0xfeffffff, RZ, 0xc0, !PT ;  /* 0xfeffffff11117812 */ /* 0x000fe400078ec0ff */
[----:B------:R-:W-:Y:S02]  /*2c50*/  FSEL R94, R94, -INF , !P3 ;  /* 0xff8000005e5e7808 */ /* 0x000fe40005800000 */
[----:B------:R-:W-:-:S04]  /*2c60*/  ISETP.GT.AND P3, PT, R72, 0x19, !P4 ;  /* 0x000000194800780c */ /* 0x000fc80006764270 */
[----:B------:R-:W-:Y:S02]  /*2c70*/  ISETP.LT.OR P3, PT, R71, 0x1a, P3 ;  /* 0x0000001a4700780c */ /* 0x000fe40001f61670 */
[----:B------:R-:W-:Y:S02]  /*2c80*/  @P4 LOP3.LUT R17, R17, 0x1000000, RZ, 0xfc, !PT ;  /* 0x0100000011114812 */ /* 0x000fe400078efcff */
[----:B------:R-:W-:Y:S02]  /*2c90*/  ISETP.GE.AND P4, PT, R76, 0x21, PT ;  /* 0x000000214c00780c */ /* 0x000fe40003f86270 */
[----:B------:R-:W-:Y:S02]  /*2ca0*/  LOP3.LUT R17, R17, 0xff7fffff, RZ, 0xc0, !PT ;  /* 0xff7fffff11117812 */ /* 0x000fe400078ec0ff */
[----:B------:R-:W-:Y:S02]  /*2cb0*/  FSEL R95, R95, -INF , !P3 ;  /* 0xff8000005f5f7808 */ /* 0x000fe40005800000 */
[----:B------:R-:W-:-:S04]  /*2cc0*/  ISETP.GT.AND P3, PT, R72, 0x20, !P4 ;  /* 0x000000204800780c */ /* 0x000fc80006764270 */
[----:B------:R-:W-:-:S03]  /*2cd0*/  ISETP.LT.OR P3, PT, R71, 0x21, P3 ;  /* 0x000000214700780c */ /* 0x000fc60001f61670 */
        /* <DEDUP_REMOVED lines=100> */
[----:B------:R-:W-:Y:S02]  /*3320*/  ISETP.GT.AND P3, PT, R72, 0x61, !P4 ;  /* 0x000000614800780c */ /* 0x000fe40006764270 */
[----:B-1----:R-:W-:-:S02]  /*3330*/  VIADDMNMX R66, R70, R78, R73, PT ;  /* 0x0000004e46427246 */ /* 0x002fc40003800149 */
[----:B------:R-:W-:-:S03]  /*3340*/  ISETP.LT.OR P3, PT, R71, 0x62, P3 ;  /* 0x000000624700780c */ /* 0x000fc60001f61670 */
[----:B------:R-:W-:Y:S02]  /*3350*/  @P4 LOP3.LUT R17, R17, 0x40, RZ, 0xfc, !PT ;  /* 0x0000004011114812 */ /* 0x000fe400078efcff */
[----:B------:R-:W-:Y:S02]  /*3360*/  ISETP.GE.AND P4, PT, R76, 0x69, PT ;  /* 0x000000694c00780c */ /* 0x000fe40003f86270 */
[----:B------:R-:W-:Y:S01]  /*3370*/  FSEL R47, R67, -INF , !P3 ;  /* 0xff800000432f7808 */ /* 0x000fe20005800000 */
[----:B------:R-:W-:Y:S01]  /*3380*/  IMAD.IADD R67, R75, 0x1, R70 ;  /* 0x000000014b437824 */ /* 0x000fe200078e0246 */
[----:B------:R-:W-:Y:S02]  /*3390*/  LOP3.LUT R17, R17, 0xfbffffff, RZ, 0xc0, !PT ;  /* 0xfbffffff11117812 */ /* 0x000fe400078ec0ff */
[----:B------:R-:W-:-:S04]  /*33a0*/  ISETP.GT.AND P3, PT, R72, 0x68, !P4 ;  /* 0x000000684800780c */ /* 0x000fc80006764270 */
[----:B------:R-:W-:-:S03]  /*33b0*/  ISETP.LT.OR P3, PT, R71, 0x69, P3 ;  /* 0x000000694700780c */ /* 0x000fc60001f61670 */
[----:B------:R-:W-:Y:S02]  /*33c0*/  @P4 LOP3.LUT R17, R17, 0x4000000, RZ, 0xfc, !PT ;  /* 0x0400000011114812 */ /* 0x000fe400078efcff */
[----:B------:R-:W-:Y:S02]  /*33d0*/  ISETP.GE.AND P4, PT, R76, 0x6a, PT ;  /* 0x0000006a4c00780c */ /* 0x000fe40003f86270 */
[----:B------:R-:W-:Y:S02]  /*33e0*/  FSEL R48, R68, -INF , !P3 ;  /* 0xff80000044307808 */ /* 0x000fe40005800000 */
[----:B------:R-:W-:Y:S02]  /*33f0*/  ISETP.GT.AND P3, PT, R72, 0x69, !P4 ;  /* 0x000000694800780c */ /* 0x000fe40006764270 */
[----:B------:R-:W-:Y:S02]  /*3400*/  LOP3.LUT R17, R17, 0xffffffdf, RZ, 0xc0, !PT ;  /* 0xffffffdf11117812 */ /* 0x000fe400078ec0ff */
[----:B------:R-:W-:-:S04]  /*3410*/  ISETP.LT.OR P3, PT, R71, 0x6a, P3 ;  /* 0x0000006a4700780c */ /* 0x000fc80001f61670 */
[----:B------:R-:W-:Y:S02]  /*3420*/  FSEL R49, R69, -INF , !P3 ;  /* 0xff80000045317808 */ /* 0x000fe40005800000 */
[----:B------:R-:W-:Y:S02]  /*3430*/  ISETP.GE.AND P3, PT, R76, 0x71, PT ;  /* 0x000000714c00780c */ /* 0x000fe40003f66270 */
[----:B------:R-:W-:Y:S02]  /*3440*/  @P4 LOP3.LUT R17, R17, 0x20, RZ, 0xfc, !PT ;  /* 0x0000002011114812 */ /* 0x000fe400078efcff */
[----:B------:R-:W-:Y:S02]  /*3450*/  ISETP.GT.AND P4, PT, R72, 0x70, !P3 ;  /* 0x000000704800780c */ /* 0x000fe40005f84270 */
[----:B------:R-:W-:Y:S02]  /*3460*/  LOP3.LUT R17, R17, 0xfffffffd, RZ, 0xc0, !PT ;  /* 0xfffffffd11117812 */ /* 0x000fe400078ec0ff */
[----:B------:R-:W-:-:S04]  /*3470*/  ISETP.LT.OR P4, PT, R71, 0x71, P4 ;  /* 0x000000714700780c */ /* 0x000fc80002781670 */
[----:B------:R-:W-:Y:S02]  /*3480*/  FSEL R45, R80, -INF , !P4 ;  /* 0xff800000502d7808 */ /* 0x000fe40006000000 */
[----:B------:R-:W-:-:S04]  /*3490*/  ISETP.GE.AND P4, PT, R76, 0x72, PT ;  /* 0x000000724c00780c */ /* 0x000fc80003f86270 */
[----:B------:R-:W-:-:S04]  /*34a0*/  ISETP.GT.AND P5, PT, R72, 0x71, !P4 ;  /* 0x000000714800780c */ /* 0x000fc800067a4270 */
[----:B------:R-:W-:-:S04]  /*34b0*/  ISETP.LT.OR P5, PT, R71, 0x72, P5 ;  /* 0x000000724700780c */ /* 0x000fc80002fa1670 */
[----:B------:R-:W-:Y:S02]  /*34c0*/  FSEL R44, R81, -INF , !P5 ;  /* 0xff800000512c7808 */ /* 0x000fe40006800000 */
[----:B------:R-:W-:-:S04]  /*34d0*/  ISETP.GE.AND P5, PT, R76, 0x79, PT ;  /* 0x000000794c00780c */ /* 0x000fc80003fa6270 */
[----:B------:R-:W-:-:S04]  /*34e0*/  ISETP.GT.AND P6, PT, R72, 0x78, !P5 ;  /* 0x000000784800780c */ /* 0x000fc80006fc4270 */
[----:B------:R-:W-:-:S04]  /*34f0*/  ISETP.LT.OR P6, PT, R71, 0x79, P6 ;  /* 0x000000794700780c */ /* 0x000fc800037c1670 */
[----:B------:R-:W-:Y:S02]  /*3500*/  FSEL R43, R84, -INF , !P6 ;  /* 0xff800000542b7808 */ /* 0x000fe40007000000 */
[----:B------:R-:W-:-:S13]  /*3510*/  ISETP.GE.AND P6, PT, R76, 0x1, PT ;  /* 0x000000014c00780c */ /* 0x000fda0003fc6270 */
[----:B------:R-:W-:Y:S02]  /*3520*/  @P6 LOP3.LUT R17, R17, 0x2, RZ, 0xfc, !PT ;  /* 0x0000000211116812 */ /* 0x000fe400078efcff */
[----:B------:R-:W-:Y:S02]  /*3530*/  ISETP.GT.AND P6, PT, R72, RZ, !P6 ;  /* 0x000000ff4800720c */ /* 0x000fe400077c4270 */
[----:B------:R-:W-:Y:S02]  /*3540*/  LOP3.LUT R17, R17, 0xfffffffe, RZ, 0xc0, !PT ;  /* 0xfffffffe11117812 */ /* 0x000fe400078ec0ff */
[----:B------:R-:W-:-:S04]  /*3550*/  ISETP.LT.OR P6, PT, R71, 0x1, P6 ;  /* 0x000000014700780c */ /* 0x000fc800037c1670 */
[----:B------:R-:W-:Y:S02]  /*3560*/  FSEL R68, R4, -INF , !P6 ;  /* 0xff80000004447808 */ /* 0x000fe40007000000 */
[----:B------:R-:W-:-:S13]  /*3570*/  ISETP.GE.AND P6, PT, R76, 0x7a, PT ;  /* 0x0000007a4c00780c */ /* 0x000fda0003fc6270 */
[----:B------:R-:W-:Y:S02]  /*3580*/  @P6 LOP3.LUT R17, R17, 0x1, RZ, 0xfc, !PT ;  /* 0x0000000111116812 */ /* 0x000fe400078efcff */
[----:B------:R-:W-:-:S04]  /*3590*/  ISETP.GT.AND P6, PT, R72, 0x79, !P6 ;  /* 0x000000794800780c */ /* 0x000fc800077c4270 */
[----:B------:R-:W-:-:S04]  /*35a0*/  ISETP.LT.OR P6, PT, R71, 0x7a, P6 ;  /* 0x0000007a4700780c */ /* 0x000fc800037c1670 */
[----:B------:R-:W-:Y:S02]  /*35b0*/  FSEL R4, R85, -INF , !P6 ;  /* 0xff80000055047808 */ /* 0x000fe40007000000 */
[----:B------:R-:W-:-:S13]  /*35c0*/  PLOP3.LUT P6, PT, PT, PT, UP0, 0x40, 0x0 ;  /* 0x000000000000781c */ /* 0x000fda0003fce808 */
[----:B------:R-:W-:Y:S05]  /*35d0*/  @P6 BRA `(.L_x_775) ;  /* 0x0000000000646947 */ /* 0x000fea0003800000 */
        /* <DEDUP_REMOVED lines=9> */
[----:B------:R-:W0:Y:S02]  /*3670*/  @P6 LDC.64 R12, c[0x0][0x9e8] ;  /* 0x00027a00ff0c6b82 */ /* 0x000e240000000a00 */
[----:B0-----:R-:W-:-:S05]  /*3680*/  @P6 IMAD.HI.U32 R12, R69, R12, RZ ;  /* 0x0000000c450c6227 */ /* 0x001fca00078e00ff */
[----:B------:R-:W-:-:S04]  /*3690*/  @P6 SHF.R.U32.HI R69, RZ, R13, R12 ;  /* 0x0000000dff456219 */ /* 0x000fc8000001160c */
[----:B------:R-:W-:Y:S01]  /*36a0*/  LOP3.LUT R69, RZ, R69, RZ, 0x33, !PT ;  /* 0x00000045ff457212 */ /* 0x000fe200078e33ff */
[----:B------:R-:W-:Y:S06]  /*36b0*/  BRA `(.L_x_778) ;  /* 0x0000000000187947 */ /* 0x000fec0003800000 */
.L_x_777:
[----:B------:R-:W-:Y:S02]  /*36c0*/  ULDC UR6, c[0x0][0x9e4] ;  /* 0x0002790000067ab9 */ /* 0x000fe40000000800 */
[----:B------:R-:W-:-:S05]  /*36d0*/  IMAD.U32 R70, RZ, RZ, UR6 ;  /* 0x00000006ff467e24 */ /* 0x000fca000f8e00ff */
[----:B------:R-:W-:-:S13]  /*36e0*/  ISETP.NE.AND P6, PT, R70, 0x1, PT ;  /* 0x000000014600780c */ /* 0x000fda0003fc5270 */
[----:B------:R-:W0:Y:S02]  /*36f0*/  @P6 LDC.64 R12, c[0x0][0x9e8] ;  /* 0x00027a00ff0c6b82 */ /* 0x000e240000000a00 */
[----:B0-----:R-:W-:-:S05]  /*3700*/  @P6 IMAD.HI.U32 R12, R69, R12, RZ ;  /* 0x0000000c450c6227 */ /* 0x001fca00078e00ff */
[----:B------:R-:W-:-:S07]  /*3710*/  @P6 SHF.R.U32.HI R69, RZ, R13, R12 ;  /* 0x0000000dff456219 */ /* 0x000fce000001160c */
.L_x_778:
[----:B------:R-:W-:Y:S05]  /*3720*/  BSYNC B0 ;  /* 0x0000000000007941 */ /* 0x000fea0003800000 */
.L_x_776:
[----:B------:R-:W-:-:S04]  /*3730*/  IMAD R69, R69, R70, -R74 ;  /* 0x0000004645457224 */ /* 0x000fc800078e0a4a */
[----:B------:R-:W-:-:S05]  /*3740*/  IMAD R69, R16, -0x2, R69 ;  /* 0xfffffffe10457824 */ /* 0x000fca00078e0245 */
[----:B------:R-:W-:Y:S02]  /*3750*/  VIADDMNMX R66, R69, R70, R66, PT ;  /* 0x0000004645427246 */ /* 0x000fe40003800142 */
[----:B------:R-:W-:-:S07]  /*3760*/  VIMNMX R67, R67, R69, !PT ;  /* 0x0000004543437248 */ /* 0x000fce0007fe0100 */
.L_x_775:
[----:B------:R-:W-:Y:S01]  /*3770*/  ISETP.GT.AND P1, PT, R67, 0x1, !P1 ;  /* 0x000000014300780c */ /* 0x000fe20004f24270 */
[----:B------:R-:W-:Y:S01]  /*3780*/  ULDC UR6, c[0x0][0x988] ;  /* 0x0002620000067ab9 */ /* 0x000fe20000000800 */
[----:B------:R-:W-:Y:S01]  /*3790*/  LOP3.LUT P6, RZ, R17, 0x4, RZ, 0xc0, !PT ;  /* 0x0000000411ff7812 */ /* 0x000fe200078cc0ff */
[----:B------:R-:W-:Y:S01]  /*37a0*/  IMAD.U32 R76, RZ, RZ, UR6 ;  /* 0x00000006ff4c7e24 */ /* 0x000fe2000f8e00ff */
[----:B------:R-:W-:Y:S01]  /*37b0*/  ISETP.LT.OR P1, PT, R66, 0x2, P1 ;  /* 0x000000024200780c */ /* 0x000fe20000f21670 */
[----:B------:R-:W-:Y:S01]  /*37c0*/  UISETP.NE.AND UP1, UPT, UR49, URZ, UPT ;  /* 0x0000003f3100728c */ /* 0x000fe2000bf25270 */
[----:B------:R-:W-:Y:S01]  /*37d0*/  ISETP.GT.AND P2, PT, R67, 0x8, !P2 ;  /* 0x000000084300780c */ /* 0x000fe20005744270 */
[----:B------:R-:W-:Y:S01]  /*37e0*/  UISETP.NE.AND UP0, UPT, UR48, URZ, UPT ;  /* 0x0000003f3000728c */ /* 0x000fe2000bf05270 */
[----:B------:R-:W-:Y:S01]  /*37f0*/  FSEL R12, R3, -INF , !P1 ;  /* 0xff800000030c7808 */ /* 0x000fe20004800000 */
[----:B------:R-:W-:Y:S01]  /*3800*/  UMOV UR7, UR40 ;  /* 0x0000002800077c82 */ /* 0x000fe20008000000 */
[----:B------:R-:W-:-:S02]  /*3810*/  ISETP.GT.AND P1, PT, R67, 0x9, !P6 ;  /* 0x000000094300780c */ /* 0x000fc40007724270 */
[C---:B------:R-:W-:Y:S02]  /*3820*/  ISETP.LT.OR P2, PT, R66.reuse, 0x9, P2 ;  /* 0x000000094200780c */ /* 0x040fe40001741670 */
[----:B------:R-:W-:Y:S02]  /*3830*/  ISETP.LT.OR P1, PT, R66, 0xa, P1 ;  /* 0x0000000a4200780c */ /* 0x000fe40000f21670 */
[----:B------:R-:W-:Y:S01]  /*3840*/  FSEL R5, R5, -INF , !P2 ;  /* 0xff80000005057808 */ /* 0x000fe20005000000 */
[----:B------:R-:W-:Y:S01]  /*3850*/  @UP1 ULDC UR10, c[0x0][0x44c] ;  /* 0x00011300000a1ab9 */ /* 0x000fe20000000800 */
[----:B------:R-:W-:Y:S01]  /*3860*/  FSEL R6, R6, -INF , !P1 ;  /* 0xff80000006067808 */ /* 0x000fe20004800000 */
[----:B------:R-:W-:Y:S01]  /*3870*/  UIMAD.WIDE.U32 UR10, UR40, UR10, URZ ;  /* 0x0000000a280a72a5 */ /* 0x000fe2000f8e003f */
[C---:B------:R-:W-:Y:S01]  /*3880*/  LOP3.LUT P1, RZ, R17.reuse, 0x8, RZ, 0xc0, !PT ;  /* 0x0000000811ff7812 */ /* 0x040fe2000782c0ff */
[----:B------:R-:W-:Y:S01]  /*3890*/  @UP1 ULDC UR15, c[0x0][0x450] ;  /* 0x00011400000f1ab9 */ /* 0x000fe20000000800 */
[----:B------:R-:W-:Y:S01]  /*38a0*/  LOP3.LUT P2, RZ, R17, 0x40000, RZ, 0xc0, !PT ;  /* 0x0004000011ff7812 */ /* 0x000fe2000784c0ff */
[----:B------:R-:W-:Y:S01]  /*38b0*/  @UP1 USHF.R.U32.HI UR7, URZ, UR15, UR11 ;  /* 0x0000000f3f071299 */ /* 0x000fe2000801160b */
[----:B------:R-:W-:-:S02]  /*38c0*/  ISETP.GT.AND P1, PT, R67, 0x10, !P1 ;  /* 0x000000104300780c */ /* 0x000fc40004f24270 */
[----:B------:R-:W-:Y:S01]  /*38d0*/  LOP3.LUT P6, RZ, R17, 0x20000, RZ, 0xc0, !PT ;  /* 0x0002000011ff7812 */ /* 0x000fe200078cc0ff */
[----:B------:R-:W-:Y:S01]  /*38e0*/  UIADD3 UR52, UR52, UR7, URZ ;  /* 0x0000000734347290 */ /* 0x000fe2000fffe03f */
[----:B------:R-:W-:Y:S02]  /*38f0*/  ISETP.LT.OR P1, PT, R66, 0x11, P1 ;  /* 0x000000114200780c */ /* 0x000fe40000f21670 */
[----:B------:R-:W-:Y:S01]  /*3900*/  ISETP.GT.AND P3, PT, R67, 0x70, !P3 ;  /* 0x000000704300780c */ /* 0x000fe20005f64270 */
[----:B------:R-:W-:Y:S01]  /*3910*/  UIADD3 UR7, UR52, UR14, URZ ;  /* 0x0000000e34077290 */ /* 0x000fe2000fffe03f */
[----:B------:R-:W-:Y:S02]  /*3920*/  FSEL R13, R7, -INF , !P1 ;  /* 0xff800000070d7808 */ /* 0x000fe40004800000 */
[----:B------:R-:W-:Y:S02]  /*3930*/  LOP3.LUT P1, RZ, R17, 0x10, RZ, 0xc0, !PT ;  /* 0x0000001011ff7812 */ /* 0x000fe4000782c0ff */
[----:B------:R-:W-:-:S02]  /*3940*/  FMNMX.FTZ R7, R68, R89, !PT ;  /* 0x0000005944077209 */ /* 0x000fc40007810000 */
[----:B------:R-:W-:Y:S02]  /*3950*/  ISETP.GT.AND P1, PT, R67, 0x11, !P1 ;  /* 0x000000114300780c */ /* 0x000fe40004f24270 */
[----:B------:R-:W-:Y:S02]  /*3960*/  FMNMX.FTZ R70, R90, R7, !PT ;  /* 0x000000075a467209 */ /* 0x000fe40007810000 */
[----:B------:R-:W-:Y:S02]  /*3970*/  ISETP.LT.OR P1, PT, R66, 0x12, P1 ;  /* 0x000000124200780c */ /* 0x000fe40000f21670 */
[----:B------:R-:W-:Y:S02]  /*3980*/  FMNMX.FTZ R7, R91, R70, !PT ;  /* 0x000000465b077209 */ /* 0x000fe40007810000 */
[----:B------:R-:W-:Y:S02]  /*3990*/  FSEL R8, R8, -INF , !P1 ;  /* 0xff80000008087808 */ /* 0x000fe40004800000 */
[----:B------:R-:W-:-:S02]  /*39a0*/  LOP3.LUT P1, RZ, R17, 0x2000000, RZ, 0xc0, !PT ;  /* 0x0200000011ff7812 */ /* 0x000fc4000782c0ff */
[----:B------:R-:W-:Y:S02]  /*39b0*/  FMNMX.FTZ R70, R92, R7, !PT ;  /* 0x000000075c467209 */ /* 0x000fe40007810000 */
[----:B------:R-:W-:Y:S02]  /*39c0*/  ISETP.GT.AND P1, PT, R67, 0x18, !P1 ;  /* 0x000000184300780c */ /* 0x000fe40004f24270 */
[----:B------:R-:W-:Y:S02]  /*39d0*/  FMNMX.FTZ R7, R93, R70, !PT ;  /* 0x000000465d077209 */ /* 0x000fe40007810000 */
[----:B------:R-:W-:Y:S02]  /*39e0*/  ISETP.LT.OR P1, PT, R66, 0x19, P1 ;  /* 0x000000194200780c */ /* 0x000fe40000f21670 */
[----:B------:R-:W-:Y:S02]  /*39f0*/  FMNMX.FTZ R70, R94, R7, !PT ;  /* 0x000000075e467209 */ /* 0x000fe40007810000 */
[----:B------:R-:W-:-:S02]  /*3a00*/  FSEL R9, R9, -INF , !P1 ;  /* 0xff80000009097808 */ /* 0x000fc40004800000 */
[----:B------:R-:W-:Y:S02]  /*3a10*/  LOP3.LUT P1, RZ, R17, 0x1000000, RZ, 0xc0, !PT ;  /* 0x0100000011ff7812 */ /* 0x000fe4000782c0ff */
[----:B------:R-:W-:Y:S02]  /*3a20*/  FMNMX.FTZ R7, R95, R70, !PT ;  /* 0x000000465f077209 */ /* 0x000fe40007810000 */
[----:B------:R-:W-:Y:S02]  /*3a30*/  ISETP.GT.AND P1, PT, R67, 0x19, !P1 ;  /* 0x000000194300780c */ /* 0x000fe40004f24270 */
[----:B------:R-:W-:Y:S02]  /*3a40*/  FMNMX.FTZ R70, R96, R7, !PT ;  /* 0x0000000760467209 */ /* 0x000fe40007810000 */
[----:B------:R-:W-:Y:S02]  /*3a50*/  ISETP.LT.OR P1, PT, R66, 0x1a, P1 ;  /* 0x0000001a4200780c */ /* 0x000fe40000f21670 */
[----:B------:R-:W-:-:S02]  /*3a60*/  FMNMX.FTZ R7, R97, R70, !PT ;  /* 0x0000004661077209 */ /* 0x000fc40007810000 */
[----:B------:R-:W-:Y:S02]  /*3a70*/  FSEL R10, R10, -INF , !P1 ;  /* 0xff8000000a0a7808 */ /* 0x000fe40004800000 */
[----:B------:R-:W-:Y:S02]  /*3a80*/  LOP3.LUT P1, RZ, R17, 0x800000, RZ, 0xc0, !PT ;  /* 0x0080000011ff7812 */ /* 0x000fe4000782c0ff */
[----:B------:R-:W-:Y:S02]  /*3a90*/  FMNMX.FTZ R70, R60, R7, !PT ;  /* 0x000000073c467209 */ /* 0x000fe40007810000 */
[----:B------:R-:W-:Y:S02]  /*3aa0*/  ISETP.GT.AND P1, PT, R67, 0x20, !P1 ;  /* 0x000000204300780c */ /* 0x000fe40004f24270 */
[----:B------:R-:W-:Y:S02]  /*3ab0*/  FMNMX.FTZ R7, R65, R70, !PT ;  /* 0x0000004641077209 */ /* 0x000fe40007810000 */
[----:B------:R-:W-:-:S02]  /*3ac0*/  ISETP.LT.OR P1, PT, R66, 0x21, P1 ;  /* 0x000000214200780c */ /* 0x000fc40000f21670 */
[----:B------:R-:W-:Y:S02]  /*3ad0*/  FMNMX.FTZ R70, R64, R7, !PT ;  /* 0x0000000740467209 */ /* 0x000fe40007810000 */
[----:B------:R-:W-:Y:S02]  /*3ae0*/  FSEL R11, R11, -INF , !P1 ;  /* 0xff8000000b0b7808 */ /* 0x000fe40004800000 */
[----:B------:R-:W-:Y:S02]  /*3af0*/  LOP3.LUT P1, RZ, R17, 0x400000, RZ, 0xc0, !PT ;  /* 0x0040000011ff7812 */ /* 0x000fe4000782c0ff */
[----:B------:R-:W-:Y:S02]  /*3b00*/  FMNMX.FTZ R70, R63, R70, !PT ;  /* 0x000000463f467209 */ /* 0x000fe40007810000 */
[----:B------:R-:W-:Y:S02]  /*3b10*/  ISETP.GT.AND P1, PT, R67, 0x21, !P1 ;  /* 0x000000214300780c */ /* 0x000fe40004f24270 */
[----:B------:R-:W-:-:S02]  /*3b20*/  FMNMX.FTZ R7, R61, R70, !PT ;  /* 0x000000463d077209 */ /* 0x000fc40007810000 */
[----:B------:R-:W-:Y:S02]  /*3b30*/  ISETP.LT.OR P1, PT, R66, 0x22, P1 ;  /* 0x000000224200780c */ /* 0x000fe40000f21670 */
[----:B------:R-:W-:Y:S02]  /*3b40*/  FMNMX.FTZ R70, R62, R7, !PT ;  /* 0x000000073e467209 */ /* 0x000fe40007810000 */
[----:B------:R-:W-:Y:S02]  /*3b50*/  FSEL R14, R14, -INF , !P1 ;  /* 0xff8000000e0e7808 */ /* 0x000fe40004800000 */
[----:B------:R-:W-:Y:S02]  /*3b60*/  LOP3.LUT P1, RZ, R17, 0x200000, RZ, 0xc0, !PT ;  /* 0x0020000011ff7812 */ /* 0x000fe4000782c0ff */
[----:B------:R-:W-:Y:S02]  /*3b70*/  FMNMX.FTZ R7, R59, R70, !PT ;  /* 0x000000463b077209 */ /* 0x000fe40007810000 */
[----:B------:R-:W-:-:S02]  /*3b80*/  ISETP.GT.AND P1, PT, R67, 0x28, !P1 ;  /* 0x000000284300780c */ /* 0x000fc40004f24270 */
[----:B------:R-:W-:Y:S02]  /*3b90*/  FMNMX.FTZ R70, R50, R7, !PT ;  /* 0x0000000732467209 */ /* 0x000fe40007810000 */
[----:B------:R-:W-:Y:S02]  /*3ba0*/  ISETP.LT.OR P1, PT, R66, 0x29, P1 ;  /* 0x000000294200780c */ /* 0x000fe40000f21670 */
[----:B------:R-:W-:Y:S02]  /*3bb0*/  FMNMX.FTZ R7, R51, R70, !PT ;  /* 0x0000004633077209 */ /* 0x000fe40007810000 */
        /* <DEDUP_REMOVED lines=15> */
[----:B------:R-:W-:Y:S02]  /*3cb0*/  ISETP.GT.AND P1, PT, R67, 0x31, !P2 ;  /* 0x000000314300780c */ /* 0x000fe40005724270 */
[----:B------:R-:W-:Y:S02]  /*3cc0*/  FMNMX.FTZ R7, R47, R70, !PT ;  /* 0x000000462f077209 */ /* 0x000fe40007810000 */
[----:B------:R-:W-:Y:S02]  /*3cd0*/  ISETP.LT.OR P1, PT, R66, 0x32, P1 ;  /* 0x000000324200780c */ /* 0x000fe40000f21670 */
[----:B------:R-:W-:Y:S02]  /*3ce0*/  FMNMX.FTZ R70, R48, R7, !PT ;  /* 0x0000000730467209 */ /* 0x000fe40007810000 */
[----:B------:R-:W-:Y:S02]  /*3cf0*/  FSEL R24, R24, -INF , !P1 ;  /* 0xff80000018187808 */ /* 0x000fe40004800000 */
        /* <DEDUP_REMOVED lines=10> */
[----:B------:R-:W-:Y:S02]  /*3da0*/  LOP3.LUT P2, RZ, R17, 0x80, RZ, 0xc0, !PT ;  /* 0x0000008011ff7812 */ /* 0x000fe4000784c0ff */
[----:B------:R-:W-:Y:S02]  /*3db0*/  FSEL R25, R25, -INF , !P1 ;  /* 0xff80000019197808 */ /* 0x000fe40004800000 */
[----:B------:R-:W-:-:S02]  /*3dc0*/  LOP3.LUT P1, RZ, R17, 0x8000, RZ, 0xc0, !PT ;  /* 0x0000800011ff7812 */ /* 0x000fc4000782c0ff */
[----:B------:R-:W-:Y:S02]  /*3dd0*/  LOP3.LUT P6, RZ, R17, 0x40, RZ, 0xc0, !PT ;  /* 0x0000004011ff7812 */ /* 0x000fe400078cc0ff */
[C---:B------:R-:W-:Y:S02]  /*3de0*/  ISETP.GT.AND P1, PT, R67.reuse, 0x40, !P1 ;  /* 0x000000404300780c */ /* 0x040fe40004f24270 */
[----:B------:R-:W-:Y:S02]  /*3df0*/  ISETP.GT.AND P4, PT, R67, 0x71, !P4 ;  /* 0x000000714300780c */ /* 0x000fe40006784270 */
[C---:B------:R-:W-:Y:S02]  /*3e00*/  ISETP.LT.OR P1, PT, R66.reuse, 0x41, P1 ;  /* 0x000000414200780c */ /* 0x040fe40000f21670 */
[----:B------:R-:W-:Y:S02]  /*3e10*/  ISETP.LT.OR P3, PT, R66, 0x71, P3 ;  /* 0x000000714200780c */ /* 0x000fe40001f61670 */
[----:B------:R-:W-:-:S02]  /*3e20*/  FSEL R27, R27, -INF , !P1 ;  /* 0xff8000001b1b7808 */ /* 0x000fc40004800000 */
[----:B------:R-:W-:Y:S02]  /*3e30*/  LOP3.LUT P1, RZ, R17, 0x4000, RZ, 0xc0, !PT ;  /* 0x0000400011ff7812 */ /* 0x000fe4000782c0ff */
[C---:B------:R-:W-:Y:S02]  /*3e40*/  ISETP.GT.AND P5, PT, R67.reuse, 0x78, !P5 ;  /* 0x000000784300780c */ /* 0x040fe40006fa4270 */
[----:B------:R-:W-:Y:S02]  /*3e50*/  ISETP.GT.AND P1, PT, R67, 0x41, !P1 ;  /* 0x000000414300780c */ /* 0x000fe40004f24270 */
[C---:B------:R-:W-:Y:S02]  /*3e60*/  ISETP.LT.OR P4, PT, R66.reuse, 0x72, P4 ;  /* 0x000000724200780c */ /* 0x040fe40002781670 */
[----:B------:R-:W-:Y:S02]  /*3e70*/  ISETP.LT.OR P1, PT, R66, 0x42, P1 ;  /* 0x000000424200780c */ /* 0x000fe40000f21670 */
[----:B------:R-:W-:-:S02]  /*3e80*/  FSEL R35, R35, -INF , !P3 ;  /* 0xff80000023237808 */ /* 0x000fc40005800000 */
[----:B------:R-:W-:Y:S02]  /*3e90*/  FSEL R28, R28, -INF , !P1 ;  /* 0xff8000001c1c7808 */ /* 0x000fe40004800000 */
[----:B------:R-:W-:Y:S02]  /*3ea0*/  LOP3.LUT P1, RZ, R17, 0x2000, RZ, 0xc0, !PT ;  /* 0x0000200011ff7812 */ /* 0x000fe4000782c0ff */
[----:B------:R-:W-:Y:S02]  /*3eb0*/  ISETP.LT.OR P5, PT, R66, 0x79, P5 ;  /* 0x000000794200780c */ /* 0x000fe40002fa1670 */
[----:B------:R-:W-:Y:S02]  /*3ec0*/  ISETP.GT.AND P1, PT, R67, 0x48, !P1 ;  /* 0x000000484300780c */ /* 0x000fe40004f24270 */
[----:B------:R-:W-:Y:S02]  /*3ed0*/  FSEL R36, R36, -INF , !P4 ;  /* 0xff80000024247808 */ /* 0x000fe40006000000 */
[----:B------:R-:W-:-:S02]  /*3ee0*/  ISETP.LT.OR P1, PT, R66, 0x49, P1 ;  /* 0x000000494200780c */ /* 0x000fc40000f21670 */
[----:B------:R-:W-:Y:S02]  /*3ef0*/  FSEL R37, R37, -INF , !P5 ;  /* 0xff80000025257808 */ /* 0x000fe40006800000 */
[----:B------:R-:W-:Y:S02]  /*3f00*/  FSEL R30, R30, -INF , !P1 ;  /* 0xff8000001e1e7808 */ /* 0x000fe40004800000 */
[----:B------:R-:W-:-:S04]  /*3f10*/  LOP3.LUT P1, RZ, R17, 0x1000, RZ, 0xc0, !PT ;  /* 0x0000100011ff7812 */ /* 0x000fc8000782c0ff */
[----:B------:R-:W-:-:S04]  /*3f20*/  ISETP.GT.AND P1, PT, R67, 0x49, !P1 ;  /* 0x000000494300780c */ /* 0x000fc80004f24270 */
[----:B------:R-:W-:-:S04]  /*3f30*/  ISETP.LT.OR P1, PT, R66, 0x4a, P1 ;  /* 0x0000004a4200780c */ /* 0x000fc80000f21670 */
        /* <DEDUP_REMOVED lines=9> */
[----:B------:R-:W-:Y:S02]  /*3fd0*/  FMNMX.FTZ R31, R4, R7, !PT ;  /* 0x00000007041f7209 */ /* 0x000fe40007810000 */
[----:B------:R-:W-:-:S03]  /*3fe0*/  LOP3.LUT P1, RZ, R17, 0x200, RZ, 0xc0, !PT ;  /* 0x0000020011ff7812 */ /* 0x000fc6000782c0ff */
[----:B------:R-:W0:Y:S01]  /*3ff0*/  SHFL.BFLY PT, R70, R31, 0x2, 0x1f ;  /* 0x0c401f001f467f89 */ /* 0x000e2200000e0000 */
[----:B------:R-:W-:-:S04]  /*4000*/  ISETP.GT.AND P1, PT, R67, 0x58, !P1 ;  /* 0x000000584300780c */ /* 0x000fc80004f24270 */
[----:B------:R-:W-:-:S04]  /*4010*/  ISETP.LT.OR P1, PT, R66, 0x59, P1 ;  /* 0x000000594200780c */ /* 0x000fc80000f21670 */
[----:B------:R-:W-:Y:S02]  /*4020*/  FSEL R40, R40, -INF , !P1 ;  /* 0xff80000028287808 */ /* 0x000fe40004800000 */
[----:B------:R-:W-:-:S04]  /*4030*/  LOP3.LUT P1, RZ, R17, 0x100, RZ, 0xc0, !PT ;  /* 0x0000010011ff7812 */ /* 0x000fc8000782c0ff */
[----:B------:R-:W-:-:S04]  /*4040*/  ISETP.GT.AND P1, PT, R67, 0x59, !P1 ;  /* 0x000000594300780c */ /* 0x000fc80004f24270 */
[----:B------:R-:W-:-:S04]  /*4050*/  ISETP.LT.OR P1, PT, R66, 0x5a, P1 ;  /* 0x0000005a4200780c */ /* 0x000fc80000f21670 */
[----:B------:R-:W-:Y:S02]  /*4060*/  FSEL R39, R39, -INF , !P1 ;  /* 0xff80000027277808 */ /* 0x000fe40004800000 */
[----:B0-----:R-:W-:Y:S02]  /*4070*/  FMNMX.FTZ R70, R31, R70, !PT ;  /* 0x000000461f467209 */ /* 0x001fe40007810000 */
[----:B------:R-:W-:Y:S02]  /*4080*/  ISETP.GT.AND P1, PT, R67, 0x60, !P2 ;  /* 0x000000604300780c */ /* 0x000fe40005724270 */
[----:B------:R-:W-:Y:S01]  /*4090*/  LOP3.LUT P2, RZ, R17, 0x20, RZ, 0xc0, !PT ;  /* 0x0000002011ff7812 */ /* 0x000fe2000784c0ff */
[----:B------:R-:W0:Y:S01]  /*40a0*/  SHFL.BFLY PT, R7, R70, 0x1, 0x1f ;  /* 0x0c201f0046077f89 */ /* 0x000e2200000e0000 */
[----:B------:R-:W-:Y:S02]  /*40b0*/  ISETP.LT.OR P1, PT, R66, 0x61, P1 ;  /* 0x000000614200780c */ /* 0x000fe40000f21670 */
[----:B------:R-:W-:-:S02]  /*40c0*/  ISETP.GT.AND P2, PT, R67, 0x69, !P2 ;  /* 0x000000694300780c */ /* 0x000fc40005744270 */
[----:B------:R-:W-:Y:S02]  /*40d0*/  FSEL R42, R42, -INF , !P1 ;  /* 0xff8000002a2a7808 */ /* 0x000fe40004800000 */
[----:B------:R-:W-:Y:S02]  /*40e0*/  ISETP.GT.AND P1, PT, R67, 0x61, !P6 ;  /* 0x000000614300780c */ /* 0x000fe40007724270 */
[----:B------:R-:W-:Y:S02]  /*40f0*/  LOP3.LUT P6, RZ, R17, 0x2, RZ, 0xc0, !PT ;  /* 0x0000000211ff7812 */ /* 0x000fe400078cc0ff */
[C---:B------:R-:W-:Y:S02]  /*4100*/  ISETP.LT.OR P1, PT, R66.reuse, 0x62, P1 ;  /* 0x000000624200780c */ /* 0x040fe40000f21670 */
[----:B------:R-:W-:Y:S02]  /*4110*/  ISETP.LT.OR P2, PT, R66, 0x6a, P2 ;  /* 0x0000006a4200780c */ /* 0x000fe40001741670 */
[----:B------:R-:W-:-:S02]  /*4120*/  FSEL R41, R41, -INF , !P1 ;  /* 0xff80000029297808 */ /* 0x000fc40004800000 */
[----:B------:R-:W-:Y:S02]  /*4130*/  FSEL R34, R34, -INF , !P2 ;  /* 0xff80000022227808 */ /* 0x000fe40005000000 */
[----:B0-----:R-:W-:-:S04]  /*4140*/  FMNMX.FTZ R7, R70, R7, !PT ;  /* 0x0000000746077209 */ /* 0x001fc80007810000 */
[C---:B------:R-:W-:Y:S01]  /*4150*/  FSETP.NEU.FTZ.AND P1, PT, R7.reuse, -INF , PT ;  /* 0xff8000000700780b */ /* 0x040fe20003f3d000 */
[----:B------:R-:W-:-:S05]  /*4160*/  FFMA.FTZ R76, R7, R76, -8 ;  /* 0xc1000000074c7423 */ /* 0x000fca000001004c */
[----:B------:R-:W-:Y:S02]  /*4170*/  FSEL R76, R76, RZ, P1 ;  /* 0x000000ff4c4c7208 */ /* 0x000fe40000800000 */
[----:B------:R-:W-:Y:S02]  /*4180*/  ISETP.GT.AND P1, PT, R67, RZ, !P6 ;  /* 0x000000ff4300720c */ /* 0x000fe40007724270 */
[----:B------:R-:W-:Y:S01]  /*4190*/  LOP3.LUT P6, RZ, R17, 0x1, RZ, 0xc0, !PT ;  /* 0x0000000111ff7812 */ /* 0x000fe200078cc0ff */
[----:B------:R-:W-:-:S01]  /*41a0*/  FFMA.FTZ R69, R89, UR6, -R76 ;  /* 0x0000000659457c23 */ /* 0x000fc2000801084c */
[----:B------:R-:W-:Y:S01]  /*41b0*/  ISETP.LT.OR P1, PT, R66, 0x1, P1 ;  /* 0x000000014200780c */ /* 0x000fe20000f21670 */
[----:B------:R-:W-:-:S01]  /*41c0*/  FFMA.FTZ R71, R91, UR6, -R76 ;  /* 0x000000065b477c23 */ /* 0x000fc2000801084c */
[----:B------:R-:W-:Y:S01]  /*41d0*/  ISETP.GT.AND P6, PT, R67, 0x79, !P6 ;  /* 0x000000794300780c */ /* 0x000fe200077c4270 */
[----:B------:R-:W-:-:S01]  /*41e0*/  FFMA.FTZ R92, R92, UR6, -R76 ;  /* 0x000000065c5c7c23 */ /* 0x000fc2000801084c */
[----:B------:R-:W-:Y:S01]  /*41f0*/  FSEL R79, R2, -INF , !P1 ;  /* 0xff800000024f7808 */ /* 0x000fe20004800000 */
[----:B------:R-:W-:-:S01]  /*4200*/  FFMA.FTZ R2, R68, UR6, -R76 ;  /* 0x0000000644027c23 */ /* 0x000fc2000801084c */
[----:B------:R-:W-:Y:S01]  /*4210*/  LOP3.LUT P1, RZ, R17, 0x4000000, RZ, 0xc0, !PT ;  /* 0x0400000011ff7812 */ /* 0x000fe2000782c0ff */
[----:B------:R-:W-:-:S01]  /*4220*/  FFMA.FTZ R68, R90, UR6, -R76 ;  /* 0x000000065a447c23 */ /* 0x000fc2000801084c */
[----:B------:R-:W-:Y:S01]  /*4230*/  FMNMX.FTZ R70, R79, R12, !PT ;  /* 0x0000000c4f467209 */ /* 0x000fe20007810000 */
[----:B------:R-:W-:Y:S01]  /*4240*/  MUFU.EX2 R69, R69 ;  /* 0x0000004500457308 */ /* 0x000fe20000000800 */
[----:B------:R-:W-:Y:S01]  /*4250*/  ISETP.GT.AND P1, PT, R67, 0x68, !P1 ;  /* 0x000000684300780c */ /* 0x000fe20004f24270 */
[--C-:B------:R-:W-:Y:S01]  /*4260*/  FFMA.FTZ R73, R93, UR6, -R76.reuse ;  /* 0x000000065d497c23 */ /* 0x100fe2000801084c */
[----:B------:R-:W-:Y:S01]  /*4270*/  FMNMX.FTZ R31, R5, R70, !PT ;  /* 0x00000046051f7209 */ /* 0x000fe20007810000 */
[--C-:B------:R-:W-:Y:S01]  /*4280*/  FFMA.FTZ R94, R94, UR6, -R76.reuse ;  /* 0x000000065e5e7c23 */ /* 0x100fe2000801084c */
[----:B------:R-:W-:Y:S01]  /*4290*/  ISETP.LT.OR P1, PT, R66, 0x69, P1 ;  /* 0x000000694200780c */ /* 0x000fe20000f21670 */
[--C-:B------:R-:W-:Y:S01]  /*42a0*/  FFMA.FTZ R75, R95, UR6, -R76.reuse ;  /* 0x000000065f4b7c23 */ /* 0x100fe2000801084c */
[----:B------:R-:W-:Y:S01]  /*42b0*/  FMNMX.FTZ R72, R6, R31, !PT ;  /* 0x0000001f06487209 */ /* 0x000fe20007810000 */
[----:B------:R-:W-:Y:S01]  /*42c0*/  MUFU.EX2 R2, R2 ;  /* 0x0000000200027308 */ /* 0x000fe20000000800 */
[----:B------:R-:W-:Y:S01]  /*42d0*/  FSEL R33, R33, -INF , !P1 ;  /* 0xff80000021217808 */ /* 0x000fe20004800000 */
        /* <DEDUP_REMOVED lines=11> */
[----:B------:R-:W-:-:S01]  /*4390*/  FFMA.FTZ R63, R63, UR6, -R76 ;  /* 0x000000063f3f7c23 */ /* 0x000fc2000801084c */
[--C-:B------:R-:W-:Y:S01]  /*43a0*/  FFMA.FTZ R61, R61, UR6, -R76.reuse ;  /* 0x000000063d3d7c23 */ /* 0x100fe2000801084c */
[----:B------:R-:W-:Y:S01]  /*43b0*/  FMNMX.FTZ R74, R10, R31, !PT ;  /* 0x0000001f0a4a7209 */ /* 0x000fe20007810000 */
[----:B------:R-:W0:Y:S01]  /*43c0*/  MUFU.EX2 R71, R71 ;  /* 0x0000004700477308 */ /* 0x000e220000000800 */
[----:B------:R-:W-:-:S01]  /*43d0*/  FFMA.FTZ R62, R62, UR6, -R76 ;  /* 0x000000063e3e7c23 */ /* 0x000fc2000801084c */
[--C-:B------:R-:W-:Y:S01]  /*43e0*/  FFMA.FTZ R59, R59, UR6, -R76.reuse ;  /* 0x000000063b3b7c23 */ /* 0x100fe2000801084c */
[----:B------:R-:W-:Y:S01]  /*43f0*/  FMNMX.FTZ R31, R11, R74, !PT ;  /* 0x0000004a0b1f7209 */ /* 0x000fe20007810000 */
[--C-:B------:R-:W-:Y:S01]  /*4400*/  FFMA.FTZ R50, R50, UR6, -R76.reuse ;  /* 0x0000000632327c23 */ /* 0x100fe2000801084c */
[----:B------:R-:W-:-:S01]  /*4410*/  FFMA.FTZ R51, R51, UR6, -R76 ;  /* 0x0000000633337c23 */ /* 0x000fc2000801084c */
[--C-:B------:R-:W-:Y:S01]  /*4420*/  FFMA.FTZ R52, R52, UR6, -R76.reuse ;  /* 0x0000000634347c23 */ /* 0x100fe2000801084c */
[----:B------:R-:W-:Y:S01]  /*4430*/  FMNMX.FTZ R74, R14, R31, !PT ;  /* 0x0000001f0e4a7209 */ /* 0x000fe20007810000 */
[----:B------:R-:W-:Y:S01]  /*4440*/  MUFU.EX2 R70, R92 ;  /* 0x0000005c00467308 */ /* 0x000fe20000000800 */
        /* <DEDUP_REMOVED lines=18> */
[----:B------:R-:W-:-:S02]  /*4570*/  FMNMX.FTZ R78, R26, R31, !PT ;  /* 0x0000001f1a4e7209 */ /* 0x000fc40007810000 */
[----:B0-----:R-:W-:Y:S02]  /*4580*/  F2FP.SATFINITE.E4M3.F32.PACK_AB_MERGE_C R148, R71, R68, RZ ;  /* 0x000000444794723e */ /* 0x001fe400048070ff */
[----:B------:R-:W-:Y:S02]  /*4590*/  FMNMX.FTZ R78, R25, R78, !PT ;  /* 0x0000004e194e7209 */ /* 0x000fe40007810000 */
[----:B------:R-:W-:Y:S01]  /*45a0*/  F2FP.SATFINITE.E4M3.F32.PACK_AB_MERGE_C R148, R69, R2, R148 ;  /* 0x000000024594723e */ /* 0x000fe20004807094 */
        /* <DEDUP_REMOVED lines=9> */
[----:B------:R-:W-:Y:S02]  /*4640*/  FMNMX.FTZ R31, R3, R78, !PT ;  /* 0x0000004e031f7209 */ /* 0x000fe40007810000 */
[----:B------:R-:W-:Y:S01]  /*4650*/  F2FP.SATFINITE.E4M3.F32.PACK_AB_MERGE_C R150, R73, R70, R150 ;  /* 0x000000464996723e */ /* 0x000fe20004807096 */
[----:B------:R-:W-:Y:S01]  /*4660*/  MUFU.EX2 R60, R60 ;  /* 0x0000003c003c7308 */ /* 0x000fe20000000800 */
[----:B------:R-:W-:-:S04]  /*4670*/  FMNMX.FTZ R78, R40, R31, !PT ;  /* 0x0000001f284e7209 */ /* 0x000fc80007810000 */
        /* <DEDUP_REMOVED lines=15> */
[----:B------:R-:W-:Y:S02]  /*4770*/  MUFU.EX2 R59, R59 ;  /* 0x0000003b003b7308 */ /* 0x000fe40000000800 */
[----:B------:R-:W0:Y:S06]  /*4780*/  SHFL.BFLY PT, R66, R31, 0x2, 0x1f ;  /* 0x0c401f001f427f89 */ /* 0x000e2c00000e0000 */
[----:B------:R-:W-:Y:S08]  /*4790*/  MUFU.EX2 R50, R50 ;  /* 0x0000003200327308 */ /* 0x000ff00000000800 */
[----:B------:R-:W-:Y:S08]  /*47a0*/  MUFU.EX2 R63, R63 ;  /* 0x0000003f003f7308 */ /* 0x000ff00000000800 */
[----:B------:R-:W-:Y:S01]  /*47b0*/  MUFU.EX2 R61, R61 ;  /* 0x0000003d003d7308 */ /* 0x000fe20000000800 */
[----:B0-----:R-:W-:-:S05]  /*47c0*/  FMNMX.FTZ R66, R31, R66, !PT ;  /* 0x000000421f427209 */ /* 0x001fca0007810000 */
[----:B------:R-:W0:Y:S02]  /*47d0*/  SHFL.BFLY PT, R31, R66, 0x1, 0x1f ;  /* 0x0c201f00421f7f89 */ /* 0x000e2400000e0000 */
[----:B------:R-:W1:Y:S08]  /*47e0*/  MUFU.EX2 R62, R62 ;  /* 0x0000003e003e7308 */ /* 0x000e700000000800 */
[----:B------:R-:W-:Y:S08]  /*47f0*/  MUFU.EX2 R57, R57 ;  /* 0x0000003900397308 */ /* 0x000ff00000000800 */
[----:B------:R-:W-:Y:S01]  /*4800*/  MUFU.EX2 R58, R58 ;  /* 0x0000003a003a7308 */ /* 0x000fe20000000800 */
[----:B-1----:R-:W-:-:S04]  /*4810*/  F2FP.SATFINITE.E4M3.F32.PACK_AB_MERGE_C R146, R62, R61, RZ ;  /* 0x0000003d3e92723e */ /* 0x002fc800048070ff */
[----:B------:R-:W-:Y:S02]  /*4820*/  F2FP.SATFINITE.E4M3.F32.PACK_AB_MERGE_C R146, R63, R64, R146 ;  /* 0x000000403f92723e */ /* 0x000fe40004807092 */
[----:B0-----:R-:W-:Y:S01]  /*4830*/  FMNMX.FTZ R31, R66, R31, !PT ;  /* 0x0000001f421f7209 */ /* 0x001fe20007810000 */
[----:B------:R-:W-:Y:S01]  /*4840*/  IMAD.U32 R66, RZ, RZ, UR6 ;  /* 0x00000006ff427e24 */ /* 0x000fe2000f8e00ff */
[----:B------:R-:W-:Y:S02]  /*4850*/  MUFU.EX2 R53, R53 ;  /* 0x0000003500357308 */ /* 0x000fe40000000800 */
        /* <DEDUP_REMOVED lines=15> */
[----:B------:R-:W-:Y:S01]  /*4950*/  FFMA.FTZ R24, R27, UR6, -R67 ;  /* 0x000000061b187c23 */ /* 0x000fe20008010843 */
[----:B------:R-:W-:Y:S01]  /*4960*/  MUFU.EX2 R66, R66 ;  /* 0x0000004200427308 */ /* 0x000fe20000000800 */
[----:B------:R-:W-:-:S01]  /*4970*/  FADD.FTZ R27, R2, R69 ;  /* 0x00000045021b7221 */ /* 0x000fc20000010000 */
[--C-:B------:R-:W-:Y:S01]  /*4980*/  FFMA.FTZ R81, R10, UR6, -R67.reuse ;  /* 0x000000060a517c23 */ /* 0x100fe20008010843 */
[----:B------:R-:W-:-:S01]  /*4990*/  FFMA.FTZ R10, R14, UR6, -R67 ;  /* 0x000000060e0a7c23 */ /* 0x000fc20008010843 */
[----:B------:R-:W-:Y:S01]  /*49a0*/  FFMA.FTZ R14, R21, UR6, -R67 ;  /* 0x00000006150e7c23 */ /* 0x000fe20008010843 */
[----:B------:R-:W-:-:S01]  /*49b0*/  FADD.FTZ R76, R68, R27 ;  /* 0x0000001b444c7221 */ /* 0x000fc20000010000 */
[--C-:B------:R-:W-:Y:S01]  /*49c0*/  FFMA.FTZ R21, R26, UR6, -R67.reuse ;  /* 0x000000061a157c23 */ /* 0x100fe20008010843 */
[----:B------:R-:W-:-:S01]  /*49d0*/  FFMA.FTZ R26, R25, UR6, -R67 ;  /* 0x00000006191a7c23 */ /* 0x000fc20008010843 */
[----:B------:R-:W0:Y:S01]  /*49e0*/  MUFU.EX2 R79, R79 ;  /* 0x0000004f004f7308 */ /* 0x000e220000000800 */
[----:B------:R-:W-:-:S01]  /*49f0*/  FADD.FTZ R27, R71, R76 ;  /* 0x0000004c471b7221 */ /* 0x000fc20000010000 */
[--C-:B------:R-:W-:Y:S01]  /*4a00*/  FFMA.FTZ R25, R28, UR6, -R67.reuse ;  /* 0x000000061c197c23 */ /* 0x100fe20008010843 */
[----:B------:R-:W-:-:S01]  /*4a10*/  FFMA.FTZ R28, R30, UR6, -R67 ;  /* 0x000000061e1c7c23 */ /* 0x000fc20008010843 */
[----:B------:R-:W-:Y:S01]  /*4a20*/  FFMA.FTZ R20, R20, UR6, -R67 ;  /* 0x0000000614147c23 */ /* 0x000fe20008010843 */
[----:B------:R-:W-:-:S01]  /*4a30*/  FADD.FTZ R30, R70, R27 ;  /* 0x0000001b461e7221 */ /* 0x000fc20000010000 */
[--C-:B------:R-:W-:Y:S01]  /*4a40*/  FFMA.FTZ R29, R29, UR6, -R67.reuse ;  /* 0x000000061d1d7c23 */ /* 0x100fe20008010843 */
[----:B------:R-:W-:-:S01]  /*4a50*/  FFMA.FTZ R40, R40, UR6, -R67 ;  /* 0x0000000628287c23 */ /* 0x000fc20008010843 */
[----:B------:R-:W1:Y:S01]  /*4a60*/  MUFU.EX2 R5, R5 ;  /* 0x0000000500057308 */ /* 0x000e620000000800 */
[----:B------:R-:W-:-:S01]  /*4a70*/  FADD.FTZ R27, R73, R30 ;  /* 0x0000001e491b7221 */ /* 0x000fc20000010000 */
[--C-:B------:R-:W-:Y:S01]  /*4a80*/  FFMA.FTZ R39, R39, UR6, -R67.reuse ;  /* 0x0000000627277c23 */ /* 0x100fe20008010843 */
[----:B------:R-:W-:-:S01]  /*4a90*/  FFMA.FTZ R42, R42, UR6, -R67 ;  /* 0x000000062a2a7c23 */ /* 0x000fc20008010843 */
[----:B------:R-:W-:Y:S01]  /*4aa0*/  FFMA.FTZ R41, R41, UR6, -R67 ;  /* 0x0000000629297c23 */ /* 0x000fe20008010843 */
[----:B------:R-:W-:-:S01]  /*4ab0*/  FADD.FTZ R76, R72, R27 ;  /* 0x0000001b484c7221 */ /* 0x000fc20000010000 */
[--C-:B------:R-:W-:Y:S01]  /*4ac0*/  FFMA.FTZ R27, R32, UR6, -R67.reuse ;  /* 0x00000006201b7c23 */ /* 0x100fe20008010843 */
[----:B------:R-:W-:-:S01]  /*4ad0*/  FFMA.FTZ R33, R33, UR6, -R67 ;  /* 0x0000000621217c23 */ /* 0x000fc20008010843 */
[----:B------:R-:W2:Y:S01]  /*4ae0*/  MUFU.EX2 R12, R12 ;  /* 0x0000000c000c7308 */ /* 0x000ea20000000800 */
[----:B0-----:R-:W-:-:S01]  /*4af0*/  FADD.FTZ R30, R66, R79 ;  /* 0x0000004f421e7221 */ /* 0x001fc20000010000 */
[----:B------:R-:W-:Y:S01]  /*4b00*/  FADD.FTZ R85, R75, R76 ;  /* 0x0000004c4b557221 */ /* 0x000fe20000010000 */
[----:B------:R-:W-:-:S01]  /*4b10*/  FFMA.FTZ R34, R34, UR6, -R67 ;  /* 0x0000000622227c23 */ /* 0x000fc20008010843 */
[--C-:B------:R-:W-:Y:S01]  /*4b20*/  FFMA.FTZ R35, R35, UR6, -R67.reuse ;  /* 0x0000000623237c23 */ /* 0x100fe20008010843 */
[----:B------:R-:W-:-:S01]  /*4b30*/  FFMA.FTZ R36, R36, UR6, -R67 ;  /* 0x0000000624247c23 */ /* 0x000fc20008010843 */
[----:B------:R-:W-:Y:S01]  /*4b40*/  FADD.FTZ R68, R74, R85 ;  /* 0x000000554a447221 */ /* 0x000fe20000010000 */
[----:B------:R-:W-:-:S01]  /*4b50*/  FFMA.FTZ R37, R37, UR6, -R67 ;  /* 0x0000000625257c23 */ /* 0x000fc20008010843 */
[----:B------:R-:W0:Y:S01]  /*4b60*/  MUFU.EX2 R6, R6 ;  /* 0x0000000600067308 */ /* 0x000e220000000800 */
[----:B-1----:R-:W-:-:S01]  /*4b70*/  FADD.FTZ R83, R5, R30 ;  /* 0x0000001e05537221 */ /* 0x002fc20000010000 */
[----:B------:R-:W-:Y:S01]  /*4b80*/  FFMA.FTZ R30, R3, UR6, -R67 ;  /* 0x00000006031e7c23 */ /* 0x000fe20008010843 */
[----:B------:R-:W-:-:S01]  /*4b90*/  FADD.FTZ R71, R77, R68 ;  /* 0x000000444d477221 */ /* 0x000fc20000010000 */
[----:B------:R-:W-:-:S04]  /*4ba0*/  FFMA.FTZ R38, R38, UR6, -R67 ;  /* 0x0000000626267c23 */ /* 0x000fc80008010843 */
[----:B------:R-:W1:Y:S01]  /*4bb0*/  MUFU.EX2 R13, R13 ;  /* 0x0000000d000d7308 */ /* 0x000e620000000800 */
[----:B--2---:R-:W-:-:S01]  /*4bc0*/  FADD.FTZ R83, R12, R83 ;  /* 0x000000530c537221 */ /* 0x004fc20000010000 */
[----:B------:R-:W-:Y:S02]  /*4bd0*/  F2FP.SATFINITE.E4M3.F32.PACK_AB_MERGE_C R5, R12, R5, RZ ;  /* 0x000000050c05723e */ /* 0x000fe400048070ff */
[----:B------:R-:W-:Y:S02]  /*4be0*/  F2FP.SATFINITE.E4M3.F32.PACK_AB_MERGE_C R12, R58, R57, RZ ;  /* 0x000000393a0c723e */ /* 0x000fe400048070ff */
[----:B------:R-:W-:Y:S02]  /*4bf0*/  F2FP.SATFINITE.E4M3.F32.PACK_AB_MERGE_C R149, R79, R66, R5 ;  /* 0x000000424f95723e */ /* 0x000fe40004807005 */
[----:B------:R-:W2:Y:S01]  /*4c00*/  MUFU.EX2 R8, R8 ;  /* 0x0000000800087308 */ /* 0x000ea20000000800 */
[----:B0-----:R-:W-:-:S01]  /*4c10*/  FADD.FTZ R32, R6, R83 ;  /* 0x0000005306207221 */ /* 0x001fc20000010000 */
[----:B------:R-:W-:-:S06]  /*4c20*/  F2FP.SATFINITE.E4M3.F32.PACK_AB_MERGE_C R142, R56, R53, R12 ;  /* 0x00000035388e723e */ /* 0x000fcc000480700c */
[----:B------:R-:W0:Y:S01]  /*4c30*/  MUFU.EX2 R81, R81 ;  /* 0x0000005100517308 */ /* 0x000e220000000800 */
[----:B-1----:R-:W-:-:S01]  /*4c40*/  FADD.FTZ R3, R13, R32 ;  /* 0x000000200d037221 */ /* 0x002fc20000010000 */
[----:B------:R-:W-:-:S04]  /*4c50*/  FADD.FTZ R32, R60, R71 ;  /* 0x000000473c207221 */ /* 0x000fc80000010000 */
[----:B------:R-:W-:Y:S02]  /*4c60*/  FADD.FTZ R65, R65, R32 ;  /* 0x0000002041417221 */ /* 0x000fe40000010000 */
[----:B------:R-:W1:Y:S01]  /*4c70*/  MUFU.EX2 R9, R9 ;  /* 0x0000000900097308 */ /* 0x000e620000000800 */
[----:B--2---:R-:W-:-:S01]  /*4c80*/  FADD.FTZ R2, R8, R3 ;  /* 0x0000000308027221 */ /* 0x004fc20000010000 */
[----:B------:R-:W-:-:S04]  /*4c90*/  FADD.FTZ R32, R64, R65 ;  /* 0x0000004140207221 */ /* 0x000fc80000010000 */
[----:B------:R-:W-:Y:S02]  /*4ca0*/  FADD.FTZ R32, R63, R32 ;  /* 0x000000203f207221 */ /* 0x000fe40000010000 */
[----:B------:R-:W2:Y:S01]  /*4cb0*/  MUFU.EX2 R10, R10 ;  /* 0x0000000a000a7308 */ /* 0x000ea20000000800 */
[----:B0-----:R-:W-:-:S01]  /*4cc0*/  FADD.FTZ R2, R81, R2 ;  /* 0x0000000251027221 */ /* 0x001fc20000010000 */
[----:B------:R-:W-:Y:S01]  /*4cd0*/  FADD.FTZ R61, R61, R32 ;  /* 0x000000203d3d7221 */ /* 0x000fe20000010000 */
[----:B------:R-:W-:-:S03]  /*4ce0*/  F2FP.SATFINITE.E4M3.F32.PACK_AB_MERGE_C R8, R81, R8, RZ ;  /* 0x000000085108723e */ /* 0x000fc600048070ff */
[----:B------:R-:W-:Y:S01]  /*4cf0*/  FADD.FTZ R62, R62, R61 ;  /* 0x0000003d3e3e7221 */ /* 0x000fe20000010000 */
[----:B------:R-:W-:Y:S01]  /*4d00*/  F2FP.SATFINITE.E4M3.F32.PACK_AB_MERGE_C R151, R13, R6, R8 ;  /* 0x000000060d97723e */ /* 0x000fe20004807008 */
        /* <DEDUP_REMOVED lines=8> */
[C---:B------:R-:W-:Y:S01]  /*4d90*/  F2FP.SATFINITE.E4M3.F32.PACK_AB_MERGE_C R140, R50.reuse, R59, R2 ;  /* 0x0000003b328c723e */ /* 0x040fe20004807002 */
[----:B------:R-:W-:-:S01]  /*4da0*/  FADD.FTZ R50, R50, R61 ;  /* 0x0000003d32327221 */ /* 0x000fc20000010000 */
[----:B------:R-:W0:Y:S01]  /*4db0*/  MUFU.EX2 R15, R15 ;  /* 0x0000000f000f7308 */ /* 0x000e220000000800 */
[----:B-1----:R-:W-:-:S01]  /*4dc0*/  FADD.FTZ R3, R20, R3 ;  /* 0x0000000314037221 */ /* 0x002fc20000010000 */
[----:B------:R-:W-:Y:S01]  /*4dd0*/  F2FP.SATFINITE.E4M3.F32.PACK_AB_MERGE_C R11, R20, R11, RZ ;  /* 0x0000000b140b723e */ /* 0x000fe200048070ff */
[----:B------:R-:W-:-:S03]  /*4de0*/  FADD.FTZ R51, R51, R50 ;  /* 0x0000003233337221 */ /* 0x000fc60000010000 */
[----:B------:R-:W-:Y:S01]  /*4df0*/  F2FP.SATFINITE.E4M3.F32.PACK_AB_MERGE_C R145, R10, R9, R11 ;  /* 0x000000090a91723e */ /* 0x000fe2000480700b */
[----:B------:R-:W-:-:S01]  /*4e00*/  FADD.FTZ R52, R52, R51 ;  /* 0x0000003334347221 */ /* 0x000fc20000010000 */
[----:B------:R-:W1:Y:S01]  /*4e10*/  MUFU.EX2 R21, R21 ;  /* 0x0000001500157308 */ /* 0x000e620000000800 */
[----:B--2---:R-:W-:-:S02]  /*4e20*/  FADD.FTZ R2, R14, R3 ;  /* 0x000000030e027221 */ /* 0x004fc40000010000 */
[----:B------:R-:W-:-:S04]  /*4e30*/  FADD.FTZ R53, R53, R52 ;  /* 0x0000003435357221 */ /* 0x000fc80000010000 */
[----:B------:R-:W-:Y:S01]  /*4e40*/  FADD.FTZ R56, R56, R53 ;  /* 0x0000003538387221 */ /* 0x000fe20000010000 */
[----:B------:R-:W2:Y:S01]  /*4e50*/  MUFU.EX2 R26, R26 ;  /* 0x0000001a001a7308 */ /* 0x000ea20000000800 */
[----:B0-----:R-:W-:-:S02]  /*4e60*/  FADD.FTZ R2, R15, R2 ;  /* 0x000000020f027221 */ /* 0x001fc40000010000 */
[----:B------:R-:W-:-:S04]  /*4e70*/  FADD.FTZ R57, R57, R56 ;  /* 0x0000003839397221 */ /* 0x000fc80000010000 */
[----:B------:R-:W-:Y:S01]  /*4e80*/  FADD.FTZ R57, R58, R57 ;  /* 0x000000393a397221 */ /* 0x000fe20000010000 */
[----:B------:R-:W0:Y:S01]  /*4e90*/  MUFU.EX2 R24, R24 ;  /* 0x0000001800187308 */ /* 0x000e220000000800 */
[----:B-1----:R-:W-:-:S07]  /*4ea0*/  FADD.FTZ R3, R21, R2 ;  /* 0x0000000215037221 */ /* 0x002fce0000010000 */
        /* <DEDUP_REMOVED lines=9> */
[----:B--2---:R-:W-:-:S07]  /*4f40*/  FADD.FTZ R2, R28, R3 ;  /* 0x000000031c027221 */ /* 0x004fce0000010000 */
[----:B------:R-:W2:Y:S01]  /*4f50*/  MUFU.EX2 R30, R30 ;  /* 0x0000001e001e7308 */ /* 0x000ea20000000800 */
[----:B0-----:R-:W-:-:S01]  /*4f60*/  FADD.FTZ R2, R29, R2 ;  /* 0x000000021d027221 */ /* 0x001fc20000010000 */
[----:B------:R-:W-:-:S04]  /*4f70*/  F2FP.SATFINITE.E4M3.F32.PACK_AB_MERGE_C R28, R29, R28, RZ ;  /* 0x0000001c1d1c723e */ /* 0x000fc800048070ff */
[----:B------:R-:W-:Y:S02]  /*4f80*/  F2FP.SATFINITE.E4M3.F32.PACK_AB_MERGE_C R141, R25, R24, R28 ;  /* 0x00000018198d723e */ /* 0x000fe4000480701c */
[----:B------:R-:W0:Y:S01]  /*4f90*/  MUFU.EX2 R40, R40 ;  /* 0x0000002800287308 */ /* 0x000e220000000800 */
[----:B-1----:R-:W-:-:S07]  /*4fa0*/  FADD.FTZ R3, R27, R2 ;  /* 0x000000021b037221 */ /* 0x002fce0000010000 */
[----:B------:R-:W-:Y:S01]  /*4fb0*/  MUFU.EX2 R48, R48 ;  /* 0x0000003000307308 */ /* 0x000fe20000000800 */
[----:B--2---:R-:W-:-:S07]  /*4fc0*/  FADD.FTZ R3, R30, R3 ;  /* 0x000000031e037221 */ /* 0x004fce0000010000 */
[----:B------:R-:W1:Y:S01]  /*4fd0*/  MUFU.EX2 R49, R49 ;  /* 0x0000003100317308 */ /* 0x000e620000000800 */
[----:B0-----:R-:W-:-:S07]  /*4fe0*/  FADD.FTZ R2, R40, R3 ;  /* 0x0000000328027221 */ /* 0x001fce0000010000 */
[----:B------:R-:W0:Y:S08]  /*4ff0*/  MUFU.EX2 R39, R39 ;  /* 0x0000002700277308 */ /* 0x000e300000000800 */
[----:B------:R-:W-:Y:S01]  /*5000*/  MUFU.EX2 R46, R46 ;  /* 0x0000002e002e7308 */ /* 0x000fe20000000800 */
[----:B-1----:R-:W-:-:S07]  /*5010*/  F2FP.SATFINITE.E4M3.F32.PACK_AB_MERGE_C R12, R49, R48, RZ ;  /* 0x00000030310c723e */ /* 0x002fce00048070ff */
[----:B------:R-:W1:Y:S01]  /*5020*/  MUFU.EX2 R47, R47 ;  /* 0x0000002f002f7308 */ /* 0x000e620000000800 */
[C---:B0-----:R-:W-:Y:S01]  /*5030*/  F2FP.SATFINITE.E4M3.F32.PACK_AB_MERGE_C R40, R39.reuse, R40, RZ ;  /* 0x000000282728723e */ /* 0x041fe200048070ff */
[----:B------:R-:W-:-:S03]  /*5040*/  FADD.FTZ R39, R39, R2 ;  /* 0x0000000227277221 */ /* 0x000fc60000010000 */
[----:B------:R-:W-:-:S03]  /*5050*/  F2FP.SATFINITE.E4M3.F32.PACK_AB_MERGE_C R143, R30, R27, R40 ;  /* 0x0000001b1e8f723e */ /* 0x000fc60004807028 */
[----:B------:R-:W0:Y:S08]  /*5060*/  MUFU.EX2 R42, R42 ;  /* 0x0000002a002a7308 */ /* 0x000e300000000800 */
[----:B------:R-:W-:Y:S01]  /*5070*/  MUFU.EX2 R43, R43 ;  /* 0x0000002b002b7308 */ /* 0x000fe20000000800 */
[----:B-1----:R-:W-:Y:S01]  /*5080*/  F2FP.SATFINITE.E4M3.F32.PACK_AB_MERGE_C R136, R47, R46, R12 ;  /* 0x0000002e2f88723e */ /* 0x002fe2000480700c */
[----:B------:R-:W-:-:S04]  /*5090*/  FADD.FTZ R46, R46, R57 ;  /* 0x000000392e2e7221 */ /* 0x000fc80000010000 */
[----:B------:R-:W-:Y:S02]  /*50a0*/  FADD.FTZ R47, R47, R46 ;  /* 0x0000002e2f2f7221 */ /* 0x000fe40000010000 */
[----:B------:R-:W1:Y:S01]  /*50b0*/  MUFU.EX2 R4, R4 ;  /* 0x0000000400047308 */ /* 0x000e620000000800 */
[----:B0-----:R-:W-:-:S01]  /*50c0*/  FADD.FTZ R2, R42, R39 ;  /* 0x000000272a027221 */ /* 0x001fc20000010000 */
[----:B------:R-:W-:-:S04]  /*50d0*/  FADD.FTZ R48, R48, R47 ;  /* 0x0000002f30307221 */ /* 0x000fc80000010000 */
[----:B------:R-:W-:Y:S02]  /*50e0*/  FADD.FTZ R48, R49, R48 ;  /* 0x0000003031307221 */ /* 0x000fe40000010000 */
[----:B------:R-:W0:Y:S08]  /*50f0*/  MUFU.EX2 R41, R41 ;  /* 0x0000002900297308 */ /* 0x000e300000000800 */
[----:B------:R-:W-:Y:S01]  /*5100*/  MUFU.EX2 R45, R45 ;  /* 0x0000002d002d7308 */ /* 0x000fe20000000800 */
[----:B-1----:R-:W-:-:S07]  /*5110*/  F2FP.SATFINITE.E4M3.F32.PACK_AB_MERGE_C R3, R4, R43, RZ ;  /* 0x0000002b0403723e */ /* 0x002fce00048070ff */
[----:B------:R-:W1:Y:S01]  /*5120*/  MUFU.EX2 R44, R44 ;  /* 0x0000002c002c7308 */ /* 0x000e620000000800 */
[----:B0-----:R-:W-:-:S07]  /*5130*/  FADD.FTZ R2, R41, R2 ;  /* 0x0000000229027221 */ /* 0x001fce0000010000 */
[----:B------:R-:W0:Y:S08]  /*5140*/  MUFU.EX2 R33, R33 ;  /* 0x0000002100217308 */ /* 0x000e300000000800 */
[----:B------:R-:W2:Y:S01]  /*5150*/  MUFU.EX2 R34, R34 ;  /* 0x0000002200227308 */ /* 0x000ea20000000800 */
[----:B-1----:R-:W-:Y:S01]  /*5160*/  F2FP.SATFINITE.E4M3.F32.PACK_AB_MERGE_C R138, R44, R45, R3 ;  /* 0x0000002d2c8a723e */ /* 0x002fe20004807003 */
[----:B------:R-:W-:-:S04]  /*5170*/  FADD.FTZ R45, R45, R48 ;  /* 0x000000302d2d7221 */ /* 0x000fc80000010000 */
[----:B------:R-:W-:Y:S02]  /*5180*/  FADD.FTZ R44, R44, R45 ;  /* 0x0000002d2c2c7221 */ /* 0x000fe40000010000 */
[----:B------:R-:W1:Y:S01]  /*5190*/  MUFU.EX2 R35, R35 ;  /* 0x0000002300237308 */ /* 0x000e620000000800 */
[----:B0-----:R-:W-:-:S01]  /*51a0*/  FADD.FTZ R3, R33, R2 ;  /* 0x0000000221037221 */ /* 0x001fc20000010000 */
[----:B------:R-:W-:-:S06]  /*51b0*/  FADD.FTZ R43, R43, R44 ;  /* 0x0000002c2b2b7221 */ /* 0x000fcc0000010000 */
[----:B------:R-:W0:Y:S01]  /*51c0*/  MUFU.EX2 R36, R36 ;  /* 0x0000002400247308 */ /* 0x000e220000000800 */
[C---:B--2---:R-:W-:Y:S01]  /*51d0*/  F2FP.SATFINITE.E4M3.F32.PACK_AB_MERGE_C R33, R34.reuse, R33, RZ ;  /* 0x000000212221723e */ /* 0x044fe200048070ff */
[----:B------:R-:W-:-:S03]  /*51e0*/  FADD.FTZ R34, R34, R3 ;  /* 0x0000000322227221 */ /* 0x000fc60000010000 */
[----:B------:R-:W-:-:S03]  /*51f0*/  F2FP.SATFINITE.E4M3.F32.PACK_AB_MERGE_C R137, R41, R42, R33 ;  /* 0x0000002a2989723e */ /* 0x000fc60004807021 */
[----:B------:R-:W-:Y:S01]  /*5200*/  MUFU.EX2 R37, R37 ;  /* 0x0000002500257308 */ /* 0x000fe20000000800 */
[----:B-1----:R-:W-:-:S07]  /*5210*/  FADD.FTZ R3, R35, R34 ;  /* 0x0000002223037221 */ /* 0x002fce0000010000 */
[----:B------:R-:W1:Y:S01]  /*5220*/  MUFU.EX2 R38, R38 ;  /* 0x0000002600267308 */ /* 0x000e620000000800 */
[----:B0-----:R-:W-:-:S01]  /*5230*/  FADD.FTZ R2, R36, R3 ;  /* 0x0000000324027221 */ /* 0x001fc20000010000 */
[----:B-1----:R-:W-:-:S03]  /*5240*/  F2FP.SATFINITE.E4M3.F32.PACK_AB_MERGE_C R3, R38, R37, RZ ;  /* 0x000000252603723e */ /* 0x002fc600048070ff */
[----:B------:R-:W-:Y:S01]  /*5250*/  FADD.FTZ R37, R37, R2 ;  /* 0x0000000225257221 */ /* 0x000fe20000010000 */
[----:B------:R-:W-:Y:S01]  /*5260*/  F2FP.SATFINITE.E4M3.F32.PACK_AB_MERGE_C R139, R36, R35, R3 ;  /* 0x00000023248b723e */ /* 0x000fe20004807003 */
[----:B------:R-:W-:Y:S02]  /*5270*/  FADD.FTZ R3, R4, R43 ;  /* 0x0000002b04037221 */ /* 0x000fe40000010000 */
[----:B------:R-:W-:-:S01]  /*5280*/  FADD.FTZ R2, R38, R37 ;  /* 0x0000002526027221 */ /* 0x000fc20000010000 */
[----:B------:R-:W-:Y:S01]  /*5290*/  VIADD R4, R88, 0xfffffffe ;  /* 0xfffffffe58047836 */ /* 0x000fe20000000000 */
[----:B------:R-:W-:Y:S06]  /*52a0*/  @P1 BRA `(.L_x_779) ;  /* 0x00000000004c1947 */ /* 0x000fec0003800000 */
[----:B------:R-:W-:Y:S01]  /*52b0*/  ISETP.LT.AND P1, PT, RZ, UR52, PT ;  /* 0x00000034ff007c0c */ /* 0x000fe2000bf21270 */
[----:B------:R-:W-:-:S12]  /*52c0*/  UIADD3 UR14, UR52, -0x1, URZ ;  /* 0xffffffff340e7890 */ /* 0x000fd8000fffe03f */
[----:B------:R-:W-:Y:S05]  /*52d0*/  @P1 BRA `(.L_x_780) ;  /* 0x0000000000201947 */ /* 0x000fea0003800000 */
[----:B------:R-:W-:Y:S01]  /*52e0*/  ULDC UR15, c[0x0][0x9e4] ;  /* 0x00027900000f7ab9 */ /* 0x000fe20000000800 */
[----:B------:R-:W-:Y:S02]  /*52f0*/  UIADD3 UR14, -UR52, URZ, URZ ;  /* 0x0000003f340e7290 */ /* 0x000fe4000fffe13f */
[----:B------:R-:W-:-:S11]  /*5300*/  UISETP.NE.AND UP0, UPT, UR15, 0x1, UPT ;  /* 0x000000010f00788c */ /* 0x000fd6000bf05270 */
[----:B------:R-:W-:Y:S02]  /*5310*/  @UP0 ULDC.64 UR20, c[0x0][0x9e8] ;  /* 0x00027a0000140ab9 */ /* 0x000fe40000000a00 */
[----:B------:R-:W-:-:S04]  /*5320*/  UIMAD.WIDE.U32 UR10, UR14, UR20, URZ ;  /* 0x000000140e0a72a5 */ /* 0x000fc8000f8e003f */
[----:B------:R-:W-:-:S04]  /*5330*/  @UP0 USHF.R.U32.HI UR14, URZ, UR21, UR11 ;  /* 0x000000153f0e0299 */ /* 0x000fc8000801160b */
[----:B------:R-:W-:Y:S01]  /*5340*/  ULOP3.LUT UR14, URZ, UR14, URZ, 0x33, !UPT ;  /* 0x0000000e3f0e7292 */ /* 0x000fe2000f8e333f */
[----:B------:R-:W-:Y:S11]  /*5350*/  BRA `(.L_x_781) ;  /* 0x0000000000147947 */ /* 0x000ff60003800000 */
.L_x_780:
[----:B------:R-:W-:Y:S02]  /*5360*/  ULDC UR15, c[0x0][0x9e4] ;  /* 0x00027900000f7ab9 */ /* 0x000fe40000000800 */
[----:B------:R-:W-:-:S11]  /*5370*/  UISETP.NE.AND UP0, UPT, UR15, 0x1, UPT ;  /* 0x000000010f00788c */ /* 0x000fd6000bf05270 */
[----:B------:R-:W-:Y:S02]  /*5380*/  @UP0 ULDC.64 UR20, c[0x0][0x9e8] ;  /* 0x00027a0000140ab9 */ /* 0x000fe40000000a00 */
[----:B------:R-:W-:-:S04]  /*5390*/  UIMAD.WIDE.U32 UR10, UR14, UR20, URZ ;  /* 0x000000140e0a72a5 */ /* 0x000fc8000f8e003f */
[----:B------:R-:W-:-:S12]  /*53a0*/  @UP0 USHF.R.U32.HI UR14, URZ, UR21, UR11 ;  /* 0x000000153f0e0299 */ /* 0x000fd8000801160b */
.L_x_781:
[----:B------:R-:W-:-:S04]  /*53b0*/  UIMAD UR14, UR14, UR15, UR15 ;  /* 0x0000000f0e0e72a4 */ /* 0x000fc8000f8e020f */
[----:B------:R-:W-:-:S04]  /*53c0*/  UISETP.LT.AND UP0, UPT, UR7, UR14, UPT ;  /* 0x0000000e0700728c */ /* 0x000fc8000bf01270 */
[----:B------:R-:W-:-:S12]  /*53d0*/  USEL UR7, UR7, UR14, UP0 ;  /* 0x0000000e07077287 */ /* 0x000fd80008000000 */
.L_x_779:
[----:B------:R-:W-:Y:S01]  /*53e0*/  USHF.R.S32.HI UR10, URZ, 0x1f, UR7 ;  /* 0x0000001f3f0a7899 */ /* 0x000fe20008011407 */
[----:B------:R-:W-:Y:S02]  /*53f0*/  CS2R R134, SRZ ;  /* 0x0000000000867805 */ /* 0x000fe4000001ff00 */
[----:B------:R-:W-:Y:S02]  /*5400*/  CS2R R132, SRZ ;  /* 0x0000000000847805 */ /* 0x000fe4000001ff00 */
[----:B------:R-:W-:Y:S01]  /*5410*/  CS2R R130, SRZ ;  /* 0x0000000000827805 */ /* 0x000fe2000001ff00 */
[----:B------:R-:W-:Y:S01]  /*5420*/  ULEA.HI UR10, UR10, UR7, URZ, 0x7 ;  /* 0x000000070a0a7291 */ /* 0x000fe2000f8f383f */
[----:B------:R-:W-:Y:S02]  /*5430*/  CS2R R128, SRZ ;  /* 0x0000000000807805 */ /* 0x000fe4000001ff00 */
[----:B------:R-:W-:Y:S02]  /*5440*/  CS2R R126, SRZ ;  /* 0x00000000007e7805 */ /* 0x000fe4000001ff00 */
[----:B------:R-:W-:Y:S01]  /*5450*/  CS2R R124, SRZ ;  /* 0x00000000007c7805 */ /* 0x000fe2000001ff00 */
[----:B------:R-:W-:Y:S01]  /*5460*/  USHF.R.S32.HI UR10, URZ, 0x7, UR10 ;  /* 0x000000073f0a7899 */ /* 0x000fe2000801140a */
[----:B------:R-:W-:-:S02]  /*5470*/  CS2R R122, SRZ ;  /* 0x00000000007a7805 */ /* 0x000fc4000001ff00 */
[----:B------:R-:W-:Y:S02]  /*5480*/  CS2R R120, SRZ ;  /* 0x0000000000787805 */ /* 0x000fe4000001ff00 */
[----:B------:R-:W-:Y:S01]  /*5490*/  CS2R R118, SRZ ;  /* 0x0000000000767805 */ /* 0x000fe2000001ff00 */
[----:B------:R-:W-:Y:S01]  /*54a0*/  UISETP.LT.AND UP0, UPT, UR44, UR10, UPT ;  /* 0x0000000a2c00728c */ /* 0x000fe2000bf01270 */
[----:B------:R-:W-:Y:S02]  /*54b0*/  CS2R R116, SRZ ;  /* 0x0000000000747805 */ /* 0x000fe4000001ff00 */
[----:B------:R-:W-:Y:S02]  /*54c0*/  CS2R R114, SRZ ;  /* 0x0000000000727805 */ /* 0x000fe4000001ff00 */
[----:B------:R-:W-:Y:S01]  /*54d0*/  CS2R R112, SRZ ;  /* 0x0000000000707805 */ /* 0x000fe2000001ff00 */
[----:B------:R-:W-:Y:S01]  /*54e0*/  USEL UR17, UR44, UR10, !UP0 ;  /* 0x0000000a2c117287 */ /* 0x000fe2000c000000 */
[----:B------:R-:W-:-:S02]  /*54f0*/  CS2R R110, SRZ ;  /* 0x00000000006e7805 */ /* 0x000fc4000001ff00 */
[----:B------:R-:W-:Y:S02]  /*5500*/  CS2R R108, SRZ ;  /* 0x00000000006c7805 */ /* 0x000fe4000001ff00 */
[----:B------:R-:W-:Y:S02]  /*5510*/  CS2R R106, SRZ ;  /* 0x00000000006a7805 */ /* 0x000fe4000001ff00 */
[----:B------:R-:W-:Y:S02]  /*5520*/  CS2R R104, SRZ ;  /* 0x0000000000687805 */ /* 0x000fe4000001ff00 */
[----:B------:R-:W-:Y:S02]  /*5530*/  CS2R R102, SRZ ;  /* 0x0000000000667805 */ /* 0x000fe4000001ff00 */
[----:B------:R-:W-:Y:S02]  /*5540*/  ISETP.GE.AND P1, PT, R4, UR17, PT ;  /* 0x0000001104007c0c */ /* 0x000fe4000bf26270 */
[----:B------:R-:W-:-:S02]  /*5550*/  CS2R R100, SRZ ;  /* 0x0000000000647805 */ /* 0x000fc4000001ff00 */
[----:B------:R-:W-:Y:S02]  /*5560*/  CS2R R98, SRZ ;  /* 0x0000000000627805 */ /* 0x000fe4000001ff00 */
[----:B------:R-:W-:Y:S02]  /*5570*/  CS2R R96, SRZ ;  /* 0x0000000000607805 */ /* 0x000fe4000001ff00 */
[----:B------:R-:W-:Y:S02]  /*5580*/  CS2R R94, SRZ ;  /* 0x00000000005e7805 */ /* 0x000fe4000001ff00 */
[----:B------:R-:W-:Y:S02]  /*5590*/  CS2R R92, SRZ ;  /* 0x00000000005c7805 */ /* 0x000fe4000001ff00 */
[----:B------:R-:W-:Y:S02]  /*55a0*/  CS2R R90, SRZ ;  /* 0x00000000005a7805 */ /* 0x000fe4000001ff00 */
[----:B------:R-:W-:Y:S01]  /*55b0*/  CS2R R88, SRZ ;  /* 0x0000000000587805 */ /* 0x000fe2000001ff00 */
[----:B------:R-:W-:Y:S06]  /*55c0*/  @!P1 BRA `(.L_x_782) ;  /* 0x0000003400509947 */ /* 0x000fec0003800000 */
[----:B------:R-:W-:Y:S01]  /*55d0*/  IMAD.MOV.U32 R6, RZ, RZ, R31 ;  /* 0x000000ffff067224 */ /* 0x000fe200078e001f */
[----:B------:R-:W-:Y:S01]  /*55e0*/  UMOV UR21, UR37 ;  /* 0x0000002500157c82 */ /* 0x000fe20008000000 */
[----:B------:R-:W-:Y:S01]  /*55f0*/  IMAD.MOV.U32 R5, RZ, RZ, R7 ;  /* 0x000000ffff057224 */ /* 0x000fe200078e0007 */
[----:B------:R-:W-:Y:S01]  /*5600*/  UMOV UR22, UR38 ;  /* 0x0000002600167c82 */ /* 0x000fe20008000000 */
[----:B------:R-:W-:Y:S01]  /*5610*/  IMAD.MOV.U32 R135, RZ, RZ, RZ ;  /* 0x000000ffff877224 */ /* 0x000fe200078e00ff */
[----:B------:R-:W-:Y:S01]  /*5620*/  ULDC UR23, c[0x0][0x9e4] ;  /* 0x0002790000177ab9 */ /* 0x000fe20000000800 */
[----:B------:R-:W-:Y:S01]  /*5630*/  ULDC UR18, c[0x0][0x9dc] ;  /* 0x0002770000127ab9 */ /* 0x000fe20000000800 */
[----:B------:R-:W-:Y:S01]  /*5640*/  ULDC UR19, c[0x0][0x988] ;  /* 0x0002620000137ab9 */ /* 0x000fe20000000800 */
[----:B------:R-:W-:-:S05]  /*5650*/  ULDC UR24, c[0x0][0x9e0] ;  /* 0x0002780000187ab9 */ /* 0x000fca0000000800 */
.L_x_801:
[----:B------:R-:W-:-:S04]  /*5660*/  UISETP.NE.AND UP0, UPT, UR22, 0x1, UPT ;  /* 0x000000011600788c */ /* 0x000fc8000bf05270 */
[----:B------:R-:W-:-:S04]  /*5670*/  USEL UR37, URZ, 0x1, UP0 ;  /* 0x000000013f257887 */ /* 0x000fc80008000000 */
[----:B------:R-:W-:Y:S01]  /*5680*/  ULOP3.LUT UR37, UR21, UR37, URZ, 0x3c, !UPT ;  /* 0x0000002515257292 */ /* 0x000fe2000f8e3c3f */
[----:B------:R-:W-:Y:S11]  /*5690*/  @!P0 BRA `(.L_x_783) ;  /* 0x0000000000048947 */ /* 0x000ff60003800000 */
[----:B------:R-:W-:Y:S01]  /*56a0*/  BPT.TRAP 0x1 ;  /* 0x000000040000795c */ /* 0x000fe20000300000 */
.L_x_783:
[----:B------:R-:W-:Y:S01]  /*56b0*/  UIADD3 UR38, UR22, 0x1, URZ ;  /* 0x0000000116267890 */ /* 0x000fe2000fffe03f */
[----:B------:R-:W-:-:S03]  /*56c0*/  IMAD.U32 R7, RZ, RZ, UR37 ;  /* 0x00000025ff077e24 */ /* 0x000fc6000f8e00ff */
[----:B------:R-:W-:Y:S02]  /*56d0*/  UISETP.NE.AND UP0, UPT, UR38, 0x2, UPT ;  /* 0x000000022600788c */ /* 0x000fe4000bf05270 */
[----:B------:R-:W-:Y:S02]  /*56e0*/  SHF.L.U32 R7, R7, 0x1f, RZ ;  /* 0x0000001f07077819 */ /* 0x000fe400000006ff */
[----:B------:R-:W-:-:S04]  /*56f0*/  USEL UR38, UR38, URZ, UP0 ;  /* 0x0000003f26267287 */ /* 0x000fc80008000000 */
[----:B------:R-:W-:-:S09]  /*5700*/  ULEA UR20, UR38, UR46, 0x3 ;  /* 0x0000002e26147291 */ /* 0x000fd2000f8e183f */
[----:B------:R0:W1:Y:S01]  /*5710*/  SYNCS.PHASECHK.TRANS64.TRYWAIT P1, [UR20+0x19c30], R7 ;  /* 0x019c3007ff0075a7 */ /* 0x0000620008020154 */
[----:B------:R-:W-:Y:S05]  /*5720*/  @!P0 BRA `(.L_x_784) ;  /* 0x0000000000048947 */ /* 0x000fea0003800000 */
[----:B------:R-:W-:Y:S01]  /*5730*/  BPT.TRAP 0x1 ;  /* 0x000000040000795c */ /* 0x000fe20000300000 */
.L_x_784:
[----:B-1----:R-:W-:Y:S05]  /*5740*/  @P1 BRA `(.L_x_785) ;  /* 0x0000000000081947 */ /* 0x002fea0003800000 */
[----:B------:R-:W1:Y:S02]  /*5750*/  SYNCS.PHASECHK.TRANS64.TRYWAIT P1, [UR20+0x19c30], R7 ;  /* 0x019c3007ff0075a7 */ /* 0x000e640008020154 */
[----:B-1----:R-:W-:Y:S05]  /*5760*/  @!P1 BRA `(.L_x_786) ;  /* 0x000000fc00c49947 */ /* 0x002fea0003800000 */
.L_x_785:
        /* <DEDUP_REMOVED lines=17> */
.L_x_787:
[----:B------:R-:W-:Y:S01]  /*5880*/  ULEA UR11, UR22, UR46, 0x3 ;  /* 0x0000002e160b7291 */ /* 0x000fe2000f8e183f */
[----:B01----:R-:W-:-:S05]  /*5890*/  IMAD.U32 R7, RZ, RZ, UR21 ;  /* 0x00000015ff077e24 */ /* 0x003fca000f8e00ff */
[----:B------:R-:W-:-:S04]  /*58a0*/  SHF.L.U32 R7, R7, 0x1f, RZ ;  /* 0x0000001f07077819 */ /* 0x000fc800000006ff */
[----:B------:R0:W1:Y:S01]  /*58b0*/  SYNCS.PHASECHK.TRANS64.TRYWAIT P1, [UR11+0x19c50], R7 ;  /* 0x019c5007ff0075a7 */ /* 0x000062000802014b */
[----:B------:R-:W-:Y:S05]  /*58c0*/  @!P0 BRA `(.L_x_788) ;  /* 0x0000000000048947 */ /* 0x000fea0003800000 */
[----:B------:R-:W-:Y:S01]  /*58d0*/  BPT.TRAP 0x1 ;  /* 0x000000040000795c */ /* 0x000fe20000300000 */
.L_x_788:
[----:B-1----:R-:W-:Y:S05]  /*58e0*/  @P1 BRA `(.L_x_789) ;  /* 0x0000000000081947 */ /* 0x002fea0003800000 */
[----:B------:R-:W1:Y:S02]  /*58f0*/  SYNCS.PHASECHK.TRANS64.TRYWAIT P1, [UR11+0x19c50], R7 ;  /* 0x019c5007ff0075a7 */ /* 0x000e64000802014b */
[----:B-1----:R-:W-:Y:S05]  /*5900*/  @!P1 BRA `(.L_x_790) ;  /* 0x000000fc00749947 */ /* 0x002fea0003800000 */
.L_x_789:
        /* <DEDUP_REMOVED lines=27> */
.L_x_791:
[----:B------:R-:W-:Y:S01]  /*5ac0*/  UISETP.NE.AND UP1, UPT, UR49, URZ, UPT ;  /* 0x0000003f3100728c */ /* 0x000fe2000bf25270 */
[C---:B01----:R-:W-:Y:S01]  /*5ad0*/  FMUL.FTZ R7, R0.reuse, R24 ;  /* 0x0000001800077220 */ /* 0x043fe20000410000 */
[C---:B------:R-:W-:Y:S01]  /*5ae0*/  FMUL.FTZ R24, R0.reuse, R35 ;  /* 0x0000002300187220 */ /* 0x040fe20000410000 */
[----:B------:R-:W-:Y:S01]  /*5af0*/  FMUL.FTZ R35, R0, R44 ;  /* 0x0000002c00237220 */ /* 0x000fe20000410000 */
[----:B------:R-:W-:Y:S02]  /*5b00*/  VIADD R136, R18, UR40 ;  /* 0x0000002812887c36 */ /* 0x000fe40008000000 */
[C---:B------:R-:W-:Y:S01]  /*5b10*/  FMUL.FTZ R44, R0.reuse, R55 ;  /* 0x00000037002c7220 */ /* 0x040fe20000410000 */
[----:B------:R-:W-:Y:S01]  /*5b20*/  PLOP3.LUT P1, PT, PT, PT, UP1, 0x80, 0x0 ;  /* 0x000000000000781c */ /* 0x000fe20003f2f018 */
[----:B------:R-:W0:Y:S01]  /*5b30*/  LDC R55, c[0x0][0x2f0] ;  /* 0x0000bc00ff377b82 */ /* 0x000e220000000800 */
[----:B------:R-:W-:Y:S01]  /*5b40*/  PLOP3.LUT P2, PT, PT, PT, UP1, 0x80, 0x0 ;  /* 0x000000000000781c */ /* 0x000fe20003f4f018 */
[C---:B------:R-:W-:Y:S01]  /*5b50*/  FMUL.FTZ R9, R0.reuse, R26 ;  /* 0x0000001a00097220 */ /* 0x040fe20000410000 */
[C---:B------:R-:W-:Y:S01]  /*5b60*/  FMUL.FTZ R21, R0.reuse, R34 ;  /* 0x0000002200157220 */ /* 0x040fe20000410000 */
[----:B------:R-:W-:Y:S01]  /*5b70*/  @UP1 ULDC UR6, c[0x0][0x44c] ;  /* 0x0001130000061ab9 */ /* 0x000fe20000000800 */
[C---:B------:R-:W-:Y:S01]  /*5b80*/  FMUL.FTZ R15, R0.reuse, R32 ;  /* 0x00000020000f7220 */ /* 0x040fe20000410000 */
[C---:B------:R-:W-:Y:S01]  /*5b90*/  FMUL.FTZ R34, R0.reuse, R43 ;  /* 0x0000002b00227220 */ /* 0x040fe20000410000 */
[C---:B------:R-:W-:Y:S01]  /*5ba0*/  FMUL.FTZ R32, R0.reuse, R41 ;  /* 0x0000002900207220 */ /* 0x040fe20000410000 */
[C---:B------:R-:W-:Y:S01]  /*5bb0*/  FMUL.FTZ R43, R0.reuse, R54 ;  /* 0x00000036002b7220 */ /* 0x040fe20000410000 */
[C---:B------:R-:W-:Y:S01]  /*5bc0*/  FMUL.FTZ R41, R0.reuse, R48 ;  /* 0x0000003000297220 */ /* 0x040fe20000410000 */
[----:B------:R-:W1:Y:S01]  /*5bd0*/  LDC R54, c[0x0][0x288] ;  /* 0x0000a200ff367b82 */ /* 0x000e620000000800 */
[----:B------:R-:W-:Y:S01]  /*5be0*/  FMUL.FTZ R12, R0, R29 ;  /* 0x0000001d000c7220 */ /* 0x000fe20000410000 */
[----:B------:R-:W-:-:S04]  /*5bf0*/  @P1 IMAD.HI.U32 R26, R136, UR6, RZ ;  /* 0x00000006881a1c27 */ /* 0x000fc8000f8e00ff */
[C---:B------:R-:W-:Y:S01]  /*5c00*/  FMUL.FTZ R48, R0.reuse, R59 ;  /* 0x0000003b00307220 */ /* 0x040fe20000410000 */
[----:B------:R-:W-:Y:S01]  /*5c10*/  @UP1 ULDC UR6, c[0x0][0x450] ;  /* 0x0001140000061ab9 */ /* 0x000fe20000000800 */
[C---:B------:R-:W-:Y:S01]  /*5c20*/  FMUL.FTZ R29, R0.reuse, R38 ;  /* 0x00000026001d7220 */ /* 0x040fe20000410000 */
[C---:B------:R-:W-:Y:S01]  /*5c30*/  FMUL.FTZ R59, R0.reuse, R64 ;  /* 0x00000040003b7220 */ /* 0x040fe20000410000 */
[C---:B------:R-:W-:Y:S01]  /*5c40*/  FMUL.FTZ R38, R0.reuse, R47 ;  /* 0x0000002f00267220 */ /* 0x040fe20000410000 */
[C---:B------:R-:W-:Y:S01]  /*5c50*/  FMUL.FTZ R64, R0.reuse, R69 ;  /* 0x0000004500407220 */ /* 0x040fe20000410000 */
[----:B------:R-:W-:Y:S01]  /*5c60*/  @P2 SHF.R.U32.HI R136, RZ, UR6, R26 ;  /* 0x00000006ff882c19 */ /* 0x000fe2000801161a */
[C---:B------:R-:W-:Y:S01]  /*5c70*/  FMUL.FTZ R47, R0.reuse, R58 ;  /* 0x0000003a002f7220 */ /* 0x040fe20000410000 */
[C---:B------:R-:W-:Y:S01]  /*5c80*/  FMUL.FTZ R69, R0.reuse, R73 ;  /* 0x0000004900457220 */ /* 0x040fe20000410000 */
[C---:B------:R-:W-:Y:S01]  /*5c90*/  FMUL.FTZ R58, R0.reuse, R67 ;  /* 0x00000043003a7220 */ /* 0x040fe20000410000 */
[C---:B------:R-:W-:Y:S01]  /*5ca0*/  FMUL.FTZ R73, R0.reuse, R77 ;  /* 0x0000004d00497220 */ /* 0x040fe20000410000 */
[C---:B------:R-:W-:Y:S01]  /*5cb0*/  FMUL.FTZ R8, R0.reuse, R25 ;  /* 0x0000001900087220 */ /* 0x040fe20000410000 */
[----:B------:R-:W-:Y:S01]  /*5cc0*/  FMUL.FTZ R67, R0, R72 ;  /* 0x0000004800437220 */ /* 0x000fe20000410000 */
[----:B------:R-:W-:-:S02]  /*5cd0*/  IMAD.SHL.U32 R77, R4, 0x80, RZ ;  /* 0x00000080044d7824 */ /* 0x000fc400078e00ff */
        /* <DEDUP_REMOVED lines=10> */
[----:B------:R-:W2:Y:S01]  /*5d80*/  SHFL.IDX PT, R82, R136, RZ, 0x1c1f ;  /* 0x001c1fff88527589 */ /* 0x000ea200000e0000 */
        /* <DEDUP_REMOVED lines=11> */
[----:B------:R-:W-:Y:S01]  /*5e40*/  UISETP.NE.AND UP0, UPT, UR48, URZ, UPT ;  /* 0x0000003f3000728c */ /* 0x000fe2000bf05270 */
[C---:B------:R-:W-:Y:S01]  /*5e50*/  FMUL.FTZ R53, R0.reuse, R60 ;  /* 0x0000003c00357220 */ /* 0x040fe20000410000 */
[C---:B------:R-:W-:Y:S01]  /*5e60*/  FMUL.FTZ R56, R0.reuse, R61 ;  /* 0x0000003d00387220 */ /* 0x040fe20000410000 */
[C---:B------:R-:W-:Y:S01]  /*5e70*/  FMUL.FTZ R51, R0.reuse, R62 ;  /* 0x0000003e00337220 */ /* 0x040fe20000410000 */
[C---:B------:R-:W-:Y:S01]  /*5e80*/  FMUL.FTZ R57, R0.reuse, R66 ;  /* 0x0000004200397220 */ /* 0x040fe20000410000 */
[C---:B------:R-:W-:Y:S01]  /*5e90*/  FMUL.FTZ R63, R0.reuse, R68 ;  /* 0x00000044003f7220 */ /* 0x040fe20000410000 */
[----:B------:R-:W-:Y:S01]  /*5ea0*/  IADD3 R27, -R77, 0x1, RZ ;  /* 0x000000014d1b7810 */ /* 0x000fe20007ffe1ff */
        /* <DEDUP_REMOVED lines=15> */
[----:B------:R-:W-:Y:S01]  /*5fa0*/  UIADD3 UR20, UR20, 0x19c40, URZ ;  /* 0x00019c4014147890 */ /* 0x000fe2000fffe03f */
[----:B------:R-:W-:Y:S01]  /*5fb0*/  IMAD R26, R16, -0x2, R27 ;  /* 0xfffffffe101a7824 */ /* 0x000fe200078e021b */
[----:B------:R-:W-:Y:S01]  /*5fc0*/  PLOP3.LUT P1, PT, PT, PT, UP0, 0x40, 0x0 ;  /* 0x000000000000781c */ /* 0x000fe20003f2e808 */
[----:B------:R-:W3:Y:S01]  /*5fd0*/  MUFU.TANH R7, R7 ;  /* 0x0000000700077308 */ /* 0x000ee20000002400 */
[----:B------:R-:W-:Y:S01]  /*5fe0*/  UPRMT UR20, UR45, 0x654, UR20 ;  /* 0x000006542d147896 */ /* 0x000fe20008000014 */
[----:B0-----:R-:W-:Y:S01]  /*5ff0*/  IMAD R27, R55, UR42, R26 ;  /* 0x0000002a371b7c24 */ /* 0x001fe2000f8e021a */
[----:B------:R-:W-:-:S03]  /*6000*/  ULOP3.LUT UR6, URZ, UR18, URZ, 0x33, !UPT ;  /* 0x000000123f067292 */ /* 0x000fc6000f8e333f */
[----:B-1----:R-:W-:Y:S02]  /*6010*/  IMAD.IADD R27, R27, 0x1, -R54 ;  /* 0x000000011b1b7824 */ /* 0x002fe400078e0a36 */
[----:B------:R-:W0:Y:S02]  /*6020*/  MUFU.TANH R8, R8 ;  /* 0x0000000800087308 */ /* 0x000e240000002400 */
[C---:B------:R-:W-:Y:S01]  /*6030*/  VIADD R86, R27.reuse, UR24 ;  /* 0x000000181b567c36 */ /* 0x040fe20008000000 */
[----:B------:R-:W-:Y:S01]  /*6040*/  SYNCS.ARRIVE.TRANS64.RED.A1T0 RZ, [UR20], RZ ;  /* 0x000000ffffff79a7 */ /* 0x000fe20008100414 */
[----:B------:R-:W-:Y:S02]  /*6050*/  VIADD R85, R27, UR6 ;  /* 0x000000061b557c36 */ /* 0x000fe40008000000 */
[--C-:B--2---:R-:W-:Y:S02]  /*6060*/  IMAD.IADD R84, R86, 0x1, R82.reuse ;  /* 0x0000000156547824 */ /* 0x104fe400078e0252 */
[----:B------:R-:W1:Y:S01]  /*6070*/  MUFU.TANH R9, R9 ;  /* 0x0000000900097308 */ /* 0x000e620000002400 */
[----:B------:R-:W-:-:S07]  /*6080*/  IMAD.IADD R83, R85, 0x1, R82 ;  /* 0x0000000155537824 */ /* 0x000fce00078e0252 */
[----:B------:R-:W2:Y:S08]  /*6090*/  MUFU.TANH R10, R10 ;  /* 0x0000000a000a7308 */ /* 0x000eb00000002400 */
        /* <DEDUP_REMOVED lines=66> */
[----:B------:R-:W-:Y:S01]  /*64c0*/  IMAD.U32 R137, RZ, RZ, UR23 ;  /* 0x00000017ff897e24 */ /* 0x000fe2000f8e00ff */
[----:B------:R-:W-:-:S04]  /*64d0*/  LOP3.LUT R87, RZ, R82, RZ, 0x33, !PT ;  /* 0x00000052ff577212 */ /* 0x000fc800078e33ff */
[----:B------:R-:W-:-:S13]  /*64e0*/  ISETP.NE.AND P1, PT, R137, 0x1, PT ;  /* 0x000000018900780c */ /* 0x000fda0003f25270 */
[----:B------:R-:W1:Y:S02]  /*64f0*/  @P1 LDC.64 R26, c[0x0][0x9e8] ;  /* 0x00027a00ff1a1b82 */ /* 0x000e640000000a00 */
[----:B-1----:R-:W-:-:S05]  /*6500*/  @P1 IMAD.HI.U32 R26, R87, R26, RZ ;  /* 0x0000001a571a1227 */ /* 0x002fca00078e00ff */
[----:B------:R-:W-:-:S04]  /*6510*/  @P1 SHF.R.U32.HI R87, RZ, R27, R26 ;  /* 0x0000001bff571219 */ /* 0x000fc8000001161a */
[----:B------:R-:W-:Y:S01]  /*6520*/  LOP3.LUT R82, RZ, R87, RZ, 0x33, !PT ;  /* 0x00000057ff527212 */ /* 0x000fe200078e33ff */
[----:B------:R-:W-:Y:S06]  /*6530*/  BRA `(.L_x_795) ;  /* 0x0000000000147947 */ /* 0x000fec0003800000 */
.L_x_794:
[----:B------:R-:W-:-:S05]  /*6540*/  IMAD.U32 R137, RZ, RZ, UR23 ;  /* 0x00000017ff897e24 */ /* 0x000fca000f8e00ff */
[----:B------:R-:W-:-:S13]  /*6550*/  ISETP.NE.AND P1, PT, R137, 0x1, PT ;  /* 0x000000018900780c */ /* 0x000fda0003f25270 */
[----:B------:R-:W1:Y:S02]  /*6560*/  @P1 LDC.64 R26, c[0x0][0x9e8] ;  /* 0x00027a00ff1a1b82 */ /* 0x000e640000000a00 */
[----:B-1----:R-:W-:-:S05]  /*6570*/  @P1 IMAD.HI.U32 R26, R82, R26, RZ ;  /* 0x0000001a521a1227 */ /* 0x002fca00078e00ff */
[----:B------:R-:W-:-:S07]  /*6580*/  @P1 SHF.R.U32.HI R82, RZ, R27, R26 ;  /* 0x0000001bff521219 */ /* 0x000fce000001161a */
.L_x_795:
[----:B------:R-:W-:Y:S05]  /*6590*/  BSYNC B0 ;  /* 0x0000000000007941 */ /* 0x000fea0003800000 */
.L_x_793:
[----:B------:R-:W-:-:S04]  /*65a0*/  IMAD R27, R82, R137, -R77 ;  /* 0x00000089521b7224 */ /* 0x000fc800078e0a4d */
[----:B------:R-:W-:-:S05]  /*65b0*/  IMAD R27, R16, -0x2, R27 ;  /* 0xfffffffe101b7824 */ /* 0x000fca00078e021b */
[----:B------:R-:W-:Y:S02]  /*65c0*/  VIADDMNMX R84, R27, R137, R84, PT ;  /* 0x000000891b547246 */ /* 0x000fe40003800154 */
[----:B------:R-:W-:-:S07]  /*65d0*/  VIMNMX R83, R83, R27, !PT ;  /* 0x0000001b53537248 */ /* 0x000fce0007fe0100 */
.L_x_792:
[----:B------:R-:W-:Y:S01]  /*65e0*/  ISETP.GT.AND P1, PT, R4, -0x1, PT ;  /* 0xffffffff0400780c */ /* 0x000fe20003f24270 */
[----:B------:R-:W1:Y:S01]  /*65f0*/  SHFL.IDX PT, R26, R136, 0x1, 0x1c1f ;  /* 0x003c1f00881a7f89 */ /* 0x000e6200000e0000 */
[----:B------:R-:W-:Y:S02]  /*6600*/  UISETP.NE.AND UP0, UPT, UR48, URZ, UPT ;  /* 0x0000003f3000728c */ /* 0x000fe4000bf05270 */
[C---:B------:R-:W-:Y:S02]  /*6610*/  ISETP.GT.AND P3, PT, R83.reuse, 0x8, P1 ;  /* 0x000000085300780c */ /* 0x040fe40000f64270 */
[C---:B------:R-:W-:Y:S02]  /*6620*/  ISETP.GT.AND P6, PT, R83.reuse, RZ, P1 ;  /* 0x000000ff5300720c */ /* 0x040fe40000fc4270 */
[----:B------:R-:W-:Y:S02]  /*6630*/  ISETP.LT.OR P3, PT, R84, 0x9, P3 ;  /* 0x000000095400780c */ /* 0x000fe40001f61670 */
[----:B------:R-:W-:-:S02]  /*6640*/  ISETP.GT.AND P2, PT, R83, 0x1, P1 ;  /* 0x000000015300780c */ /* 0x000fc40000f44270 */
[----:B------:R-:W-:Y:S02]  /*6650*/  FSEL R11, R11, -INF , !P3 ;  /* 0xff8000000b0b7808 */ /* 0x000fe40005800000 */
[----:B------:R-:W-:Y:S02]  /*6660*/  ISETP.GT.AND P3, PT, R83, 0x19, P1 ;  /* 0x000000195300780c */ /* 0x000fe40000f64270 */
[C---:B------:R-:W-:Y:S02]  /*6670*/  ISETP.LT.OR P6, PT, R84.reuse, 0x1, P6 ;  /* 0x000000015400780c */ /* 0x040fe400037c1670 */
[C---:B------:R-:W-:Y:S02]  /*6680*/  ISETP.LT.OR P2, PT, R84.reuse, 0x2, P2 ;  /* 0x000000025400780c */ /* 0x040fe40001741670 */
[----:B------:R-:W-:Y:S02]  /*6690*/  ISETP.LT.OR P3, PT, R84, 0x1a, P3 ;  /* 0x0000001a5400780c */ /* 0x000fe40001f61670 */
[----:B------:R-:W-:-:S02]  /*66a0*/  FSEL R82, R7, -INF , !P6 ;  /* 0xff80000007527808 */ /* 0x000fc40007000000 */
[----:B0-----:R-:W-:Y:S01]  /*66b0*/  FSEL R8, R8, -INF , !P2 ;  /* 0xff80000008087808 */ /* 0x001fe20005000000 */
[--C-:B-1----:R-:W-:Y:S01]  /*66c0*/  IMAD.IADD R86, R86, 0x1, R26.reuse ;  /* 0x0000000156567824 */ /* 0x102fe200078e021a */
[----:B------:R-:W-:Y:S01]  /*66d0*/  ISETP.GT.AND P5, PT, R83, 0x9, P1 ;  /* 0x000000095300780c */ /* 0x000fe20000fa4270 */
[----:B------:R-:W-:Y:S01]  /*66e0*/  IMAD.IADD R85, R85, 0x1, R26 ;  /* 0x0000000155557824 */ /* 0x000fe200078e021a */
[C---:B------:R-:W-:Y:S02]  /*66f0*/  ISETP.GT.AND P4, PT, R83.reuse, 0x10, P1 ;  /* 0x000000105300780c */ /* 0x040fe40000f84270 */
[C---:B------:R-:W-:Y:S02]  /*6700*/  ISETP.GT.AND P6, PT, R83.reuse, 0x11, P1 ;  /* 0x000000115300780c */ /* 0x040fe40000fc4270 */
[----:B------:R-:W-:Y:S02]  /*6710*/  ISETP.GT.AND P2, PT, R83, 0x18, P1 ;  /* 0x000000185300780c */ /* 0x000fe40000f44270 */
[----:B------:R-:W-:-:S02]  /*6720*/  FSEL R28, R28, -INF , !P3 ;  /* 0xff8000001c1c7808 */ /* 0x000fc40005800000 */
[----:B------:R-:W-:Y:S02]  /*6730*/  ISETP.GT.AND P3, PT, R83, 0x30, P1 ;  /* 0x000000305300780c */ /* 0x000fe40000f64270 */
[C---:B------:R-:W-:Y:S02]  /*6740*/  ISETP.LT.OR P5, PT, R84.reuse, 0xa, P5 ;  /* 0x0000000a5400780c */ /* 0x040fe40002fa1670 */
[C---:B------:R-:W-:Y:S02]  /*6750*/  ISETP.LT.OR P4, PT, R84.reuse, 0x11, P4 ;  /* 0x000000115400780c */ /* 0x040fe40002781670 */
[C---:B------:R-:W-:Y:S02]  /*6760*/  ISETP.LT.OR P6, PT, R84.reuse, 0x12, P6 ;  /* 0x000000125400780c */ /* 0x040fe400037c1670 */
[C---:B------:R-:W-:Y:S02]  /*6770*/  ISETP.LT.OR P2, PT, R84.reuse, 0x19, P2 ;  /* 0x000000195400780c */ /* 0x040fe40001741670 */
[----:B------:R-:W-:-:S02]  /*6780*/  ISETP.LT.OR P3, PT, R84, 0x31, P3 ;  /* 0x000000315400780c */ /* 0x000fc40001f61670 */
[----:B------:R-:W-:Y:S02]  /*6790*/  FSEL R12, R12, -INF , !P5 ;  /* 0xff8000000c0c7808 */ /* 0x000fe40006800000 */
[----:B------:R-:W-:Y:S02]  /*67a0*/  FSEL R15, R15, -INF , !P4 ;  /* 0xff8000000f0f7808 */ /* 0x000fe40006000000 */
[----:B------:R-:W-:Y:S02]  /*67b0*/  FSEL R20, R20, -INF , !P6 ;  /* 0xff80000014147808 */ /* 0x000fe40007000000 */
[----:B------:R-:W-:Y:S02]  /*67c0*/  FSEL R25, R25, -INF , !P2 ;  /* 0xff80000019197808 */ /* 0x000fe40005000000 */
[C---:B------:R-:W-:Y:S02]  /*67d0*/  ISETP.GT.AND P5, PT, R83.reuse, 0x20, P1 ;  /* 0x000000205300780c */ /* 0x040fe40000fa4270 */
[----:B------:R-:W-:-:S02]  /*67e0*/  ISETP.GT.AND P4, PT, R83, 0x21, P1 ;  /* 0x000000215300780c */ /* 0x000fc40000f84270 */
[C---:B------:R-:W-:Y:S02]  /*67f0*/  ISETP.GT.AND P6, PT, R83.reuse, 0x28, P1 ;  /* 0x000000285300780c */ /* 0x040fe40000fc4270 */
[----:B------:R-:W-:Y:S02]  /*6800*/  ISETP.GT.AND P2, PT, R83, 0x29, P1 ;  /* 0x000000295300780c */ /* 0x000fe40000f44270 */
[----:B------:R-:W-:Y:S02]  /*6810*/  FSEL R41, R41, -INF , !P3 ;  /* 0xff80000029297808 */ /* 0x000fe40005800000 */
[----:B------:R-:W-:Y:S02]  /*6820*/  ISETP.GT.AND P3, PT, R83, 0x41, P1 ;  /* 0x000000415300780c */ /* 0x000fe40000f64270 */
[C---:B------:R-:W-:Y:S02]  /*6830*/  ISETP.LT.OR P5, PT, R84.reuse, 0x21, P5 ;  /* 0x000000215400780c */ /* 0x040fe40002fa1670 */
[----:B------:R-:W-:-:S02]  /*6840*/  ISETP.LT.OR P4, PT, R84, 0x22, P4 ;  /* 0x000000225400780c */ /* 0x000fc40002781670 */
[C---:B------:R-:W-:Y:S02]  /*6850*/  ISETP.LT.OR P6, PT, R84.reuse, 0x29, P6 ;  /* 0x000000295400780c */ /* 0x040fe400037c1670 */
[C---:B------:R-:W-:Y:S02]  /*6860*/  ISETP.LT.OR P2, PT, R84.reuse, 0x2a, P2 ;  /* 0x0000002a5400780c */ /* 0x040fe40001741670 */
[----:B------:R-:W-:Y:S02]  /*6870*/  ISETP.LT.OR P3, PT, R84, 0x42, P3 ;  /* 0x000000425400780c */ /* 0x000fe40001f61670 */
[----:B------:R-:W-:Y:S02]  /*6880*/  FSEL R31, R31, -INF , !P5 ;  /* 0xff8000001f1f7808 */ /* 0x000fe40006800000 */
[----:B------:R-:W-:Y:S02]  /*6890*/  FSEL R32, R32, -INF , !P4 ;  /* 0xff80000020207808 */ /* 0x000fe40006000000 */
[----:B------:R-:W-:-:S02]  /*68a0*/  FSEL R35, R35, -INF , !P6 ;  /* 0xff80000023237808 */ /* 0x000fc40007000000 */
[----:B------:R-:W-:Y:S02]  /*68b0*/  FSEL R36, R36, -INF , !P2 ;  /* 0xff80000024247808 */ /* 0x000fe40005000000 */
[C---:B------:R-:W-:Y:S02]  /*68c0*/  ISETP.GT.AND P5, PT, R83.reuse, 0x31, P1 ;  /* 0x000000315300780c */ /* 0x040fe40000fa4270 */
        /* <DEDUP_REMOVED lines=34> */
[----:B------:R-:W-:Y:S02]  /*6af0*/  PLOP3.LUT P3, PT, PT, PT, UP0, 0x40, 0x0 ;  /* 0x000000000000781c */ /* 0x000fe40003f6e808 */
[C---:B------:R-:W-:Y:S02]  /*6b00*/  ISETP.LT.OR P5, PT, R84.reuse, 0x5a, P5 ;  /* 0x0000005a5400780c */ /* 0x040fe40002fa1670 */
[C---:B------:R-:W-:Y:S02]  /*6b10*/  ISETP.LT.OR P4, PT, R84.reuse, 0x61, P4 ;  /* 0x000000615400780c */ /* 0x040fe40002781670 */
[C---:B------:R-:W-:Y:S02]  /*6b20*/  ISETP.LT.OR P6, PT, R84.reuse, 0x62, P6 ;  /* 0x000000625400780c */ /* 0x040fe400037c1670 */
[----:B------:R-:W-:Y:S02]  /*6b30*/  ISETP.LT.OR P2, PT, R84, 0x69, P2 ;  /* 0x000000695400780c */ /* 0x000fe40001741670 */
[----:B------:R-:W-:-:S02]  /*6b40*/  FSEL R64, R64, -INF , !P5 ;  /* 0xff80000040407808 */ /* 0x000fc40006800000 */
[----:B------:R-:W-:Y:S02]  /*6b50*/  FSEL R67, R67, -INF , !P4 ;  /* 0xff80000043437808 */ /* 0x000fe40006000000 */
[----:B------:R-:W-:Y:S02]  /*6b60*/  FSEL R69, R69, -INF , !P6 ;  /* 0xff80000045457808 */ /* 0x000fe40007000000 */
[----:B------:R-:W-:Y:S02]  /*6b70*/  FSEL R71, R71, -INF , !P2 ;  /* 0xff80000047477808 */ /* 0x000fe40005000000 */
[C---:B------:R-:W-:Y:S02]  /*6b80*/  ISETP.GT.AND P5, PT, R83.reuse, 0x70, P1 ;  /* 0x000000705300780c */ /* 0x040fe40000fa4270 */
[C---:B------:R-:W-:Y:S02]  /*6b90*/  ISETP.GT.AND P4, PT, R83.reuse, 0x71, P1 ;  /* 0x000000715300780c */ /* 0x040fe40000f84270 */
[----:B------:R-:W-:-:S02]  /*6ba0*/  ISETP.GT.AND P6, PT, R83, 0x78, P1 ;  /* 0x000000785300780c */ /* 0x000fc40000fc4270 */
[----:B------:R-:W-:Y:S02]  /*6bb0*/  ISETP.GT.AND P2, PT, R83, 0x79, P1 ;  /* 0x000000795300780c */ /* 0x000fe40000f44270 */
[C---:B------:R-:W-:Y:S02]  /*6bc0*/  ISETP.LT.OR P5, PT, R84.reuse, 0x71, P5 ;  /* 0x000000715400780c */ /* 0x040fe40002fa1670 */
[C---:B------:R-:W-:Y:S02]  /*6bd0*/  ISETP.LT.OR P4, PT, R84.reuse, 0x72, P4 ;  /* 0x000000725400780c */ /* 0x040fe40002781670 */
[C---:B------:R-:W-:Y:S02]  /*6be0*/  ISETP.LT.OR P6, PT, R84.reuse, 0x79, P6 ;  /* 0x000000795400780c */ /* 0x040fe400037c1670 */
[----:B------:R-:W-:Y:S02]  /*6bf0*/  ISETP.LT.OR P2, PT, R84, 0x7a, P2 ;  /* 0x0000007a5400780c */ /* 0x000fe40001741670 */
[----:B------:R-:W-:-:S02]  /*6c00*/  FSEL R75, R75, -INF , !P5 ;  /* 0xff8000004b4b7808 */ /* 0x000fc40006800000 */
[----:B------:R-:W-:Y:S02]  /*6c10*/  FSEL R78, R78, -INF , !P4 ;  /* 0xff8000004e4e7808 */ /* 0x000fe40006000000 */
[----:B------:R-:W-:Y:S02]  /*6c20*/  FSEL R80, R80, -INF , !P6 ;  /* 0xff80000050507808 */ /* 0x000fe40007000000 */
[----:B------:R-:W-:Y:S01]  /*6c30*/  FSEL R81, R81, -INF , !P2 ;  /* 0xff80000051517808 */ /* 0x000fe20005000000 */
[----:B------:R-:W-:Y:S06]  /*6c40*/  @P3 BRA `(.L_x_796) ;  /* 0x00000000005c3947 */ /* 0x000fec0003800000 */
        /* <DEDUP_REMOVED lines=8> */
[----:B------:R-:W0:Y:S02]  /*6cd0*/  @P2 LDC.64 R26, c[0x0][0x9e8] ;  /* 0x00027a00ff1a2b82 */ /* 0x000e240000000a00 */
[----:B0-----:R-:W-:-:S05]  /*6ce0*/  @P2 IMAD.HI.U32 R26, R7, R26, RZ ;  /* 0x0000001a071a2227 */ /* 0x001fca00078e00ff */
[----:B------:R-:W-:-:S04]  /*6cf0*/  @P2 SHF.R.U32.HI R7, RZ, R27, R26 ;  /* 0x0000001bff072219 */ /* 0x000fc8000001161a */
[----:B------:R-:W-:Y:S01]  /*6d00*/  LOP3.LUT R7, RZ, R7, RZ, 0x33, !PT ;  /* 0x00000007ff077212 */ /* 0x000fe200078e33ff */
[----:B------:R-:W-:Y:S06]  /*6d10*/  BRA `(.L_x_799) ;  /* 0x0000000000147947 */ /* 0x000fec0003800000 */
.L_x_798:
[----:B------:R-:W-:-:S05]  /*6d20*/  IMAD.U32 R84, RZ, RZ, UR23 ;  /* 0x00000017ff547e24 */ /* 0x000fca000f8e00ff */
[----:B------:R-:W-:-:S13]  /*6d30*/  ISETP.NE.AND P2, PT, R84, 0x1, PT ;  /* 0x000000015400780c */ /* 0x000fda0003f45270 */
[----:B------:R-:W0:Y:S02]  /*6d40*/  @P2 LDC.64 R26, c[0x0][0x9e8] ;  /* 0x00027a00ff1a2b82 */ /* 0x000e240000000a00 */
[----:B0-----:R-:W-:-:S05]  /*6d50*/  @P2 IMAD.HI.U32 R26, R7, R26, RZ ;  /* 0x0000001a071a2227 */ /* 0x001fca00078e00ff */
[----:B------:R-:W-:-:S07]  /*6d60*/  @P2 SHF.R.U32.HI R7, RZ, R27, R26 ;  /* 0x0000001bff072219 */ /* 0x000fce000001161a */
.L_x_799:
[----:B------:R-:W-:Y:S05]  /*6d70*/  BSYNC B0 ;  /* 0x0000000000007941 */ /* 0x000fea0003800000 */
.L_x_797:
[----:B------:R-:W-:-:S04]  /*6d80*/  IMAD R7, R7, R84, -R77 ;  /* 0x0000005407077224 */ /* 0x000fc800078e0a4d */
[----:B------:R-:W-:-:S05]  /*6d90*/  IMAD R7, R16, -0x2, R7 ;  /* 0xfffffffe10077824 */ /* 0x000fca00078e0207 */
[----:B------:R-:W-:Y:S02]  /*6da0*/  VIADDMNMX R86, R7, R84, R86, PT ;  /* 0x0000005407567246 */ /* 0x000fe40003800156 */
[----:B------:R-:W-:-:S07]  /*6db0*/  VIMNMX R85, R85, R7, !PT ;  /* 0x0000000755557248 */ /* 0x000fce0007fe0100 */
.L_x_796:
[----:B------:R-:W-:Y:S01]  /*6dc0*/  FMNMX.FTZ R7, R82, R5, !PT ;  /* 0x0000000552077209 */ /* 0x000fe20007810000 */
[----:B------:R-:W-:Y:S01]  /*6dd0*/  UMOV UR6, UR19 ;  /* 0x0000001300067c82 */ /* 0x000fe20008000000 */
[----:B------:R-:W-:Y:S01]  /*6de0*/  ISETP.GT.AND P5, PT, R85, 0x10, P1 ;  /* 0x000000105500780c */ /* 0x000fe20000fa4270 */
[----:B------:R-:W-:Y:S01]  /*6df0*/  IMAD.U32 R136, RZ, RZ, UR6 ;  /* 0x00000006ff887e24 */ /* 0x000fe2000f8e00ff */
[----:B------:R-:W-:Y:S02]  /*6e00*/  FMNMX.FTZ R26, R8, R7, !PT ;  /* 0x00000007081a7209 */ /* 0x000fe40007810000 */
[----:B------:R-:W-:Y:S02]  /*6e10*/  ISETP.LT.OR P5, PT, R86, 0x11, P5 ;  /* 0x000000115600780c */ /* 0x000fe40002fa1670 */
[----:B------:R-:W-:Y:S02]  /*6e20*/  FMNMX.FTZ R7, R11, R26, !PT ;  /* 0x0000001a0b077209 */ /* 0x000fe40007810000 */
[----:B------:R-:W-:-:S02]  /*6e30*/  FSEL R21, R21, -INF , !P5 ;  /* 0xff80000015157808 */ /* 0x000fc40006800000 */
[----:B------:R-:W-:Y:S02]  /*6e40*/  FMNMX.FTZ R26, R12, R7, !PT ;  /* 0x000000070c1a7209 */ /* 0x000fe40007810000 */
[----:B------:R-:W-:Y:S02]  /*6e50*/  ISETP.GT.AND P5, PT, R85, 0x20, P1 ;  /* 0x000000205500780c */ /* 0x000fe40000fa4270 */
[----:B------:R-:W-:Y:S02]  /*6e60*/  FMNMX.FTZ R7, R15, R26, !PT ;  /* 0x0000001a0f077209 */ /* 0x000fe40007810000 */
[----:B------:R-:W-:Y:S02]  /*6e70*/  ISETP.LT.OR P5, PT, R86, 0x21, P5 ;  /* 0x000000215600780c */ /* 0x000fe40002fa1670 */
[----:B------:R-:W-:Y:S02]  /*6e80*/  FMNMX.FTZ R26, R20, R7, !PT ;  /* 0x00000007141a7209 */ /* 0x000fe40007810000 */
[----:B------:R-:W-:-:S02]  /*6e90*/  ISETP.GT.AND P4, PT, R85, 0x9, P1 ;  /* 0x000000095500780c */ /* 0x000fc40000f84270 */
[----:B------:R-:W-:Y:S02]  /*6ea0*/  FMNMX.FTZ R7, R25, R26, !PT ;  /* 0x0000001a19077209 */ /* 0x000fe40007810000 */
[----:B------:R-:W-:Y:S02]  /*6eb0*/  FSEL R33, R33, -INF , !P5 ;  /* 0xff80000021217808 */ /* 0x000fe40006800000 */
[----:B------:R-:W-:Y:S02]  /*6ec0*/  FMNMX.FTZ R26, R28, R7, !PT ;  /* 0x000000071c1a7209 */ /* 0x000fe40007810000 */
[----:B------:R-:W-:Y:S02]  /*6ed0*/  ISETP.GT.AND P5, PT, R85, RZ, P1 ;  /* 0x000000ff5500720c */ /* 0x000fe40000fa4270 */
[----:B------:R-:W-:Y:S02]  /*6ee0*/  FMNMX.FTZ R7, R31, R26, !PT ;  /* 0x0000001a1f077209 */ /* 0x000fe40007810000 */
[----:B------:R-:W-:-:S02]  /*6ef0*/  ISETP.LT.OR P4, PT, R86, 0xa, P4 ;  /* 0x0000000a5600780c */ /* 0x000fc40002781670 */
[----:B------:R-:W-:Y:S02]  /*6f00*/  FMNMX.FTZ R26, R32, R7, !PT ;  /* 0x00000007201a7209 */ /* 0x000fe40007810000 */
[----:B------:R-:W-:Y:S02]  /*6f10*/  ISETP.GT.AND P2, PT, R85, 0x1, P1 ;  /* 0x000000015500780c */ /* 0x000fe40000f44270 */
[----:B------:R-:W-:Y:S02]  /*6f20*/  FMNMX.FTZ R7, R35, R26, !PT ;  /* 0x0000001a23077209 */ /* 0x000fe40007810000 */
[----:B------:R-:W-:Y:S02]  /*6f30*/  ISETP.LT.OR P5, PT, R86, 0x1, P5 ;  /* 0x000000015600780c */ /* 0x000fe40002fa1670 */
[----:B------:R-:W-:Y:S02]  /*6f40*/  FMNMX.FTZ R26, R36, R7, !PT ;  /* 0x00000007241a7209 */ /* 0x000fe40007810000 */
[----:B------:R-:W-:-:S02]  /*6f50*/  ISETP.GT.AND P3, PT, R85, 0x8, P1 ;  /* 0x000000085500780c */ /* 0x000fc40000f64270 */
[----:B------:R-:W-:Y:S02]  /*6f60*/  FMNMX.FTZ R7, R41, R26, !PT ;  /* 0x0000001a29077209 */ /* 0x000fe40007810000 */
[----:B------:R-:W-:Y:S02]  /*6f70*/  ISETP.LT.OR P2, PT, R86, 0x2, P2 ;  /* 0x000000025600780c */ /* 0x000fe40001741670 */
[----:B------:R-:W-:Y:S02]  /*6f80*/  FMNMX.FTZ R26, R42, R7, !PT ;  /* 0x000000072a1a7209 */ /* 0x000fe40007810000 */
[----:B------:R-:W-:Y:S02]  /*6f90*/  ISETP.LT.OR P3, PT, R86, 0x9, P3 ;  /* 0x000000095600780c */ /* 0x000fe40001f61670 */
[----:B------:R-:W-:Y:S02]  /*6fa0*/  FMNMX.FTZ R7, R45, R26, !PT ;  /* 0x0000001a2d077209 */ /* 0x000fe40007810000 */
[----:B------:R-:W-:-:S02]  /*6fb0*/  FSEL R10, R10, -INF , !P2 ;  /* 0xff8000000a0a7808 */ /* 0x000fc40005000000 */
[----:B------:R-:W-:Y:S02]  /*6fc0*/  FMNMX.FTZ R26, R46, R7, !PT ;  /* 0x000000072e1a7209 */ /* 0x000fe40007810000 */
[----:B------:R-:W-:Y:S02]  /*6fd0*/  FSEL R13, R13, -INF , !P3 ;  /* 0xff8000000d0d7808 */ /* 0x000fe40005800000 */
[----:B------:R-:W-:Y:S02]  /*6fe0*/  FMNMX.FTZ R7, R49, R26, !PT ;  /* 0x0000001a31077209 */ /* 0x000fe40007810000 */
[C---:B------:R-:W-:Y:S02]  /*6ff0*/  ISETP.GT.AND P2, PT, R85.reuse, 0x11, P1 ;  /* 0x000000115500780c */ /* 0x040fe40000f44270 */
        /* <DEDUP_REMOVED lines=15> */
[C---:B------:R-:W-:Y:S02]  /*70f0*/  ISETP.LT.OR P2, PT, R86.reuse, 0x22, P2 ;  /* 0x000000225600780c */ /* 0x040fe40001741670 */
[----:B------:R-:W-:Y:S02]  /*7100*/  FMNMX.FTZ R26, R69, R26, !PT ;  /* 0x0000001a451a7209 */ /* 0x000fe40007810000 */
[----:B------:R-:W-:Y:S02]  /*7110*/  ISETP.LT.OR P3, PT, R86, 0x29, P3 ;  /* 0x000000295600780c */ /* 0x000fe40001f61670 */
[----:B------:R-:W-:Y:S02]  /*7120*/  FMNMX.FTZ R26, R71, R26, !PT ;  /* 0x0000001a471a7209 */ /* 0x000fe40007810000 */
[----:B------:R-:W-:-:S02]  /*7130*/  FSEL R34, R34, -INF , !P2 ;  /* 0xff80000022227808 */ /* 0x000fc40005000000 */
[----:B------:R-:W-:Y:S02]  /*7140*/  FMNMX.FTZ R26, R73, R26, !PT ;  /* 0x0000001a491a7209 */ /* 0x000fe40007810000 */
[----:B------:R-:W-:Y:S02]  /*7150*/  ISETP.GT.AND P2, PT, R85, 0x30, P1 ;  /* 0x000000305500780c */ /* 0x000fe40000f44270 */
[----:B------:R-:W-:Y:S02]  /*7160*/  FMNMX.FTZ R7, R75, R26, !PT ;  /* 0x0000001a4b077209 */ /* 0x000fe40007810000 */
[----:B------:R-:W-:Y:S02]  /*7170*/  FSEL R37, R37, -INF , !P3 ;  /* 0xff80000025257808 */ /* 0x000fe40005800000 */
[----:B------:R-:W-:Y:S02]  /*7180*/  FMNMX.FTZ R7, R78, R7, !PT ;  /* 0x000000074e077209 */ /* 0x000fe40007810000 */
[----:B------:R-:W-:-:S02]  /*7190*/  ISETP.GT.AND P3, PT, R85, 0x31, P1 ;  /* 0x000000315500780c */ /* 0x000fc40000f64270 */
[----:B------:R-:W-:Y:S02]  /*71a0*/  FMNMX.FTZ R26, R80, R7, !PT ;  /* 0x00000007501a7209 */ /* 0x000fe40007810000 */
[C---:B------:R-:W-:Y:S02]  /*71b0*/  ISETP.LT.OR P2, PT, R86.reuse, 0x31, P2 ;  /* 0x000000315600780c */ /* 0x040fe40001741670 */
[----:B------:R-:W-:Y:S02]  /*71c0*/  FMNMX.FTZ R26, R81, R26, !PT ;  /* 0x0000001a511a7209 */ /* 0x000fe40007810000 */
[----:B------:R-:W-:Y:S02]  /*71d0*/  FSEL R39, R39, -INF , !P2 ;  /* 0xff80000027277808 */ /* 0x000fe40005000000 */
[----:B------:R-:W-:Y:S01]  /*71e0*/  ISETP.LT.OR P3, PT, R86, 0x32, P3 ;  /* 0x000000325600780c */ /* 0x000fe20001f61670 */
[----:B------:R-:W0:Y:S01]  /*71f0*/  SHFL.BFLY PT, R7, R26, 0x2, 0x1f ;  /* 0x0c401f001a077f89 */ /* 0x000e2200000e0000 */
[----:B------:R-:W-:-:S02]  /*7200*/  ISETP.GT.AND P2, PT, R85, 0x40, P1 ;  /* 0x000000405500780c */ /* 0x000fc40000f44270 */
[----:B------:R-:W-:Y:S02]  /*7210*/  FSEL R40, R40, -INF , !P3 ;  /* 0xff80000028287808 */ /* 0x000fe40005800000 */
[----:B------:R-:W-:Y:S02]  /*7220*/  ISETP.GT.AND P3, PT, R85, 0x41, P1 ;  /* 0x000000415500780c */ /* 0x000fe40000f64270 */
[C---:B------:R-:W-:Y:S02]  /*7230*/  ISETP.LT.OR P2, PT, R86.reuse, 0x41, P2 ;  /* 0x000000415600780c */ /* 0x040fe40001741670 */
[----:B------:R-:W-:Y:S02]  /*7240*/  ISETP.LT.OR P3, PT, R86, 0x42, P3 ;  /* 0x000000425600780c */ /* 0x000fe40001f61670 */
[----:B------:R-:W-:Y:S02]  /*7250*/  FSEL R47, R47, -INF , !P2 ;  /* 0xff8000002f2f7808 */ /* 0x000fe40005000000 */
[----:B------:R-:W-:-:S02]  /*7260*/  FSEL R48, R48, -INF , !P3 ;  /* 0xff80000030307808 */ /* 0x000fc40005800000 */
[C---:B------:R-:W-:Y:S02]  /*7270*/  ISETP.GT.AND P2, PT, R85.reuse, 0x50, P1 ;  /* 0x000000505500780c */ /* 0x040fe40000f44270 */
[----:B------:R-:W-:Y:S02]  /*7280*/  ISETP.GT.AND P3, PT, R85, 0x51, P1 ;  /* 0x000000515500780c */ /* 0x000fe40000f64270 */
[C---:B------:R-:W-:Y:S02]  /*7290*/  ISETP.LT.OR P2, PT, R86.reuse, 0x51, P2 ;  /* 0x000000515600780c */ /* 0x040fe40001741670 */
[----:B------:R-:W-:Y:S02]  /*72a0*/  ISETP.LT.OR P3, PT, R86, 0x52, P3 ;  /* 0x000000525600780c */ /* 0x000fe40001f61670 */
[----:B------:R-:W-:Y:S02]  /*72b0*/  FSEL R57, R57, -INF , !P2 ;  /* 0xff80000039397808 */ /* 0x000fe40005000000 */
[----:B0-----:R-:W-:-:S02]  /*72c0*/  FMNMX.FTZ R27, R26, R7, !PT ;  /* 0x000000071a1b7209 */ /* 0x001fc40007810000 */
[----:B------:R-:W-:Y:S02]  /*72d0*/  FSEL R58, R58, -INF , !P3 ;  /* 0xff8000003a3a7808 */ /* 0x000fe40005800000 */
[C---:B------:R-:W-:Y:S01]  /*72e0*/  ISETP.GT.AND P2, PT, R85.reuse, 0x60, P1 ;  /* 0x000000605500780c */ /* 0x040fe20000f44270 */
[----:B------:R-:W0:Y:S01]  /*72f0*/  SHFL.BFLY PT, R84, R27, 0x1, 0x1f ;  /* 0x0c201f001b547f89 */ /* 0x000e2200000e0000 */
[----:B------:R-:W-:Y:S02]  /*7300*/  ISETP.GT.AND P3, PT, R85, 0x61, P1 ;  /* 0x000000615500780c */ /* 0x000fe40000f64270 */
[C---:B------:R-:W-:Y:S02]  /*7310*/  ISETP.LT.OR P2, PT, R86.reuse, 0x61, P2 ;  /* 0x000000615600780c */ /* 0x040fe40001741670 */
[----:B------:R-:W-:Y:S02]  /*7320*/  ISETP.LT.OR P3, PT, R86, 0x62, P3 ;  /* 0x000000625600780c */ /* 0x000fe40001f61670 */
[----:B------:R-:W-:-:S02]  /*7330*/  FSEL R65, R65, -INF , !P2 ;  /* 0xff80000041417808 */ /* 0x000fc40005000000 */
[----:B------:R-:W-:Y:S02]  /*7340*/  FSEL R66, R66, -INF , !P3 ;  /* 0xff80000042427808 */ /* 0x000fe40005800000 */
[C---:B------:R-:W-:Y:S02]  /*7350*/  ISETP.GT.AND P2, PT, R85.reuse, 0x70, P1 ;  /* 0x000000705500780c */ /* 0x040fe40000f44270 */
[----:B------:R-:W-:Y:S02]  /*7360*/  ISETP.GT.AND P3, PT, R85, 0x71, P1 ;  /* 0x000000715500780c */ /* 0x000fe40000f64270 */
[C---:B------:R-:W-:Y:S02]  /*7370*/  ISETP.LT.OR P2, PT, R86.reuse, 0x71, P2 ;  /* 0x000000715600780c */ /* 0x040fe40001741670 */
[----:B------:R-:W-:Y:S02]  /*7380*/  ISETP.LT.OR P3, PT, R86, 0x72, P3 ;  /* 0x000000725600780c */ /* 0x000fe40001f61670 */
[----:B------:R-:W-:-:S02]  /*7390*/  FSEL R72, R72, -INF , !P2 ;  /* 0xff80000048487808 */ /* 0x000fc40005000000 */
[----:B------:R-:W-:Y:S02]  /*73a0*/  FSEL R74, R74, -INF , !P3 ;  /* 0xff8000004a4a7808 */ /* 0x000fe40005800000 */
[----:B0-----:R-:W-:Y:S02]  /*73b0*/  FMNMX.FTZ R7, R27, R84, !PT ;  /* 0x000000541b077209 */ /* 0x001fe40007810000 */
[----:B------:R-:W-:Y:S02]  /*73c0*/  FSEL R27, R14, -INF , !P4 ;  /* 0xff8000000e1b7808 */ /* 0x000fe40006000000 */
[C---:B------:R-:W-:Y:S01]  /*73d0*/  FSETP.NEU.FTZ.AND P6, PT, R7.reuse, -INF , PT ;  /* 0xff8000000700780b */ /* 0x040fe20003fdd000 */
[----:B------:R-:W-:-:S01]  /*73e0*/  FFMA.FTZ R77, R7, R136, -8 ;  /* 0xc1000000074d7423 */ /* 0x000fc20000010088 */
[----:B------:R-:W-:-:S04]  /*73f0*/  ISETP.GT.AND P4, PT, R85, 0x19, P1 ;  /* 0x000000195500780c */ /* 0x000fc80000f84270 */
[----:B------:R-:W-:Y:S02]  /*7400*/  FSEL R26, R77, RZ, P6 ;  /* 0x000000ff4d1a7208 */ /* 0x000fe40003000000 */
[----:B------:R-:W-:-:S03]  /*7410*/  ISETP.LT.OR P4, PT, R86, 0x1a, P4 ;  /* 0x0000001a5600780c */ /* 0x000fc60002781670 */
[--C-:B------:R-:W-:Y:S01]  /*7420*/  FFMA.FTZ R82, R82, UR6, -R26.reuse ;  /* 0x0000000652527c23 */ /* 0x100fe2000801081a */
[----:B------:R-:W-:-:S01]  /*7430*/  FFMA.FTZ R77, R8, UR6, -R26 ;  /* 0x00000006084d7c23 */ /* 0x000fc2000801081a */
[--C-:B------:R-:W-:Y:S01]  /*7440*/  FFMA.FTZ R8, R11, UR6, -R26.reuse ;  /* 0x000000060b087c23 */ /* 0x100fe2000801081a */
[----:B------:R-:W-:-:S01]  /*7450*/  FFMA.FTZ R11, R12, UR6, -R26 ;  /* 0x000000060c0b7c23 */ /* 0x000fc2000801081a */
[----:B------:R0:W-:Y:S01]  /*7460*/  MUFU.EX2 R14, R82 ;  /* 0x00000052000e7308 */ /* 0x0001e20000000800 */
[----:B------:R-:W-:-:S01]  /*7470*/  FFMA.FTZ R12, R20, UR6, -R26 ;  /* 0x00000006140c7c23 */ /* 0x000fc2000801081a */
[--C-:B------:R-:W-:Y:S01]  /*7480*/  FFMA.FTZ R84, R25, UR6, -R26.reuse ;  /* 0x0000000619547c23 */ /* 0x100fe2000801081a */
[----:B------:R-:W-:-:S01]  /*7490*/  FFMA.FTZ R87, R28, UR6, -R26 ;  /* 0x000000061c577c23 */ /* 0x000fc2000801081a */
[----:B------:R-:W-:Y:S01]  /*74a0*/  FSEL R30, R30, -INF , !P4 ;  /* 0xff8000001e1e7808 */ /* 0x000fe20006000000 */
[----:B------:R-:W-:-:S01]  /*74b0*/  FFMA.FTZ R78, R78, UR6, -R26 ;  /* 0x000000064e4e7c23 */ /* 0x000fc2000801081a */
[----:B------:R-:W-:Y:S01]  /*74c0*/  ISETP.GT.AND P4, PT, R85, 0x29, P1 ;  /* 0x000000295500780c */ /* 0x000fe20000f84270 */
[----:B------:R-:W-:-:S01]  /*74d0*/  FFMA.FTZ R81, R81, UR6, -R26 ;  /* 0x0000000651517c23 */ /* 0x000fc2000801081a */
[----:B------:R-:W-:Y:S01]  /*74e0*/  MUFU.EX2 R77, R77 ;  /* 0x0000004d004d7308 */ /* 0x000fe20000000800 */
[----:B0-----:R-:W-:-:S01]  /*74f0*/  FFMA.FTZ R82, R15, UR6, -R26 ;  /* 0x000000060f527c23 */ /* 0x001fc2000801081a */
[----:B------:R-:W-:-:S02]  /*7500*/  FSEL R15, R9, -INF , !P5 ;  /* 0xff800000090f7808 */ /* 0x000fc40006800000 */
[----:B------:R-:W-:Y:S02]  /*7510*/  ISETP.LT.OR P4, PT, R86, 0x2a, P4 ;  /* 0x0000002a5600780c */ /* 0x000fe40002781670 */
[----:B------:R-:W-:Y:S02]  /*7520*/  FMNMX.FTZ R83, R15, R6, !PT ;  /* 0x000000060f537209 */ /* 0x000fe40007810000 */
[----:B------:R0:W-:Y:S01]  /*7530*/  MUFU.EX2 R9, R82 ;  /* 0x0000005200097308 */ /* 0x0001e20000000800 */
[----:B------:R-:W-:Y:S02]  /*7540*/  FSEL R38, R38, -INF , !P4 ;  /* 0xff80000026267808 */ /* 0x000fe40006000000 */
[----:B------:R-:W-:Y:S02]  /*7550*/  FMNMX.FTZ R20, R10, R83, !PT ;  /* 0x000000530a147209 */ /* 0x000fe40007810000 */
[----:B------:R-:W-:Y:S02]  /*7560*/  ISETP.GT.AND P5, PT, R85, 0x38, P1 ;  /* 0x000000385500780c */ /* 0x000fe40000fa4270 */
[----:B------:R-:W-:Y:S01]  /*7570*/  FMNMX.FTZ R20, R13, R20, !PT ;  /* 0x000000140d147209 */ /* 0x000fe20007810000 */
[----:B------:R-:W-:Y:S01]  /*7580*/  MUFU.EX2 R8, R8 ;  /* 0x0000000800087308 */ /* 0x000fe20000000800 */
[----:B------:R-:W-:-:S02]  /*7590*/  ISETP.GT.AND P4, PT, R85, 0x39, P1 ;  /* 0x000000395500780c */ /* 0x000fc40000f84270 */
[----:B0-----:R-:W-:Y:S02]  /*75a0*/  FMNMX.FTZ R82, R27, R20, !PT ;  /* 0x000000141b527209 */ /* 0x001fe40007810000 */
[----:B------:R-:W-:Y:S02]  /*75b0*/  ISETP.LT.OR P5, PT, R86, 0x39, P5 ;  /* 0x000000395600780c */ /* 0x000fe40002fa1670 */
[----:B------:R-:W-:Y:S01]  /*75c0*/  FMNMX.FTZ R25, R21, R82, !PT ;  /* 0x0000005215197209 */ /* 0x000fe20007810000 */
[----:B------:R0:W-:Y:S01]  /*75d0*/  MUFU.EX2 R20, R84 ;  /* 0x0000005400147308 */ /* 0x0001e20000000800 */
[----:B------:R-:W-:Y:S02]  /*75e0*/  FSEL R43, R43, -INF , !P5 ;  /* 0xff8000002b2b7808 */ /* 0x000fe40006800000 */
[----:B------:R-:W-:Y:S02]  /*75f0*/  FMNMX.FTZ R28, R24, R25, !PT ;  /* 0x00000019181c7209 */ /* 0x000fe40007810000 */
[----:B------:R-:W-:-:S02]  /*7600*/  ISETP.LT.OR P4, PT, R86, 0x3a, P4 ;  /* 0x0000003a5600780c */ /* 0x000fc40002781670 */
[----:B------:R-:W-:Y:S01]  /*7610*/  FMNMX.FTZ R83, R29, R28, !PT ;  /* 0x0000001c1d537209 */ /* 0x000fe20007810000 */
[----:B------:R-:W-:-:S01]  /*7620*/  FFMA.FTZ R28, R31, UR6, -R26 ;  /* 0x000000061f1c7c23 */ /* 0x000fc2000801081a */
[----:B------:R-:W-:Y:S01]  /*7630*/  FSEL R44, R44, -INF , !P4 ;  /* 0xff8000002c2c7808 */ /* 0x000fe20006000000 */
[----:B0-----:R-:W-:-:S01]  /*7640*/  FFMA.FTZ R84, R59, UR6, -R26 ;  /* 0x000000063b547c23 */ /* 0x001fc2000801081a */
[----:B------:R-:W-:Y:S01]  /*7650*/  FMNMX.FTZ R82, R30, R83, !PT ;  /* 0x000000531e527209 */ /* 0x000fe20007810000 */
[----:B------:R-:W-:-:S01]  /*7660*/  FFMA.FTZ R83, R32, UR6, -R26 ;  /* 0x0000000620537c23 */ /* 0x000fc2000801081a */
[----:B------:R-:W-:Y:S01]  /*7670*/  ISETP.GT.AND P5, PT, R85, 0x48, P1 ;  /* 0x000000485500780c */ /* 0x000fe20000fa4270 */
[----:B------:R-:W-:-:S01]  /*7680*/  FFMA.FTZ R59, R60, UR6, -R26 ;  /* 0x000000063c3b7c23 */ /* 0x000fc2000801081a */
[----:B------:R-:W-:Y:S01]  /*7690*/  FMNMX.FTZ R31, R33, R82, !PT ;  /* 0x00000052211f7209 */ /* 0x000fe20007810000 */
[----:B------:R-:W-:-:S01]  /*76a0*/  FFMA.FTZ R60, R63, UR6, -R26 ;  /* 0x000000063f3c7c23 */ /* 0x000fc2000801081a */
[----:B------:R-:W-:Y:S01]  /*76b0*/  ISETP.GT.AND P4, PT, R85, 0x49, P1 ;  /* 0x000000495500780c */ /* 0x000fe20000f84270 */
[----:B------:R-:W-:-:S01]  /*76c0*/  FFMA.FTZ R63, R64, UR6, -R26 ;  /* 0x00000006403f7c23 */ /* 0x000fc2000801081a */
[----:B------:R-:W-:Y:S01]  /*76d0*/  FMNMX.FTZ R32, R34, R31, !PT ;  /* 0x0000001f22207209 */ /* 0x000fe20007810000 */
[----:B------:R-:W-:-:S01]  /*76e0*/  FFMA.FTZ R64, R67, UR6, -R26 ;  /* 0x0000000643407c23 */ /* 0x000fc2000801081a */
[----:B------:R-:W-:Y:S01]  /*76f0*/  ISETP.LT.OR P5, PT, R86, 0x49, P5 ;  /* 0x000000495600780c */ /* 0x000fe20002fa1670 */
[----:B------:R-:W-:-:S01]  /*7700*/  FFMA.FTZ R67, R69, UR6, -R26 ;  /* 0x0000000645437c23 */ /* 0x000fc2000801081a */
[----:B------:R-:W-:Y:S01]  /*7710*/  FMNMX.FTZ R31, R37, R32, !PT ;  /* 0x00000020251f7209 */ /* 0x000fe20007810000 */
[----:B------:R-:W-:-:S01]  /*7720*/  FFMA.FTZ R32, R35, UR6, -R26 ;  /* 0x0000000623207c23 */ /* 0x000fc2000801081a */
[--C-:B------:R-:W-:Y:S01]  /*7730*/  FFMA.FTZ R35, R36, UR6, -R26.reuse ;  /* 0x0000000624237c23 */ /* 0x100fe2000801081a */
[----:B------:R-:W-:Y:S01]  /*7740*/  FSEL R51, R51, -INF , !P5 ;  /* 0xff80000033337808 */ /* 0x000fe20006800000 */
[--C-:B------:R-:W-:Y:S01]  /*7750*/  FFMA.FTZ R69, R71, UR6, -R26.reuse ;  /* 0x0000000647457c23 */ /* 0x100fe2000801081a */
[----:B------:R-:W-:Y:S01]  /*7760*/  FMNMX.FTZ R82, R38, R31, !PT ;  /* 0x0000001f26527209 */ /* 0x000fe20007810000 */
[----:B------:R-:W-:Y:S01]  /*7770*/  FFMA.FTZ R71, R75, UR6, -R26 ;  /* 0x000000064b477c23 */ /* 0x000fe2000801081a */
[----:B------:R-:W-:Y:S01]  /*7780*/  ISETP.LT.OR P4, PT, R86, 0x4a, P4 ;  /* 0x0000004a5600780c */ /* 0x000fe20002781670 */
[----:B------:R-:W-:Y:S01]  /*7790*/  MUFU.EX2 R11, R11 ;  /* 0x0000000b000b7308 */ /* 0x000fe20000000800 */
[----:B------:R-:W-:-:S02]  /*77a0*/  FMNMX.FTZ R31, R39, R82, !PT ;  /* 0x00000052271f7209 */ /* 0x000fc40007810000 */
[----:B------:R-:W-:Y:S02]  /*77b0*/  FSEL R52, R52, -INF , !P4 ;  /* 0xff80000034347808 */ /* 0x000fe40006000000 */
[----:B------:R-:W-:Y:S02]  /*77c0*/  FMNMX.FTZ R36, R40, R31, !PT ;  /* 0x0000001f28247209 */ /* 0x000fe40007810000 */
[----:B------:R-:W-:Y:S01]  /*77d0*/  ISETP.GT.AND P5, PT, R85, 0x58, P1 ;  /* 0x000000585500780c */ /* 0x000fe20000fa4270 */
[----:B------:R-:W-:Y:S01]  /*77e0*/  MUFU.EX2 R12, R12 ;  /* 0x0000000c000c7308 */ /* 0x000fe20000000800 */
[----:B------:R-:W-:Y:S01]  /*77f0*/  FMNMX.FTZ R31, R43, R36, !PT ;  /* 0x000000242b1f7209 */ /* 0x000fe20007810000 */
[--C-:B------:R-:W-:Y:S01]  /*7800*/  FFMA.FTZ R36, R41, UR6, -R26.reuse ;  /* 0x0000000629247c23 */ /* 0x100fe2000801081a */
[----:B------:R-:W-:-:S01]  /*7810*/  FFMA.FTZ R41, R42, UR6, -R26 ;  /* 0x000000062a297c23 */ /* 0x000fc2000801081a */
[----:B------:R-:W-:Y:S02]  /*7820*/  ISETP.GT.AND P4, PT, R85, 0x59, P1 ;  /* 0x000000595500780c */ /* 0x000fe40000f84270 */
[----:B------:R-:W-:-:S02]  /*7830*/  FMNMX.FTZ R82, R44, R31, !PT ;  /* 0x0000001f2c527209 */ /* 0x000fc40007810000 */
[----:B------:R-:W-:Y:S01]  /*7840*/  ISETP.LT.OR P5, PT, R86, 0x59, P5 ;  /* 0x000000595600780c */ /* 0x000fe20002fa1670 */
[----:B------:R-:W-:Y:S01]  /*7850*/  MUFU.EX2 R25, R87 ;  /* 0x0000005700197308 */ /* 0x000fe20000000800 */
[----:B------:R-:W-:Y:S02]  /*7860*/  FMNMX.FTZ R31, R47, R82, !PT ;  /* 0x000000522f1f7209 */ /* 0x000fe40007810000 */
[----:B------:R-:W-:Y:S02]  /*7870*/  FSEL R61, R61, -INF , !P5 ;  /* 0xff8000003d3d7808 */ /* 0x000fe40006800000 */
[----:B------:R-:W-:Y:S02]  /*7880*/  FMNMX.FTZ R42, R48, R31, !PT ;  /* 0x0000001f302a7209 */ /* 0x000fe40007810000 */
[----:B------:R-:W-:Y:S01]  /*7890*/  ISETP.LT.OR P4, PT, R86, 0x5a, P4 ;  /* 0x0000005a5600780c */ /* 0x000fe20002781670 */
[----:B------:R-:W-:Y:S01]  /*78a0*/  MUFU.EX2 R28, R28 ;  /* 0x0000001c001c7308 */ /* 0x000fe20000000800 */
[----:B------:R-:W-:Y:S01]  /*78b0*/  FMNMX.FTZ R31, R51, R42, !PT ;  /* 0x0000002a331f7209 */ /* 0x000fe20007810000 */
[--C-:B------:R-:W-:Y:S01]  /*78c0*/  FFMA.FTZ R42, R45, UR6, -R26.reuse ;  /* 0x000000062d2a7c23 */ /* 0x100fe2000801081a */
[----:B------:R-:W-:-:S01]  /*78d0*/  FFMA.FTZ R45, R46, UR6, -R26 ;  /* 0x000000062e2d7c23 */ /* 0x000fc2000801081a */
[----:B------:R-:W-:-:S02]  /*78e0*/  FSEL R62, R62, -INF , !P4 ;  /* 0xff8000003e3e7808 */ /* 0x000fc40006000000 */
[----:B------:R-:W-:Y:S02]  /*78f0*/  FMNMX.FTZ R82, R52, R31, !PT ;  /* 0x0000001f34527209 */ /* 0x000fe40007810000 */
[----:B------:R-:W-:Y:S01]  /*7900*/  ISETP.GT.AND P5, PT, R85, 0x68, P1 ;  /* 0x000000685500780c */ /* 0x000fe20000fa4270 */
[----:B------:R-:W-:Y:S01]  /*7910*/  MUFU.EX2 R83, R83 ;  /* 0x0000005300537308 */ /* 0x000fe20000000800 */
[----:B------:R-:W-:Y:S02]  /*7920*/  FMNMX.FTZ R31, R57, R82, !PT ;  /* 0x00000052391f7209 */ /* 0x000fe40007810000 */
[----:B------:R-:W-:Y:S02]  /*7930*/  ISETP.GT.AND P4, PT, R85, 0x69, P1 ;  /* 0x000000695500780c */ /* 0x000fe40000f84270 */
[----:B------:R-:W-:Y:S02]  /*7940*/  FMNMX.FTZ R46, R58, R31, !PT ;  /* 0x0000001f3a2e7209 */ /* 0x000fe40007810000 */
[----:B------:R-:W-:Y:S01]  /*7950*/  ISETP.LT.OR P5, PT, R86, 0x69, P5 ;  /* 0x000000695600780c */ /* 0x000fe20002fa1670 */
[----:B------:R-:W-:Y:S01]  /*7960*/  MUFU.EX2 R32, R32 ;  /* 0x0000002000207308 */ /* 0x000fe20000000800 */
[----:B------:R-:W-:Y:S01]  /*7970*/  FMNMX.FTZ R31, R61, R46, !PT ;  /* 0x0000002e3d1f7209 */ /* 0x000fe20007810000 */
[--C-:B------:R-:W-:Y:S01]  /*7980*/  FFMA.FTZ R46, R49, UR6, -R26.reuse ;  /* 0x00000006312e7c23 */ /* 0x100fe2000801081a */
[----:B------:R-:W-:Y:S01]  /*7990*/  FSEL R68, R68, -INF , !P5 ;  /* 0xff80000044447808 */ /* 0x000fe20006800000 */
[--C-:B------:R-:W-:Y:S01]  /*79a0*/  FFMA.FTZ R49, R50, UR6, -R26.reuse ;  /* 0x0000000632317c23 */ /* 0x100fe2000801081a */
[----:B------:R-:W-:Y:S01]  /*79b0*/  FMNMX.FTZ R82, R62, R31, !PT ;  /* 0x0000001f3e527209 */ /* 0x000fe20007810000 */
[--C-:B------:R-:W-:Y:S01]  /*79c0*/  FFMA.FTZ R50, R53, UR6, -R26.reuse ;  /* 0x0000000635327c23 */ /* 0x100fe2000801081a */
[----:B------:R-:W-:Y:S01]  /*79d0*/  ISETP.LT.OR P4, PT, R86, 0x6a, P4 ;  /* 0x0000006a5600780c */ /* 0x000fe20002781670 */
[----:B------:R-:W-:Y:S01]  /*79e0*/  FFMA.FTZ R53, R56, UR6, -R26 ;  /* 0x0000000638357c23 */ /* 0x000fe2000801081a */
[----:B------:R-:W-:Y:S01]  /*79f0*/  FMNMX.FTZ R31, R65, R82, !PT ;  /* 0x00000052411f7209 */ /* 0x000fe20007810000 */
[----:B------:R-:W-:Y:S01]  /*7a00*/  MUFU.EX2 R35, R35 ;  /* 0x0000002300237308 */ /* 0x000fe20000000800 */
[----:B------:R-:W-:-:S02]  /*7a10*/  FSEL R70, R70, -INF , !P4 ;  /* 0xff80000046467808 */ /* 0x000fc40006000000 */
[----:B------:R-:W-:Y:S02]  /*7a20*/  FMNMX.FTZ R31, R66, R31, !PT ;  /* 0x0000001f421f7209 */ /* 0x000fe40007810000 */
[C---:B------:R-:W-:Y:S02]  /*7a30*/  ISETP.GT.AND P5, PT, R85.reuse, 0x78, P1 ;  /* 0x000000785500780c */ /* 0x040fe40000fa4270 */
[----:B------:R-:W-:Y:S01]  /*7a40*/  FMNMX.FTZ R31, R68, R31, !PT ;  /* 0x0000001f441f7209 */ /* 0x000fe20007810000 */
[----:B------:R-:W-:Y:S01]  /*7a50*/  MUFU.EX2 R36, R36 ;  /* 0x0000002400247308 */ /* 0x000fe20000000800 */
[----:B------:R-:W-:Y:S02]  /*7a60*/  ISETP.GT.AND P1, PT, R85, 0x79, P1 ;  /* 0x000000795500780c */ /* 0x000fe40000f24270 */
[----:B------:R-:W-:Y:S02]  /*7a70*/  FMNMX.FTZ R31, R70, R31, !PT ;  /* 0x0000001f461f7209 */ /* 0x000fe40007810000 */
[----:B------:R-:W-:-:S02]  /*7a80*/  ISETP.LT.OR P5, PT, R86, 0x79, P5 ;  /* 0x000000795600780c */ /* 0x000fc40002fa1670 */
[----:B------:R-:W-:Y:S01]  /*7a90*/  FMNMX.FTZ R31, R72, R31, !PT ;  /* 0x0000001f481f7209 */ /* 0x000fe20007810000 */
[----:B------:R-:W-:Y:S01]  /*7aa0*/  MUFU.EX2 R41, R41 ;  /* 0x0000002900297308 */ /* 0x000fe20000000800 */
[----:B------:R-:W-:Y:S02]  /*7ab0*/  ISETP.LT.OR P1, PT, R86, 0x7a, P1 ;  /* 0x0000007a5600780c */ /* 0x000fe40000f21670 */
[----:B------:R-:W-:Y:S02]  /*7ac0*/  FSEL R76, R76, -INF , !P5 ;  /* 0xff8000004c4c7808 */ /* 0x000fe40006800000 */
[----:B------:R-:W-:Y:S02]  /*7ad0*/  FMNMX.FTZ R31, R74, R31, !PT ;  /* 0x0000001f4a1f7209 */ /* 0x000fe40007810000 */
[----:B------:R-:W-:Y:S01]  /*7ae0*/  FSEL R79, R79, -INF , !P1 ;  /* 0xff8000004f4f7808 */ /* 0x000fe20004800000 */
[----:B------:R-:W-:Y:S01]  /*7af0*/  MUFU.EX2 R42, R42 ;  /* 0x0000002a002a7308 */ /* 0x000fe20000000800 */
[----:B------:R-:W-:-:S04]  /*7b00*/  FMNMX.FTZ R56, R76, R31, !PT ;  /* 0x0000001f4c387209 */ /* 0x000fc80007810000 */
[----:B------:R-:W-:-:S03]  /*7b10*/  FMNMX.FTZ R31, R79, R56, !PT ;  /* 0x000000384f1f7209 */ /* 0x000fc60007810000 */
[----:B------:R0:W-:Y:S02]  /*7b20*/  MUFU.EX2 R56, R84 ;  /* 0x0000005400387308 */ /* 0x0001e40000000800 */
[----:B------:R-:W0:Y:S06]  /*7b30*/  SHFL.BFLY PT, R82, R31, 0x2, 0x1f ;  /* 0x0c401f001f527f89 */ /* 0x000e2c00000e0000 */
[----:B------:R-:W-:Y:S08]  /*7b40*/  MUFU.EX2 R45, R45 ;  /* 0x0000002d002d7308 */ /* 0x000ff00000000800 */
[----:B------:R-:W-:Y:S08]  /*7b50*/  MUFU.EX2 R46, R46 ;  /* 0x0000002e002e7308 */ /* 0x000ff00000000800 */
[----:B------:R-:W-:Y:S01]  /*7b60*/  MUFU.EX2 R49, R49 ;  /* 0x0000003100317308 */ /* 0x000fe20000000800 */
[----:B0-----:R-:W-:Y:S01]  /*7b70*/  FMNMX.FTZ R84, R31, R82, !PT ;  /* 0x000000521f547209 */ /* 0x001fe20007810000 */
[--C-:B------:R-:W-:Y:S01]  /*7b80*/  FFMA.FTZ R82, R73, UR6, -R26.reuse ;  /* 0x0000000649527c23 */ /* 0x100fe2000801081a */
[----:B------:R-:W-:-:S01]  /*7b90*/  FFMA.FTZ R73, R80, UR6, -R26 ;  /* 0x0000000650497c23 */ /* 0x000fc2000801081a */
[----:B------:R-:W-:Y:S01]  /*7ba0*/  IMAD.U32 R80, RZ, RZ, UR6 ;  /* 0x00000006ff507e24 */ /* 0x000fe2000f8e00ff */
[----:B------:R-:W-:Y:S01]  /*7bb0*/  FSEL R26, R7, RZ, P6 ;  /* 0x000000ff071a7208 */ /* 0x000fe20003000000 */
[----:B------:R-:W0:Y:S02]  /*7bc0*/  SHFL.BFLY PT, R31, R84, 0x1, 0x1f ;  /* 0x0c201f00541f7f89 */ /* 0x000e2400000e0000 */
[----:B------:R-:W-:Y:S02]  /*7bd0*/  MUFU.EX2 R50, R50 ;  /* 0x0000003200327308 */ /* 0x000fe40000000800 */
[----:B------:R-:W-:-:S04]  /*7be0*/  FADD.FTZ R5, -R26, R5 ;  /* 0x000000051a057221 */ /* 0x000fc80000010100 */
[----:B------:R-:W-:Y:S02]  /*7bf0*/  FMUL.FTZ R5, R5, UR6 ;  /* 0x0000000605057c20 */ /* 0x000fe40008410000 */
[----:B------:R1:W-:Y:S08]  /*7c00*/  MUFU.EX2 R26, R81 ;  /* 0x00000051001a7308 */ /* 0x0003f00000000800 */
[----:B------:R-:W2:Y:S01]  /*7c10*/  MUFU.EX2 R5, R5 ;  /* 0x0000000500057308 */ /* 0x000ea20000000800 */
[----:B0-----:R-:W-:-:S07]  /*7c20*/  FMNMX.FTZ R31, R84, R31, !PT ;  /* 0x0000001f541f7209 */ /* 0x001fce0007810000 */
[----:B------:R-:W-:Y:S01]  /*7c30*/  MUFU.EX2 R53, R53 ;  /* 0x0000003500357308 */ /* 0x000fe20000000800 */
[C---:B------:R-:W-:Y:S01]  /*7c40*/  FSETP.NEU.FTZ.AND P1, PT, R31.reuse, -INF , PT ;  /* 0xff8000001f00780b */ /* 0x040fe20003f3d000 */
[----:B------:R-:W-:-:S06]  /*7c50*/  FFMA.FTZ R75, R31, R80, -8 ;  /* 0xc10000001f4b7423 */ /* 0x000fcc0000010050 */
[----:B------:R-:W-:Y:S01]  /*7c60*/  MUFU.EX2 R59, R59 ;  /* 0x0000003b003b7308 */ /* 0x000fe20000000800 */
[----:B------:R-:W-:-:S05]  /*7c70*/  FSEL R75, R75, RZ, P1 ;  /* 0x000000ff4b4b7208 */ /* 0x000fca0000800000 */
[--C-:B------:R-:W-:Y:S01]  /*7c80*/  FFMA.FTZ R80, R27, UR6, -R75.reuse ;  /* 0x000000061b507c23 */ /* 0x100fe2000801084b */
[----:B------:R-:W-:-:S01]  /*7c90*/  FFMA.FTZ R27, R29, UR6, -R75 ;  /* 0x000000061d1b7c23 */ /* 0x000fc2000801084b */
[--C-:B------:R-:W-:Y:S01]  /*7ca0*/  FFMA.FTZ R29, R33, UR6, -R75.reuse ;  /* 0x00000006211d7c23 */ /* 0x100fe2000801084b */
[----:B------:R-:W-:-:S01]  /*7cb0*/  FFMA.FTZ R33, R37, UR6, -R75 ;  /* 0x0000000625217c23 */ /* 0x000fc2000801084b */
[--C-:B------:R-:W-:Y:S01]  /*7cc0*/  FFMA.FTZ R37, R39, UR6, -R75.reuse ;  /* 0x0000000627257c23 */ /* 0x100fe2000801084b */
[----:B------:R-:W-:Y:S01]  /*7cd0*/  FSEL R39, R31, RZ, P1 ;  /* 0x000000ff1f277208 */ /* 0x000fe20000800000 */
[--C-:B------:R-:W-:Y:S01]  /*7ce0*/  FFMA.FTZ R15, R15, UR6, -R75.reuse ;  /* 0x000000060f0f7c23 */ /* 0x100fe2000801084b */
[----:B------:R-:W-:-:S01]  /*7cf0*/  FFMA.FTZ R10, R10, UR6, -R75 ;  /* 0x000000060a0a7c23 */ /* 0x000fc2000801084b */
[--C-:B------:R-:W-:Y:S01]  /*7d00*/  FFMA.FTZ R13, R13, UR6, -R75.reuse ;  /* 0x000000060d0d7c23 */ /* 0x100fe2000801084b */
[----:B------:R-:W-:-:S01]  /*7d10*/  FFMA.FTZ R21, R21, UR6, -R75 ;  /* 0x0000000615157c23 */ /* 0x000fc2000801084b */
[----:B------:R-:W-:Y:S01]  /*7d20*/  FADD.FTZ R39, -R39, R6 ;  /* 0x0000000627277221 */ /* 0x000fe20000010100 */
[----:B------:R-:W-:Y:S01]  /*7d30*/  MUFU.EX2 R80, R80 ;  /* 0x0000005000507308 */ /* 0x000fe20000000800 */
[----:B------:R-:W-:-:S01]  /*7d40*/  FFMA.FTZ R24, R24, UR6, -R75 ;  /* 0x0000000618187c23 */ /* 0x000fc2000801084b */
[--C-:B-1----:R-:W-:Y:S01]  /*7d50*/  FFMA.FTZ R81, R43, UR6, -R75.reuse ;  /* 0x000000062b517c23 */ /* 0x102fe2000801084b */
[----:B------:R-:W-:Y:S01]  /*7d60*/  FMUL.FTZ R84, R39, UR6 ;  /* 0x0000000627547c20 */ /* 0x000fe20008410000 */
[--C-:B------:R-:W-:Y:S01]  /*7d70*/  FFMA.FTZ R39, R44, UR6, -R75.reuse ;  /* 0x000000062c277c23 */ /* 0x100fe2000801084b */
[----:B------:R-:W-:-:S01]  /*7d80*/  FFMA.FTZ R44, R48, UR6, -R75 ;  /* 0x00000006302c7c23 */ /* 0x000fc2000801084b */
[----:B--2---:R-:W-:Y:S01]  /*7d90*/  FFMA.FTZ R48, R5, R3, R14 ;  /* 0x0000000305307223 */ /* 0x004fe2000001000e */
[----:B------:R-:W-:-:S01]  /*7da0*/  FFMA.FTZ R43, R47, UR6, -R75 ;  /* 0x000000062f2b7c23 */ /* 0x000fc2000801084b */
[----:B------:R-:W-:Y:S01]  /*7db0*/  MUFU.EX2 R15, R15 ;  /* 0x0000000f000f7308 */ /* 0x000fe20000000800 */
[----:B------:R-:W-:-:S01]  /*7dc0*/  FFMA.FTZ R47, R51, UR6, -R75 ;  /* 0x00000006332f7c23 */ /* 0x000fc2000801084b */
[----:B------:R-:W-:Y:S01]  /*7dd0*/  FADD.FTZ R51, R77, R48 ;  /* 0x000000304d337221 */ /* 0x000fe20000010000 */
[----:B------:R-:W-:-:S01]  /*7de0*/  FFMA.FTZ R30, R30, UR6, -R75 ;  /* 0x000000061e1e7c23 */ /* 0x000fc2000801084b */
[--C-:B------:R-:W-:Y:S01]  /*7df0*/  FFMA.FTZ R48, R52, UR6, -R75.reuse ;  /* 0x0000000634307c23 */ /* 0x100fe2000801084b */
[----:B------:R-:W-:-:S01]  /*7e00*/  FFMA.FTZ R34, R34, UR6, -R75 ;  /* 0x0000000622227c23 */ /* 0x000fc2000801084b */
[----:B------:R-:W-:Y:S01]  /*7e10*/  FADD.FTZ R52, R8, R51 ;  /* 0x0000003308347221 */ /* 0x000fe20000010000 */
[----:B------:R-:W-:-:S01]  /*7e20*/  FFMA.FTZ R51, R57, UR6, -R75 ;  /* 0x0000000639337c23 */ /* 0x000fc2000801084b */
[----:B------:R-:W0:Y:S01]  /*7e30*/  MUFU.EX2 R84, R84 ;  /* 0x0000005400547308 */ /* 0x000e220000000800 */
[----:B------:R-:W-:-:S01]  /*7e40*/  FFMA.FTZ R38, R38, UR6, -R75 ;  /* 0x0000000626267c23 */ /* 0x000fc2000801084b */
[----:B------:R-:W-:Y:S01]  /*7e50*/  FADD.FTZ R52, R11, R52 ;  /* 0x000000340b347221 */ /* 0x000fe20000010000 */
[----:B------:R-:W-:-:S05]  /*7e60*/  FFMA.FTZ R40, R40, UR6, -R75 ;  /* 0x0000000628287c23 */ /* 0x000fca000801084b */
[----:B------:R-:W1:Y:S08]  /*7e70*/  MUFU.EX2 R10, R10 ;  /* 0x0000000a000a7308 */ /* 0x000e700000000800 */
[----:B------:R-:W2:Y:S01]  /*7e80*/  MUFU.EX2 R13, R13 ;  /* 0x0000000d000d7308 */ /* 0x000ea20000000800 */
[----:B0-----:R-:W-:-:S07]  /*7e90*/  FFMA.FTZ R3, R84, R2, R15 ;  /* 0x0000000254037223 */ /* 0x001fce000001000f */
[----:B------:R-:W0:Y:S01]  /*7ea0*/  MUFU.EX2 R21, R21 ;  /* 0x0000001500157308 */ /* 0x000e220000000800 */
[----:B-1----:R-:W-:-:S07]  /*7eb0*/  FADD.FTZ R2, R10, R3 ;  /* 0x000000030a027221 */ /* 0x002fce0000010000 */
[----:B------:R-:W1:Y:S01]  /*7ec0*/  MUFU.EX2 R24, R24 ;  /* 0x0000001800187308 */ /* 0x000e620000000800 */
[----:B--2---:R-:W-:-:S04]  /*7ed0*/  FADD.FTZ R3, R13, R2 ;  /* 0x000000020d037221 */ /* 0x004fc80000010000 */
[----:B------:R-:W-:Y:S01]  /*7ee0*/  FADD.FTZ R2, R80, R3 ;  /* 0x0000000350027221 */ /* 0x000fe20000010000 */
[----:B------:R-:W-:-:S01]  /*7ef0*/  FADD.FTZ R3, R9, R52 ;  /* 0x0000003409037221 */ /* 0x000fc20000010000 */
[----:B------:R-:W-:Y:S01]  /*7f00*/  FFMA.FTZ R52, R58, UR6, -R75 ;  /* 0x000000063a347c23 */ /* 0x000fe2000801084b */
[----:B------:R-:W2:Y:S01]  /*7f10*/  MUFU.EX2 R27, R27 ;  /* 0x0000001b001b7308 */ /* 0x000ea20000000800 */
[----:B0-----:R-:W-:-:S01]  /*7f20*/  FADD.FTZ R57, R21, R2 ;  /* 0x0000000215397221 */ /* 0x001fc20000010000 */
[----:B------:R-:W-:-:S04]  /*7f30*/  FADD.FTZ R3, R12, R3 ;  /* 0x000000030c037221 */ /* 0x000fc80000010000 */
[----:B------:R-:W-:Y:S02]  /*7f40*/  FADD.FTZ R58, R20, R3 ;  /* 0x00000003143a7221 */ /* 0x000fe40000010000 */
[----:B------:R-:W0:Y:S01]  /*7f50*/  MUFU.EX2 R30, R30 ;  /* 0x0000001e001e7308 */ /* 0x000e220000000800 */
[----:B-1----:R-:W-:-:S01]  /*7f60*/  FADD.FTZ R2, R24, R57 ;  /* 0x0000003918027221 */ /* 0x002fc20000010000 */
[----:B------:R-:W-:-:S06]  /*7f70*/  FFMA.FTZ R57, R61, UR6, -R75 ;  /* 0x000000063d397c23 */ /* 0x000fcc000801084b */
[----:B------:R-:W1:Y:S01]  /*7f80*/  MUFU.EX2 R29, R29 ;  /* 0x0000001d001d7308 */ /* 0x000e620000000800 */
[----:B--2---:R-:W-:-:S07]  /*7f90*/  FADD.FTZ R3, R27, R2 ;  /* 0x000000021b037221 */ /* 0x004fce0000010000 */
[----:B------:R-:W2:Y:S01]  /*7fa0*/  MUFU.EX2 R34, R34 ;  /* 0x0000002200227308 */ /* 0x000ea20000000800 */
[----:B0-----:R-:W-:-:S07]  /*7fb0*/  FADD.FTZ R2, R30, R3 ;  /* 0x000000031e027221 */ /* 0x001fce0000010000 */
[----:B------:R-:W0:Y:S01]  /*7fc0*/  MUFU.EX2 R33, R33 ;  /* 0x0000002100217308 */ /* 0x000e220000000800 */
[----:B-1----:R-:W-:-:S07]  /*7fd0*/  FADD.FTZ R3, R29, R2 ;  /* 0x000000021d037221 */ /* 0x002fce0000010000 */
[----:B------:R1:W-:Y:S01]  /*7fe0*/  MUFU.EX2 R6, R81 ;  /* 0x0000005100067308 */ /* 0x0003e20000000800 */
[----:B--2---:R-:W-:-:S07]  /*7ff0*/  FADD.FTZ R2, R34, R3 ;  /* 0x0000000322027221 */ /* 0x004fce0000010000 */
[----:B------:R-:W2:Y:S01]  /*8000*/  MUFU.EX2 R38, R38 ;  /* 0x0000002600267308 */ /* 0x000ea20000000800 */
[----:B-1----:R-:W-:-:S01]  /*8010*/  FADD.FTZ R81, R25, R58 ;  /* 0x0000003a19517221 */ /* 0x002fc20000010000 */
[----:B0-----:R-:W-:-:S03]  /*8020*/  FADD.FTZ R3, R33, R2 ;  /* 0x0000000221037221 */ /* 0x001fc60000010000 */
[----:B------:R-:W-:-:S03]  /*8030*/  FADD.FTZ R58, R28, R81 ;  /* 0x000000511c3a7221 */ /* 0x000fc60000010000 */
[----:B------:R-:W0:Y:S01]  /*8040*/  MUFU.EX2 R37, R37 ;  /* 0x0000002500257308 */ /* 0x000e220000000800 */
[----:B------:R-:W-:-:S01]  /*8050*/  FADD.FTZ R61, R83, R58 ;  /* 0x0000003a533d7221 */ /* 0x000fc20000010000 */
[----:B------:R-:W-:-:S03]  /*8060*/  FFMA.FTZ R58, R62, UR6, -R75 ;  /* 0x000000063e3a7c23 */ /* 0x000fc6000801084b */
[----:B------:R-:W-:Y:S01]  /*8070*/  FADD.FTZ R62, R32, R61 ;  /* 0x0000003d203e7221 */ /* 0x000fe20000010000 */
[----:B------:R-:W-:-:S02]  /*8080*/  FFMA.FTZ R61, R65, UR6, -R75 ;  /* 0x00000006413d7c23 */ /* 0x000fc4000801084b */
[----:B------:R-:W1:Y:S01]  /*8090*/  MUFU.EX2 R40, R40 ;  /* 0x0000002800287308 */ /* 0x000e620000000800 */
[----:B------:R-:W-:-:S01]  /*80a0*/  FADD.FTZ R81, R35, R62 ;  /* 0x0000003e23517221 */ /* 0x000fc20000010000 */
[----:B--2---:R-:W-:-:S03]  /*80b0*/  FADD.FTZ R2, R38, R3 ;  /* 0x0000000326027221 */ /* 0x004fc60000010000 */
[----:B------:R-:W-:-:S03]  /*80c0*/  FADD.FTZ R62, R36, R81 ;  /* 0x00000051243e7221 */ /* 0x000fc60000010000 */
[----:B------:R-:W2:Y:S01]  /*80d0*/  MUFU.EX2 R39, R39 ;  /* 0x0000002700277308 */ /* 0x000ea20000000800 */
[----:B0-----:R-:W-:-:S01]  /*80e0*/  FADD.FTZ R3, R37, R2 ;  /* 0x0000000225037221 */ /* 0x001fc20000010000 */
[----:B------:R-:W-:Y:S01]  /*80f0*/  FADD.FTZ R65, R41, R62 ;  /* 0x0000003e29417221 */ /* 0x000fe20000010000 */
[----:B------:R-:W-:-:S03]  /*8100*/  FFMA.FTZ R62, R66, UR6, -R75 ;  /* 0x00000006423e7c23 */ /* 0x000fc6000801084b */
[----:B------:R-:W-:Y:S01]  /*8110*/  FADD.FTZ R2, R42, R65 ;  /* 0x000000412a027221 */ /* 0x000fe20000010000 */
[----:B------:R-:W-:-:S01]  /*8120*/  FFMA.FTZ R65, R68, UR6, -R75 ;  /* 0x0000000644417c23 */ /* 0x000fc2000801084b */
[----:B------:R-:W0:Y:S01]  /*8130*/  MUFU.EX2 R43, R43 ;  /* 0x0000002b002b7308 */ /* 0x000e220000000800 */
[----:B-1----:R-:W-:-:S04]  /*8140*/  FADD.FTZ R3, R40, R3 ;  /* 0x0000000328037221 */ /* 0x002fc80000010000 */
[----:B------:R-:W-:Y:S01]  /*8150*/  FADD.FTZ R66, R6, R3 ;  /* 0x0000000306427221 */ /* 0x000fe20000010000 */
[----:B------:R-:W-:-:S02]  /*8160*/  FADD.FTZ R3, R45, R2 ;  /* 0x000000022d037221 */ /* 0x000fc40000010000 */
[----:B------:R-:W1:Y:S01]  /*8170*/  MUFU.EX2 R44, R44 ;  /* 0x0000002c002c7308 */ /* 0x000e620000000800 */
[----:B--2---:R-:W-:-:S01]  /*8180*/  FADD.FTZ R66, R39, R66 ;  /* 0x0000004227427221 */ /* 0x004fc20000010000 */
[----:B------:R-:W-:-:S04]  /*8190*/  FADD.FTZ R2, R46, R3 ;  /* 0x000000032e027221 */ /* 0x000fc80000010000 */
[----:B------:R-:W-:Y:S02]  /*81a0*/  FADD.FTZ R81, R49, R2 ;  /* 0x0000000231517221 */ /* 0x000fe40000010000 */
[----:B------:R-:W2:Y:S01]  /*81b0*/  MUFU.EX2 R47, R47 ;  /* 0x0000002f002f7308 */ /* 0x000ea20000000800 */
[----:B0-----:R-:W-:-:S01]  /*81c0*/  FADD.FTZ R3, R43, R66 ;  /* 0x000000422b037221 */ /* 0x001fc20000010000 */
[----:B------:R-:W-:Y:S01]  /*81d0*/  FADD.FTZ R68, R50, R81 ;  /* 0x0000005132447221 */ /* 0x000fe20000010000 */
[----:B------:R-:W-:-:S03]  /*81e0*/  FFMA.FTZ R66, R70, UR6, -R75 ;  /* 0x0000000646427c23 */ /* 0x000fc6000801084b */
[----:B------:R-:W-:Y:S01]  /*81f0*/  FADD.FTZ R81, R53, R68 ;  /* 0x0000004435517221 */ /* 0x000fe20000010000 */
[----:B------:R-:W-:-:S01]  /*8200*/  FFMA.FTZ R68, R72, UR6, -R75 ;  /* 0x0000000648447c23 */ /* 0x000fc2000801084b */
[----:B------:R-:W0:Y:S01]  /*8210*/  MUFU.EX2 R48, R48 ;  /* 0x0000003000307308 */ /* 0x000e220000000800 */
[----:B-1----:R-:W-:-:S01]  /*8220*/  FADD.FTZ R2, R44, R3 ;  /* 0x000000032c027221 */ /* 0x002fc20000010000 */
[----:B------:R-:W-:Y:S01]  /*8230*/  FADD.FTZ R70, R56, R81 ;  /* 0x0000005138467221 */ /* 0x000fe20000010000 */
[----:B------:R-:W-:-:S03]  /*8240*/  FFMA.FTZ R81, R74, UR6, -R75 ;  /* 0x000000064a517c23 */ /* 0x000fc6000801084b */
[----:B------:R-:W-:Y:S02]  /*8250*/  FADD.FTZ R85, R59, R70 ;  /* 0x000000463b557221 */ /* 0x000fe40000010000 */
        /* <DEDUP_REMOVED lines=14> */
[--C-:B------:R-:W-:Y:S01]  /*8340*/  FFMA.FTZ R70, R76, UR6, -R75.reuse ;  /* 0x000000064c467c23 */ /* 0x100fe2000801084b */
[----:B------:R-:W-:-:S05]  /*8350*/  FFMA.FTZ R75, R79, UR6, -R75 ;  /* 0x000000064f4b7c23 */ /* 0x000fca000801084b */
        /* <DEDUP_REMOVED lines=29> */
[----:B------:R-:W-:Y:S01]  /*8530*/  FADD.FTZ R3, R26, R79 ;  /* 0x0000004f1a037221 */ /* 0x000fe20000010000 */
[----:B0-----:R-:W-:-:S01]  /*8540*/  FADD.FTZ R2, R75, R2 ;  /* 0x000000024b027221 */ /* 0x001fc20000010000 */
[----:B------:R-:W-:Y:S06]  /*8550*/  @!P0 BRA `(.L_x_800) ;  /* 0x0000000000048947 */ /* 0x000fec0003800000 */
[----:B------:R-:W-:Y:S01]  /*8560*/  BPT.TRAP 0x1 ;  /* 0x000000040000795c */ /* 0x000fe20000300000 */
.L_x_800:
[----:B------:R-:W-:Y:S01]  /*8570*/  UIADD3 UR7, UR11, 0x19c60, URZ ;  /* 0x00019c600b077890 */ /* 0x000fe2000fffe03f */
[----:B------:R-:W-:Y:S01]  /*8580*/  ISETP.GT.AND P1, PT, R4, UR17, PT ;  /* 0x0000001104007c0c */ /* 0x000fe2000bf24270 */
[----:B------:R-:W-:Y:S01]  /*8590*/  UMOV UR21, UR37 ;  /* 0x0000002500157c82 */ /* 0x000fe20008000000 */
[----:B------:R-:W-:Y:S01]  /*85a0*/  F2FP.SATFINITE.E4M3.F32.PACK_AB_MERGE_C R6, R39, R6, RZ ;  /* 0x000000062706723e */ /* 0x000fe200048070ff */
[----:B------:R-:W-:Y:S01]  /*85b0*/  UPRMT UR7, UR45, 0x654, UR7 ;  /* 0x000006542d077896 */ /* 0x000fe20008000007 */
[----:B------:R-:W-:Y:S01]  /*85c0*/  F2FP.SATFINITE.E4M3.F32.PACK_AB_MERGE_C R8, R11, R8, RZ ;  /* 0x000000080b08723e */ /* 0x000fe200048070ff */
[----:B------:R-:W-:Y:S01]  /*85d0*/  UMOV UR22, UR38 ;  /* 0x0000002600167c82 */ /* 0x000fe20008000000 */
[----:B------:R-:W-:Y:S01]  /*85e0*/  F2FP.SATFINITE.E4M3.F32.PACK_AB_MERGE_C R13, R80, R13, RZ ;  /* 0x0000000d500d723e */ /* 0x000fe200048070ff */
[-C--:B------:R-:W-:Y:S01]  /*85f0*/  FMUL.FTZ R88, R88, R5.reuse ;  /* 0x0000000558587220 */ /* 0x080fe20000410000 */
[----:B------:R-:W-:Y:S01]  /*8600*/  F2FP.SATFINITE.E4M3.F32.PACK_AB_MERGE_C R20, R25, R20, RZ ;  /* 0x000000141914723e */ /* 0x000fe200048070ff */
[----:B------:R-:W-:Y:S01]  /*8610*/  FMUL.FTZ R89, R89, R5 ;  /* 0x0000000559597220 */ /* 0x000fe20000410000 */
[----:B------:R-:W-:Y:S01]  /*8620*/  F2FP.SATFINITE.E4M3.F32.PACK_AB_MERGE_C R27, R30, R27, RZ ;  /* 0x0000001b1e1b723e */ /* 0x000fe200048070ff */
[----:B------:R-:W-:Y:S01]  /*8630*/  FMUL.FTZ R92, R92, R5 ;  /* 0x000000055c5c7220 */ /* 0x000fe20000410000 */
[----:B------:R-:W-:Y:S01]  /*8640*/  F2FP.SATFINITE.E4M3.F32.PACK_AB_MERGE_C R32, R35, R32, RZ ;  /* 0x000000202320723e */ /* 0x000fe200048070ff */
[----:B------:R-:W-:Y:S01]  /*8650*/  SYNCS.ARRIVE.TRANS64.RED.A1T0 RZ, [UR7], RZ ;  /* 0x000000ffffff79a7 */ /* 0x000fe20008100407 */
        /* <DEDUP_REMOVED lines=33> */
[-C--:B------:R-:W-:Y:S01]  /*8870*/  FMUL.FTZ R90, R90, R84.reuse ;  /* 0x000000545a5a7220 */ /* 0x080fe20000410000 */
[----:B------:R-:W-:Y:S01]  /*8880*/  F2FP.SATFINITE.E4M3.F32.PACK_AB_MERGE_C R149, R10, R15, R13 ;  /* 0x0000000f0a95723e */ /* 0x000fe2000480700d */
[-C--:B------:R-:W-:Y:S01]  /*8890*/  FMUL.FTZ R91, R91, R84.reuse ;  /* 0x000000545b5b7220 */ /* 0x080fe20000410000 */
        /* <DEDUP_REMOVED lines=35> */
[----:B------:R-:W-:-:S02]  /*8ad0*/  VIADD R4, R4, 0xffffffff ;  /* 0xffffffff04047836 */ /* 0x000fc40000000000 */
[----:B------:R-:W-:Y:S02]  /*8ae0*/  IMAD.MOV.U32 R6, RZ, RZ, R31 ;  /* 0x000000ffff067224 */ /* 0x000fe400078e001f */
[----:B------:R-:W-:Y:S01]  /*8af0*/  IMAD.MOV.U32 R5, RZ, RZ, R7 ;  /* 0x000000ffff057224 */ /* 0x000fe200078e0007 */
[----:B------:R-:W-:Y:S06]  /*8b00*/  @P1 BRA `(.L_x_801) ;  /* 0xffffffc800d41947 */ /* 0x000fec000383ffff */
.L_x_782:
[----:B------:R-:W-:Y:S01]  /*8b10*/  UISETP.NE.AND UP1, UPT, UR49, URZ, UPT ;  /* 0x0000003f3100728c */ /* 0x000fe2000bf25270 */
[----:B------:R-:W-:Y:S01]  /*8b20*/  IADD3 R54, -R54, 0x1, RZ ;  /* 0x0000000136367810 */ /* 0x000fe20007ffe1ff */
[----:B------:R-:W-:Y:S02]  /*8b30*/  UISETP.NE.AND UP0, UPT, UR48, URZ, UPT ;  /* 0x0000003f3000728c */ /* 0x000fe4000bf05270 */
[----:B------:R-:W-:Y:S02]  /*8b40*/  UIADD3 UR7, UR40, 0xbf, URZ ;  /* 0x000000bf28077890 */ /* 0x000fe4000fffe03f */
[----:B------:R-:W-:Y:S02]  /*8b50*/  IMAD R5, R55, UR42, R54 ;  /* 0x0000002a37057c24 */ /* 0x000fe4000f8e0236 */
[----:B------:R-:W-:-:S03]  /*8b60*/  PLOP3.LUT P1, PT, PT, PT, UP0, 0x40, 0x0 ;  /* 0x000000000000781c */ /* 0x000fc60003f2e808 */
[----:B------:R-:W-:Y:S01]  /*8b70*/  @UP1 ULDC UR10, c[0x0][0x44c] ;  /* 0x00011300000a1ab9 */ /* 0x000fe20000000800 */
[----:B------:R-:W-:Y:S01]  /*8b80*/  @UP1 ULDC UR14, c[0x0][0x450] ;  /* 0x00011400000e1ab9 */ /* 0x000fe20000000800 */
[----:B------:R-:W-:-:S04]  /*8b90*/  UIMAD.WIDE.U32 UR10, UR7, UR10, URZ ;  /* 0x0000000a070a72a5 */ /* 0x000fc8000f8e003f */
[----:B------:R-:W-:-:S06]  /*8ba0*/  @UP1 USHF.R.U32.HI UR7, URZ, UR14, UR11 ;  /* 0x0000000e3f071299 */ /* 0x000fcc000801160b */
[----:B------:R-:W-:-:S04]  /*8bb0*/  VIADD R5, R5, UR7 ;  /* 0x0000000705057c36 */ /* 0x000fc80008000000 */
[----:B------:R-:W-:Y:S01]  /*8bc0*/  VIADD R6, R5, -UR18 ;  /* 0x8000001205067c36 */ /* 0x000fe20008000000 */
[----:B------:R-:W-:Y:S06]  /*8bd0*/  @P1 BRA `(.L_x_802) ;  /* 0x0000000000441947 */ /* 0x000fec0003800000 */
[----:B------:R-:W-:-:S13]  /*8be0*/  ISETP.GT.AND P1, PT, R5, -0x1, PT ;  /* 0xffffffff0500780c */ /* 0x000fda0003f24270 */
[----:B------:R-:W-:Y:S05]  /*8bf0*/  @P1 BRA `(.L_x_803) ;  /* 0x0000000000201947 */ /* 0x000fea0003800000 */
[----:B------:R-:W0:Y:S01]  /*8c00*/  LDC R10, c[0x0][0x9e4] ;  /* 0x00027900ff0a7b82 */ /* 0x000e220000000800 */
[----:B------:R-:W-:Y:S02]  /*8c10*/  LOP3.LUT R5, RZ, R5, RZ, 0x33, !PT ;  /* 0x00000005ff057212 */ /* 0x000fe400078e33ff */
[----:B0-----:R-:W-:-:S13]  /*8c20*/  ISETP.NE.AND P1, PT, R10, 0x1, PT ;  /* 0x000000010a00780c */ /* 0x001fda0003f25270 */
[----:B------:R-:W0:Y:S02]  /*8c30*/  @P1 LDC.64 R8, c[0x0][0x9e8] ;  /* 0x00027a00ff081b82 */ /* 0x000e240000000a00 */
[----:B0-----:R-:W-:-:S05]  /*8c40*/  @P1 IMAD.HI.U32 R8, R5, R8, RZ ;  /* 0x0000000805081227 */ /* 0x001fca00078e00ff */
[----:B------:R-:W-:-:S04]  /*8c50*/  @P1 SHF.R.U32.HI R5, RZ, R9, R8 ;  /* 0x00000009ff051219 */ /* 0x000fc80000011608 */
[----:B------:R-:W-:Y:S01]  /*8c60*/  LOP3.LUT R5, RZ, R5, RZ, 0x33, !PT ;  /* 0x00000005ff057212 */ /* 0x000fe200078e33ff */
[----:B------:R-:W-:Y:S06]  /*8c70*/  BRA `(.L_x_804) ;  /* 0x0000000000147947 */ /* 0x000fec0003800000 */
.L_x_803:
[----:B------:R-:W0:Y:S02]  /*8c80*/  LDC R10, c[0x0][0x9e4] ;  /* 0x00027900ff0a7b82 */ /* 0x000e240000000800 */
[----:B0-----:R-:W-:-:S13]  /*8c90*/  ISETP.NE.AND P1, PT, R10, 0x1, PT ;  /* 0x000000010a00780c */ /* 0x001fda0003f25270 */
[----:B------:R-:W0:Y:S02]  /*8ca0*/  @P1 LDC.64 R8, c[0x0][0x9e8] ;  /* 0x00027a00ff081b82 */ /* 0x000e240000000a00 */
[----:B0-----:R-:W-:-:S05]  /*8cb0*/  @P1 IMAD.HI.U32 R8, R5, R8, RZ ;  /* 0x0000000805081227 */ /* 0x001fca00078e00ff */
[----:B------:R-:W-:-:S07]  /*8cc0*/  @P1 SHF.R.U32.HI R5, RZ, R9, R8 ;  /* 0x00000009ff051219 */ /* 0x000fce0000011608 */
.L_x_804:
[----:B------:R-:W-:-:S05]  /*8cd0*/  IMAD R5, R5, R10, RZ ;  /* 0x0000000a05057224 */ /* 0x000fca00078e02ff */
[----:B------:R-:W-:-:S07]  /*8ce0*/  VIMNMX R6, R6, R5, !PT ;  /* 0x0000000506067248 */ /* 0x000fce0007fe0100 */
.L_x_802:
[----:B------:R-:W-:-:S05]  /*8cf0*/  VIADD R6, R6, 0x7f ;  /* 0x0000007f06067836 */ /* 0x000fca0000000000 */
[----:B------:R-:W-:-:S04]  /*8d00*/  SHF.R.S32.HI R5, RZ, 0x1f, R6 ;  /* 0x0000001fff057819 */ /* 0x000fc80000011406 */
[----:B------:R-:W-:-:S04]  /*8d10*/  LEA.HI R5, R5, R6, RZ, 0x7 ;  /* 0x0000000605057211 */ /* 0x000fc800078f38ff */
[----:B------:R-:W-:-:S04]  /*8d20*/  SHF.R.S32.HI R5, RZ, 0x7, R5 ;  /* 0x00000007ff057819 */ /* 0x000fc80000011405 */
[----:B------:R-:W-:-:S04]  /*8d30*/  VIMNMX R5, R5, UR44, !PT ;  /* 0x0000002c05057c48 */ /* 0x000fc8000ffe0100 */
[----:B------:R-:W-:-:S13]  /*8d40*/  ISETP.GE.AND P1, PT, R4, R5, PT ;  /* 0x000000050400720c */ /* 0x000fda0003f26270 */
[----:B------:R-:W-:Y:S05]  /*8d50*/  @!P1 BRA `(.L_x_805) ;  /* 0x0000002000f49947 */ /* 0x000fea0003800000 */
[----:B------:R-:W-:Y:S01]  /*8d60*/  IMAD.MOV.U32 R8, RZ, RZ, R31 ;  /* 0x000000ffff087224 */ /* 0x000fe200078e001f */
[----:B------:R-:W-:Y:S01]  /*8d70*/  UMOV UR18, UR37 ;  /* 0x0000002500127c82 */ /* 0x000fe20008000000 */
[----:B------:R-:W-:Y:S01]  /*8d80*/  IMAD.MOV.U32 R6, RZ, RZ, R7 ;  /* 0x000000ffff067224 */ /* 0x000fe200078e0007 */
[----:B------:R-:W-:Y:S01]  /*8d90*/  UMOV UR19, UR38 ;  /* 0x0000002600137c82 */ /* 0x000fe20008000000 */
[----:B------:R-:W-:-:S05]  /*8da0*/  ULDC UR17, c[0x0][0x988] ;  /* 0x0002620000117ab9 */ /* 0x000fca0000000800 */
.L_x_816:
[----:B------:R-:W-:-:S04]  /*8db0*/  UIADD3 UR38, UR19, 0x1, URZ ;  /* 0x0000000113267890 */ /* 0x000fc8000fffe03f */
[----:B------:R-:W-:-:S04]  /*8dc0*/  UISETP.NE.AND UP0, UPT, UR38, 0x2, UPT ;  /* 0x000000022600788c */ /* 0x000fc8000bf05270 */
[----:B------:R-:W-:Y:S02]  /*8dd0*/  USEL UR37, URZ, 0x1, UP0 ;  /* 0x000000013f257887 */ /* 0x000fe40008000000 */
[----:B------:R-:W-:Y:S02]  /*8de0*/  USEL UR38, UR38, URZ, UP0 ;  /* 0x0000003f26267287 */ /* 0x000fe40008000000 */
[----:B------:R-:W-:Y:S01]  /*8df0*/  ULOP3.LUT UR37, UR18, UR37, URZ, 0x3c, !UPT ;  /* 0x0000002512257292 */ /* 0x000fe2000f8e3c3f */
[----:B------:R-:W-:Y:S11]  /*8e00*/  @!P0 BRA `(.L_x_806) ;  /* 0x0000000000048947 */ /* 0x000ff60003800000 */
[----:B------:R-:W-:Y:S01]  /*8e10*/  BPT.TRAP 0x1 ;  /* 0x000000040000795c */ /* 0x000fe20000300000 */
.L_x_806:
[----:B------:R-:W-:Y:S01]  /*8e20*/  ULEA UR6, UR38, UR46, 0x3 ;  /* 0x0000002e26067291 */ /* 0x000fe2000f8e183f */
[----:B------:R-:W-:-:S05]  /*8e30*/  IMAD.U32 R7, RZ, RZ, UR37 ;  /* 0x00000025ff077e24 */ /* 0x000fca000f8e00ff */
[----:B------:R-:W-:-:S04]  /*8e40*/  SHF.L.U32 R7, R7, 0x1f, RZ ;  /* 0x0000001f07077819 */ /* 0x000fc800000006ff */
[----:B------:R0:W1:Y:S01]  /*8e50*/  SYNCS.PHASECHK.TRANS64.TRYWAIT P1, [UR6+0x19c30], R7 ;  /* 0x019c3007ff0075a7 */ /* 0x0000620008020146 */
[----:B------:R-:W-:Y:S05]  /*8e60*/  @!P0 BRA `(.L_x_807) ;  /* 0x0000000000048947 */ /* 0x000fea0003800000 */
[----:B------:R-:W-:Y:S01]  /*8e70*/  BPT.TRAP 0x1 ;  /* 0x000000040000795c */ /* 0x000fe20000300000 */
.L_x_807:
[----:B-1----:R-:W-:Y:S05]  /*8e80*/  @P1 BRA `(.L_x_808) ;  /* 0x0000000000081947 */ /* 0x002fea0003800000 */
[----:B------:R-:W1:Y:S02]  /*8e90*/  SYNCS.PHASECHK.TRANS64.TRYWAIT P1, [UR6+0x19c30], R7 ;  /* 0x019c3007ff0075a7 */ /* 0x000e640008020146 */
[----:B-1----:R-:W-:Y:S05]  /*8ea0*/  @!P1 BRA `(.L_x_809) ;  /* 0x000000c800249947 */ /* 0x002fea0003800000 */
.L_x_808:
        /* <DEDUP_REMOVED lines=17> */
.L_x_810:
[----:B------:R-:W-:Y:S01]  /*8fc0*/  ULEA UR11, UR19, UR46, 0x3 ;  /* 0x0000002e130b7291 */ /* 0x000fe2000f8e183f */
[----:B01----:R-:W-:-:S05]  /*8fd0*/  IMAD.U32 R7, RZ, RZ, UR18 ;  /* 0x00000012ff077e24 */ /* 0x003fca000f8e00ff */
[----:B------:R-:W-:-:S04]  /*8fe0*/  SHF.L.U32 R7, R7, 0x1f, RZ ;  /* 0x0000001f07077819 */ /* 0x000fc800000006ff */
[----:B------:R0:W1:Y:S01]  /*8ff0*/  SYNCS.PHASECHK.TRANS64.TRYWAIT P1, [UR11+0x19c50], R7 ;  /* 0x019c5007ff0075a7 */ /* 0x000062000802014b */
[----:B------:R-:W-:Y:S05]  /*9000*/  @!P0 BRA `(.L_x_811) ;  /* 0x0000000000048947 */ /* 0x000fea0003800000 */
[----:B------:R-:W-:Y:S01]  /*9010*/  BPT.TRAP 0x1 ;  /* 0x000000040000795c */ /* 0x000fe20000300000 */
.L_x_811:
[----:B-1----:R-:W-:Y:S05]  /*9020*/  @P1 BRA `(.L_x_812) ;  /* 0x0000000000081947 */ /* 0x002fea0003800000 */
[----:B------:R-:W1:Y:S02]  /*9030*/  SYNCS.PHASECHK.TRANS64.TRYWAIT P1, [UR11+0x19c50], R7 ;  /* 0x019c5007ff0075a7 */ /* 0x000e64000802014b */
[----:B-1----:R-:W-:Y:S05]  /*9040*/  @!P1 BRA `(.L_x_813) ;  /* 0x000000c400d49947 */ /* 0x002fea0003800000 */
.L_x_812:
        /* <DEDUP_REMOVED lines=27> */
.L_x_814:
[C---:B------:R-:W-:Y:S01]  /*9200*/  FMUL.FTZ R11, R0.reuse, R26 ;  /* 0x0000001a000b7220 */ /* 0x040fe20000410000 */
[C---:B------:R-:W-:Y:S01]  /*9210*/  FMUL.FTZ R9, R0.reuse, R24 ;  /* 0x0000001800097220 */ /* 0x040fe20000410000 */
[C---:B------:R-:W-:Y:S01]  /*9220*/  FMUL.FTZ R12, R0.reuse, R27 ;  /* 0x0000001b000c7220 */ /* 0x040fe20000410000 */
[C---:B-1----:R-:W-:Y:S01]  /*9230*/  FMUL.FTZ R10, R0.reuse, R25 ;  /* 0x00000019000a7220 */ /* 0x042fe20000410000 */
        /* <DEDUP_REMOVED lines=18> */
[----:B------:R-:W2:Y:S01]  /*9360*/  MUFU.TANH R12, R12 ;  /* 0x0000000c000c7308 */ /* 0x000ea20000002400 */
        /* <DEDUP_REMOVED lines=50> */
[----:B------:R-:W-:Y:S01]  /*9690*/  FMUL.FTZ R77, R0, R85 ;  /* 0x00000055004d7220 */ /* 0x000fe20000410000 */
[----:B------:R-:W-:Y:S01]  /*96a0*/  UMOV UR6, UR17 ;  /* 0x0000001100067c82 */ /* 0x000fe20008000000 */
[----:B------:R-:W-:-:S03]  /*96b0*/  ULEA UR7, UR38, UR46, 0x3 ;  /* 0x0000002e26077291 */ /* 0x000fc6000f8e183f */
[----:B------:R-:W1:Y:S01]  /*96c0*/  MUFU.TANH R21, R21 ;  /* 0x0000001500157308 */ /* 0x000e620000002400 */
[----:B0-----:R-:W-:Y:S01]  /*96d0*/  FMNMX.FTZ R68, R14, R7, !PT ;  /* 0x000000070e447209 */ /* 0x001fe20007810000 */
[----:B------:R-:W-:-:S04]  /*96e0*/  UIADD3 UR7, UR7, 0x19c40, URZ ;  /* 0x00019c4007077890 */ /* 0x000fc8000fffe03f */
[----:B------:R-:W-:Y:S02]  /*96f0*/  UPRMT UR7, UR45, 0x654, UR7 ;  /* 0x000006542d077896 */ /* 0x000fe40008000007 */
[----:B------:R-:W0:Y:S01]  /*9700*/  MUFU.TANH R26, R26 ;  /* 0x0000001a001a7308 */ /* 0x000e220000002400 */
[----:B--2---:R-:W-:-:S06]  /*9710*/  FMNMX.FTZ R31, R25, R70, !PT ;  /* 0x00000046191f7209 */ /* 0x004fcc0007810000 */
[----:B------:R-:W-:Y:S01]  /*9720*/  SYNCS.ARRIVE.TRANS64.RED.A1T0 RZ, [UR7], RZ ;  /* 0x000000ffffff79a7 */ /* 0x000fe20008100407 */
[----:B------:R-:W2:Y:S01]  /*9730*/  MUFU.TANH R24, R24 ;  /* 0x0000001800187308 */ /* 0x000ea20000002400 */
[----:B-1----:R-:W-:Y:S01]  /*9740*/  FMNMX.FTZ R7, R21, R68, !PT ;  /* 0x0000004415077209 */ /* 0x002fe20007810000 */
[----:B------:R-:W-:-:S06]  /*9750*/  FMUL.FTZ R68, R0, R76 ;  /* 0x0000004c00447220 */ /* 0x000fcc0000410000 */
[----:B------:R-:W1:Y:S01]  /*9760*/  MUFU.TANH R29, R29 ;  /* 0x0000001d001d7308 */ /* 0x000e620000002400 */
[----:B0-----:R-:W-:-:S07]  /*9770*/  FMNMX.FTZ R72, R26, R31, !PT ;  /* 0x0000001f1a487209 */ /* 0x001fce0007810000 */
[----:B------:R-:W0:Y:S01]  /*9780*/  MUFU.TANH R27, R27 ;  /* 0x0000001b001b7308 */ /* 0x000e220000002400 */
[----:B--2---:R-:W-:-:S07]  /*9790*/  FMNMX.FTZ R70, R24, R7, !PT ;  /* 0x0000000718467209 */ /* 0x004fce0007810000 */
[----:B------:R-:W2:Y:S01]  /*97a0*/  MUFU.TANH R30, R30 ;  /* 0x0000001e001e7308 */ /* 0x000ea20000002400 */
[----:B-1----:R-:W-:-:S07]  /*97b0*/  FMNMX.FTZ R31, R29, R72, !PT ;  /* 0x000000481d1f7209 */ /* 0x002fce0007810000 */
[----:B------:R-:W1:Y:S01]  /*97c0*/  MUFU.TANH R28, R28 ;  /* 0x0000001c001c7308 */ /* 0x000e620000002400 */
[----:B0-----:R-:W-:Y:S01]  /*97d0*/  FMNMX.FTZ R7, R27, R70, !PT ;  /* 0x000000461b077209 */ /* 0x001fe20007810000 */
[----:B------:R-:W-:-:S06]  /*97e0*/  FMUL.FTZ R70, R0, R78 ;  /* 0x0000004e00467220 */ /* 0x000fcc0000410000 */
[----:B------:R-:W0:Y:S01]  /*97f0*/  MUFU.TANH R34, R34 ;  /* 0x0000002200227308 */ /* 0x000e220000002400 */
[----:B--2---:R-:W-:-:S07]  /*9800*/  FMNMX.FTZ R31, R30, R31, !PT ;  /* 0x0000001f1e1f7209 */ /* 0x004fce0007810000 */
[----:B------:R-:W2:Y:S01]  /*9810*/  MUFU.TANH R32, R32 ;  /* 0x0000002000207308 */ /* 0x000ea20000002400 */
[----:B-1----:R-:W-:-:S07]  /*9820*/  FMNMX.FTZ R7, R28, R7, !PT ;  /* 0x000000071c077209 */ /* 0x002fce0007810000 */
[----:B------:R-:W1:Y:S01]  /*9830*/  MUFU.TANH R35, R35 ;  /* 0x0000002300237308 */ /* 0x000e620000002400 */
[----:B0-----:R-:W-:-:S07]  /*9840*/  FMNMX.FTZ R74, R34, R31, !PT ;  /* 0x0000001f224a7209 */ /* 0x001fce0007810000 */
        /* <DEDUP_REMOVED lines=13> */
[----:B--2---:R-:W-:Y:S01]  /*9920*/  FMNMX.FTZ R7, R37, R72, !PT ;  /* 0x0000004825077209 */ /* 0x004fe20007810000 */
[----:B------:R-:W-:-:S06]  /*9930*/  FMUL.FTZ R72, R0, R80 ;  /* 0x0000005000487220 */ /* 0x000fcc0000410000 */
        /* <DEDUP_REMOVED lines=78> */
[----:B0-----:R-:W-:-:S05]  /*9e20*/  FMNMX.FTZ R82, R79, R82, !PT ;  /* 0x000000524f527209 */ /* 0x001fca0007810000 */
[----:B------:R-:W0:Y:S01]  /*9e30*/  SHFL.BFLY PT, R31, R82, 0x2, 0x1f ;  /* 0x0c401f00521f7f89 */ /* 0x000e2200000e0000 */
[----:B--2---:R-:W-:-:S04]  /*9e40*/  FMNMX.FTZ R80, R76, R7, !PT ;  /* 0x000000074c507209 */ /* 0x004fc80007810000 */
[----:B-1----:R-:W-:-:S05]  /*9e50*/  FMNMX.FTZ R80, R77, R80, !PT ;  /* 0x000000504d507209 */ /* 0x002fca0007810000 */
[----:B------:R-:W1:Y:S01]  /*9e60*/  SHFL.BFLY PT, R7, R80, 0x2, 0x1f ;  /* 0x0c401f0050077f89 */ /* 0x000e6200000e0000 */
[----:B0-----:R-:W-:-:S05]  /*9e70*/  FMNMX.FTZ R83, R82, R31, !PT ;  /* 0x0000001f52537209 */ /* 0x001fca0007810000 */
[----:B------:R-:W0:Y:S01]  /*9e80*/  SHFL.BFLY PT, R86, R83, 0x1, 0x1f ;  /* 0x0c201f0053567f89 */ /* 0x000e2200000e0000 */
[----:B-1----:R-:W-:-:S05]  /*9e90*/  FMNMX.FTZ R81, R80, R7, !PT ;  /* 0x0000000750517209 */ /* 0x002fca0007810000 */
[----:B------:R-:W1:Y:S01]  /*9ea0*/  SHFL.BFLY PT, R84, R81, 0x1, 0x1f ;  /* 0x0c201f0051547f89 */ /* 0x000e6200000e0000 */
[----:B0-----:R-:W-:-:S05]  /*9eb0*/  FMNMX.FTZ R31, R83, R86, !PT ;  /* 0x00000056531f7209 */ /* 0x001fca0007810000 */
[----:B------:R-:W-:-:S04]  /*9ec0*/  FADD.FTZ R8, -R31, R8 ;  /* 0x000000081f087221 */ /* 0x000fc80000010100 */
[----:B------:R-:W-:Y:S01]  /*9ed0*/  FMUL.FTZ R80, R8, UR6 ;  /* 0x0000000608507c20 */ /* 0x000fe20008410000 */
[----:B-1----:R-:W-:Y:S01]  /*9ee0*/  FMNMX.FTZ R7, R81, R84, !PT ;  /* 0x0000005451077209 */ /* 0x002fe20007810000 */
[----:B------:R-:W-:Y:S02]  /*9ef0*/  IMAD.U32 R84, RZ, RZ, UR6 ;  /* 0x00000006ff547e24 */ /* 0x000fe4000f8e00ff */
[----:B------:R0:W-:Y:S02]  /*9f00*/  MUFU.EX2 R81, R80 ;  /* 0x0000005000517308 */ /* 0x0001e40000000800 */
[----:B------:R-:W-:-:S01]  /*9f10*/  FFMA.FTZ R8, R7, R84, -8 ;  /* 0xc100000007087423 */ /* 0x000fc20000010054 */
[----:B------:R-:W-:-:S03]  /*9f20*/  FADD.FTZ R6, -R7, R6 ;  /* 0x0000000607067221 */ /* 0x000fc60000010100 */
[--C-:B------:R-:W-:Y:S01]  /*9f30*/  FFMA.FTZ R9, R9, UR6, -R8.reuse ;  /* 0x0000000609097c23 */ /* 0x100fe20008010808 */
[----:B------:R-:W-:-:S01]  /*9f40*/  FFMA.FTZ R10, R10, UR6, -R8 ;  /* 0x000000060a0a7c23 */ /* 0x000fc20008010808 */
[----:B0-----:R-:W-:Y:S02]  /*9f50*/  IMAD.U32 R80, RZ, RZ, UR6 ;  /* 0x00000006ff507e24 */ /* 0x001fe4000f8e00ff */
        /* <DEDUP_REMOVED lines=30> */
[----:B------:R-:W-:-:S01]  /*a140*/  FFMA.FTZ R8, R31, R80, -8 ;  /* 0xc10000001f087423 */ /* 0x000fc20000010050 */
[----:B------:R-:W-:Y:S01]  /*a150*/  FMUL.FTZ R6, R6, UR6 ;  /* 0x0000000606067c20 */ /* 0x000fe20008410000 */
[----:B------:R-:W-:Y:S02]  /*a160*/  MUFU.EX2 R9, R9 ;  /* 0x0000000900097308 */ /* 0x000fe40000000800 */
[----:B------:R-:W-:-:S01]  /*a170*/  FFMA.FTZ R80, R11, UR6, -R8 ;  /* 0x000000060b507c23 */ /* 0x000fc20008010808 */
[--C-:B------:R-:W-:Y:S01]  /*a180*/  FFMA.FTZ R11, R12, UR6, -R8.reuse ;  /* 0x000000060c0b7c23 */ /* 0x100fe20008010808 */
[----:B------:R-:W-:-:S01]  /*a190*/  FFMA.FTZ R12, R15, UR6, -R8 ;  /* 0x000000060f0c7c23 */ /* 0x000fc20008010808 */
[--C-:B------:R-:W-:Y:S01]  /*a1a0*/  FFMA.FTZ R15, R20, UR6, -R8.reuse ;  /* 0x00000006140f7c23 */ /* 0x100fe20008010808 */
[----:B------:R-:W-:-:S01]  /*a1b0*/  FFMA.FTZ R20, R25, UR6, -R8 ;  /* 0x0000000619147c23 */ /* 0x000fc20008010808 */
[--C-:B------:R-:W-:Y:S01]  /*a1c0*/  FFMA.FTZ R25, R26, UR6, -R8.reuse ;  /* 0x000000061a197c23 */ /* 0x100fe20008010808 */
        /* <DEDUP_REMOVED lines=17> */
[----:B0-----:R-:W-:-:S01]  /*a2e0*/  FFMA.FTZ R3, R6, R3, R9 ;  /* 0x0000000306037223 */ /* 0x001fc20000010009 */
[--C-:B------:R-:W-:Y:S01]  /*a2f0*/  FFMA.FTZ R59, R59, UR6, -R8.reuse ;  /* 0x000000063b3b7c23 */ /* 0x100fe20008010808 */
[----:B------:R-:W-:-:S01]  /*a300*/  FFMA.FTZ R63, R63, UR6, -R8 ;  /* 0x000000063f3f7c23 */ /* 0x000fc20008010808 */
[--C-:B------:R-:W-:Y:S01]  /*a310*/  FFMA.FTZ R67, R67, UR6, -R8.reuse ;  /* 0x0000000643437c23 */ /* 0x100fe20008010808 */
[----:B------:R-:W-:-:S01]  /*a320*/  FFMA.FTZ R71, R71, UR6, -R8 ;  /* 0x0000000647477c23 */ /* 0x000fc20008010808 */
[--C-:B------:R-:W-:Y:S01]  /*a330*/  FFMA.FTZ R75, R75, UR6, -R8.reuse ;  /* 0x000000064b4b7c23 */ /* 0x100fe20008010808 */
[----:B------:R-:W-:-:S01]  /*a340*/  FFMA.FTZ R79, R79, UR6, -R8 ;  /* 0x000000064f4f7c23 */ /* 0x000fc20008010808 */
[----:B------:R-:W0:Y:S01]  /*a350*/  MUFU.EX2 R11, R11 ;  /* 0x0000000b000b7308 */ /* 0x000e220000000800 */
[----:B-1----:R-:W-:-:S07]  /*a360*/  FFMA.FTZ R2, R81, R2, R80 ;  /* 0x0000000251027223 */ /* 0x002fce0000010050 */
[----:B------:R-:W1:Y:S01]  /*a370*/  MUFU.EX2 R13, R13 ;  /* 0x0000000d000d7308 */ /* 0x000e620000000800 */
[----:B--2---:R-:W-:-:S07]  /*a380*/  FADD.FTZ R54, R10, R3 ;  /* 0x000000030a367221 */ /* 0x004fce0000010000 */
[----:B------:R-:W2:Y:S01]  /*a390*/  MUFU.EX2 R12, R12 ;  /* 0x0000000c000c7308 */ /* 0x000ea20000000800 */
[----:B0-----:R-:W-:-:S07]  /*a3a0*/  FADD.FTZ R3, R11, R2 ;  /* 0x000000020b037221 */ /* 0x001fce0000010000 */
        /* <DEDUP_REMOVED lines=19> */
[----:B------:R-:W-:-:S06]  /*a4e0*/  FFMA.FTZ R58, R62, UR6, -R8 ;  /* 0x000000063e3a7c23 */ /* 0x000fcc0008010808 */
        /* <DEDUP_REMOVED lines=22> */
[----:B------:R-:W-:-:S06]  /*a650*/  FFMA.FTZ R62, R66, UR6, -R8 ;  /* 0x00000006423e7c23 */ /* 0x000fcc0008010808 */
        /* <DEDUP_REMOVED lines=83> */
.L_x_815:
[----:B------:R-:W-:Y:S01]  /*ab90*/  UIADD3 UR7, UR11, 0x19c60, URZ ;  /* 0x00019c600b077890 */ /* 0x000fe2000fffe03f */
[----:B------:R-:W-:Y:S01]  /*aba0*/  ISETP.GT.AND P1, PT, R4, R5, PT ;  /* 0x000000050400720c */ /* 0x000fe20003f24270 */
[----:B------:R-:W-:Y:S01]  /*abb0*/  UMOV UR18, UR37 ;  /* 0x0000002500127c82 */ /* 0x000fe20008000000 */
[----:B------:R-:W-:Y:S01]  /*abc0*/  F2FP.SATFINITE.E4M3.F32.PACK_AB_MERGE_C R13, R14, R13, RZ ;  /* 0x0000000d0e0d723e */ /* 0x000fe200048070ff */
[----:B------:R-:W-:Y:S01]  /*abd0*/  UPRMT UR7, UR45, 0x654, UR7 ;  /* 0x000006542d077896 */ /* 0x000fe20008000007 */
[----:B------:R-:W-:Y:S01]  /*abe0*/  F2FP.SATFINITE.E4M3.F32.PACK_AB_MERGE_C R12, R15, R12, RZ ;  /* 0x0000000c0f0c723e */ /* 0x000fe200048070ff */
[----:B------:R-:W-:Y:S01]  /*abf0*/  UMOV UR19, UR38 ;  /* 0x0000002600137c82 */ /* 0x000fe20008000000 */
[----:B------:R-:W-:Y:S01]  /*ac00*/  F2FP.SATFINITE.E4M3.F32.PACK_AB_MERGE_C R27, R28, R27, RZ ;  /* 0x0000001b1c1b723e */ /* 0x000fe200048070ff */
[----:B------:R-:W-:Y:S01]  /*ac10*/  FMUL.FTZ R88, R88, R6 ;  /* 0x0000000658587220 */ /* 0x000fe20000410000 */
[----:B------:R-:W-:Y:S01]  /*ac20*/  F2FP.SATFINITE.E4M3.F32.PACK_AB_MERGE_C R26, R29, R26, RZ ;  /* 0x0000001a1d1a723e */ /* 0x000fe200048070ff */
[----:B------:R-:W-:Y:S01]  /*ac30*/  FMUL.FTZ R89, R89, R6 ;  /* 0x0000000659597220 */ /* 0x000fe20000410000 */
        /* <DEDUP_REMOVED lines=79> */
.L_x_805:
[----:B------:R-:W-:-:S13]  /*b130*/  ISETP.GE.AND P1, PT, R4, UR44, PT ;  /* 0x0000002c04007c0c */ /* 0x000fda000bf26270 */
[----:B------:R-:W-:Y:S05]  /*b140*/  @!P1 BRA `(.L_x_817) ;  /* 0x0000003400509947 */ /* 0x000fea0003800000 */
[----:B------:R-:W-:Y:S01]  /*b150*/  IMAD.MOV.U32 R6, RZ, RZ, R31 ;  /* 0x000000ffff067224 */ /* 0x000fe200078e001f */
[----:B------:R-:W-:Y:S01]  /*b160*/  UMOV UR18, UR37 ;  /* 0x0000002500127c82 */ /* 0x000fe20008000000 */
[----:B------:R-:W-:Y:S01]  /*b170*/  IMAD.MOV.U32 R5, RZ, RZ, R7 ;  /* 0x000000ffff057224 */ /* 0x000fe200078e0007 */
[----:B------:R-:W-:Y:S01]  /*b180*/  UMOV UR19, UR38 ;  /* 0x0000002600137c82 */ /* 0x000fe20008000000 */
[----:B------:R-:W-:Y:S01]  /*b190*/  ULDC UR20, c[0x0][0x9e4] ;  /* 0x0002790000147ab9 */ /* 0x000fe20000000800 */
[----:B------:R-:W-:Y:S01]  /*b1a0*/  ULDC UR21, c[0x0][0x9dc] ;  /* 0x0002770000157ab9 */ /* 0x000fe20000000800 */
[----:B------:R-:W-:Y:S01]  /*b1b0*/  ULDC UR22, c[0x0][0x288] ;  /* 0x0000a20000167ab9 */ /* 0x000fe20000000800 */
[----:B------:R-:W-:Y:S01]  /*b1c0*/  ULDC UR17, c[0x0][0x988] ;  /* 0x0002620000117ab9 */ /* 0x000fe20000000800 */
[----:B------:R-:W-:-:S05]  /*b1d0*/  ULDC UR23, c[0x0][0x9e0] ;  /* 0x0002780000177ab9 */ /* 0x000fca0000000800 */
.L_x_836:
[----:B------:R-:W-:-:S04]  /*b1e0*/  UIADD3 UR38, UR19, 0x1, URZ ;  /* 0x0000000113267890 */ /* 0x000fc8000fffe03f */
[----:B------:R-:W-:-:S04]  /*b1f0*/  UISETP.NE.AND UP0, UPT, UR38, 0x2, UPT ;  /* 0x000000022600788c */ /* 0x000fc8000bf05270 */
[----:B------:R-:W-:Y:S02]  /*b200*/  USEL UR37, URZ, 0x1, UP0 ;  /* 0x000000013f257887 */ /* 0x000fe40008000000 */
[----:B------:R-:W-:Y:S02]  /*b210*/  USEL UR38, UR38, URZ, UP0 ;  /* 0x0000003f26267287 */ /* 0x000fe40008000000 */
[----:B------:R-:W-:Y:S01]  /*b220*/  ULOP3.LUT UR37, UR18, UR37, URZ, 0x3c, !UPT ;  /* 0x0000002512257292 */ /* 0x000fe2000f8e3c3f */
[----:B------:R-:W-:Y:S11]  /*b230*/  @!P0 BRA `(.L_x_818) ;  /* 0x0000000000048947 */ /* 0x000ff60003800000 */
[----:B------:R-:W-:Y:S01]  /*b240*/  BPT.TRAP 0x1 ;  /* 0x000000040000795c */ /* 0x000fe20000300000 */
.L_x_818:
[----:B------:R-:W-:Y:S01]  /*b250*/  ULEA UR6, UR38, UR46, 0x3 ;  /* 0x0000002e26067291 */ /* 0x000fe2000f8e183f */
[----:B------:R-:W-:-:S05]  /*b260*/  IMAD.U32 R7, RZ, RZ, UR37 ;  /* 0x00000025ff077e24 */ /* 0x000fca000f8e00ff */
[----:B------:R-:W-:-:S04]  /*b270*/  SHF.L.U32 R7, R7, 0x1f, RZ ;  /* 0x0000001f07077819 */ /* 0x000fc800000006ff */
[----:B------:R0:W1:Y:S01]  /*b280*/  SYNCS.PHASECHK.TRANS64.TRYWAIT P1, [UR6+0x19c30], R7 ;  /* 0x019c3007ff0075a7 */ /* 0x0000620008020146 */
[----:B------:R-:W-:Y:S05]  /*b290*/  @!P0 BRA `(.L_x_819) ;  /* 0x0000000000048947 */ /* 0x000fea0003800000 */
[----:B------:R-:W-:Y:S01]  /*b2a0*/  BPT.TRAP 0x1 ;  /* 0x000000040000795c */ /* 0x000fe20000300000 */
.L_x_819:
[----:B-1----:R-:W-:Y:S05]  /*b2b0*/  @P1 BRA `(.L_x_820) ;  /* 0x0000000000081947 */ /* 0x002fea0003800000 */
[----:B------:R-:W1:Y:S02]  /*b2c0*/  SYNCS.PHASECHK.TRANS64.TRYWAIT P1, [UR6+0x19c30], R7 ;  /* 0x019c3007ff0075a7 */ /* 0x000e640008020146 */
[----:B-1----:R-:W-:Y:S05]  /*b2d0*/  @!P1 BRA `(.L_x_821) ;  /* 0x000000a400489947 */ /* 0x002fea0003800000 */
.L_x_820:
        /* <DEDUP_REMOVED lines=17> */
.L_x_822:
[----:B------:R-:W-:Y:S01]  /*b3f0*/  ULEA UR11, UR19, UR46, 0x3 ;  /* 0x0000002e130b7291 */ /* 0x000fe2000f8e183f */
[----:B01----:R-:W-:-:S05]  /*b400*/  IMAD.U32 R7, RZ, RZ, UR18 ;  /* 0x00000012ff077e24 */ /* 0x003fca000f8e00ff */
[----:B------:R-:W-:-:S04]  /*b410*/  SHF.L.U32 R7, R7, 0x1f, RZ ;  /* 0x0000001f07077819 */ /* 0x000fc800000006ff */
[----:B------:R0:W1:Y:S01]  /*b420*/  SYNCS.PHASECHK.TRANS64.TRYWAIT P1, [UR11+0x19c50], R7 ;  /* 0x019c5007ff0075a7 */ /* 0x000062000802014b */
[----:B------:R-:W-:Y:S05]  /*b430*/  @!P0 BRA `(.L_x_823) ;  /* 0x0000000000048947 */ /* 0x000fea0003800000 */
[----:B------:R-:W-:Y:S01]  /*b440*/  BPT.TRAP 0x1 ;  /* 0x000000040000795c */ /* 0x000fe20000300000 */
.L_x_823:
[----:B-1----:R-:W-:Y:S05]  /*b450*/  @P1 BRA `(.L_x_824) ;  /* 0x0000000000081947 */ /* 0x002fea0003800000 */
[----:B------:R-:W1:Y:S02]  /*b460*/  SYNCS.PHASECHK.TRANS64.TRYWAIT P1, [UR11+0x19c50], R7 ;  /* 0x019c5007ff0075a7 */ /* 0x000e64000802014b */
[----:B-1----:R-:W-:Y:S05]  /*b470*/  @!P1 BRA `(.L_x_825) ;  /* 0x000000a000f89947 */ /* 0x002fea0003800000 */
.L_x_824:
        /* <DEDUP_REMOVED lines=27> */
.L_x_826:
[----:B------:R-:W-:Y:S01]  /*b630*/  UISETP.NE.AND UP1, UPT, UR49, URZ, UPT ;  /* 0x0000003f3100728c */ /* 0x000fe2000bf25270 */
[C---:B01----:R-:W-:Y:S01]  /*b640*/  FMUL.FTZ R7, R0.reuse, R24 ;  /* 0x0000001800077220 */ /* 0x043fe20000410000 */
[C---:B------:R-:W-:Y:S01]  /*b650*/  FMUL.FTZ R24, R0.reuse, R35 ;  /* 0x0000002300187220 */ /* 0x040fe20000410000 */
[C---:B------:R-:W-:Y:S01]  /*b660*/  FMUL.FTZ R35, R0.reuse, R44 ;  /* 0x0000002c00237220 */ /* 0x040fe20000410000 */
[C---:B------:R-:W-:Y:S01]  /*b670*/  FMUL.FTZ R44, R0.reuse, R55 ;  /* 0x00000037002c7220 */ /* 0x040fe20000410000 */
[C---:B------:R-:W-:Y:S01]  /*b680*/  FMUL.FTZ R55, R0.reuse, R61 ;  /* 0x0000003d00377220 */ /* 0x040fe20000410000 */
[----:B------:R-:W-:Y:S01]  /*b690*/  PLOP3.LUT P1, PT, PT, PT, UP1, 0x80, 0x0 ;  /* 0x000000000000781c */ /* 0x000fe20003f2f018 */
[----:B------:R-:W-:Y:S01]  /*b6a0*/  FMUL.FTZ R61, R0, R68 ;  /* 0x00000044003d7220 */ /* 0x000fe20000410000 */
[----:B------:R-:W-:Y:S01]  /*b6b0*/  PLOP3.LUT P2, PT, PT, PT, UP1, 0x80, 0x0 ;  /* 0x000000000000781c */ /* 0x000fe20003f4f018 */
[----:B------:R-:W-:Y:S02]  /*b6c0*/  VIADD R136, R18, UR40 ;  /* 0x0000002812887c36 */ /* 0x000fe40008000000 */
[C---:B------:R-:W-:Y:S01]  /*b6d0*/  FMUL.FTZ R68, R0.reuse, R79 ;  /* 0x0000004f00447220 */ /* 0x040fe20000410000 */
[----:B------:R-:W-:Y:S01]  /*b6e0*/  @UP1 ULDC UR7, c[0x0][0x44c] ;  /* 0x0001130000071ab9 */ /* 0x000fe20000000800 */
[----:B------:R-:W0:Y:S01]  /*b6f0*/  LDC R79, c[0x0][0x2f0] ;  /* 0x0000bc00ff4f7b82 */ /* 0x000e220000000800 */
[C---:B------:R-:W-:Y:S01]  /*b700*/  FMUL.FTZ R9, R0.reuse, R26 ;  /* 0x0000001a00097220 */ /* 0x040fe20000410000 */
[C---:B------:R-:W-:Y:S01]  /*b710*/  FMUL.FTZ R14, R0.reuse, R31 ;  /* 0x0000001f000e7220 */ /* 0x040fe20000410000 */
[C---:B------:R-:W-:Y:S01]  /*b720*/  FMUL.FTZ R31, R0.reuse, R40 ;  /* 0x00000028001f7220 */ /* 0x040fe20000410000 */
[C---:B------:R-:W-:Y:S01]  /*b730*/  FMUL.FTZ R8, R0.reuse, R25 ;  /* 0x0000001900087220 */ /* 0x040fe20000410000 */
[C---:B------:R-:W-:Y:S01]  /*b740*/  FMUL.FTZ R40, R0.reuse, R51 ;  /* 0x0000003300287220 */ /* 0x040fe20000410000 */
[----:B------:R-:W-:Y:S01]  /*b750*/  FMUL.FTZ R25, R0, R36 ;  /* 0x0000002400197220 */ /* 0x000fe20000410000 */
[----:B------:R-:W-:Y:S01]  /*b760*/  @P1 IMAD.HI.U32 R26, R136, UR7, RZ ;  /* 0x00000007881a1c27 */ /* 0x000fe2000f8e00ff */
[----:B------:R-:W-:-:S03]  /*b770*/  @UP1 ULDC UR7, c[0x0][0x450] ;  /* 0x0001140000071ab9 */ /* 0x000fc60000000800 */
[C---:B------:R-:W-:Y:S01]  /*b780*/  FMUL.FTZ R51, R0.reuse, R57 ;  /* 0x0000003900337220 */ /* 0x040fe20000410000 */
[C---:B------:R-:W-:Y:S01]  /*b790*/  FMUL.FTZ R36, R0.reuse, R46 ;  /* 0x0000002e00247220 */ /* 0x040fe20000410000 */
[C---:B------:R-:W-:Y:S01]  /*b7a0*/  FMUL.FTZ R57, R0.reuse, R64 ;  /* 0x0000004000397220 */ /* 0x040fe20000410000 */
[----:B------:R-:W-:Y:S01]  /*b7b0*/  @P2 SHF.R.U32.HI R136, RZ, UR7, R26 ;  /* 0x00000007ff882c19 */ /* 0x000fe2000801161a */
[----:B------:R-:W-:Y:S01]  /*b7c0*/  ULEA UR6, UR38, UR46, 0x3 ;  /* 0x0000002e26067291 */ /* 0x000fe2000f8e183f */
[C---:B------:R-:W-:Y:S01]  /*b7d0*/  FMUL.FTZ R46, R0.reuse, R58 ;  /* 0x0000003a002e7220 */ /* 0x040fe20000410000 */
[C---:B------:R-:W-:Y:S01]  /*b7e0*/  FMUL.FTZ R64, R0.reuse, R75 ;  /* 0x0000004b00407220 */ /* 0x040fe20000410000 */
[----:B------:R-:W-:Y:S01]  /*b7f0*/  FMUL.FTZ R58, R0, R70 ;  /* 0x00000046003a7220 */ /* 0x000fe20000410000 */
[----:B------:R-:W-:Y:S02]  /*b800*/  IMAD.SHL.U32 R75, R4, 0x80, RZ ;  /* 0x00000080044b7824 */ /* 0x000fe400078e00ff */
        /* <DEDUP_REMOVED lines=8> */
[----:B------:R-:W-:Y:S01]  /*b890*/  UIADD3 UR6, UR6, 0x19c40, URZ ;  /* 0x00019c4006067890 */ /* 0x000fe2000fffe03f */
[----:B------:R-:W1:Y:S01]  /*b8a0*/  SHFL.IDX PT, R82, R136, RZ, 0x1c1f ;  /* 0x001c1fff88527589 */ /* 0x000e6200000e0000 */
        /* <DEDUP_REMOVED lines=40> */
[----:B------:R-:W-:Y:S01]  /*bb30*/  IMAD R26, R16, -0x2, R27 ;  /* 0xfffffffe101a7824 */ /* 0x000fe200078e021b */
[----:B------:R-:W-:Y:S01]  /*bb40*/  PLOP3.LUT P1, PT, PT, PT, UP0, 0x40, 0x0 ;  /* 0x000000000000781c */ /* 0x000fe20003f2e808 */
[----:B------:R-:W2:Y:S01]  /*bb50*/  MUFU.TANH R7, R7 ;  /* 0x0000000700077308 */ /* 0x000ea20000002400 */
[----:B------:R-:W-:Y:S01]  /*bb60*/  SYNCS.ARRIVE.TRANS64.RED.A1T0 RZ, [UR6], RZ ;  /* 0x000000ffffff79a7 */ /* 0x000fe20008100406 */
[----:B0-----:R-:W-:Y:S01]  /*bb70*/  IMAD R26, R79, UR42, R26 ;  /* 0x0000002a4f1a7c24 */ /* 0x001fe2000f8e021a */
[----:B------:R-:W-:-:S03]  /*bb80*/  ULOP3.LUT UR6, URZ, UR21, URZ, 0x33, !UPT ;  /* 0x000000153f067292 */ /* 0x000fc6000f8e333f */
[----:B------:R-:W-:Y:S02]  /*bb90*/  VIADD R26, R26, -UR22 ;  /* 0x800000161a1a7c36 */ /* 0x000fe40008000000 */
[----:B------:R-:W0:Y:S02]  /*bba0*/  MUFU.TANH R8, R8 ;  /* 0x0000000800087308 */ /* 0x000e240000002400 */
[C---:B------:R-:W-:Y:S02]  /*bbb0*/  VIADD R85, R26.reuse, UR23 ;  /* 0x000000171a557c36 */ /* 0x040fe40008000000 */
[----:B------:R-:W-:Y:S02]  /*bbc0*/  VIADD R84, R26, UR6 ;  /* 0x000000061a547c36 */ /* 0x000fe40008000000 */
[--C-:B-1----:R-:W-:Y:S02]  /*bbd0*/  IMAD.IADD R83, R85, 0x1, R82.reuse ;  /* 0x0000000155537824 */ /* 0x102fe400078e0252 */
[----:B------:R-:W1:Y:S01]  /*bbe0*/  MUFU.TANH R9, R9 ;  /* 0x0000000900097308 */ /* 0x000e620000002400 */
[----:B------:R-:W-:-:S07]  /*bbf0*/  IMAD.IADD R81, R84, 0x1, R82 ;  /* 0x0000000154517824 */ /* 0x000fce00078e0252 */
[----:B------:R-:W3:Y:S08]  /*bc00*/  MUFU.TANH R10, R10 ;  /* 0x0000000a000a7308 */ /* 0x000ef00000002400 */
        /* <DEDUP_REMOVED lines=63> */
[----:B------:R-:W-:-:S05]  /*c000*/  VIADD R82, R26, -UR22 ;  /* 0x800000161a527c36 */ /* 0x000fca0008000000 */
        /* <DEDUP_REMOVED lines=10> */
.L_x_829:
[----:B------:R-:W-:-:S05]  /*c0b0*/  IMAD.U32 R86, RZ, RZ, UR20 ;  /* 0x00000014ff567e24 */ /* 0x000fca000f8e00ff */
[----:B------:R-:W-:-:S13]  /*c0c0*/  ISETP.NE.AND P1, PT, R86, 0x1, PT ;  /* 0x000000015600780c */ /* 0x000fda0003f25270 */
[----:B------:R-:W1:Y:S02]  /*c0d0*/  @P1 LDC.64 R26, c[0x0][0x9e8] ;  /* 0x00027a00ff1a1b82 */ /* 0x000e640000000a00 */
[----:B-1----:R-:W-:-:S05]  /*c0e0*/  @P1 IMAD.HI.U32 R26, R82, R26, RZ ;  /* 0x0000001a521a1227 */ /* 0x002fca00078e00ff */
[----:B------:R-:W-:-:S07]  /*c0f0*/  @P1 SHF.R.U32.HI R82, RZ, R27, R26 ;  /* 0x0000001bff521219 */ /* 0x000fce000001161a */
.L_x_830:
[----:B------:R-:W-:Y:S05]  /*c100*/  BSYNC B0 ;  /* 0x0000000000007941 */ /* 0x000fea0003800000 */
.L_x_828:
[----:B------:R-:W-:-:S04]  /*c110*/  IMAD R27, R82, R86, -R75 ;  /* 0x00000056521b7224 */ /* 0x000fc800078e0a4b */
[----:B------:R-:W-:-:S05]  /*c120*/  IMAD R26, R16, -0x2, R27 ;  /* 0xfffffffe101a7824 */ /* 0x000fca00078e021b */
[----:B------:R-:W-:Y:S02]  /*c130*/  VIADDMNMX R83, R26, R86, R83, PT ;  /* 0x000000561a537246 */ /* 0x000fe40003800153 */
[----:B------:R-:W-:-:S07]  /*c140*/  VIMNMX R81, R81, R26, !PT ;  /* 0x0000001a51517248 */ /* 0x000fce0007fe0100 */
.L_x_827:
[----:B------:R-:W-:Y:S01]  /*c150*/  ISETP.GT.AND P1, PT, R4, -0x1, PT ;  /* 0xffffffff0400780c */ /* 0x000fe20003f24270 */
[----:B------:R-:W1:Y:S01]  /*c160*/  SHFL.IDX PT, R26, R136, 0x1, 0x1c1f ;  /* 0x003c1f00881a7f89 */ /* 0x000e6200000e0000 */
[----:B------:R-:W-:Y:S02]  /*c170*/  UISETP.NE.AND UP0, UPT, UR48, URZ, UPT ;  /* 0x0000003f3000728c */ /* 0x000fe4000bf05270 */
[C---:B------:R-:W-:Y:S02]  /*c180*/  ISETP.GT.AND P3, PT, R81.reuse, 0x8, P1 ;  /* 0x000000085100780c */ /* 0x040fe40000f64270 */
[----:B------:R-:W-:Y:S02]  /*c190*/  ISETP.GT.AND P6, PT, R81, RZ, P1 ;  /* 0x000000ff5100720c */ /* 0x000fe40000fc4270 */
        /* <DEDUP_REMOVED lines=10> */
[C---:B------:R-:W-:Y:S01]  /*c240*/  ISETP.GT.AND P5, PT, R81.reuse, 0x9, P1 ;  /* 0x000000095100780c */ /* 0x040fe20000fa4270 */
        /* <DEDUP_REMOVED lines=100> */
.L_x_833:
[----:B------:R-:W-:-:S05]  /*c890*/  IMAD.U32 R86, RZ, RZ, UR20 ;  /* 0x00000014ff567e24 */ /* 0x000fca000f8e00ff */
[----:B------:R-:W-:-:S13]  /*c8a0*/  ISETP.NE.AND P2, PT, R86, 0x1, PT ;  /* 0x000000015600780c */ /* 0x000fda0003f45270 */
[----:B------:R-:W0:Y:S02]  /*c8b0*/  @P2 LDC.64 R26, c[0x0][0x9e8] ;  /* 0x00027a00ff1a2b82 */ /* 0x000e240000000a00 */
[----:B0-----:R-:W-:-:S05]  /*c8c0*/  @P2 IMAD.HI.U32 R26, R7, R26, RZ ;  /* 0x0000001a071a2227 */ /* 0x001fca00078e00ff */
[----:B------:R-:W-:-:S07]  /*c8d0*/  @P2 SHF.R.U32.HI R7, RZ, R27, R26 ;  /* 0x0000001bff072219 */ /* 0x000fce000001161a */
.L_x_834:
[----:B------:R-:W-:Y:S05]  /*c8e0*/  BSYNC B0 ;  /* 0x0000000000007941 */ /* 0x000fea0003800000 */
.L_x_832:
[----:B------:R-:W-:-:S04]  /*c8f0*/  IMAD R7, R7, R86, -R75 ;  /* 0x0000005607077224 */ /* 0x000fc800078e0a4b */
[----:B------:R-:W-:-:S05]  /*c900*/  IMAD R7, R16, -0x2, R7 ;  /* 0xfffffffe10077824 */ /* 0x000fca00078e0207 */
[----:B------:R-:W-:Y:S02]  /*c910*/  VIADDMNMX R85, R7, R86, R85, PT ;  /* 0x0000005607557246 */ /* 0x000fe40003800155 */
[----:B------:R-:W-:-:S07]  /*c920*/  VIMNMX R84, R84, R7, !PT ;  /* 0x0000000754547248 */ /* 0x000fce0007fe0100 */
.L_x_831:
        /* <DEDUP_REMOVED lines=13> */
[----:B------:R-:W-:-:S02]  /*ca00*/  FSEL R32, R32, -INF , !P5 ;  /* 0xff80000020207808 */ /* 0x000fc40006800000 */
[----:B------:R-:W-:Y:S02]  /*ca10*/  FMNMX.FTZ R26, R25, R26, !PT ;  /* 0x0000001a191a7209 */ /* 0x000fe40007810000 */
[C---:B------:R-:W-:Y:S02]  /*ca20*/  ISETP.GT.AND P5, PT, R84.reuse, RZ, P1 ;  /* 0x000000ff5400720c */ /* 0x040fe40000fa4270 */
[----:B------:R-:W-:Y:S02]  /*ca30*/  FMNMX.FTZ R26, R29, R26, !PT ;  /* 0x0000001a1d1a7209 */ /* 0x000fe40007810000 */
[----:B------:R-:W-:Y:S02]  /*ca40*/  ISETP.GT.AND P2, PT, R84, 0x1, P1 ;  /* 0x000000015400780c */ /* 0x000fe40000f44270 */
[----:B------:R-:W-:Y:S02]  /*ca50*/  FMNMX.FTZ R26, R31, R26, !PT ;  /* 0x0000001a1f1a7209 */ /* 0x000fe40007810000 */
[----:B------:R-:W-:-:S02]  /*ca60*/  ISETP.LT.OR P5, PT, R85, 0x1, P5 ;  /* 0x000000015500780c */ /* 0x000fc40002fa1670 */
[----:B------:R-:W-:Y:S02]  /*ca70*/  FMNMX.FTZ R26, R33, R26, !PT ;  /* 0x0000001a211a7209 */ /* 0x000fe40007810000 */
[C---:B------:R-:W-:Y:S02]  /*ca80*/  ISETP.GT.AND P3, PT, R84.reuse, 0x8, P1 ;  /* 0x000000085400780c */ /* 0x040fe40000f64270 */
[----:B------:R-:W-:Y:S02]  /*ca90*/  FMNMX.FTZ R26, R35, R26, !PT ;  /* 0x0000001a231a7209 */ /* 0x000fe40007810000 */
[----:B------:R-:W-:Y:S02]  /*caa0*/  ISETP.LT.OR P2, PT, R85, 0x2, P2 ;  /* 0x000000025500780c */ /* 0x000fe40001741670 */
[----:B------:R-:W-:Y:S02]  /*cab0*/  FMNMX.FTZ R26, R37, R26, !PT ;  /* 0x0000001a251a7209 */ /* 0x000fe40007810000 */
[----:B------:R-:W-:-:S02]  /*cac0*/  ISETP.GT.AND P4, PT, R84, 0x9, P1 ;  /* 0x000000095400780c */ /* 0x000fc40000f84270 */
[----:B------:R-:W-:Y:S02]  /*cad0*/  FMNMX.FTZ R26, R41, R26, !PT ;  /* 0x0000001a291a7209 */ /* 0x000fe40007810000 */
[----:B------:R-:W-:Y:S02]  /*cae0*/  ISETP.LT.OR P3, PT, R85, 0x9, P3 ;  /* 0x000000095500780c */ /* 0x000fe40001f61670 */
[----:B------:R-:W-:Y:S02]  /*caf0*/  FMNMX.FTZ R26, R43, R26, !PT ;  /* 0x0000001a2b1a7209 */ /* 0x000fe40007810000 */
[----:B------:R-:W-:Y:S02]  /*cb00*/  FSEL R10, R10, -INF , !P2 ;  /* 0xff8000000a0a7808 */ /* 0x000fe40005000000 */
[----:B------:R-:W-:Y:S02]  /*cb10*/  FMNMX.FTZ R26, R45, R26, !PT ;  /* 0x0000001a2d1a7209 */ /* 0x000fe40007810000 */
[----:B------:R-:W-:-:S02]  /*cb20*/  ISETP.LT.OR P4, PT, R85, 0xa, P4 ;  /* 0x0000000a5500780c */ /* 0x000fc40002781670 */
        /* <DEDUP_REMOVED lines=31> */
[----:B------:R-:W-:Y:S02]  /*cd20*/  ISETP.LT.OR P2, PT, R85, 0x31, P2 ;  /* 0x000000315500780c */ /* 0x000fe40001741670 */
        /* <DEDUP_REMOVED lines=39> */
[----:B------:R-:W-:Y:S01]  /*cfa0*/  FSEL R15, R9, -INF , !P5 ;  /* 0xff800000090f7808 */ /* 0x000fe20006800000 */
        /* <DEDUP_REMOVED lines=9> */
[----:B------:R-:W-:Y:S01]  /*d040*/  FSEL R30, R30, -INF , !P4 ;  /* 0xff8000001e1e7808 */ /* 0x000fe20006000000 */
[--C-:B------:R-:W-:Y:S01]  /*d050*/  FFMA.FTZ R138, R63, UR6, -R26.reuse ;  /* 0x000000063f8a7c23 */ /* 0x100fe2000801081a */
[----:B------:R-:W-:Y:S01]  /*d060*/  FMNMX.FTZ R20, R13, R20, !PT ;  /* 0x000000140d147209 */ /* 0x000fe20007810000 */
[--C-:B------:R-:W-:Y:S01]  /*d070*/  FFMA.FTZ R51, R51, UR6, -R26.reuse ;  /* 0x0000000633337c23 */ /* 0x100fe2000801081a */
[----:B------:R-:W-:Y:S01]  /*d080*/  ISETP.GT.AND P4, PT, R84, 0x29, P1 ;  /* 0x000000295400780c */ /* 0x000fe20000f84270 */
[----:B------:R1:W-:Y:S01]  /*d090*/  MUFU.EX2 R14, R82 ;  /* 0x00000052000e7308 */ /* 0x0003e20000000800 */
[----:B0-----:R-:W-:-:S01]  /*d0a0*/  FFMA.FTZ R81, R29, UR6, -R26 ;  /* 0x000000061d517c23 */ /* 0x001fc2000801081a */
[----:B------:R-:W-:Y:S01]  /*d0b0*/  ISETP.GT.AND P5, PT, R84, 0x38, P1 ;  /* 0x000000385400780c */ /* 0x000fe20000fa4270 */
[----:B------:R-:W-:-:S01]  /*d0c0*/  FFMA.FTZ R140, R67, UR6, -R26 ;  /* 0x00000006438c7c23 */ /* 0x000fc2000801081a */
[----:B------:R-:W-:Y:S01]  /*d0d0*/  ISETP.LT.OR P4, PT, R85, 0x2a, P4 ;  /* 0x0000002a5500780c */ /* 0x000fe20002781670 */
[----:B------:R-:W-:-:S01]  /*d0e0*/  FFMA.FTZ R76, R76, UR6, -R26 ;  /* 0x000000064c4c7c23 */ /* 0x000fc2000801081a */
[----:B------:R-:W-:Y:S01]  /*d0f0*/  ISETP.LT.OR P5, PT, R85, 0x39, P5 ;  /* 0x000000395500780c */ /* 0x000fe20002fa1670 */
[----:B------:R-:W-:-:S01]  /*d100*/  FFMA.FTZ R80, R80, UR6, -R26 ;  /* 0x0000000650507c23 */ /* 0x000fc2000801081a */
[----:B------:R-:W-:Y:S01]  /*d110*/  FSEL R38, R38, -INF , !P4 ;  /* 0xff80000026267808 */ /* 0x000fe20006000000 */
[----:B------:R-:W-:Y:S01]  /*d120*/  MUFU.EX2 R75, R75 ;  /* 0x0000004b004b7308 */ /* 0x000fe20000000800 */
[----:B-1----:R-:W-:-:S02]  /*d130*/  FMNMX.FTZ R82, R27, R20, !PT ;  /* 0x000000141b527209 */ /* 0x002fc40007810000 */
[----:B------:R-:W-:Y:S02]  /*d140*/  ISETP.GT.AND P4, PT, R84, 0x39, P1 ;  /* 0x000000395400780c */ /* 0x000fe40000f84270 */
[----:B------:R-:W-:Y:S01]  /*d150*/  FMNMX.FTZ R25, R21, R82, !PT ;  /* 0x0000005215197209 */ /* 0x000fe20007810000 */
[--C-:B------:R-:W-:Y:S01]  /*d160*/  FFMA.FTZ R82, R33, UR6, -R26.reuse ;  /* 0x0000000621527c23 */ /* 0x100fe2000801081a */
[----:B------:R-:W-:Y:S01]  /*d170*/  FSEL R42, R42, -INF , !P5 ;  /* 0xff8000002a2a7808 */ /* 0x000fe20006800000 */
[----:B------:R0:W-:Y:S01]  /*d180*/  MUFU.EX2 R20, R79 ;  /* 0x0000004f00147308 */ /* 0x0001e20000000800 */
[----:B------:R-:W-:Y:S01]  /*d190*/  FMNMX.FTZ R29, R24, R25, !PT ;  /* 0x00000019181d7209 */ /* 0x000fe20007810000 */
[----:B------:R-:W-:Y:S01]  /*d1a0*/  FFMA.FTZ R33, R35, UR6, -R26 ;  /* 0x0000000623217c23 */ /* 0x000fe2000801081a */
[----:B------:R-:W-:Y:S02]  /*d1b0*/  ISETP.LT.OR P4, PT, R85, 0x3a, P4 ;  /* 0x0000003a5500780c */ /* 0x000fe40002781670 */
[----:B------:R-:W-:-:S02]  /*d1c0*/  FMNMX.FTZ R29, R28, R29, !PT ;  /* 0x0000001d1c1d7209 */ /* 0x000fc40007810000 */
[----:B------:R-:W-:Y:S01]  /*d1d0*/  FSEL R44, R44, -INF , !P4 ;  /* 0xff8000002c2c7808 */ /* 0x000fe20006000000 */
[----:B------:R-:W-:Y:S01]  /*d1e0*/  MUFU.EX2 R8, R8 ;  /* 0x0000000800087308 */ /* 0x000fe20000000800 */
[----:B0-----:R-:W-:-:S01]  /*d1f0*/  FFMA.FTZ R79, R31, UR6, -R26 ;  /* 0x000000061f4f7c23 */ /* 0x001fc2000801081a */
[----:B------:R-:W-:Y:S02]  /*d200*/  FMNMX.FTZ R31, R30, R29, !PT ;  /* 0x0000001d1e1f7209 */ /* 0x000fe40007810000 */
[----:B------:R-:W-:Y:S02]  /*d210*/  ISETP.GT.AND P5, PT, R84, 0x48, P1 ;  /* 0x000000485400780c */ /* 0x000fe40000fa4270 */
[----:B------:R-:W-:Y:S02]  /*d220*/  FMNMX.FTZ R31, R32, R31, !PT ;  /* 0x0000001f201f7209 */ /* 0x000fe40007810000 */
[----:B------:R-:W-:Y:S01]  /*d230*/  ISETP.GT.AND P4, PT, R84, 0x49, P1 ;  /* 0x000000495400780c */ /* 0x000fe20000f84270 */
[----:B------:R0:W-:Y:S01]  /*d240*/  MUFU.EX2 R29, R79 ;  /* 0x0000004f001d7308 */ /* 0x0001e20000000800 */
[----:B------:R-:W-:-:S02]  /*d250*/  FMNMX.FTZ R31, R34, R31, !PT ;  /* 0x0000001f221f7209 */ /* 0x000fc40007810000 */
[----:B------:R-:W-:Y:S02]  /*d260*/  ISETP.LT.OR P5, PT, R85, 0x49, P5 ;  /* 0x000000495500780c */ /* 0x000fe40002fa1670 */
[----:B------:R-:W-:Y:S02]  /*d270*/  FMNMX.FTZ R31, R36, R31, !PT ;  /* 0x0000001f241f7209 */ /* 0x000fe40007810000 */
[----:B------:R-:W-:Y:S01]  /*d280*/  FSEL R50, R50, -INF , !P5 ;  /* 0xff80000032327808 */ /* 0x000fe20006800000 */
[----:B------:R-:W-:Y:S01]  /*d290*/  MUFU.EX2 R11, R11 ;  /* 0x0000000b000b7308 */ /* 0x000fe20000000800 */
[----:B------:R-:W-:Y:S01]  /*d2a0*/  FMNMX.FTZ R86, R38, R31, !PT ;  /* 0x0000001f26567209 */ /* 0x000fe20007810000 */
[--C-:B0-----:R-:W-:Y:S01]  /*d2b0*/  FFMA.FTZ R79, R37, UR6, -R26.reuse ;  /* 0x00000006254f7c23 */ /* 0x101fe2000801081a */
[----:B------:R-:W-:Y:S01]  /*d2c0*/  ISETP.LT.OR P4, PT, R85, 0x4a, P4 ;  /* 0x0000004a5500780c */ /* 0x000fe20002781670 */
[----:B------:R-:W-:Y:S01]  /*d2d0*/  FFMA.FTZ R37, R41, UR6, -R26 ;  /* 0x0000000629257c23 */ /* 0x000fe2000801081a */
[----:B------:R-:W-:-:S02]  /*d2e0*/  FMNMX.FTZ R31, R39, R86, !PT ;  /* 0x00000056271f7209 */ /* 0x000fc40007810000 */
[----:B------:R-:W-:Y:S01]  /*d2f0*/  FSEL R35, R52, -INF , !P4 ;  /* 0xff80000034237808 */ /* 0x000fe20006000000 */
[----:B------:R-:W-:Y:S01]  /*d300*/  MUFU.EX2 R12, R12 ;  /* 0x0000000c000c7308 */ /* 0x000fe20000000800 */
        /* <DEDUP_REMOVED lines=13> */
[--C-:B------:R-:W-:Y:S01]  /*d3e0*/  FFMA.FTZ R43, R45, UR6, -R26.reuse ;  /* 0x000000062d2b7c23 */ /* 0x100fe2000801081a */
[----:B------:R-:W-:Y:S01]  /*d3f0*/  FMNMX.FTZ R86, R50, R31, !PT ;  /* 0x0000001f32567209 */ /* 0x000fe20007810000 */
[--C-:B------:R-:W-:Y:S01]  /*d400*/  FFMA.FTZ R45, R49, UR6, -R26.reuse ;  /* 0x00000006312d7c23 */ /* 0x100fe2000801081a */
[----:B------:R-:W-:Y:S01]  /*d410*/  FSEL R60, R60, -INF , !P4 ;  /* 0xff8000003c3c7808 */ /* 0x000fe20006000000 */
[--C-:B------:R-:W-:Y:S01]  /*d420*/  FFMA.FTZ R49, R53, UR6, -R26.reuse ;  /* 0x0000000635317c23 */ /* 0x100fe2000801081a */
[----:B------:R-:W-:Y:S01]  /*d430*/  FMNMX.FTZ R31, R35, R86, !PT ;  /* 0x00000056231f7209 */ /* 0x000fe20007810000 */
[--C-:B------:R-:W-:Y:S01]  /*d440*/  FFMA.FTZ R86, R47, UR6, -R26.reuse ;  /* 0x000000062f567c23 */ /* 0x100fe2000801081a */
[----:B------:R-:W-:Y:S01]  /*d450*/  ISETP.GT.AND P5, PT, R84, 0x68, P1 ;  /* 0x000000685400780c */ /* 0x000fe20000fa4270 */
[--C-:B------:R-:W-:Y:S01]  /*d460*/  FFMA.FTZ R53, R61, UR6, -R26.reuse ;  /* 0x000000063d357c23 */ /* 0x100fe2000801081a */
[----:B------:R-:W-:Y:S01]  /*d470*/  FMNMX.FTZ R31, R54, R31, !PT ;  /* 0x0000001f361f7209 */ /* 0x000fe20007810000 */
[----:B------:R-:W-:Y:S01]  /*d480*/  FFMA.FTZ R61, R78, UR6, -R26 ;  /* 0x000000064e3d7c23 */ /* 0x000fe2000801081a */
[----:B------:R-:W-:Y:S01]  /*d490*/  ISETP.GT.AND P4, PT, R84, 0x69, P1 ;  /* 0x000000695400780c */ /* 0x000fe20000f84270 */
[----:B------:R-:W-:Y:S01]  /*d4a0*/  IMAD.U32 R78, RZ, RZ, UR6 ;  /* 0x00000006ff4e7e24 */ /* 0x000fe2000f8e00ff */
[----:B------:R-:W-:Y:S01]  /*d4b0*/  FMNMX.FTZ R136, R56, R31, !PT ;  /* 0x0000001f38887209 */ /* 0x000fe20007810000 */
[----:B------:R-:W-:Y:S01]  /*d4c0*/  MUFU.EX2 R82, R82 ;  /* 0x0000005200527308 */ /* 0x000fe20000000800 */
[----:B------:R-:W-:-:S02]  /*d4d0*/  ISETP.LT.OR P5, PT, R85, 0x69, P5 ;  /* 0x000000695500780c */ /* 0x000fc40002fa1670 */
[----:B------:R-:W-:Y:S02]  /*d4e0*/  FMNMX.FTZ R31, R41, R136, !PT ;  /* 0x00000088291f7209 */ /* 0x000fe40007810000 */
[----:B------:R-:W-:Y:S02]  /*d4f0*/  FSEL R66, R66, -INF , !P5 ;  /* 0xff80000042427808 */ /* 0x000fe40006800000 */
[----:B------:R-:W-:Y:S01]  /*d500*/  FMNMX.FTZ R31, R60, R31, !PT ;  /* 0x0000001f3c1f7209 */ /* 0x000fe20007810000 */
[----:B------:R-:W-:Y:S01]  /*d510*/  MUFU.EX2 R33, R33 ;  /* 0x0000002100217308 */ /* 0x000fe20000000800 */
[----:B------:R-:W-:Y:S02]  /*d520*/  ISETP.LT.OR P4, PT, R85, 0x6a, P4 ;  /* 0x0000006a5500780c */ /* 0x000fe40002781670 */
[----:B------:R-:W-:Y:S02]  /*d530*/  FMNMX.FTZ R31, R62, R31, !PT ;  /* 0x0000001f3e1f7209 */ /* 0x000fe40007810000 */
[----:B------:R-:W-:-:S02]  /*d540*/  ISETP.GT.AND P5, PT, R84, 0x78, P1 ;  /* 0x000000785400780c */ /* 0x000fc40000fa4270 */
[----:B------:R-:W-:Y:S01]  /*d550*/  FMNMX.FTZ R31, R64, R31, !PT ;  /* 0x0000001f401f7209 */ /* 0x000fe20007810000 */
[----:B------:R-:W-:Y:S01]  /*d560*/  MUFU.EX2 R37, R37 ;  /* 0x0000002500257308 */ /* 0x000fe20000000800 */
[----:B------:R-:W-:Y:S02]  /*d570*/  ISETP.GT.AND P1, PT, R84, 0x79, P1 ;  /* 0x000000795400780c */ /* 0x000fe40000f24270 */
[----:B------:R-:W-:Y:S02]  /*d580*/  FSEL R47, R68, -INF , !P4 ;  /* 0xff800000442f7808 */ /* 0x000fe40006000000 */
[----:B------:R-:W-:Y:S02]  /*d590*/  FMNMX.FTZ R84, R66, R31, !PT ;  /* 0x0000001f42547209 */ /* 0x000fe40007810000 */
[----:B------:R-:W-:Y:S01]  /*d5a0*/  ISETP.LT.OR P5, PT, R85, 0x79, P5 ;  /* 0x000000795500780c */ /* 0x000fe20002fa1670 */
[----:B------:R0:W-:Y:S01]  /*d5b0*/  MUFU.EX2 R68, R51 ;  /* 0x0000003300447308 */ /* 0x0001e20000000800 */
[----:B------:R-:W-:Y:S01]  /*d5c0*/  FMNMX.FTZ R31, R47, R84, !PT ;  /* 0x000000542f1f7209 */ /* 0x000fe20007810000 */
[--C-:B------:R-:W-:Y:S01]  /*d5d0*/  FFMA.FTZ R84, R55, UR6, -R26.reuse ;  /* 0x0000000637547c23 */ /* 0x100fe2000801081a */
[----:B------:R-:W-:Y:S01]  /*d5e0*/  ISETP.LT.OR P1, PT, R85, 0x7a, P1 ;  /* 0x0000007a5500780c */ /* 0x000fe20000f21670 */
[----:B------:R-:W-:Y:S01]  /*d5f0*/  FFMA.FTZ R55, R65, UR6, -R26 ;  /* 0x0000000641377c23 */ /* 0x000fe2000801081a */
[----:B------:R-:W-:-:S02]  /*d600*/  FMNMX.FTZ R31, R70, R31, !PT ;  /* 0x0000001f461f7209 */ /* 0x000fc40007810000 */
[----:B------:R-:W-:Y:S01]  /*d610*/  FSEL R74, R74, -INF , !P5 ;  /* 0xff8000004a4a7808 */ /* 0x000fe20006800000 */
[----:B------:R-:W-:Y:S01]  /*d620*/  MUFU.EX2 R58, R79 ;  /* 0x0000004f003a7308 */ /* 0x000fe20000000800 */
[----:B------:R-:W-:Y:S01]  /*d630*/  FMNMX.FTZ R31, R72, R31, !PT ;  /* 0x0000001f481f7209 */ /* 0x000fe20007810000 */
[--C-:B0-----:R-:W-:Y:S01]  /*d640*/  FFMA.FTZ R51, R57, UR6, -R26.reuse ;  /* 0x0000000639337c23 */ /* 0x101fe2000801081a */
[----:B------:R-:W-:Y:S01]  /*d650*/  FSEL R77, R77, -INF , !P1 ;  /* 0xff8000004d4d7808 */ /* 0x000fe20004800000 */
[----:B------:R-:W-:Y:S01]  /*d660*/  FFMA.FTZ R57, R69, UR6, -R26 ;  /* 0x0000000645397c23 */ /* 0x000fe2000801081a */
[----:B------:R-:W-:-:S03]  /*d670*/  FMNMX.FTZ R136, R74, R31, !PT ;  /* 0x0000001f4a887209 */ /* 0x000fc60007810000 */
[----:B------:R-:W-:Y:S01]  /*d680*/  MUFU.EX2 R43, R43 ;  /* 0x0000002b002b7308 */ /* 0x000fe20000000800 */
[----:B------:R-:W-:Y:S01]  /*d690*/  FMNMX.FTZ R31, R77, R136, !PT ;  /* 0x000000884d1f7209 */ /* 0x000fe20007810000 */
[--C-:B------:R-:W-:Y:S01]  /*d6a0*/  FFMA.FTZ R136, R59, UR6, -R26.reuse ;  /* 0x000000063b887c23 */ /* 0x100fe2000801081a */
[----:B------:R-:W-:-:S03]  /*d6b0*/  FFMA.FTZ R59, R73, UR6, -R26 ;  /* 0x00000006493b7c23 */ /* 0x000fc6000801081a */
[----:B------:R-:W0:Y:S02]  /*d6c0*/  SHFL.BFLY PT, R142, R31, 0x2, 0x1f ;  /* 0x0c401f001f8e7f89 */ /* 0x000e2400000e0000 */
[----:B------:R-:W-:Y:S08]  /*d6d0*/  MUFU.EX2 R86, R86 ;  /* 0x0000005600567308 */ /* 0x000ff00000000800 */
[----:B------:R-:W-:Y:S08]  /*d6e0*/  MUFU.EX2 R45, R45 ;  /* 0x0000002d002d7308 */ /* 0x000ff00000000800 */
[----:B------:R-:W-:Y:S01]  /*d6f0*/  MUFU.EX2 R49, R49 ;  /* 0x0000003100317308 */ /* 0x000fe20000000800 */
[----:B0-----:R-:W-:Y:S01]  /*d700*/  FMNMX.FTZ R63, R31, R142, !PT ;  /* 0x0000008e1f3f7209 */ /* 0x001fe20007810000 */
[----:B------:R-:W-:Y:S01]  /*d710*/  FFMA.FTZ R142, R71, UR6, -R26 ;  /* 0x00000006478e7c23 */ /* 0x000fe2000801081a */
[----:B------:R-:W-:-:S05]  /*d720*/  FSEL R26, R7, RZ, P6 ;  /* 0x000000ff071a7208 */ /* 0x000fca0003000000 */
[----:B------:R-:W-:Y:S01]  /*d730*/  MUFU.EX2 R84, R84 ;  /* 0x0000005400547308 */ /* 0x000fe20000000800 */
[----:B------:R-:W0:Y:S01]  /*d740*/  SHFL.BFLY PT, R144, R63, 0x1, 0x1f ;  /* 0x0c201f003f907f89 */ /* 0x000e2200000e0000 */
[----:B------:R-:W-:-:S04]  /*d750*/  FADD.FTZ R5, -R26, R5 ;  /* 0x000000051a057221 */ /* 0x000fc80000010100 */
[----:B------:R-:W-:Y:S02]  /*d760*/  FMUL.FTZ R5, R5, UR6 ;  /* 0x0000000605057c20 */ /* 0x000fe40008410000 */
[----:B------:R-:W-:Y:S08]  /*d770*/  MUFU.EX2 R51, R51 ;  /* 0x0000003300337308 */ /* 0x000ff00000000800 */
[----:B------:R-:W1:Y:S08]  /*d780*/  MUFU.EX2 R5, R5 ;  /* 0x0000000500057308 */ /* 0x000e700000000800 */
[----:B------:R-:W-:Y:S01]  /*d790*/  MUFU.EX2 R136, R136 ;  /* 0x0000008800887308 */ /* 0x000fe20000000800 */
[----:B0-----:R-:W-:-:S04]  /*d7a0*/  FMNMX.FTZ R31, R63, R144, !PT ;  /* 0x000000903f1f7209 */ /* 0x001fc80007810000 */
[C---:B------:R-:W-:Y:S01]  /*d7b0*/  FSETP.NEU.FTZ.AND P1, PT, R31.reuse, -INF , PT ;  /* 0xff8000001f00780b */ /* 0x040fe20003f3d000 */
[----:B------:R-:W-:-:S02]  /*d7c0*/  FFMA.FTZ R63, R31, R78, -8 ;  /* 0xc10000001f3f7423 */ /* 0x000fc4000001004e */
[----:B------:R-:W-:Y:S01]  /*d7d0*/  MUFU.EX2 R53, R53 ;  /* 0x0000003500357308 */ /* 0x000fe20000000800 */
[----:B------:R-:W-:Y:S02]  /*d7e0*/  FSEL R69, R31, RZ, P1 ;  /* 0x000000ff1f457208 */ /* 0x000fe40000800000 */
[----:B------:R-:W-:-:S03]  /*d7f0*/  FSEL R63, R63, RZ, P1 ;  /* 0x000000ff3f3f7208 */ /* 0x000fc60000800000 */
[----:B------:R-:W-:Y:S02]  /*d800*/  FADD.FTZ R69, -R69, R6 ;  /* 0x0000000645457221 */ /* 0x000fe40000010100 */
[----:B------:R-:W-:-:S01]  /*d810*/  FFMA.FTZ R78, R27, UR6, -R63 ;  /* 0x000000061b4e7c23 */ /* 0x000fc2000801083f */
[--C-:B------:R-:W-:Y:S01]  /*d820*/  FFMA.FTZ R27, R28, UR6, -R63.reuse ;  /* 0x000000061c1b7c23 */ /* 0x100fe2000801083f */
[----:B------:R-:W-:-:S01]  /*d830*/  FFMA.FTZ R28, R30, UR6, -R63 ;  /* 0x000000061e1c7c23 */ /* 0x000fc2000801083f */
[--C-:B------:R-:W-:Y:S01]  /*d840*/  FFMA.FTZ R30, R32, UR6, -R63.reuse ;  /* 0x00000006201e7c23 */ /* 0x100fe2000801083f */
[----:B------:R-:W-:-:S01]  /*d850*/  FFMA.FTZ R32, R36, UR6, -R63 ;  /* 0x0000000624207c23 */ /* 0x000fc2000801083f */
[--C-:B------:R-:W-:Y:S01]  /*d860*/  FFMA.FTZ R15, R15, UR6, -R63.reuse ;  /* 0x000000060f0f7c23 */ /* 0x100fe2000801083f */
[----:B------:R-:W-:Y:S01]  /*d870*/  FMUL.FTZ R36, R69, UR6 ;  /* 0x0000000645247c20 */ /* 0x000fe20008410000 */
[--C-:B------:R-:W-:Y:S01]  /*d880*/  FFMA.FTZ R10, R10, UR6, -R63.reuse ;  /* 0x000000060a0a7c23 */ /* 0x100fe2000801083f */
[----:B------:R-:W-:-:S01]  /*d890*/  FFMA.FTZ R13, R13, UR6, -R63 ;  /* 0x000000060d0d7c23 */ /* 0x000fc2000801083f */
[--C-:B------:R-:W-:Y:S01]  /*d8a0*/  FFMA.FTZ R21, R21, UR6, -R63.reuse ;  /* 0x0000000615157c23 */ /* 0x100fe2000801083f */
[----:B------:R-:W-:Y:S01]  /*d8b0*/  MUFU.EX2 R78, R78 ;  /* 0x0000004e004e7308 */ /* 0x000fe20000000800 */
[----:B------:R-:W-:-:S01]  /*d8c0*/  FFMA.FTZ R24, R24, UR6, -R63 ;  /* 0x0000000618187c23 */ /* 0x000fc2000801083f */
[----:B------:R-:W-:Y:S01]  /*d8d0*/  FFMA.FTZ R69, R44, UR6, -R63 ;  /* 0x000000062c457c23 */ /* 0x000fe2000801083f */
[----:B-1----:R-:W-:-:S01]  /*d8e0*/  FFMA.FTZ R44, R5, R3, R14 ;  /* 0x00000003052c7223 */ /* 0x002fc2000001000e */
[--C-:B------:R-:W-:Y:S01]  /*d8f0*/  FFMA.FTZ R42, R42, UR6, -R63.reuse ;  /* 0x000000062a2a7c23 */ /* 0x100fe2000801083f */
[----:B------:R-:W-:-:S01]  /*d900*/  FFMA.FTZ R65, R34, UR6, -R63 ;  /* 0x0000000622417c23 */ /* 0x000fc2000801083f */
[----:B------:R-:W-:Y:S01]  /*d910*/  FFMA.FTZ R67, R38, UR6, -R63 ;  /* 0x0000000626437c23 */ /* 0x000fe2000801083f */
[----:B------:R-:W-:-:S01]  /*d920*/  FADD.FTZ R73, R75, R44 ;  /* 0x0000002c4b497221 */ /* 0x000fc20000010000 */
        /* <DEDUP_REMOVED lines=9> */
[----:B------:R-:W-:-:S07]  /*d9c0*/  FFMA.FTZ R47, R47, UR6, -R63 ;  /* 0x000000062f2f7c23 */ /* 0x000fce000801083f */
[----:B------:R-:W1:Y:S08]  /*d9d0*/  MUFU.EX2 R10, R10 ;  /* 0x0000000a000a7308 */ /* 0x000e700000000800 */
[----:B------:R-:W2:Y:S01]  /*d9e0*/  MUFU.EX2 R13, R13 ;  /* 0x0000000d000d7308 */ /* 0x000ea20000000800 */
[----:B0-----:R-:W-:-:S07]  /*d9f0*/  FFMA.FTZ R3, R36, R2, R15 ;  /* 0x0000000224037223 */ /* 0x001fce000001000f */
[----:B------:R-:W0:Y:S01]  /*da00*/  MUFU.EX2 R21, R21 ;  /* 0x0000001500157308 */ /* 0x000e220000000800 */
[----:B-1----:R-:W-:-:S07]  /*da10*/  FADD.FTZ R2, R10, R3 ;  /* 0x000000030a027221 */ /* 0x002fce0000010000 */
[----:B------:R-:W1:Y:S01]  /*da20*/  MUFU.EX2 R24, R24 ;  /* 0x0000001800187308 */ /* 0x000e620000000800 */
[----:B--2---:R-:W-:-:S04]  /*da30*/  FADD.FTZ R3, R13, R2 ;  /* 0x000000020d037221 */ /* 0x004fc80000010000 */
[----:B------:R-:W-:-:S03]  /*da40*/  FADD.FTZ R44, R78, R3 ;  /* 0x000000034e2c7221 */ /* 0x000fc60000010000 */
[----:B------:R2:W-:Y:S08]  /*da50*/  MUFU.EX2 R6, R42 ;  /* 0x0000002a00067308 */ /* 0x0005f00000000800 */
[----:B------:R-:W3:Y:S01]  /*da60*/  MUFU.EX2 R27, R27 ;  /* 0x0000001b001b7308 */ /* 0x000ee20000000800 */
[----:B--2---:R-:W-:-:S01]  /*da70*/  FADD.FTZ R42, R8, R73 ;  /* 0x00000049082a7221 */ /* 0x004fc20000010000 */
[----:B0-----:R-:W-:-:S03]  /*da80*/  FADD.FTZ R73, R21, R44 ;  /* 0x0000002c15497221 */ /* 0x001fc60000010000 */
[----:B------:R-:W-:Y:S01]  /*da90*/  FADD.FTZ R2, R11, R42 ;  /* 0x0000002a0b027221 */ /* 0x000fe20000010000 */
[----:B------:R-:W-:-:S02]  /*daa0*/  FFMA.FTZ R42, R54, UR6, -R63 ;  /* 0x00000006362a7c23 */ /* 0x000fc4000801083f */
[----:B------:R-:W0:Y:S01]  /*dab0*/  MUFU.EX2 R28, R28 ;  /* 0x0000001c001c7308 */ /* 0x000e220000000800 */
[----:B------:R-:W-:-:S01]  /*dac0*/  FADD.FTZ R3, R9, R2 ;  /* 0x0000000209037221 */ /* 0x000fc20000010000 */
[----:B-1----:R-:W-:Y:S01]  /*dad0*/  FADD.FTZ R2, R24, R73 ;  /* 0x0000004918027221 */ /* 0x002fe20000010000 */
[----:B------:R-:W-:-:S02]  /*dae0*/  FFMA.FTZ R73, R56, UR6, -R63 ;  /* 0x0000000638497c23 */ /* 0x000fc4000801083f */
[----:B------:R-:W-:-:S03]  /*daf0*/  FADD.FTZ R3, R12, R3 ;  /* 0x000000030c037221 */ /* 0x000fc60000010000 */
[----:B------:R-:W1:Y:S01]  /*db00*/  MUFU.EX2 R30, R30 ;  /* 0x0000001e001e7308 */ /* 0x000e620000000800 */
[----:B------:R-:W-:-:S01]  /*db10*/  FADD.FTZ R44, R20, R3 ;  /* 0x00000003142c7221 */ /* 0x000fc20000010000 */
[----:B---3--:R-:W-:-:S03]  /*db20*/  FADD.FTZ R3, R27, R2 ;  /* 0x000000021b037221 */ /* 0x008fc60000010000 */
[----:B------:R-:W-:-:S03]  /*db30*/  FADD.FTZ R44, R25, R44 ;  /* 0x0000002c192c7221 */ /* 0x000fc60000010000 */
[----:B------:R-:W2:Y:S01]  /*db40*/  MUFU.EX2 R65, R65 ;  /* 0x0000004100417308 */ /* 0x000ea20000000800 */
[----:B0-----:R-:W-:-:S01]  /*db50*/  FADD.FTZ R3, R28, R3 ;  /* 0x000000031c037221 */ /* 0x001fc20000010000 */
[----:B------:R-:W-:Y:S01]  /*db60*/  FADD.FTZ R79, R29, R44 ;  /* 0x0000002c1d4f7221 */ /* 0x000fe20000010000 */
[----:B------:R-:W-:-:S03]  /*db70*/  FFMA.FTZ R44, R60, UR6, -R63 ;  /* 0x000000063c2c7c23 */ /* 0x000fc6000801083f */
[----:B------:R-:W-:Y:S02]  /*db80*/  FADD.FTZ R46, R82, R79 ;  /* 0x0000004f522e7221 */ /* 0x000fe40000010000 */
[----:B------:R-:W0:Y:S01]  /*db90*/  MUFU.EX2 R32, R32 ;  /* 0x0000002000207308 */ /* 0x000e220000000800 */
[----:B-1----:R-:W-:-:S01]  /*dba0*/  FADD.FTZ R2, R30, R3 ;  /* 0x000000031e027221 */ /* 0x002fc20000010000 */
[----:B------:R-:W-:Y:S01]  /*dbb0*/  FADD.FTZ R79, R33, R46 ;  /* 0x0000002e214f7221 */ /* 0x000fe20000010000 */
[----:B------:R-:W-:-:S03]  /*dbc0*/  FFMA.FTZ R46, R62, UR6, -R63 ;  /* 0x000000063e2e7c23 */ /* 0x000fc6000801083f */
[----:B------:R-:W-:Y:S02]  /*dbd0*/  FADD.FTZ R48, R52, R79 ;  /* 0x0000004f34307221 */ /* 0x000fe40000010000 */
[----:B------:R-:W1:Y:S01]  /*dbe0*/  MUFU.EX2 R67, R67 ;  /* 0x0000004300437308 */ /* 0x000e620000000800 */
[----:B--2---:R-:W-:-:S01]  /*dbf0*/  FADD.FTZ R3, R65, R2 ;  /* 0x0000000241037221 */ /* 0x004fc20000010000 */
[----:B------:R-:W-:-:S04]  /*dc00*/  FADD.FTZ R79, R37, R48 ;  /* 0x00000030254f7221 */ /* 0x000fc80000010000 */
[----:B------:R-:W-:Y:S01]  /*dc10*/  FADD.FTZ R48, R58, R79 ;  /* 0x0000004f3a307221 */ /* 0x000fe20000010000 */
[----:B------:R-:W-:-:S01]  /*dc20*/  FFMA.FTZ R79, R64, UR6, -R63 ;  /* 0x00000006404f7c23 */ /* 0x000fc2000801083f */
[----:B------:R-:W2:Y:S01]  /*dc30*/  MUFU.EX2 R34, R34 ;  /* 0x0000002200227308 */ /* 0x000ea20000000800 */
[----:B0-----:R-:W-:-:S01]  /*dc40*/  FADD.FTZ R2, R32, R3 ;  /* 0x0000000320027221 */ /* 0x001fc20000010000 */
[----:B------:R-:W-:Y:S01]  /*dc50*/  FADD.FTZ R81, R43, R48 ;  /* 0x000000302b517221 */ /* 0x000fe20000010000 */
[----:B------:R-:W-:-:S03]  /*dc60*/  FFMA.FTZ R48, R66, UR6, -R63 ;  /* 0x0000000642307c23 */ /* 0x000fc6000801083f */
[----:B------:R-:W-:Y:S02]  /*dc70*/  FADD.FTZ R50, R86, R81 ;  /* 0x0000005156327221 */ /* 0x000fe40000010000 */
[----:B------:R-:W0:Y:S01]  /*dc80*/  MUFU.EX2 R39, R39 ;  /* 0x0000002700277308 */ /* 0x000e220000000800 */
[----:B-1----:R-:W-:-:S01]  /*dc90*/  FADD.FTZ R3, R67, R2 ;  /* 0x0000000243037221 */ /* 0x002fc20000010000 */
[----:B------:R-:W-:-:S04]  /*dca0*/  FADD.FTZ R81, R45, R50 ;  /* 0x000000322d517221 */ /* 0x000fc80000010000 */
[----:B------:R-:W-:Y:S02]  /*dcb0*/  FADD.FTZ R50, R68, R81 ;  /* 0x0000005144327221 */ /* 0x000fe40000010000 */
[----:B------:R-:W1:Y:S01]  /*dcc0*/  MUFU.EX2 R69, R69 ;  /* 0x0000004500457308 */ /* 0x000e620000000800 */
[----:B--2---:R-:W-:-:S01]  /*dcd0*/  FADD.FTZ R2, R34, R3 ;  /* 0x0000000322027221 */ /* 0x004fc20000010000 */
[----:B------:R-:W-:Y:S01]  /*dce0*/  FADD.FTZ R81, R49, R50 ;  /* 0x0000003231517221 */ /* 0x000fe20000010000 */
[----:B------:R-:W-:-:S03]  /*dcf0*/  FFMA.FTZ R50, R70, UR6, -R63 ;  /* 0x0000000646327c23 */ /* 0x000fc6000801083f */
[----:B------:R-:W-:Y:S02]  /*dd00*/  FADD.FTZ R54, R84, R81 ;  /* 0x0000005154367221 */ /* 0x000fe40000010000 */
[----:B------:R-:W2:Y:S01]  /*dd10*/  MUFU.EX2 R38, R38 ;  /* 0x0000002600267308 */ /* 0x000ea20000000800 */
[----:B0-----:R-:W-:-:S01]  /*dd20*/  FADD.FTZ R3, R39, R2 ;  /* 0x0000000227037221 */ /* 0x001fc20000010000 */
[----:B------:R-:W-:-:S03]  /*dd30*/  FADD.FTZ R81, R51, R54 ;  /* 0x0000003633517221 */ /* 0x000fc60000010000 */
[----:B------:R-:W-:Y:S01]  /*dd40*/  FADD.FTZ R2, R6, R3 ;  /* 0x0000000306027221 */ /* 0x000fe20000010000 */
[----:B------:R-:W-:-:S01]  /*dd50*/  FADD.FTZ R54, R136, R81 ;  /* 0x0000005188367221 */ /* 0x000fc20000010000 */
[----:B------:R-:W-:Y:S01]  /*dd60*/  FFMA.FTZ R81, R72, UR6, -R63 ;  /* 0x0000000648517c23 */ /* 0x000fe2000801083f */
        /* <DEDUP_REMOVED lines=12> */
[----:B------:R-:W-:Y:S01]  /*de30*/  FADD.FTZ R3, R53, R54 ;  /* 0x0000003635037221 */ /* 0x000fe20000010000 */
[----:B------:R-:W-:-:S01]  /*de40*/  FFMA.FTZ R54, R74, UR6, -R63 ;  /* 0x000000064a367c23 */ /* 0x000fc2000801083f */
[----:B------:R-:W-:-:S04]  /*de50*/  FFMA.FTZ R63, R77, UR6, -R63 ;  /* 0x000000064d3f7c23 */ /* 0x000fc8000801083f */
        /* <DEDUP_REMOVED lines=36> */
[----:B-1----:R-:W-:-:S03]  /*e0a0*/  FADD.FTZ R3, R26, R77 ;  /* 0x0000004d1a037221 */ /* 0x002fc60000010000 */
[----:B--2---:R-:W-:Y:S01]  /*e0b0*/  FADD.FTZ R2, R63, R2 ;  /* 0x000000023f027221 */ /* 0x004fe20000010000 */
[----:B------:R-:W-:Y:S06]  /*e0c0*/  @!P0 BRA `(.L_x_835) ;  /* 0x0000000000048947 */ /* 0x000fec0003800000 */
[----:B------:R-:W-:Y:S01]  /*e0d0*/  BPT.TRAP 0x1 ;  /* 0x000000040000795c */ /* 0x000fe20000300000 */
.L_x_835:
        /* <DEDUP_REMOVED lines=11> */
[----:B------:R-:W-:Y:S01]  /*e190*/  F2FP.SATFINITE.E4M3.F32.PACK_AB_MERGE_C R49, R68, R45, R49 ;  /* 0x0000002d4431723e */ /* 0x000fe20004807031 */
[----:B------:R-:W-:Y:S01]  /*e1a0*/  FMUL.FTZ R92, R92, R5 ;  /* 0x000000055c5c7220 */ /* 0x000fe20000410000 */
[----:B------:R-:W-:Y:S01]  /*e1b0*/  F2FP.SATFINITE.E4M3.F32.PACK_AB_MERGE_C R8, R11, R8, RZ ;  /* 0x000000080b08723e */ /* 0x000fe200048070ff */
[----:B------:R-:W-:Y:S01]  /*e1c0*/  SYNCS.ARRIVE.TRANS64.RED.A1T0 RZ, [UR7], RZ ;  /* 0x000000ffffff79a7 */ /* 0x000fe20008100407 */
[----:B------:R-:W-:Y:S01]  /*e1d0*/  F2FP.SATFINITE.E4M3.F32.PACK_AB_MERGE_C R13, R78, R13, RZ ;  /* 0x0000000d4e0d723e */ /* 0x000fe200048070ff */
[-C--:B------:R-:W-:Y:S01]  /*e1e0*/  FMUL.FTZ R93, R93, R5.reuse ;  /* 0x000000055d5d7220 */ /* 0x080fe20000410000 */
        /* <DEDUP_REMOVED lines=71> */
[----:B------:R-:W-:Y:S02]  /*e660*/  IMAD.MOV.U32 R5, RZ, RZ, R7 ;  /* 0x000000ffff057224 */ /* 0x000fe400078e0007 */
[----:B------:R-:W-:Y:S01]  /*e670*/  IMAD.MOV.U32 R140, RZ, RZ, R49 ;  /* 0x000000ffff8c7224 */ /* 0x000fe200078e0031 */
[----:B------:R-:W-:Y:S06]  /*e680*/  @P1 BRA `(.L_x_836) ;  /* 0xffffffc800d41947 */ /* 0x000fec000383ffff */
.L_x_817:
[----:B------:R-:W-:Y:S06]  /*e690*/  BAR.ARV 0x8, 0x200 ;  /* 0x0208000000007b1d */ /* 0x000fec0000002000 */
[----:B------:R-:W-:Y:S05]  /*e6a0*/  @!P0 BRA `(.L_x_837) ;  /* 0x0000000000048947 */ /* 0x000fea0003800000 */
[----:B------:R-:W-:Y:S01]  /*e6b0*/  BPT.TRAP 0x1 ;  /* 0x000000040000795c */ /* 0x000fe20000300000 */
.L_x_837:
[----:B------:R-:W-:Y:S01]  /*e6c0*/  ULEA UR14, UR38, UR46, 0x3 ;  /* 0x0000002e260e7291 */ /* 0x000fe2000f8e183f */
[----:B------:R-:W-:-:S05]  /*e6d0*/  IMAD.U32 R0, RZ, RZ, UR37 ;  /* 0x00000025ff007e24 */ /* 0x000fca000f8e00ff */
[----:B------:R-:W-:-:S04]  /*e6e0*/  SHF.L.U32 R0, R0, 0x1f, RZ ;  /* 0x0000001f00007819 */ /* 0x000fc800000006ff */
[----:B------:R0:W1:Y:S01]  /*e6f0*/  SYNCS.PHASECHK.TRANS64.TRYWAIT P1, [UR14+0x19c50], R0 ;  /* 0x019c5000ff0075a7 */ /* 0x000062000802014e */
[----:B------:R-:W-:Y:S05]  /*e700*/  @!P0 BRA `(.L_x_838) ;  /* 0x0000000000048947 */ /* 0x000fea0003800000 */
[----:B------:R-:W-:Y:S01]  /*e710*/  BPT.TRAP 0x1 ;  /* 0x000000040000795c */ /* 0x000fe20000300000 */
.L_x_838:
[----:B-1----:R-:W-:Y:S05]  /*e720*/  @P1 BRA `(.L_x_839) ;  /* 0x0000000000081947 */ /* 0x002fea0003800000 */
[----:B------:R-:W1:Y:S02]  /*e730*/  SYNCS.PHASECHK.TRANS64.TRYWAIT P1, [UR14+0x19c50], R0 ;  /* 0x019c5000ff0075a7 */ /* 0x000e64000802014e */
[----:B-1----:R-:W-:Y:S05]  /*e740*/  @!P1 BRA `(.L_x_840) ;  /* 0x00000070005c9947 */ /* 0x002fea0003800000 */
.L_x_839:
        /* <DEDUP_REMOVED lines=10> */
[----:B------:R-:W-:Y:S01]  /*e7f0*/  @UP0 USHF.R.S32.HI UR7, URZ, 0x1f, UR41 ;  /* 0x0000001f3f070899 */ /* 0x000fe20008011429 */
[----:B------:R-:W-:Y:S01]  /*e800*/  @UP0 ULDC.64 UR10, c[0x0][0x9c8] ;  /* 0x00027200000a0ab9 */ /* 0x000fe20000000a00 */
[----:B------:R-:W-:Y:S02]  /*e810*/  @UP0 USHF.R.S32.HI UR15, URZ, 0x1f, UR43 ;  /* 0x0000001f3f0f0899 */ /* 0x000fe4000801142b */
[----:B------:R-:W-:Y:S01]  /*e820*/  @UP0 UIMAD UR7, UR7, UR10, URZ ;  /* 0x0000000a070702a4 */ /* 0x000fe2000f8e023f */
[----:B------:R-:W-:Y:S01]  /*e830*/  @UP0 ULDC.64 UR12, c[0x0][0x9d0] ;  /* 0x00027400000c0ab9 */ /* 0x000fe20000000a00 */
[----:B------:R-:W-:Y:S02]  /*e840*/  @UP0 UIMAD.WIDE.U32 UR8, UR41, UR10, URZ ;  /* 0x0000000a290802a5 */ /* 0x000fe4000f8e003f */
[----:B------:R-:W-:Y:S02]  /*e850*/  @UP0 UIMAD UR7, UR41, UR11, UR7 ;  /* 0x0000000b290702a4 */ /* 0x000fe4000f8e0207 */
[----:B------:R-:W-:-:S02]  /*e860*/  UIMAD UR10, UR38, 0x300, UR46 ;  /* 0x00000300260a78a4 */ /* 0x000fc4000f8e022e */
[----:B------:R-:W-:Y:S02]  /*e870*/  @UP0 UIMAD UR11, UR15, UR12, URZ ;  /* 0x0000000c0f0b02a4 */ /* 0x000fe4000f8e023f */
[----:B------:R-:W-:Y:S02]  /*e880*/  @UP0 UIADD3 UR9, UR9, UR7, URZ ;  /* 0x0000000709090290 */ /* 0x000fe4000fffe03f */
[----:B------:R-:W-:Y:S02]  /*e890*/  @UP0 UIMAD UR7, UR43, UR13, UR11 ;  /* 0x0000000d2b0702a4 */ /* 0x000fe4000f8e020b */
[----:B------:R-:W-:Y:S01]  /*e8a0*/  @UP0 UIMAD.WIDE.U32 UR8, UR43, UR12, UR8 ;  /* 0x0000000c2b0802a5 */ /* 0x000fe2000f8e0008 */
[----:B------:R-:W-:-:S08]  /*e8b0*/  UMOV UR11, 0x40000040 ;  /* 0x40000040000b7882 */ /* 0x000fd00000000000 */
[----:B------:R-:W-:Y:S01]  /*e8c0*/  QGMMA.64x96x32.F32.E4M3.E4M3 R88, R148, gdesc[UR8], R88, gsb0 ;  /* 0x0160000894587df3 */ /* 0x000fe20008000858 */
[----:B------:R-:W-:Y:S02]  /*e8d0*/  @UP0 UIADD3 UR7, UR9, UR7, URZ ;  /* 0x0000000709070290 */ /* 0x000fe4000fffe03f */
[----:B------:R-:W-:-:S04]  /*e8e0*/  @UP0 ULEA UR4, UP1, UR8, UR4, 0x2 ;  /* 0x0000000408040291 */ /* 0x000fc8000f82103f */
[----:B------:R-:W-:Y:S02]  /*e8f0*/  @UP0 ULEA.HI.X UR5, UR8, UR5, UR7, 0x2, UP1 ;  /* 0x0000000508050291 */ /* 0x000fe400088f1407 */
[----:B------:R-:W-:-:S04]  /*e900*/  IMAD.U32 R4, RZ, RZ, UR4 ;  /* 0x00000004ff047e24 */ /* 0x000fc8000f8e00ff */
[----:B-1----:R-:W-:-:S05]  /*e910*/  IMAD.U32 R5, RZ, RZ, UR5 ;  /* 0x00000005ff057e24 */ /* 0x002fca000f8e00ff */
[----:B------:R1:W2:Y:S01]  /*e920*/  @P1 LDG.E R6, desc[UR50][R4.64] ;  /* 0x0000003204061981 */ /* 0x0002a2000c1e1900 */
        /* <DEDUP_REMOVED lines=9> */
[----:B0-----:R-:W0:Y:S01]  /*e9c0*/  SHFL.BFLY PT, R0, R3, 0x2, 0x1f ;  /* 0x0c401f0003007f89 */ /* 0x001e2200000e0000 */
[----:B------:R-:W-:-:S03]  /*e9d0*/  UIADD3 UR10, UR10, 0x6, URZ ;  /* 0x000000060a0a7890 */ /* 0x000fc6000fffe03f */
[----:B------:R-:W3:Y:S01]  /*e9e0*/  SHFL.BFLY PT, R9, R2, 0x2, 0x1f ;  /* 0x0c401f0002097f89 */ /* 0x000ee200000e0000 */
[----:B------:R-:W-:Y:S01]  /*e9f0*/  UMOV UR11, 0x40000040 ;  /* 0x40000040000b7882 */ /* 0x000fe20000000000 */
[----:B------:R-:W-:Y:S02]  /*ea00*/  WARPGROUP.DEPBAR.LE gsb0, 0x0 ;  /* 0x00008000000079c5 */ /* 0x000fe40000010000 */
[----:B------:R-:W-:-:S06]  /*ea10*/  WARPGROUP.ARRIVE ;  /* 0x00000000000079c5 */ /* 0x000fcc0000000000 */
[----:B------:R-:W-:Y:S01]  /*ea20*/  QGMMA.64x96x32.F32.E4M3.E4M3 R88, R140, gdesc[UR16], R88, gsb0 ;  /* 0x016000108c587df3 */ /* 0x000fe20008000858 */
[----:B0-----:R-:W-:-:S01]  /*ea30*/  FADD.FTZ R0, R0, R3 ;  /* 0x0000000300007221 */ /* 0x001fc20000010000 */
[----:B---3--:R-:W-:-:S04]  /*ea40*/  FADD.FTZ R9, R9, R2 ;  /* 0x0000000209097221 */ /* 0x008fc80000010000 */
[----:B-1----:R-:W0:Y:S04]  /*ea50*/  SHFL.BFLY PT, R5, R0, 0x1, 0x1f ;  /* 0x0c201f0000057f89 */ /* 0x002e2800000e0000 */
        /* <DEDUP_REMOVED lines=17> */
[----:B------:R-:W3:Y:S01]  /*eb70*/  @P1 MUFU.RCP R9, R11 ;  /* 0x0000000b00091308 */ /* 0x000ee20000001000 */
[----:B------:R-:W-:-:S02]  /*eb80*/  IMAD.U32 R4, RZ, RZ, UR6 ;  /* 0x00000006ff047e24 */ /* 0x000fc4000f8e00ff */
[----:B------:R-:W-:Y:S02]  /*eb90*/  IMAD.U32 R13, RZ, RZ, UR6 ;  /* 0x00000006ff0d7e24 */ /* 0x000fe4000f8e00ff */
[----:B0-----:R-:W-:Y:S01]  /*eba0*/  @P2 FMUL.FTZ R5, R5, 0.69314718246459960938 ;  /* 0x3f31721805052820 */ /* 0x001fe20000410000 */
[----:B------:R-:W-:Y:S01]  /*ebb0*/  @P2 FMUL.FTZ R4, R4, 0.69314718246459960938 ;  /* 0x3f31721804042820 */ /* 0x000fe20000410000 */
[----:B------:R-:W-:Y:S01]  /*ebc0*/  @P3 FMUL.FTZ R13, R13, 0.69314718246459960938 ;  /* 0x3f3172180d0d3820 */ /* 0x000fe20000410000 */
[----:B-1----:R-:W-:Y:S01]  /*ebd0*/  @P3 FMUL.FTZ R8, R8, 0.69314718246459960938 ;  /* 0x3f31721808083820 */ /* 0x002fe20000410000 */
[----:B------:R-:W-:Y:S02]  /*ebe0*/  IMAD.MOV.U32 R0, RZ, RZ, -0x800000 ;  /* 0xff800000ff007424 */ /* 0x000fe400078e00ff */
[----:B------:R-:W-:Y:S01]  /*ebf0*/  @P2 FFMA.FTZ R0, R4, R7, R5 ;  /* 0x0000000704002223 */ /* 0x000fe20000010005 */
[----:B------:R-:W-:Y:S02]  /*ec00*/  IMAD.MOV.U32 R2, RZ, RZ, -0x800000 ;  /* 0xff800000ff027424 */ /* 0x000fe400078e00ff */
[----:B------:R-:W-:Y:S01]  /*ec10*/  @P3 FFMA.FTZ R2, R13, R31, R8 ;  /* 0x0000001f0d023223 */ /* 0x000fe20000010008 */
[-C--:B--2---:R-:W-:Y:S01]  /*ec20*/  FMUL.FTZ R3, R3, R6.reuse ;  /* 0x0000000603037220 */ /* 0x084fe20000410000 */
[----:B---3--:R-:W-:Y:S01]  /*ec30*/  FMUL.FTZ R4, R9, R6 ;  /* 0x0000000609047220 */ /* 0x008fe20000410000 */
[----:B------:R-:W-:-:S02]  /*ec40*/  WARPGROUP.DEPBAR.LE gsb0, 0x0 ;  /* 0x00008000000079c5 */ /* 0x000fc40000010000 */
[----:B------:R-:W-:Y:S05]  /*ec50*/  @!P0 BRA `(.L_x_841) ;  /* 0x0000000000048947 */ /* 0x000fea0003800000 */
[----:B------:R-:W-:Y:S01]  /*ec60*/  BPT.TRAP 0x1 ;  /* 0x000000040000795c */ /* 0x000fe20000300000 */
.L_x_841:
        /* <DEDUP_REMOVED lines=14> */
[----:B------:R-:W-:Y:S01]  /*ed50*/  USEL UR4, URZ, 0x1, UP0 ;  /* 0x000000013f047887 */ /* 0x000fe20008000000 */
        /* <DEDUP_REMOVED lines=43> */
.L_x_763:
[----:B------:R-:W0:Y:S01]  /*f010*/  S2R R4, SR_CgaCtaId ;  /* 0x0000000000047919 */ /* 0x000e220000008800 */
[----:B------:R-:W-:Y:S01]  /*f020*/  MOV R3, 0x400 ;  /* 0x0000040000037802 */ /* 0x000fe20000000f00 */
[----:B------:R-:W-:Y:S01]  /*f030*/  BSSY B0, `(.L_x_842) ;  /* 0x00001c7000007945 */ /* 0x000fe20003800000 */
[----:B------:R-:W-:Y:S02]  /*f040*/  BAR.SYNC.DEFER_BLOCKING 0x5, 0x200 ;  /* 0x0148000000007b1d */ /* 0x000fe40000010000 */
[----:B0-----:R-:W-:-:S05]  /*f050*/  LEA R3, R4, R3, 0x18 ;  /* 0x0000000304037211 */ /* 0x001fca00078ec0ff */
[----:B------:R-:W0:Y:S02]  /*f060*/  LDS R4, [R3+0x19cd0] ;  /* 0x019cd00003047984 */ /* 0x000e240000000800 */
[----:B0-----:R-:W-:Y:S01]  /*f070*/  R2UR UR4, R4 ;  /* 0x00000000040472ca */ /* 0x001fe200000e0000 */
[----:B------:R-:W-:Y:S06]  /*f080*/  BAR.ARV 0x4, 0x200 ;  /* 0x0108000000007b1d */ /* 0x000fec0000002000 */
[----:B------:R-:W-:Y:S08]  /*f090*/  @P0 BRA `(.L_x_843) ;  /* 0x0000001400040947 */ /* 0x000ff00003800000 */
[----:B------:R-:W0:Y:S01]  /*f0a0*/  S2R R36, SR_TID.X ;  /* 0x0000000000247919 */ /* 0x000e220000002100 */
[----:B------:R-:W-:Y:S01]  /*f0b0*/  ULDC.64 UR6, c[0x4][0x38] ;  /* 0x01000e0000067ab9 */ /* 0x000fe20000000a00 */
[----:B------:R-:W1:Y:S01]  /*f0c0*/  LDC R48, c[0x0][0xbe8] ;  /* 0x0002fa00ff307b82 */ /* 0x000e620000000800 */
[----:B------:R-:W2:Y:S01]  /*f0d0*/  S2R R38, SR_SWINHI ;  /* 0x0000000000267919 */ /* 0x000ea20000002f00 */
[----:B------:R-:W-:Y:S02]  /*f0e0*/  F2FP.BF16.F32.PACK_AB R132, R132, R9 ;  /* 0x000000098484723e */ /* 0x000fe400000010ff */
[----:B------:R-:W-:Y:S02]  /*f0f0*/  F2FP.BF16.F32.PACK_AB R133, R133, R8 ;  /* 0x000000088585723e */ /* 0x000fe400000010ff */
[----:B------:R-:W-:Y:S02]  /*f100*/  F2FP.BF16.F32.PACK_AB R31, R100, R31 ;  /* 0x0000001f641f723e */ /* 0x000fe400000010ff */
[----:B------:R-:W-:-:S02]  /*f110*/  F2FP.BF16.F32.PACK_AB R30, R101, R30 ;  /* 0x0000001e651e723e */ /* 0x000fc400000010ff */
[----:B------:R-:W-:Y:S02]  /*f120*/  F2FP.BF16.F32.PACK_AB R33, R94, R33 ;  /* 0x000000215e21723e */ /* 0x000fe400000010ff */
[----:B------:R-:W-:Y:S02]  /*f130*/  F2FP.BF16.F32.PACK_AB R32, R95, R32 ;  /* 0x000000205f20723e */ /* 0x000fe400000010ff */
[----:B------:R-:W-:Y:S02]  /*f140*/  F2FP.BF16.F32.PACK_AB R29, R102, R29 ;  /* 0x0000001d661d723e */ /* 0x000fe400000010ff */
[----:B------:R-:W-:Y:S02]  /*f150*/  F2FP.BF16.F32.PACK_AB R28, R103, R28 ;  /* 0x0000001c671c723e */ /* 0x000fe400000010ff */
[----:B------:R-:W-:Y:S02]  /*f160*/  F2FP.BF16.F32.PACK_AB R21, R116, R21 ;  /* 0x000000157415723e */ /* 0x000fe400000010ff */
[----:B------:R-:W-:-:S02]  /*f170*/  F2FP.BF16.F32.PACK_AB R20, R117, R20 ;  /* 0x000000147514723e */ /* 0x000fc400000010ff */
[----:B------:R-:W-:Y:S02]  /*f180*/  F2FP.BF16.F32.PACK_AB R27, R108, R27 ;  /* 0x0000001b6c1b723e */ /* 0x000fe400000010ff */
[----:B------:R-:W-:Y:S02]  /*f190*/  F2FP.BF16.F32.PACK_AB R25, R110, R25 ;  /* 0x000000196e19723e */ /* 0x000fe400000010ff */
[----:B------:R-:W-:Y:S02]  /*f1a0*/  F2FP.BF16.F32.PACK_AB R26, R109, R26 ;  /* 0x0000001a6d1a723e */ /* 0x000fe400000010ff */
[----:B------:R-:W-:Y:S01]  /*f1b0*/  F2FP.BF16.F32.PACK_AB R24, R111, R24 ;  /* 0x000000186f18723e */ /* 0x000fe200000010ff */
[----:B0-----:R-:W-:Y:S01]  /*f1c0*/  IMAD.SHL.U32 R4, R36, 0x4, RZ ;  /* 0x0000000424047824 */ /* 0x001fe200078e00ff */
[----:B------:R-:W-:Y:S02]  /*f1d0*/  F2FP.BF16.F32.PACK_AB R15, R118, R15 ;  /* 0x0000000f760f723e */ /* 0x000fe400000010ff */
[----:B------:R-:W-:-:S02]  /*f1e0*/  F2FP.BF16.F32.PACK_AB R14, R119, R14 ;  /* 0x0000000e770e723e */ /* 0x000fc400000010ff */
[----:B------:R-:W-:Y:S02]  /*f1f0*/  F2FP.BF16.F32.PACK_AB R13, R124, R13 ;  /* 0x0000000d7c0d723e */ /* 0x000fe400000010ff */
[----:B------:R-:W-:Y:S02]  /*f200*/  F2FP.BF16.F32.PACK_AB R11, R126, R11 ;  /* 0x0000000b7e0b723e */ /* 0x000fe400000010ff */
[----:B------:R-:W-:Y:S02]  /*f210*/  F2FP.BF16.F32.PACK_AB R12, R125, R12 ;  /* 0x0000000c7d0c723e */ /* 0x000fe400000010ff */
[----:B------:R-:W-:Y:S01]  /*f220*/  F2FP.BF16.F32.PACK_AB R10, R127, R10 ;  /* 0x0000000a7f0a723e */ /* 0x000fe200000010ff */
[----:B------:R-:W-:Y:S01]  /*f230*/  USHF.R.S32.HI UR12, URZ, 0x1f, UR43 ;  /* 0x0000001f3f0c7899 */ /* 0x000fe2000801142b */
[----:B------:R-:W-:Y:S01]  /*f240*/  LOP3.LUT R4, R4, 0xc, RZ, 0xc0, !PT ;  /* 0x0000000c04047812 */ /* 0x000fe200078ec0ff */
[----:B------:R-:W-:Y:S01]  /*f250*/  ULDC.64 UR8, c[0x0][0xb90] ;  /* 0x0002e40000087ab9 */ /* 0x000fe20000000a00 */
[----:B------:R-:W-:-:S02]  /*f260*/  F2FP.BF16.F32.PACK_AB R7, R134, R7 ;  /* 0x000000078607723e */ /* 0x000fc400000010ff */
[----:B------:R-:W-:Y:S02]  /*f270*/  F2FP.BF16.F32.PACK_AB R6, R135, R6 ;  /* 0x000000068706723e */ /* 0x000fe400000010ff */
[----:B------:R-:W-:Y:S02]  /*f280*/  F2FP.BF16.F32.PACK_AB R35, R92, R35 ;  /* 0x000000235c23723e */ /* 0x000fe400000010ff */
[----:B------:R-:W-:Y:S01]  /*f290*/  F2FP.BF16.F32.PACK_AB R34, R93, R34 ;  /* 0x000000225d22723e */ /* 0x000fe200000010ff */
[----:B------:R-:W-:Y:S01]  /*f2a0*/  USHF.R.S32.HI UR13, URZ, 0x1f, UR41 ;  /* 0x0000001f3f0d7899 */ /* 0x000fe20008011429 */
[----:B------:R-:W-:Y:S01]  /*f2b0*/  BAR.SYNC.DEFER_BLOCKING 0x1, 0x180 ;  /* 0x0046000000007b1d */ /* 0x000fe20000010000 */
[----:B------:R-:W-:-:S05]  /*f2c0*/  IADD3 R4, P0, R4, UR6, RZ ;  /* 0x0000000604047c10 */ /* 0x000fca000ff1e0ff */
[----:B------:R-:W-:Y:S01]  /*f2d0*/  IMAD.X R5, RZ, RZ, UR7, P0 ;  /* 0x00000007ff057e24 */ /* 0x000fe200080e06ff */
[----:B------:R-:W-:-:S04]  /*f2e0*/  ULDC.64 UR10, c[0x0][0xb98] ;  /* 0x0002e600000a7ab9 */ /* 0x000fc80000000a00 */
[----:B------:R0:W3:Y:S01]  /*f2f0*/  LDG.E.CONSTANT R4, desc[UR50][R4.64] ;  /* 0x0000003204047981 */ /* 0x0000e2000c1e9900 */
[----:B------:R-:W-:Y:S02]  /*f300*/  MOV R8, R3 ;  /* 0x0000000300087202 */ /* 0x000fe40000000f00 */
[----:B--2---:R-:W-:Y:S01]  /*f310*/  MOV R9, R38 ;  /* 0x0000002600097202 */ /* 0x004fe20000000f00 */
[----:B------:R-:W-:Y:S02]  /*f320*/  UIMAD UR5, UR12, UR8, URZ ;  /* 0x000000080c0572a4 */ /* 0x000fe4000f8e023f */
[----:B------:R-:W-:Y:S02]  /*f330*/  UIMAD.WIDE.U32 UR6, UR43, UR8, URZ ;  /* 0x000000082b0672a5 */ /* 0x000fe4000f8e003f */
[----:B------:R-:W-:Y:S02]  /*f340*/  UIMAD UR5, UR43, UR9, UR5 ;  /* 0x000000092b0572a4 */ /* 0x000fe4000f8e0205 */
[----:B------:R-:W-:Y:S01]  /*f350*/  UIMAD UR8, UR13, UR10, URZ ;  /* 0x0000000a0d0872a4 */ /* 0x000fe2000f8e023f */
[----:B0-----:R-:W-:Y:S01]  /*f360*/  LOP3.LUT P0, R5, R36, 0x3, RZ, 0xc0, !PT ;  /* 0x0000000324057812 */ /* 0x001fe2000780c0ff */
[----:B------:R-:W-:-:S02]  /*f370*/  UIADD3 UR7, UR7, UR5, URZ ;  /* 0x0000000507077290 */ /* 0x000fc4000fffe03f */
[----:B------:R-:W-:Y:S01]  /*f380*/  UIMAD UR8, UR41, UR11, UR8 ;  /* 0x0000000b290872a4 */ /* 0x000fe2000f8e0208 */
[----:B------:R-:W-:Y:S01]  /*f390*/  ISETP.EQ.OR P0, PT, R5, 0x3, !P0 ;  /* 0x000000030500780c */ /* 0x000fe20004702670 */
[----:B------:R-:W-:Y:S01]  /*f3a0*/  UIMAD.WIDE.U32 UR6, UR41, UR10, UR6 ;  /* 0x0000000a290672a5 */ /* 0x000fe2000f8e0006 */
[----:B------:R-:W-:Y:S02]  /*f3b0*/  ULDC UR5, c[0x0][0xa88] ;  /* 0x0002a20000057ab9 */ /* 0x000fe40000000800 */
[----:B------:R-:W-:Y:S01]  /*f3c0*/  SEL R45, R31, R30, P0 ;  /* 0x0000001e1f2d7207 */ /* 0x000fe20000000000 */
[----:B------:R-:W-:Y:S01]  /*f3d0*/  ULDC.64 UR10, c[0x0][0xaf0] ;  /* 0x0002bc00000a7ab9 */ /* 0x000fe20000000a00 */
[----:B------:R-:W-:Y:S01]  /*f3e0*/  SEL R5, R30, R31, P0 ;  /* 0x0000001f1e057207 */ /* 0x000fe20000000000 */
[----:B------:R-:W-:Y:S01]  /*f3f0*/  IMAD.WIDE R30, R157, 0x2, R8 ;  /* 0x000000029d1e7825 */ /* 0x000fe200078e0208 */
[----:B------:R-:W-:Y:S02]  /*f400*/  SEL R55, R33, R32, P0 ;  /* 0x0000002021377207 */ /* 0x000fe40000000000 */
[----:B------:R-:W-:-:S02]  /*f410*/  SEL R57, R32, R33, P0 ;  /* 0x0000002120397207 */ /* 0x000fc40000000000 */
[----:B------:R-:W-:Y:S02]  /*f420*/  IADD3 R33, P2, R30, 0x6000, RZ ;  /* 0x000060001e217810 */ /* 0x000fe40007f5e0ff */
[----:B------:R-:W-:Y:S02]  /*f430*/  SEL R59, R29, R28, P0 ;  /* 0x0000001c1d3b7207 */ /* 0x000fe40000000000 */
[----:B------:R-:W-:Y:S01]  /*f440*/  SEL R61, R28, R29, P0 ;  /* 0x0000001d1c3d7207 */ /* 0x000fe20000000000 */
[----:B------:R-:W-:Y:S01]  /*f450*/  IMAD.X R29, RZ, RZ, R31, P2 ;  /* 0x000000ffff1d7224 */ /* 0x000fe200010e061f */
[----:B-1----:R-:W-:Y:S02]  /*f460*/  ISETP.NE.AND P2, PT, R48, 0x1, PT ;  /* 0x000000013000780c */ /* 0x002fe40003f45270 */
[----:B------:R-:W-:Y:S02]  /*f470*/  SEL R49, R21, R20, P0 ;  /* 0x0000001415317207 */ /* 0x000fe40000000000 */
[----:B------:R-:W-:-:S02]  /*f480*/  SEL R37, R20, R21, P0 ;  /* 0x0000001514257207 */ /* 0x000fc40000000000 */
[----:B------:R-:W-:Y:S02]  /*f490*/  IADD3 R21, P1, R30, 0x6020, RZ ;  /* 0x000060201e157810 */ /* 0x000fe40007f3e0ff */
[----:B------:R-:W-:Y:S02]  /*f4a0*/  SEL R47, R27, R26, P0 ;  /* 0x0000001a1b2f7207 */ /* 0x000fe40000000000 */
[----:B------:R-:W-:Y:S02]  /*f4b0*/  SEL R36, R26, R27, P0 ;  /* 0x0000001b1a247207 */ /* 0x000fe40000000000 */
[----:B------:R-:W-:Y:S01]  /*f4c0*/  SEL R63, R25, R24, P0 ;  /* 0x00000018193f7207 */ /* 0x000fe20000000000 */
[----:B------:R-:W0:Y:S01]  /*f4d0*/  @P2 LDC R40, c[0x0][0xbec] ;  /* 0x0002fb00ff282b82 */ /* 0x000e220000000800 */
[----:B------:R-:W-:Y:S02]  /*f4e0*/  SEL R65, R24, R25, P0 ;  /* 0x0000001918417207 */ /* 0x000fe40000000000 */
[----:B------:R-:W-:-:S02]  /*f4f0*/  SEL R67, R15, R14, P0 ;  /* 0x0000000e0f437207 */ /* 0x000fc40000000000 */
[----:B------:R-:W-:Y:S01]  /*f500*/  SEL R69, R14, R15, P0 ;  /* 0x0000000f0e457207 */ /* 0x000fe20000000000 */
[----:B------:R-:W-:Y:S01]  /*f510*/  IMAD.X R15, RZ, RZ, R31, P1 ;  /* 0x000000ffff0f7224 */ /* 0x000fe200008e061f */
[----:B------:R-:W-:Y:S01]  /*f520*/  LOP3.LUT R14, R21, 0x180, RZ, 0xc0, !PT ;  /* 0x00000180150e7812 */ /* 0x000fe200078ec0ff */
[----:B------:R-:W1:Y:S01]  /*f530*/  @P2 LDC R42, c[0x0][0xbf0] ;  /* 0x0002fc00ff2a2b82 */ /* 0x000e620000000800 */
[C---:B------:R-:W-:Y:S02]  /*f540*/  IADD3 R27, P3, R30.reuse, 0x3020, RZ ;  /* 0x000030201e1b7810 */ /* 0x040fe40007f7e0ff */
[----:B------:R-:W-:Y:S02]  /*f550*/  IADD3 R25, P4, R30, 0x3000, RZ ;  /* 0x000030001e197810 */ /* 0x000fe40007f9e0ff */
[----:B------:R-:W-:Y:S02]  /*f560*/  SEL R51, R13, R12, P0 ;  /* 0x0000000c0d337207 */ /* 0x000fe40000000000 */
[----:B------:R-:W-:Y:S01]  /*f570*/  SEL R38, R12, R13, P0 ;  /* 0x0000000d0c267207 */ /* 0x000fe20000000000 */
[----:B------:R-:W-:Y:S01]  /*f580*/  IMAD R13, R153, 0x20, R19 ;  /* 0x00000020990d7824 */ /* 0x000fe200078e0213 */
[----:B------:R-:W-:-:S02]  /*f590*/  SEL R71, R11, R10, P0 ;  /* 0x0000000a0b477207 */ /* 0x000fc40000000000 */
[----:B------:R-:W-:Y:S01]  /*f5a0*/  SEL R73, R10, R11, P0 ;  /* 0x0000000b0a497207 */ /* 0x000fe20000000000 */
[----:B------:R-:W-:Y:S01]  /*f5b0*/  IMAD.WIDE R8, R13, 0x2, R8 ;  /* 0x000000020d087825 */ /* 0x000fe200078e0208 */
[----:B------:R-:W-:Y:S02]  /*f5c0*/  SHF.R.U64 R14, R14, 0x3, RZ ;  /* 0x000000030e0e7819 */ /* 0x000fe400000012ff */
[----:B------:R-:W-:Y:S01]  /*f5d0*/  LOP3.LUT R12, R27, 0x180, RZ, 0xc0, !PT ;  /* 0x000001801b0c7812 */ /* 0x000fe200078ec0ff */
[--C-:B------:R-:W-:Y:S01]  /*f5e0*/  IMAD.X R13, RZ, RZ, R31.reuse, P3 ;  /* 0x000000ffff0d7224 */ /* 0x100fe200018e061f */
[----:B------:R-:W-:Y:S01]  /*f5f0*/  LOP3.LUT R10, R25, 0x180, RZ, 0xc0, !PT ;  /* 0x00000180190a7812 */ /* 0x000fe200078ec0ff */
[----:B------:R-:W-:Y:S01]  /*f600*/  IMAD.X R11, RZ, RZ, R31, P4 ;  /* 0x000000ffff0b7224 */ /* 0x000fe200020e061f */
[----:B------:R-:W-:Y:S02]  /*f610*/  LOP3.LUT R14, R14, R21, RZ, 0x3c, !PT ;  /* 0x000000150e0e7212 */ /* 0x000fe400078e3cff */
[----:B------:R-:W-:-:S02]  /*f620*/  LOP3.LUT R20, R33, 0x180, RZ, 0xc0, !PT ;  /* 0x0000018021147812 */ /* 0x000fc400078ec0ff */
[----:B------:R-:W-:Y:S02]  /*f630*/  SHF.R.U64 R12, R12, 0x3, RZ ;  /* 0x000000030c0c7819 */ /* 0x000fe400000012ff */
[----:B------:R-:W-:Y:S02]  /*f640*/  SHF.R.U64 R10, R10, 0x3, RZ ;  /* 0x000000030a0a7819 */ /* 0x000fe400000012ff */
[----:B------:R-:W-:Y:S02]  /*f650*/  IADD3 R21, P5, R30, 0x20, RZ ;  /* 0x000000201e157810 */ /* 0x000fe40007fbe0ff */
[----:B------:R-:W-:Y:S02]  /*f660*/  SEL R75, R7, R6, P0 ;  /* 0x00000006074b7207 */ /* 0x000fe40000000000 */
[----:B------:R-:W-:Y:S02]  /*f670*/  SEL R77, R6, R7, P0 ;  /* 0x00000007064d7207 */ /* 0x000fe40000000000 */
[----:B------:R-:W-:-:S02]  /*f680*/  LOP3.LUT R7, R30, 0x180, RZ, 0xc0, !PT ;  /* 0x000001801e077812 */ /* 0x000fc400078ec0ff */
[----:B------:R-:W-:Y:S02]  /*f690*/  SHF.R.U64 R20, R20, 0x3, RZ ;  /* 0x0000000314147819 */ /* 0x000fe400000012ff */
[----:B------:R-:W-:Y:S02]  /*f6a0*/  LOP3.LUT R12, R12, R27, RZ, 0x3c, !PT ;  /* 0x0000001b0c0c7212 */ /* 0x000fe400078e3cff */
[----:B------:R-:W-:Y:S02]  /*f6b0*/  LOP3.LUT R10, R10, R25, RZ, 0x3c, !PT ;  /* 0x000000190a0a7212 */ /* 0x000fe400078e3cff */
[----:B------:R-:W-:Y:S01]  /*f6c0*/  MOV R64, R14 ;  /* 0x0000000e00407202 */ /* 0x000fe20000000f00 */
[----:B------:R-:W-:Y:S01]  /*f6d0*/  VIADD R15, R18, UR40 ;  /* 0x00000028120f7c36 */ /* 0x000fe20008000000 */
[----:B------:R-:W-:Y:S01]  /*f6e0*/  SEL R41, R35, R34, P0 ;  /* 0x0000002223297207 */ /* 0x000fe20000000000 */
[----:B------:R-:W-:Y:S01]  /*f6f0*/  IMAD.U32 R14, RZ, RZ, UR8 ;  /* 0x00000008ff0e7e24 */ /* 0x000fe2000f8e00ff */
[----:B------:R-:W-:Y:S01]  /*f700*/  SEL R43, R34, R35, P0 ;  /* 0x00000023222b7207 */ /* 0x000fe20000000000 */
[----:B------:R-:W-:Y:S01]  /*f710*/  ULDC.64 UR8, c[0x0][0xae8] ;  /* 0x0002ba0000087ab9 */ /* 0x000fe20000000a00 */
[----:B------:R-:W-:-:S02]  /*f720*/  LOP3.LUT R6, R21, 0x180, RZ, 0xc0, !PT ;  /* 0x0000018015067812 */ /* 0x000fc400078ec0ff */
[----:B------:R-:W-:Y:S02]  /*f730*/  IADD3 R35, P1, R8, 0x1800, RZ ;  /* 0x0000180008237810 */ /* 0x000fe40007f3e0ff */
[----:B------:R-:W-:Y:S02]  /*f740*/  SHF.R.U64 R7, R7, 0x3, RZ ;  /* 0x0000000307077819 */ /* 0x000fe400000012ff */
[----:B------:R-:W-:Y:S02]  /*f750*/  LOP3.LUT R28, R20, R33, RZ, 0x3c, !PT ;  /* 0x00000021141c7212 */ /* 0x000fe400078e3cff */
[----:B------:R-:W-:Y:S02]  /*f760*/  MOV R68, R12 ;  /* 0x0000000c00447202 */ /* 0x000fe40000000f00 */
[----:B------:R-:W-:Y:S01]  /*f770*/  MOV R70, R10 ;  /* 0x0000000a00467202 */ /* 0x000fe20000000f00 */
[----:B0-----:R-:W-:Y:S01]  /*f780*/  @P2 IMAD.HI.U32 R11, R15, R40, RZ ;  /* 0x000000280f0b2227 */ /* 0x001fe200078e00ff */
[----:B------:R-:W-:-:S02]  /*f790*/  SHF.R.U64 R6, R6, 0x3, RZ ;  /* 0x0000000306067819 */ /* 0x000fc400000012ff */
[----:B------:R-:W-:Y:S01]  /*f7a0*/  LOP3.LUT R34, R35, 0x180, RZ, 0xc0, !PT ;  /* 0x0000018023227812 */ /* 0x000fe200078ec0ff */
[----:B------:R-:W-:Y:S01]  /*f7b0*/  IMAD.MOV.U32 R10, RZ, RZ, R15 ;  /* 0x000000ffff0a7224 */ /* 0x000fe200078e000f */
[----:B------:R-:W-:Y:S01]  /*f7c0*/  LOP3.LUT R30, R7, R30, RZ, 0x3c, !PT ;  /* 0x0000001e071e7212 */ /* 0x000fe200078e3cff */
[----:B------:R-:W-:Y:S01]  /*f7d0*/  IMAD.X R7, RZ, RZ, R31, P5 ;  /* 0x000000ffff077224 */ /* 0x000fe200028e061f */
[----:B------:R-:W-:Y:S02]  /*f7e0*/  MOV R66, R28 ;  /* 0x0000001c00427202 */ /* 0x000fe40000000f00 */
[----:B------:R-:W-:Y:S02]  /*f7f0*/  LOP3.LUT R6, R6, R21, RZ, 0x3c, !PT ;  /* 0x0000001506067212 */ /* 0x000fe400078e3cff */
[----:B------:R-:W-:Y:S02]  /*f800*/  SHF.R.U64 R34, R34, 0x3, RZ ;  /* 0x0000000322227819 */ /* 0x000fe400000012ff */
[----:B-1----:R-:W-:-:S02]  /*f810*/  @P2 SHF.R.U32.HI R10, RZ, R42, R11 ;  /* 0x0000002aff0a2219 */ /* 0x002fc4000001160b */
[----:B------:R-:W-:Y:S01]  /*f820*/  LOP3.LUT R34, R34, R35, RZ, 0x3c, !PT ;  /* 0x0000002322227212 */ /* 0x000fe200078e3cff */
[----:B------:R-:W-:Y:S01]  /*f830*/  IMAD.X R35, RZ, RZ, R9, P1 ;  /* 0x000000ffff237224 */ /* 0x000fe200008e0609 */
[----:B------:R-:W-:Y:S01]  /*f840*/  MOV R72, R6 ;  /* 0x0000000600487202 */ /* 0x000fe20000000f00 */
[--C-:B------:R-:W-:Y:S01]  /*f850*/  IMAD.MOV R7, RZ, RZ, -R10.reuse ;  /* 0x000000ffff077224 */ /* 0x100fe200078e0a0a */
[----:B------:R-:W-:Y:S02]  /*f860*/  SHF.R.S32.HI R11, RZ, 0x1f, R10 ;  /* 0x0000001fff0b7819 */ /* 0x000fe4000001140a */
[----:B------:R-:W-:Y:S01]  /*f870*/  IADD3 R10, P1, R10, UR6, RZ ;  /* 0x000000060a0a7c10 */ /* 0x000fe2000ff3e0ff */
[----:B------:R-:W-:Y:S01]  /*f880*/  IMAD R7, R48, R7, R15 ;  /* 0x0000000730077224 */ /* 0x000fe200078e020f */
[----:B------:R-:W-:Y:S02]  /*f890*/  SEL R53, R132, R133, P0 ;  /* 0x0000008584357207 */ /* 0x000fe40000000000 */
[----:B------:R-:W-:-:S02]  /*f8a0*/  SEL R39, R133, R132, P0 ;  /* 0x0000008485277207 */ /* 0x000fc40000000000 */
[----:B------:R-:W-:Y:S01]  /*f8b0*/  IADD3.X R11, R11, UR7, R14, P1, !PT ;  /* 0x000000070b0b7c10 */ /* 0x000fe20008ffe40e */
[----:B------:R-:W-:Y:S01]  /*f8c0*/  ULDC.64 UR6, c[0x0][0xb88] ;  /* 0x0002e20000067ab9 */ /* 0x000fe20000000a00 */
[----:B------:R-:W-:Y:S02]  /*f8d0*/  SHF.R.S32.HI R29, RZ, 0x1f, R7 ;  /* 0x0000001fff1d7819 */ /* 0x000fe40000011407 */
[C---:B------:R-:W-:Y:S01]  /*f8e0*/  IADD3 R33, P3, R8.reuse, 0x3000, RZ ;  /* 0x0000300008217810 */ /* 0x040fe20007f7e0ff */
[----:B------:R-:W-:Y:S01]  /*f8f0*/  IMAD.WIDE.U32 R10, R7, UR6, R10 ;  /* 0x00000006070a7c25 */ /* 0x000fe2000f8e000a */
[----:B------:R-:W-:Y:S02]  /*f900*/  IADD3 R27, P4, R8, 0x4800, RZ ;  /* 0x00004800081b7810 */ /* 0x000fe40007f9e0ff */
[----:B------:R-:W-:Y:S02]  /*f910*/  LOP3.LUT R32, R33, 0x180, RZ, 0xc0, !PT ;  /* 0x0000018021207812 */ /* 0x000fe400078ec0ff */
[----:B------:R-:W-:-:S02]  /*f920*/  LOP3.LUT R26, R27, 0x180, RZ, 0xc0, !PT ;  /* 0x000001801b1a7812 */ /* 0x000fc400078ec0ff */
[----:B------:R-:W-:Y:S02]  /*f930*/  SHF.R.U64 R32, R32, 0x3, RZ ;  /* 0x0000000320207819 */ /* 0x000fe400000012ff */
[----:B------:R-:W-:Y:S02]  /*f940*/  SHF.R.U64 R26, R26, 0x3, RZ ;  /* 0x000000031a1a7819 */ /* 0x000fe400000012ff */
[----:B------:R-:W-:Y:S02]  /*f950*/  LOP3.LUT P1, RZ, R154, 0x3, RZ, 0xc0, !PT ;  /* 0x000000039aff7812 */ /* 0x000fe4000782c0ff */
[----:B------:R-:W-:Y:S01]  /*f960*/  LOP3.LUT R32, R32, R33, RZ, 0x3c, !PT ;  /* 0x0000002120207212 */ /* 0x000fe200078e3cff */
[--C-:B------:R-:W-:Y:S01]  /*f970*/  IMAD.X R33, RZ, RZ, R9.reuse, P3 ;  /* 0x000000ffff217224 */ /* 0x100fe200018e0609 */
[----:B------:R-:W-:Y:S01]  /*f980*/  LOP3.LUT R26, R26, R27, RZ, 0x3c, !PT ;  /* 0x0000001b1a1a7212 */ /* 0x000fe200078e3cff */
[----:B------:R-:W-:Y:S01]  /*f990*/  IMAD.X R27, RZ, RZ, R9, P4 ;  /* 0x000000ffff1b7224 */ /* 0x000fe200020e0609 */
[----:B------:R-:W-:-:S02]  /*f9a0*/  MOV R31, R30 ;  /* 0x0000001e001f7202 */ /* 0x000fc40000000f00 */
[C---:B------:R-:W-:Y:S02]  /*f9b0*/  IADD3 R25, P5, R8.reuse, 0x6000, RZ ;  /* 0x0000600008197810 */ /* 0x040fe40007fbe0ff */
[C---:B------:R-:W-:Y:S02]  /*f9c0*/  IADD3 R79, P6, R8.reuse, 0x7800, RZ ;  /* 0x00007800084f7810 */ /* 0x040fe40007fde0ff */
[----:B------:R-:W-:Y:S02]  /*f9d0*/  LOP3.LUT R24, R25, 0x180, RZ, 0xc0, !PT ;  /* 0x0000018019187812 */ /* 0x000fe400078ec0ff */
[----:B------:R-:W-:Y:S02]  /*f9e0*/  LOP3.LUT R21, R8, 0x180, RZ, 0xc0, !PT ;  /* 0x0000018008157812 */ /* 0x000fe400078ec0ff */
[----:B------:R-:W-:Y:S02]  /*f9f0*/  SHF.R.U64 R24, R24, 0x3, RZ ;  /* 0x0000000318187819 */ /* 0x000fe400000012ff */
[----:B------:R-:W-:-:S02]  /*fa00*/  LOP3.LUT R20, R79, 0x180, RZ, 0xc0, !PT ;  /* 0x000001804f147812 */ /* 0x000fc400078ec0ff */
[----:B------:R-:W-:Y:S01]  /*fa10*/  LOP3.LUT R24, R24, R25, RZ, 0x3c, !PT ;  /* 0x0000001918187212 */ /* 0x000fe200078e3cff */
[--C-:B------:R-:W-:Y:S01]  /*fa20*/  IMAD.X R25, RZ, RZ, R9.reuse, P5 ;  /* 0x000000ffff197224 */ /* 0x100fe200028e0609 */
[----:B------:R-:W-:Y:S02]  /*fa30*/  SHF.R.U64 R21, R21, 0x3, RZ ;  /* 0x0000000315157819 */ /* 0x000fe400000012ff */
[----:B------:R-:W-:Y:S02]  /*fa40*/  SHF.R.U64 R20, R20, 0x3, RZ ;  /* 0x0000000314147819 */ /* 0x000fe400000012ff */
[----:B------:R-:W-:Y:S01]  /*fa50*/  LOP3.LUT R8, R21, R8, RZ, 0x3c, !PT ;  /* 0x0000000815087212 */ /* 0x000fe200078e3cff */
[----:B------:R-:W-:Y:S01]  /*fa60*/  IMAD.X R21, RZ, RZ, R9, P6 ;  /* 0x000000ffff157224 */ /* 0x000fe200030e0609 */
[----:B------:R-:W-:Y:S02]  /*fa70*/  LOP3.LUT R20, R20, R79, RZ, 0x3c, !PT ;  /* 0x0000004f14147212 */ /* 0x000fe400078e3cff */
[----:B---3--:R-:W-:Y:S01]  /*fa80*/  LOP3.LUT R12, R4, 0x2, RZ, 0x3c, !PT ;  /* 0x00000002040c7812 */ /* 0x008fe200078e3cff */
[----:B------:R-:W-:Y:S04]  /*fa90*/  SHFL.IDX PT, R55, R55, R4, 0x1c1f ;  /* 0x001c1f0437377589 */ /* 0x000fe800000e0000 */
[----:B------:R-:W-:Y:S04]  /*faa0*/  SHFL.IDX PT, R28, R57, R12, 0x1c1f ;  /* 0x001c1f0c391c7589 */ /* 0x000fe800000e0000 */
[----:B------:R-:W-:Y:S04]  /*fab0*/  SHFL.IDX PT, R41, R41, R4, 0x1c1f ;  /* 0x001c1f0429297589 */ /* 0x000fe800000e0000 */
[----:B------:R-:W-:Y:S04]  /*fac0*/  SHFL.IDX PT, R6, R43, R12, 0x1c1f ;  /* 0x001c1f0c2b067589 */ /* 0x000fe800000e0000 */
[----:B------:R-:W-:Y:S04]  /*fad0*/  SHFL.IDX PT, R47, R47, R4, 0x1c1f ;  /* 0x001c1f042f2f7589 */ /* 0x000fe800000e0000 */
[----:B------:R-:W0:Y:S04]  /*fae0*/  SHFL.IDX PT, R36, R36, R12, 0x1c1f ;  /* 0x001c1f0c24247589 */ /* 0x000e2800000e0000 */
[----:B------:R1:W-:Y:S04]  /*faf0*/  SHFL.IDX PT, R13, R49, R4, 0x1c1f ;  /* 0x001c1f04310d7589 */ /* 0x0003e800000e0000 */
[----:B------:R-:W2:Y:S04]  /*fb00*/  SHFL.IDX PT, R40, R37, R12, 0x1c1f ;  /* 0x001c1f0c25287589 */ /* 0x000ea800000e0000 */
[----:B------:R-:W-:Y:S01]  /*fb10*/  SHFL.IDX PT, R42, R51, R4, 0x1c1f ;  /* 0x001c1f04332a7589 */ /* 0x000fe200000e0000 */
[----:B-1----:R-:W-:-:S03]  /*fb20*/  IMAD R49, R48, UR5, RZ ;  /* 0x0000000530317c24 */ /* 0x002fc6000f8e02ff */
[----:B------:R2:W-:Y:S04]  /*fb30*/  SHFL.IDX PT, R15, R38, R12, 0x1c1f ;  /* 0x001c1f0c260f7589 */ /* 0x0005e800000e0000 */
[----:B------:R-:W-:Y:S04]  /*fb40*/  SHFL.IDX PT, R45, R45, R4, 0x1c1f ;  /* 0x001c1f042d2d7589 */ /* 0x000fe800000e0000 */
[----:B------:R1:W-:Y:S01]  /*fb50*/  SHFL.IDX PT, R14, R5, R12, 0x1c1f ;  /* 0x001c1f0c050e7589 */ /* 0x0003e200000e0000 */
[----:B0-----:R-:W-:-:S03]  /*fb60*/  SEL R30, R36, R47, P0 ;  /* 0x0000002f241e7207 */ /* 0x001fc60000000000 */
[----:B------:R-:W-:Y:S04]  /*fb70*/  SHFL.IDX PT, R59, R59, R4, 0x1c1f ;  /* 0x001c1f043b3b7589 */ /* 0x000fe800000e0000 */
[----:B------:R-:W-:Y:S01]  /*fb80*/  SHFL.IDX PT, R52, R61, R12, 0x1c1f ;  /* 0x001c1f0c3d347589 */ /* 0x000fe200000e0000 */
[----:B--2---:R-:W-:Y:S02]  /*fb90*/  SEL R38, R40, R13, P0 ;  /* 0x0000000d28267207 */ /* 0x004fe40000000000 */
[----:B-1----:R-:W-:Y:S01]  /*fba0*/  SEL R5, R55, R28, P0 ;  /* 0x0000001c37057207 */ /* 0x002fe20000000000 */
[----:B------:R-:W-:Y:S04]  /*fbb0*/  SHFL.IDX PT, R63, R63, R4, 0x1c1f ;  /* 0x001c1f043f3f7589 */ /* 0x000fe800000e0000 */
[----:B------:R-:W-:Y:S04]  /*fbc0*/  SHFL.IDX PT, R54, R65, R12, 0x1c1f ;  /* 0x001c1f0c41367589 */ /* 0x000fe800000e0000 */
[----:B------:R-:W-:Y:S04]  /*fbd0*/  SHFL.IDX PT, R67, R67, R4, 0x1c1f ;  /* 0x001c1f0443437589 */ /* 0x000fe800000e0000 */
[----:B------:R-:W0:Y:S04]  /*fbe0*/  SHFL.IDX PT, R56, R69, R12, 0x1c1f ;  /* 0x001c1f0c45387589 */ /* 0x000e2800000e0000 */
[----:B------:R-:W-:Y:S04]  /*fbf0*/  SHFL.IDX PT, R53, R53, R4, 0x1c1f ;  /* 0x001c1f0435357589 */ /* 0x000fe800000e0000 */
[----:B------:R-:W-:Y:S04]  /*fc00*/  SHFL.IDX PT, R71, R71, R4, 0x1c1f ;  /* 0x001c1f0447477589 */ /* 0x000fe800000e0000 */
[----:B------:R0:W1:Y:S04]  /*fc10*/  SHFL.IDX PT, R46, R39, R12, 0x1c1f ;  /* 0x001c1f0c272e7589 */ /* 0x00006800000e0000 */
[----:B------:R-:W2:Y:S04]  /*fc20*/  SHFL.IDX PT, R58, R73, R12, 0x1c1f ;  /* 0x001c1f0c493a7589 */ /* 0x000ea800000e0000 */
[----:B------:R3:W-:Y:S04]  /*fc30*/  SHFL.IDX PT, R75, R75, R4, 0x1c1f ;  /* 0x001c1f044b4b7589 */ /* 0x0007e800000e0000 */
[----:B------:R4:W2:Y:S01]  /*fc40*/  SHFL.IDX PT, R62, R77, R12, 0x1c1f ;  /* 0x001c1f0c4d3e7589 */ /* 0x0008a200000e0000 */
[----:B0-----:R-:W-:Y:S01]  /*fc50*/  SEL R39, R56, R67, P0 ;  /* 0x0000004338277207 */ /* 0x001fe20000000000 */
[----:B---3--:R-:W-:-:S04]  /*fc60*/  IMAD R4, R29, UR6, RZ ;  /* 0x000000061d047c24 */ /* 0x008fc8000f8e02ff */
[----:B------:R-:W-:Y:S01]  /*fc70*/  IMAD R29, R7, UR7, R4 ;  /* 0x00000007071d7c24 */ /* 0x000fe2000f8e0204 */
[----:B------:R-:W-:Y:S01]  /*fc80*/  SEL R7, R28, R55, P0 ;  /* 0x000000371c077207 */ /* 0x000fe20000000000 */
[----:B------:R-:W-:Y:S01]  /*fc90*/  VIADD R28, R156, UR40 ;  /* 0x000000289c1c7c36 */ /* 0x000fe20008000000 */
[----:B------:R-:W-:Y:S01]  /*fca0*/  SEL R4, R41, R6, P0 ;  /* 0x0000000629047207 */ /* 0x000fe20000000000 */
[----:B------:R-:W-:Y:S01]  /*fcb0*/  ULDC.64 UR6, c[0x0][0xb50] ;  /* 0x0002d40000067ab9 */ /* 0x000fe20000000a00 */
[----:B------:R-:W-:Y:S01]  /*fcc0*/  SEL R6, R6, R41, P0 ;  /* 0x0000002906067207 */ /* 0x000fe20000000000 */
[C---:B----4-:R-:W-:Y:S01]  /*fcd0*/  VIADD R12, R28.reuse, 0x8 ;  /* 0x000000081c0c7836 */ /* 0x050fe20000000000 */
[----:B------:R-:W-:Y:S01]  /*fce0*/  ISETP.GE.OR P3, PT, R28, R49, P1 ;  /* 0x000000311c00720c */ /* 0x000fe20000f66670 */
[----:B------:R-:W-:Y:S01]  /*fcf0*/  IMAD.IADD R11, R11, 0x1, R29 ;  /* 0x000000010b0b7824 */ /* 0x000fe200078e021d */
[----:B------:R-:W-:Y:S01]  /*fd00*/  LEA R37, P4, R10, UR6, 0x2 ;  /* 0x000000060a257c11 */ /* 0x000fe2000f8810ff */
[----:B------:R0:W-:Y:S01]  /*fd10*/  STSM.16.M88.4 [R31], R4 ;  /* 0x000000041f007844 */ /* 0x0001e20000000200 */
[----:B------:R-:W-:-:S02]  /*fd20*/  SEL R28, R47, R36, P0 ;  /* 0x000000242f1c7207 */ /* 0x000fc40000000000 */
[----:B------:R-:W-:Y:S01]  /*fd30*/  SEL R36, R13, R40, P0 ;  /* 0x000000280d247207 */ /* 0x000fe20000000000 */
[----:B------:R-:W-:Y:S01]  /*fd40*/  SHFL.IDX PT, R50, R37, RZ, 0x1c1f ;  /* 0x001c1fff25327589 */ /* 0x000fe200000e0000 */
[----:B------:R-:W-:Y:S02]  /*fd50*/  ISETP.GE.OR P1, PT, R12, R49, P1 ;  /* 0x000000310c00720c */ /* 0x000fe40000f26670 */
[----:B------:R-:W-:Y:S01]  /*fd60*/  SEL R40, R42, R15, P0 ;  /* 0x0000000f2a287207 */ /* 0x000fe20000000000 */
[----:B------:R3:W-:Y:S01]  /*fd70*/  SHFL.IDX PT, R60, R37, 0x1, 0x1c1f ;  /* 0x003c1f00253c7f89 */ /* 0x0007e200000e0000 */
[----:B------:R-:W-:Y:S02]  /*fd80*/  SEL R12, R45, R14, P0 ;  /* 0x0000000e2d0c7207 */ /* 0x000fe40000000000 */
[----:B------:R-:W-:Y:S02]  /*fd90*/  SEL R42, R15, R42, P0 ;  /* 0x0000002a0f2a7207 */ /* 0x000fe40000000000 */
[----:B------:R-:W-:-:S02]  /*fda0*/  SEL R14, R14, R45, P0 ;  /* 0x0000002d0e0e7207 */ /* 0x000fc40000000000 */
[----:B------:R-:W-:Y:S02]  /*fdb0*/  SEL R13, R59, R52, P0 ;  /* 0x000000343b0d7207 */ /* 0x000fe40000000000 */
[----:B------:R-:W-:Y:S02]  /*fdc0*/  SEL R15, R52, R59, P0 ;  /* 0x0000003b340f7207 */ /* 0x000fe40000000000 */
[----:B------:R-:W-:Y:S02]  /*fdd0*/  SEL R29, R63, R54, P0 ;  /* 0x000000363f1d7207 */ /* 0x000fe40000000000 */
[----:B0-----:R-:W-:Y:S01]  /*fde0*/  SEL R31, R54, R63, P0 ;  /* 0x0000003f361f7207 */ /* 0x001fe20000000000 */
[----:B------:R-:W-:Y:S01]  /*fdf0*/  STSM.16.M88.4 [R72], R12 ;  /* 0x0000000c48007844 */ /* 0x000fe20000000200 */
[----:B---3--:R-:W-:Y:S02]  /*fe00*/  SEL R37, R67, R56, P0 ;  /* 0x0000003843257207 */ /* 0x008fe40000000000 */
[----:B-1----:R-:W-:Y:S01]  /*fe10*/  SEL R44, R53, R46, P0 ;  /* 0x0000002e352c7207 */ /* 0x002fe20000000000 */
[----:B------:R-:W-:Y:S01]  /*fe20*/  STSM.16.M88.4 [R70], R28 ;  /* 0x0000001c46007844 */ /* 0x000fe20000000200 */
[----:B--2---:R-:W-:-:S02]  /*fe30*/  SEL R41, R71, R58, P0 ;  /* 0x0000003a47297207 */ /* 0x004fc40000000000 */
[----:B------:R-:W-:Y:S01]  /*fe40*/  SEL R43, R58, R71, P0 ;  /* 0x000000473a2b7207 */ /* 0x000fe20000000000 */
[----:B------:R0:W-:Y:S01]  /*fe50*/  STSM.16.M88.4 [R68], R36 ;  /* 0x0000002444007844 */ /* 0x0001e20000000200 */
[----:B------:R-:W-:Y:S02]  /*fe60*/  SEL R46, R46, R53, P0 ;  /* 0x000000352e2e7207 */ /* 0x000fe40000000000 */
[----:B------:R-:W-:Y:S01]  /*fe70*/  SEL R45, R75, R62, P0 ;  /* 0x0000003e4b2d7207 */ /* 0x000fe20000000000 */
[----:B------:R-:W-:Y:S01]  /*fe80*/  STSM.16.M88.4 [R66], R40 ;  /* 0x0000002842007844 */ /* 0x000fe20000000200 */
[----:B------:R-:W-:Y:S02]  /*fe90*/  SEL R47, R62, R75, P0 ;  /* 0x0000004b3e2f7207 */ /* 0x000fe40000000000 */
[----:B------:R-:W-:-:S03]  /*fea0*/  LEA.HI.X R11, R10, UR7, R11, 0x2, P4 ;  /* 0x000000070a0b7c11 */ /* 0x000fc6000a0f140b */
[----:B------:R-:W-:Y:S04]  /*feb0*/  STSM.16.M88.4 [R64], R44 ;  /* 0x0000002c40007844 */ /* 0x000fe80000000200 */
[----:B------:R-:W1:Y:S01]  /*fec0*/  SHFL.IDX PT, R51, R11, RZ, 0x1c1f ;  /* 0x001c1fff0b337589 */ /* 0x000e6200000e0000 */
[----:B0-----:R-:W0:Y:S08]  /*fed0*/  @P2 LDC R37, c[0x0][0xbec] ;  /* 0x0002fb00ff252b82 */ /* 0x001e300000000800 */
[----:B------:R-:W-:Y:S08]  /*fee0*/  BAR.SYNC.DEFER_BLOCKING 0x1, 0x180 ;  /* 0x0046000000007b1d */ /* 0x000ff00000010000 */
[----:B------:R-:W2:Y:S01]  /*fef0*/  @P2 LDC R39, c[0x0][0xbf0] ;  /* 0x0002fc00ff272b82 */ /* 0x000ea20000000800 */
[----:B------:R-:W3:Y:S01]  /*ff00*/  SHFL.IDX PT, R61, R11, 0x1, 0x1c1f ;  /* 0x003c1f000b3d7f89 */ /* 0x000ee200000e0000 */
[----:B------:R-:W-:-:S02]  /*ff10*/  UIMAD UR5, UR12, UR8, URZ ;  /* 0x000000080c0572a4 */ /* 0x000fc4000f8e023f */
[----:B------:R-:W-:Y:S02]  /*ff20*/  UIMAD.WIDE.U32 UR6, UR43, UR8, URZ ;  /* 0x000000082b0672a5 */ /* 0x000fe4000f8e003f */
[----:B------:R-:W-:Y:S01]  /*ff30*/  UIMAD UR5, UR43, UR9, UR5 ;  /* 0x000000092b0572a4 */ /* 0x000fe2000f8e0205 */
[----:B-1----:R1:W-:Y:S04]  /*ff40*/  @!P3 ST.E desc[UR50][R50.64], R0 ;  /* 0x000000003200b985 */ /* 0x0023e8000c101932 */
[----:B---3--:R3:W-:Y:S01]  /*ff50*/  @!P1 ST.E desc[UR50][R60.64], R2 ;  /* 0x000000023c009985 */ /* 0x0087e2000c101932 */
[----:B-1----:R-:W-:-:S03]  /*ff60*/  IMAD R0, R152, 0x60, R153 ;  /* 0x0000006098007824 */ /* 0x002fc600078e0299 */
[----:B------:R1:W5:Y:S01]  /*ff70*/  LD.E.128 R56, desc[UR50][R24.64] ;  /* 0x0000003218387980 */ /* 0x000362000c101d00 */
[----:B------:R-:W-:Y:S02]  /*ff80*/  UIMAD UR8, UR13, UR10, URZ ;  /* 0x0000000a0d0872a4 */ /* 0x000fe4000f8e023f */
[----:B------:R-:W-:Y:S01]  /*ff90*/  UIADD3 UR7, UR7, UR5, URZ ;  /* 0x0000000507077290 */ /* 0x000fe2000fffe03f */
[----:B------:R4:W5:Y:S01]  /*ffa0*/  LD.E.128 R12, desc[UR50][R26.64] ;  /* 0x000000321a0c7980 */ /* 0x000962000c101d00 */
[----:B---3--:R-:W-:-:S03]  /*ffb0*/  VIADD R2, R0, UR40 ;  /* 0x0000002800027c36 */ /* 0x008fc60008000000 */
[----:B------:R3:W5:Y:S01]  /*ffc0*/  LD.E.128 R52, desc[UR50][R32.64] ;  /* 0x0000003220347980 */ /* 0x000762000c101d00 */
[----:B0-----:R-:W-:-:S03]  /*ffd0*/  @P2 IMAD.HI.U32 R0, R2, R37, RZ ;  /* 0x0000002502002227 */ /* 0x001fc600078e00ff */
[----:B------:R0:W5:Y:S01]  /*ffe0*/  LD.E.128 R28, desc[UR50][R20.64] ;  /* 0x00000032141c7980 */ /* 0x000162000c101d00 */
[----:B-1----:R-:W-:Y:S01]  /*fff0*/  IMAD.MOV.U32 R25, RZ, RZ, R2 ;  /* 0x000000ffff197224 */ /* 0x002fe200078e0002 */
[----:B--2---:R-:W-:Y:S01]  /*10000*/  @P2 SHF.R.U32.HI R25, RZ, R39, R0 ;  /* 0x00000027ff192219 */ /* 0x004fe20000011600 */
[----:B------:R-:W-:Y:S01]  /*10010*/  UIMAD UR5, UR41, UR11, UR8 ;  /* 0x0000000b290572a4 */ /* 0x000fe2000f8e0208 */
[----:B------:R-:W5:Y:S01]  /*10020*/  LD.E.128 R8, desc[UR50][R8.64] ;  /* 0x0000003208087980 */ /* 0x000f62000c101d00 */
[----:B------:R-:W-:Y:S01]  /*10030*/  UIMAD.WIDE.U32 UR6, UR41, UR10, UR6 ;  /* 0x0000000a290672a5 */ /* 0x000fe2000f8e0006 */
[--C-:B------:R-:W-:Y:S01]  /*10040*/  SHF.R.S32.HI R0, RZ, 0x1f, R25.reuse ;  /* 0x0000001fff007819 */ /* 0x100fe20000011419 */
[----:B----4-:R-:W-:Y:S01]  /*10050*/  IMAD.MOV R27, RZ, RZ, -R25 ;  /* 0x000000ffff1b7224 */ /* 0x010fe200078e0a19 */
        /* <DEDUP_REMOVED lines=10> */
[----:B--2---:R-:W2:Y:S01]  /*10100*/  FENCE.VIEW.ASYNC.S ;  /* 0x00000000000073c6 */ /* 0x004ea20000000000 */
[----:B---3--:R-:W-:Y:S02]  /*10110*/  IMAD R33, R25, UR9, R0 ;  /* 0x0000000919217c24 */ /* 0x008fe4000f8e0200 */
[----:B0-----:R-:W-:Y:S01]  /*10120*/  IMAD.U32 R21, RZ, RZ, UR7 ;  /* 0x00000007ff157e24 */ /* 0x001fe2000f8e00ff */
[----:B------:R-:W-:Y:S01]  /*10130*/  SHF.R.S32.HI R0, RZ, 0x1f, R27 ;  /* 0x0000001fff007819 */ /* 0x000fe2000001141b */
[----:B------:R-:W-:Y:S01]  /*10140*/  IMAD.U32 R20, RZ, RZ, UR6 ;  /* 0x00000006ff147e24 */ /* 0x000fe2000f8e00ff */
[----:B------:R-:W-:Y:S01]  /*10150*/  ULDC.64 UR6, c[0x0][0xad8] ;  /* 0x0002b60000067ab9 */ /* 0x000fe20000000a00 */
[----:B------:R-:W-:-:S02]  /*10160*/  IMAD.U32 R21, RZ, RZ, UR5 ;  /* 0x00000005ff157e24 */ /* 0x000fc4000f8e00ff */
[----:B------:R-:W-:Y:S02]  /*10170*/  IMAD R0, R0, UR6, RZ ;  /* 0x0000000600007c24 */ /* 0x000fe4000f8e02ff */
[----:B------:R-:W-:-:S04]  /*10180*/  IMAD.WIDE.U32 R20, R25, UR8, R20 ;  /* 0x0000000819147c25 */ /* 0x000fc8000f8e0014 */
[----:B------:R-:W-:Y:S02]  /*10190*/  IMAD.IADD R21, R21, 0x1, R33 ;  /* 0x0000000115157824 */ /* 0x000fe400078e0221 */
[----:B------:R-:W-:Y:S02]  /*101a0*/  IMAD R25, R27, UR7, R0 ;  /* 0x000000071b197c24 */ /* 0x000fe4000f8e0200 */
[----:B------:R-:W-:Y:S02]  /*101b0*/  VIADD R0, R153, UR40 ;  /* 0x0000002899007c36 */ /* 0x000fe40008000000 */
        /* <DEDUP_REMOVED lines=8> */
[----:B--2---:R1:W0:Y:S01]  /*10240*/  SHFL.IDX PT, R20, R32, RZ, 0x1c1f ;  /* 0x001c1fff20147589 */ /* 0x00422200000e0000 */
[----:B------:R-:W-:Y:S02]  /*10250*/  BSSY B1, `(.L_x_844) ;  /* 0x0000012000017945 */ /* 0x000fe40003800000 */
[----:B------:R1:W-:Y:S01]  /*10260*/  SYNCS.ARRIVE.TRANS64.RED.A1T0 RZ, [R3+URZ], RZ ;  /* 0x000000ff03ff79a7 */ /* 0x0003e2000810043f */
[----:B------:R1:W2:Y:S01]  /*10270*/  SHFL.IDX PT, R21, R33, RZ, 0x1c1f ;  /* 0x001c1fff21157589 */ /* 0x0002a200000e0000 */
[----:B------:R-:W-:Y:S02]  /*10280*/  SHF.R.S32.HI R74, RZ, 0x1f, R23 ;  /* 0x0000001fff4a7819 */ /* 0x000fe40000011417 */
[----:B------:R-:W-:Y:S01]  /*10290*/  SHF.R.S32.HI R76, RZ, 0x1f, R22 ;  /* 0x0000001fff4c7819 */ /* 0x000fe20000011416 */
[----:B------:R-:W-:Y:S06]  /*102a0*/  @P0 BRA `(.L_x_845) ;  /* 0x0000000000300947 */ /* 0x000fec0003800000 */
[----:B------:R-:W-:Y:S02]  /*102b0*/  ULDC UR5, c[0x0][0xac8] ;  /* 0x0002b20000057ab9 */ /* 0x000fe40000000800 */
[----:B------:R-:W-:Y:S02]  /*102c0*/  ISETP.GE.AND P1, PT, R22, UR5, PT ;  /* 0x0000000516007c0c */ /* 0x000fe4000bf26270 */
[----:B------:R-:W-:Y:S02]  /*102d0*/  ISETP.GE.AND P2, PT, R23, UR5, PT ;  /* 0x0000000517007c0c */ /* 0x000fe4000bf46270 */
[----:B------:R-:W-:-:S09]  /*102e0*/  ISETP.GE.AND P0, PT, R19, UR5, PT ;  /* 0x0000000513007c0c */ /* 0x000fd2000bf06270 */
[CC--:B0-----:R-:W-:Y:S02]  /*102f0*/  @!P1 LEA R24, P3, R22.reuse, R20.reuse, 0x1 ;  /* 0x0000001416189211 */ /* 0x0c1fe400078608ff */
[----:B------:R-:W-:Y:S02]  /*10300*/  @!P2 LEA R26, P4, R23, R20, 0x1 ;  /* 0x00000014171aa211 */ /* 0x000fe400078808ff */
[----:B-12---:R-:W-:Y:S01]  /*10310*/  @!P0 IMAD.WIDE R2, R19, 0x2, R20 ;  /* 0x0000000213028825 */ /* 0x006fe200078e0214 */
[-C--:B------:R-:W-:Y:S02]  /*10320*/  @!P1 LEA.HI.X R25, R22, R21.reuse, R76, 0x1, P3 ;  /* 0x0000001516199211 */ /* 0x080fe400018f0c4c */
[----:B------:R-:W-:Y:S02]  /*10330*/  @!P2 LEA.HI.X R27, R23, R21, R74, 0x1, P4 ;  /* 0x00000015171ba211 */ /* 0x000fe400020f0c4a */
[----:B-----5:R3:W-:Y:S04]  /*10340*/  @!P0 ST.E.128 desc[UR50][R2.64], R8 ;  /* 0x0000000802008985 */ /* 0x0207e8000c101d32 */
[----:B------:R3:W-:Y:S04]  /*10350*/  @!P1 ST.E.128 desc[UR50][R24.64], R52 ;  /* 0x0000003418009985 */ /* 0x0007e8000c101d32 */
[----:B------:R3:W-:Y:S02]  /*10360*/  @!P2 ST.E.128 desc[UR50][R26.64], R56 ;  /* 0x000000381a00a985 */ /* 0x0007e4000c101d32 */
.L_x_845:
[----:B------:R-:W-:Y:S05]  /*10370*/  BSYNC B1 ;  /* 0x0000000000017941 */ /* 0x000fea0003800000 */
.L_x_844:
[----:B------:R-:W-:Y:S01]  /*10380*/  VIADD R0, R0, 0x60 ;  /* 0x0000006000007836 */ /* 0x000fe20000000000 */
[----:B---3-5:R3:W4:Y:S04]  /*10390*/  SHFL.IDX PT, R9, R33, 0x1, 0x1c1f ;  /* 0x003c1f0021097f89 */ /* 0x02872800000e0000 */
[----:B------:R-:W-:Y:S01]  /*103a0*/  ISETP.GE.AND P0, PT, R0, R49, PT ;  /* 0x000000310000720c */ /* 0x000fe20003f06270 */
[----:B------:R3:W0:-:S12]  /*103b0*/  SHFL.IDX PT, R8, R32, 0x1, 0x1c1f ;  /* 0x003c1f0020087f89 */ /* 0x00061800000e0000 */
[----:B---3--:R-:W-:Y:S05]  /*103c0*/  @P0 BRA `(.L_x_846) ;  /* 0x0000000800340947 */ /* 0x008fea0003800000 */
[----:B------:R-:W-:Y:S02]  /*103d0*/  ULDC UR5, c[0x0][0xac8] ;  /* 0x0002b20000057ab9 */ /* 0x000fe40000000800 */
[----:B------:R-:W-:Y:S02]  /*103e0*/  ISETP.GE.AND P2, PT, R22, UR5, PT ;  /* 0x0000000516007c0c */ /* 0x000fe4000bf46270 */
[----:B------:R-:W-:-:S11]  /*103f0*/  ISETP.GE.AND P1, PT, R19, UR5, PT ;  /* 0x0000000513007c0c */ /* 0x000fd6000bf26270 */
[C---:B0-----:R-:W-:Y:S02]  /*10400*/  @!P2 LEA R10, P0, R22.reuse, R8, 0x1 ;  /* 0x00000008160aa211 */ /* 0x041fe400078008ff */
[----:B-1--4-:R-:W-:Y:S02]  /*10410*/  @!P1 IMAD.WIDE R2, R19, 0x2, R8 ;  /* 0x0000000213029825 */ /* 0x012fe400078e0208 */
[----:B------:R-:W-:Y:S02]  /*10420*/  @!P2 LEA.HI.X R11, R22, R9, R76, 0x1, P0 ;  /* 0x00000009160ba211 */ /* 0x000fe400000f0c4c */
[----:B------:R-:W-:Y:S01]  /*10430*/  ISETP.GE.AND P0, PT, R23, UR5, PT ;  /* 0x0000000517007c0c */ /* 0x000fe2000bf06270 */
[----:B------:R3:W-:Y:S04]  /*10440*/  @!P1 ST.E.128 desc[UR50][R2.64], R4 ;  /* 0x0000000402009985 */ /* 0x0007e8000c101d32 */
[----:B------:R3:W-:Y:S08]  /*10450*/  @!P2 ST.E.128 desc[UR50][R10.64], R12 ;  /* 0x0000000c0a00a985 */ /* 0x0007f0000c101d32 */
[----:B------:R-:W-:Y:S05]  /*10460*/  @P0 BRA `(.L_x_846) ;  /* 0x00000008000c0947 */ /* 0x000fea0003800000 */
[----:B---3--:R-:W-:-:S04]  /*10470*/  LEA R2, P0, R23, R8, 0x1 ;  /* 0x0000000817027211 */ /* 0x008fc800078008ff */
[----:B------:R-:W-:-:S05]  /*10480*/  LEA.HI.X R3, R23, R9, R74, 0x1, P0 ;  /* 0x0000000917037211 */ /* 0x000fca00000f0c4a */
[----:B------:R0:W-:Y:S01]  /*10490*/  ST.E.128 desc[UR50][R2.64], R28 ;  /* 0x0000001c02007985 */ /* 0x0001e2000c101d32 */
[----:B------:R-:W-:Y:S05]  /*104a0*/  BRA `(.L_x_846) ;  /* 0x0000000400fc7947 */ /* 0x000fea0003800000 */
.L_x_843:
[----:B------:R-:W0:Y:S01]  /*104b0*/  LDC R8, c[0x0][0xbe8] ;  /* 0x0002fa00ff087b82 */ /* 0x000e220000000800 */
[----:B------:R-:W1:Y:S01]  /*104c0*/  S2R R0, SR_TID.X ;  /* 0x0000000000007919 */ /* 0x000e620000002100 */
[----:B------:R-:W-:Y:S01]  /*104d0*/  USHF.R.S32.HI UR8, URZ, 0x1f, UR43 ;  /* 0x0000001f3f087899 */ /* 0x000fe2000801142b */
[----:B------:R-:W-:Y:S01]  /*104e0*/  BSSY B1, `(.L_x_847) ;  /* 0x0000031000017945 */ /* 0x000fe20003800000 */
[----:B------:R-:W-:Y:S01]  /*104f0*/  USHF.R.S32.HI UR9, URZ, 0x1f, UR41 ;  /* 0x0000001f3f097899 */ /* 0x000fe20008011429 */
[----:B------:R-:W-:Y:S01]  /*10500*/  IMAD R6, R152, 0x60, R153 ;  /* 0x0000006098067824 */ /* 0x000fe200078e0299 */
[----:B0-----:R-:W-:Y:S01]  /*10510*/  ISETP.NE.AND P1, PT, R8, 0x1, PT ;  /* 0x000000010800780c */ /* 0x001fe20003f25270 */
[----:B-1----:R-:W-:-:S12]  /*10520*/  VIADD R0, R0, 0xffffff80 ;  /* 0xffffff8000007836 */ /* 0x002fd80000000000 */
[----:B------:R-:W0:Y:S01]  /*10530*/  @P1 LDC R9, c[0x0][0xbec] ;  /* 0x0002fb00ff091b82 */ /* 0x000e220000000800 */
[----:B------:R-:W-:-:S07]  /*10540*/  ISETP.GE.AND P0, PT, R0, 0xc0, PT ;  /* 0x000000c00000780c */ /* 0x000fce0003f06270 */
[----:B------:R-:W1:Y:S06]  /*10550*/  @P1 LDC R11, c[0x0][0xbf0] ;  /* 0x0002fc00ff0b1b82 */ /* 0x000e6c0000000800 */
[----:B------:R-:W-:Y:S05]  /*10560*/  @P0 BRA `(.L_x_848) ;  /* 0x0000000000a00947 */ /* 0x000fea0003800000 */
[----:B------:R-:W2:Y:S01]  /*10570*/  S2R R0, SR_TID.X ;  /* 0x0000000000007919 */ /* 0x000ea20000002100 */
[----:B------:R-:W3:Y:S01]  /*10580*/  LDC R3, c[0x0][0xbe8] ;  /* 0x0002fa00ff037b82 */ /* 0x000ee20000000800 */
[----:B------:R-:W-:Y:S01]  /*10590*/  IMAD.U32 R4, RZ, RZ, UR40 ;  /* 0x00000028ff047e24 */ /* 0x000fe2000f8e00ff */
[----:B------:R-:W-:Y:S02]  /*105a0*/  ULDC UR5, c[0x0][0xa88] ;  /* 0x0002a20000057ab9 */ /* 0x000fe40000000800 */
[----:B---3--:R-:W-:Y:S02]  /*105b0*/  IMAD R5, R3, UR5, RZ ;  /* 0x0000000503057c24 */ /* 0x008fe4000f8e02ff */
[----:B--2---:R-:W-:-:S04]  /*105c0*/  IADD3 R4, R4, -0x80, R0 ;  /* 0xffffff8004047810 */ /* 0x004fc80007ffe000 */
[----:B------:R-:W-:-:S13]  /*105d0*/  ISETP.GE.AND P0, PT, R4, R5, PT ;  /* 0x000000050400720c */ /* 0x000fda0003f06270 */
[----:B------:R-:W-:Y:S05]  /*105e0*/  @P0 BRA `(.L_x_848) ;  /* 0x0000000000800947 */ /* 0x000fea0003800000 */
[----:B------:R-:W-:Y:S01]  /*105f0*/  ISETP.NE.AND P0, PT, R3, 0x1, PT ;  /* 0x000000010300780c */ /* 0x000fe20003f05270 */
[----:B------:R-:W-:Y:S01]  /*10600*/  ULDC.64 UR10, c[0x0][0xb90] ;  /* 0x0002e400000a7ab9 */ /* 0x000fe20000000a00 */
[----:B------:R-:W-:Y:S01]  /*10610*/  IMAD.MOV.U32 R2, RZ, RZ, R4 ;  /* 0x000000ffff027224 */ /* 0x000fe200078e0004 */
[----:B------:R-:W-:Y:S02]  /*10620*/  UIMAD UR5, UR8, UR10, URZ ;  /* 0x0000000a080572a4 */ /* 0x000fe4000f8e023f */
[----:B------:R-:W-:Y:S02]  /*10630*/  UIMAD.WIDE.U32 UR6, UR43, UR10, URZ ;  /* 0x0000000a2b0672a5 */ /* 0x000fe4000f8e003f */
[----:B------:R-:W-:-:S03]  /*10640*/  UIMAD UR5, UR43, UR11, UR5 ;  /* 0x0000000b2b0572a4 */ /* 0x000fc6000f8e0205 */
[----:B------:R-:W-:Y:S01]  /*10650*/  ULDC.64 UR10, c[0x0][0xb98] ;  /* 0x0002e600000a7ab9 */ /* 0x000fe20000000a00 */
[----:B------:R-:W-:Y:S02]  /*10660*/  UIADD3 UR7, UR7, UR5, URZ ;  /* 0x0000000507077290 */ /* 0x000fe4000fffe03f */
[----:B------:R-:W2:Y:S01]  /*10670*/  @P0 LDC R5, c[0x0][0xbec] ;  /* 0x0002fb00ff050b82 */ /* 0x000ea20000000800 */
[----:B------:R-:W-:Y:S02]  /*10680*/  UIMAD UR5, UR9, UR10, URZ ;  /* 0x0000000a090572a4 */ /* 0x000fe4000f8e023f */
[----:B------:R-:W-:Y:S02]  /*10690*/  UIMAD.WIDE.U32 UR6, UR41, UR10, UR6 ;  /* 0x0000000a290672a5 */ /* 0x000fe4000f8e0006 */
[----:B------:R-:W-:-:S03]  /*106a0*/  UIMAD UR5, UR41, UR11, UR5 ;  /* 0x0000000b290572a4 */ /* 0x000fc6000f8e0205 */
[----:B------:R-:W3:Y:S01]  /*106b0*/  @P0 LDC R7, c[0x0][0xbf0] ;  /* 0x0002fc00ff070b82 */ /* 0x000ee20000000800 */
[----:B------:R-:W-:Y:S01]  /*106c0*/  ULDC.64 UR10, c[0x0][0xb88] ;  /* 0x0002e200000a7ab9 */ /* 0x000fe20000000a00 */
[----:B--2---:R-:W-:-:S05]  /*106d0*/  @P0 IMAD.HI.U32 R0, R4, R5, RZ ;  /* 0x0000000504000227 */ /* 0x004fca00078e00ff */
[----:B---3--:R-:W-:-:S05]  /*106e0*/  @P0 SHF.R.U32.HI R2, RZ, R7, R0 ;  /* 0x00000007ff020219 */ /* 0x008fca0000011600 */
[----:B------:R-:W-:-:S04]  /*106f0*/  IMAD.MOV R5, RZ, RZ, -R2 ;  /* 0x000000ffff057224 */ /* 0x000fc800078e0a02 */
[----:B------:R-:W-:Y:S01]  /*10700*/  IMAD R5, R3, R5, R4 ;  /* 0x0000000503057224 */ /* 0x000fe200078e0204 */
[----:B------:R-:W-:Y:S01]  /*10710*/  SHF.R.S32.HI R3, RZ, 0x1f, R2 ;  /* 0x0000001fff037819 */ /* 0x000fe20000011402 */
[----:B------:R-:W-:Y:S01]  /*10720*/  IMAD.U32 R4, RZ, RZ, UR5 ;  /* 0x00000005ff047e24 */ /* 0x000fe2000f8e00ff */
        /* <DEDUP_REMOVED lines=12> */
.L_x_848:
[----:B------:R-:W-:Y:S05]  /*107f0*/  BSYNC B1 ;  /* 0x0000000000017941 */ /* 0x000fea0003800000 */
.L_x_847:
[----:B------:R-:W-:Y:S01]  /*10800*/  ULDC.64 UR10, c[0x0][0xae8] ;  /* 0x0002ba00000a7ab9 */ /* 0x000fe20000000a00 */
[----:B------:R-:W-:Y:S01]  /*10810*/  VIADD R6, R6, UR40 ;  /* 0x0000002806067c36 */ /* 0x000fe20008000000 */
[----:B------:R-:W-:Y:S01]  /*10820*/  UIMAD UR5, UR8, UR10, URZ ;  /* 0x0000000a080572a4 */ /* 0x000fe2000f8e023f */
[----:B------:R-:W-:Y:S01]  /*10830*/  BSSY B1, `(.L_x_849) ;  /* 0x0000035000017945 */ /* 0x000fe20003800000 */
[----:B------:R-:W-:Y:S01]  /*10840*/  UIMAD.WIDE.U32 UR6, UR43, UR10, URZ ;  /* 0x0000000a2b0672a5 */ /* 0x000fe2000f8e003f */
[----:B0-----:R-:W-:Y:S01]  /*10850*/  @P1 IMAD.HI.U32 R0, R6, R9, RZ ;  /* 0x0000000906001227 */ /* 0x001fe200078e00ff */
[----:B------:R-:W-:Y:S01]  /*10860*/  UIMAD UR5, UR43, UR11, UR5 ;  /* 0x0000000b2b0572a4 */ /* 0x000fe2000f8e0205 */
[----:B------:R-:W-:Y:S02]  /*10870*/  SHF.R.S32.HI R14, RZ, 0x1f, R23 ;  /* 0x0000001fff0e7819 */ /* 0x000fe40000011417 */
[----:B------:R-:W-:Y:S01]  /*10880*/  ULDC.64 UR10, c[0x0][0xaf0] ;  /* 0x0002bc00000a7ab9 */ /* 0x000fe20000000a00 */
[----:B------:R-:W-:Y:S01]  /*10890*/  UIADD3 UR7, UR7, UR5, URZ ;  /* 0x0000000507077290 */ /* 0x000fe2000fffe03f */
[----:B--2---:R-:W-:Y:S01]  /*108a0*/  IMAD.MOV.U32 R5, RZ, RZ, R6 ;  /* 0x000000ffff057224 */ /* 0x004fe200078e0006 */
[----:B------:R-:W-:Y:S01]  /*108b0*/  UIMAD UR5, UR9, UR10, URZ ;  /* 0x0000000a090572a4 */ /* 0x000fe2000f8e023f */
[----:B-1----:R-:W-:Y:S01]  /*108c0*/  @P1 SHF.R.U32.HI R5, RZ, R11, R0 ;  /* 0x0000000bff051219 */ /* 0x002fe20000011600 */
[----:B------:R-:W-:Y:S01]  /*108d0*/  UIMAD.WIDE.U32 UR6, UR41, UR10, UR6 ;  /* 0x0000000a290672a5 */ /* 0x000fe2000f8e0006 */
[----:B------:R-:W-:Y:S01]  /*108e0*/  SHF.R.S32.HI R15, RZ, 0x1f, R22 ;  /* 0x0000001fff0f7819 */ /* 0x000fe20000011416 */
[----:B------:R-:W-:Y:S01]  /*108f0*/  UIMAD UR5, UR41, UR11, UR5 ;  /* 0x0000000b290572a4 */ /* 0x000fe2000f8e0205 */
[--C-:B------:R-:W-:Y:S01]  /*10900*/  SHF.R.S32.HI R0, RZ, 0x1f, R5.reuse ;  /* 0x0000001fff007819 */ /* 0x100fe20000011405 */
[----:B------:R-:W-:Y:S01]  /*10910*/  IMAD.MOV R7, RZ, RZ, -R5 ;  /* 0x000000ffff077224 */ /* 0x000fe200078e0a05 */
[----:B------:R-:W-:Y:S01]  /*10920*/  ULDC.64 UR8, c[0x0][0xae0] ;  /* 0x0002b80000087ab9 */ /* 0x000fe20000000a00 */
[----:B------:R-:W-:-:S02]  /*10930*/  UIADD3 UR5, UR7, UR5, URZ ;  /* 0x0000000507057290 */ /* 0x000fc4000fffe03f */
[----:B------:R-:W-:Y:S02]  /*10940*/  IMAD.U32 R3, RZ, RZ, UR7 ;  /* 0x00000007ff037e24 */ /* 0x000fe4000f8e00ff */
[----:B------:R-:W-:Y:S02]  /*10950*/  IMAD R7, R8, R7, R6 ;  /* 0x0000000708077224 */ /* 0x000fe400078e0206 */
[----:B------:R-:W-:Y:S02]  /*10960*/  IMAD R0, R0, UR8, RZ ;  /* 0x0000000800007c24 */ /* 0x000fe4000f8e02ff */
[----:B------:R-:W-:Y:S01]  /*10970*/  IMAD.U32 R2, RZ, RZ, UR6 ;  /* 0x00000006ff027e24 */ /* 0x000fe2000f8e00ff */
[----:B------:R-:W-:Y:S01]  /*10980*/  ULDC.64 UR6, c[0x0][0xad8] ;  /* 0x0002b60000067ab9 */ /* 0x000fe20000000a00 */
[----:B------:R-:W-:Y:S01]  /*10990*/  IMAD.U32 R3, RZ, RZ, UR5 ;  /* 0x00000005ff037e24 */ /* 0x000fe2000f8e00ff */
[----:B------:R-:W-:Y:S01]  /*109a0*/  ULDC UR5, c[0x0][0xa88] ;  /* 0x0002a20000057ab9 */ /* 0x000fe20000000800 */
[C---:B------:R-:W-:Y:S01]  /*109b0*/  IMAD R9, R5.reuse, UR9, R0 ;  /* 0x0000000905097c24 */ /* 0x040fe2000f8e0200 */
[----:B------:R-:W-:Y:S01]  /*109c0*/  SHF.R.S32.HI R0, RZ, 0x1f, R7 ;  /* 0x0000001fff007819 */ /* 0x000fe20000011407 */
[----:B------:R-:W-:-:S04]  /*109d0*/  IMAD.WIDE.U32 R2, R5, UR8, R2 ;  /* 0x0000000805027c25 */ /* 0x000fc8000f8e0002 */
[----:B------:R-:W-:Y:S02]  /*109e0*/  IMAD R0, R0, UR6, RZ ;  /* 0x0000000600007c24 */ /* 0x000fe4000f8e02ff */
[----:B------:R-:W-:Y:S02]  /*109f0*/  IMAD.IADD R3, R3, 0x1, R9 ;  /* 0x0000000103037824 */ /* 0x000fe400078e0209 */
[C---:B------:R-:W-:Y:S02]  /*10a00*/  IMAD R5, R7.reuse, UR7, R0 ;  /* 0x0000000707057c24 */ /* 0x040fe4000f8e0200 */
[----:B------:R-:W-:Y:S01]  /*10a10*/  IMAD.WIDE.U32 R2, R7, UR6, R2 ;  /* 0x0000000607027c25 */ /* 0x000fe2000f8e0002 */
[----:B------:R-:W-:-:S03]  /*10a20*/  ULDC.64 UR6, c[0x0][0xa80] ;  /* 0x0002a00000067ab9 */ /* 0x000fc60000000a00 */
[----:B------:R-:W-:Y:S01]  /*10a30*/  IMAD R7, R8, UR5, RZ ;  /* 0x0000000508077c24 */ /* 0x000fe2000f8e02ff */
[----:B------:R-:W-:Y:S01]  /*10a40*/  LEA R4, P1, R2, UR6, 0x1 ;  /* 0x0000000602047c11 */ /* 0x000fe2000f8208ff */
[----:B------:R-:W-:Y:S02]  /*10a50*/  VIADD R0, R153, UR40 ;  /* 0x0000002899007c36 */ /* 0x000fe40008000000 */
[----:B------:R-:W-:-:S03]  /*10a60*/  IMAD.IADD R3, R3, 0x1, R5 ;  /* 0x0000000103037824 */ /* 0x000fc600078e0205 */
[----:B------:R-:W-:Y:S02]  /*10a70*/  ISETP.GE.AND P0, PT, R0, R7, PT ;  /* 0x000000070000720c */ /* 0x000fe40003f06270 */
[----:B------:R-:W-:Y:S02]  /*10a80*/  LEA.HI.X R5, R2, UR7, R3, 0x1, P1 ;  /* 0x0000000702057c11 */ /* 0x000fe400088f0c03 */
[----:B------:R0:W1:Y:S04]  /*10a90*/  SHFL.IDX PT, R2, R4, RZ, 0x1c1f ;  /* 0x001c1fff04027589 */ /* 0x00006800000e0000 */
[----:B------:R0:W2:Y:S05]  /*10aa0*/  SHFL.IDX PT, R3, R5, RZ, 0x1c1f ;  /* 0x001c1fff05037589 */ /* 0x0000aa00000e0000 */
[----:B------:R-:W-:Y:S05]  /*10ab0*/  @P0 BRA `(.L_x_850) ;  /* 0x0000000000300947 */ /* 0x000fea0003800000 */
[----:B------:R-:W-:Y:S02]  /*10ac0*/  ULDC UR5, c[0x0][0xac8] ;  /* 0x0002b20000057ab9 */ /* 0x000fe40000000800 */
[----:B------:R-:W-:Y:S02]  /*10ad0*/  ISETP.GE.AND P3, PT, R22, UR5, PT ;  /* 0x0000000516007c0c */ /* 0x000fe4000bf66270 */
[----:B------:R-:W-:Y:S02]  /*10ae0*/  ISETP.GE.AND P4, PT, R23, UR5, PT ;  /* 0x0000000517007c0c */ /* 0x000fe4000bf86270 */
[----:B------:R-:W-:-:S09]  /*10af0*/  ISETP.GE.AND P2, PT, R19, UR5, PT ;  /* 0x0000000513007c0c */ /* 0x000fd2000bf46270 */
[CC--:B-1----:R-:W-:Y:S02]  /*10b00*/  @!P3 LEA R10, P0, R22.reuse, R2.reuse, 0x1 ;  /* 0x00000002160ab211 */ /* 0x0c2fe400078008ff */
[----:B------:R-:W-:Y:S02]  /*10b10*/  @!P4 LEA R12, P1, R23, R2, 0x1 ;  /* 0x00000002170cc211 */ /* 0x000fe400078208ff */
[----:B--2---:R-:W-:Y:S01]  /*10b20*/  @!P2 IMAD.WIDE R8, R19, 0x2, R2 ;  /* 0x000000021308a825 */ /* 0x004fe200078e0202 */
[-C--:B------:R-:W-:Y:S02]  /*10b30*/  @!P3 LEA.HI.X R11, R22, R3.reuse, R15, 0x1, P0 ;  /* 0x00000003160bb211 */ /* 0x080fe400000f0c0f */
[----:B------:R-:W-:Y:S02]  /*10b40*/  @!P4 LEA.HI.X R13, R23, R3, R14, 0x1, P1 ;  /* 0x00000003170dc211 */ /* 0x000fe400008f0c0e */
[----:B------:R3:W-:Y:S04]  /*10b50*/  @!P2 ST.E.128 desc[UR50][R8.64], RZ ;  /* 0x000000ff0800a985 */ /* 0x0007e8000c101d32 */
[----:B------:R3:W-:Y:S04]  /*10b60*/  @!P3 ST.E.128 desc[UR50][R10.64], RZ ;  /* 0x000000ff0a00b985 */ /* 0x0007e8000c101d32 */
[----:B------:R3:W-:Y:S02]  /*10b70*/  @!P4 ST.E.128 desc[UR50][R12.64], RZ ;  /* 0x000000ff0c00c985 */ /* 0x0007e4000c101d32 */
.L_x_850:
[----:B------:R-:W-:Y:S05]  /*10b80*/  BSYNC B1 ;  /* 0x0000000000017941 */ /* 0x000fea0003800000 */
.L_x_849:
        /* <DEDUP_REMOVED lines=9> */
[CC--:B-1----:R-:W-:Y:S02]  /*10c20*/  @!P3 LEA R6, P0, R22.reuse, R2.reuse, 0x1 ;  /* 0x000000021606b211 */ /* 0x0c2fe400078008ff */
[----:B---3--:R-:W-:Y:S02]  /*10c30*/  @!P4 LEA R8, P1, R23, R2, 0x1 ;  /* 0x000000021708c211 */ /* 0x008fe400078208ff */
[----:B0---4-:R-:W-:Y:S01]  /*10c40*/  @!P2 IMAD.WIDE R4, R19, 0x2, R2 ;  /* 0x000000021304a825 */ /* 0x011fe200078e0202 */
[-C--:B------:R-:W-:Y:S02]  /*10c50*/  @!P3 LEA.HI.X R7, R22, R3.reuse, R15, 0x1, P0 ;  /* 0x000000031607b211 */ /* 0x080fe400000f0c0f */
[----:B------:R-:W-:Y:S02]  /*10c60*/  @!P4 LEA.HI.X R9, R23, R3, R14, 0x1, P1 ;  /* 0x000000031709c211 */ /* 0x000fe400008f0c0e */
[----:B------:R0:W-:Y:S04]  /*10c70*/  @!P2 ST.E.128 desc[UR50][R4.64], RZ ;  /* 0x000000ff0400a985 */ /* 0x0001e8000c101d32 */
[----:B------:R0:W-:Y:S04]  /*10c80*/  @!P3 ST.E.128 desc[UR50][R6.64], RZ ;  /* 0x000000ff0600b985 */ /* 0x0001e8000c101d32 */
[----:B------:R0:W-:Y:S02]  /*10c90*/  @!P4 ST.E.128 desc[UR50][R8.64], RZ ;  /* 0x000000ff0800c985 */ /* 0x0001e4000c101d32 */
.L_x_846:
[----:B------:R-:W-:Y:S05]  /*10ca0*/  BSYNC B0 ;  /* 0x0000000000007941 */ /* 0x000fea0003800000 */
.L_x_842:
[----:B------:R-:W-:Y:S02]  /*10cb0*/  ULDC UR5, c[0x0][0xc38] ;  /* 0x00030e0000057ab9 */ /* 0x000fe40000000800 */
[----:B------:R-:W-:-:S06]  /*10cc0*/  UISETP.GE.AND UP0, UPT, UR4, UR5, UPT ;  /* 0x000000050400728c */ /* 0x000fcc000bf06270 */
[----:B------:R-:W-:-:S13]  /*10cd0*/  PLOP3.LUT P0, PT, PT, PT, UP0, 0x80, 0x0 ;  /* 0x000000000000781c */ /* 0x000fda0003f0f008 */
[----:B------:R-:W-:Y:S05]  /*10ce0*/  @!P0 BRA `(.L_x_851) ;  /* 0xfffffefc00ec8947 */ /* 0x000fea000383ffff */
[----:B------:R-:W-:Y:S05]  /*10cf0*/  EXIT ;  /* 0x000000000000794d */ /* 0x000fea0003800000 */
.L_x_753:
[----:B------:R-:W-:-:S08]  /*10d00*/  NOP ;  /* 0x0000000000007918 */ /* 0x000fd00000000000 */
[----:B------:R-:W0:-:S00]  /*10d10*/  USETMAXREG.DEALLOC.CTAPOOL 0x20 ;  /* 0x00000020000079c8 */ /* 0x000e0000080e0500 */
[----:B0-----:R-:W-:-:S06]  /*10d20*/  LOP3.LUT R2, R0, 0x3, RZ, 0xc0, !PT ;  /* 0x0000000300027812 */ /* 0x001fcc00078ec0ff */
[----:B------:R-:W0:Y:S01]  /*10d30*/  S2UR UR5, SR_CTAID.X ;  /* 0x00000000000579c3 */ /* 0x000e220000002500 */
[----:B------:R-:W-:Y:S01]  /*10d40*/  LOP3.LUT R17, R17, 0xfffff7ff, RZ, 0xc0, !PT ;  /* 0xfffff7ff11117812 */ /* 0x000fe200078ec0ff */
[----:B------:R-:W-:Y:S01]  /*10d50*/  STL [R1+0x14], RZ ;  /* 0x000014ff01007387 */ /* 0x000fe20000100800 */
[----:B------:R-:W-:Y:S02]  /*10d60*/  IMAD.MOV.U32 R22, RZ, RZ, RZ ;  /* 0x000000ffff167224 */ /* 0x000fe400078e00ff */
[----:B------:R-:W-:Y:S01]  /*10d70*/  IMAD.MOV.U32 R23, RZ, RZ, 0x1 ;  /* 0x00000001ff177424 */ /* 0x000fe200078e00ff */
[----:B------:R1:W2:Y:S02]  /*10d80*/  SHFL.IDX PT, R3, R2, RZ, 0x1f ;  /* 0x00001fff02037589 */ /* 0x0002a400000e0000 */
[----:B-1----:R-:W0:Y:S01]  /*10d90*/  LDC R2, c[0x0][0xc38] ;  /* 0x00030e00ff027b82 */ /* 0x002e220000000800 */
[----:B--2---:R-:W-:-:S13]  /*10da0*/  ISETP.NE.AND P0, PT, R3, RZ, PT ;  /* 0x000000ff0300720c */ /* 0x004fda0003f05270 */
[----:B------:R-:W-:Y:S01]  /*10db0*/  @P0 LOP3.LUT R17, R17, 0x800, RZ, 0xfc, !PT ;  /* 0x0000080011110812 */ /* 0x000fe200078efcff */
[----:B------:R-:W-:Y:S06]  /*10dc0*/  @P0 BAR.ARV 0x4, 0x200 ;  /* 0x0108000000000b1d */ /* 0x000fec0000002000 */
[----:B0-----:R-:W-:-:S13]  /*10dd0*/  ISETP.LE.AND P0, PT, R2, UR5, PT ;  /* 0x0000000502007c0c */ /* 0x001fda000bf03270 */
[----:B------:R-:W-:Y:S05]  /*10de0*/  @P0 BRA `(.L_x_852) ;  /* 0x0000004000f00947 */ /* 0x000fea0003800000 */
[----:B------:R-:W0:Y:S01]  /*10df0*/  S2R R12, SR_TID.X ;  /* 0x00000000000c7919 */ /* 0x000e220000002100 */
[----:B------:R-:W-:Y:S01]  /*10e00*/  IMAD.SHL.U32 R6, R0, 0x800, RZ ;  /* 0x0000080000067824 */ /* 0x000fe200078e00ff */
[----:B------:R-:W-:Y:S01]  /*10e10*/  ULDC.64 UR42, c[0x0][0x2f0] ;  /* 0x0000bc00002a7ab9 */ /* 0x000fe20000000a00 */
[----:B------:R-:W-:Y:S01]  /*10e20*/  LOP3.LUT R17, R17, 0xfffffffb, RZ, 0xc0, !PT ;  /* 0xfffffffb11117812 */ /* 0x000fe200078ec0ff */
[----:B------:R-:W-:Y:S01]  /*10e30*/  ULDC UR6, c[0x0][0x2b8] ;  /* 0x0000ae0000067ab9 */ /* 0x000fe20000000800 */
[----:B------:R-:W-:Y:S01]  /*10e40*/  MOV R16, 0x400 ;  /* 0x0000040000107802 */ /* 0x000fe20000000f00 */
[----:B------:R-:W-:Y:S01]  /*10e50*/  ULDC.64 UR8, c[0x0][0x418] ;  /* 0x0001060000087ab9 */ /* 0x000fe20000000a00 */
[----:B------:R-:W-:Y:S01]  /*10e60*/  ULDC UR4, c[0x0][0x424] ;  /* 0x0001090000047ab9 */ /* 0x000fe20000000800 */
[----:B------:R-:W-:Y:S01]  /*10e70*/  UISETP.NE.U32.AND UP0, UPT, UR8, URZ, UPT ;  /* 0x0000003f0800728c */ /* 0x000fe2000bf05070 */
[----:B------:R-:W-:Y:S01]  /*10e80*/  LEA R16, R29, R16, 0x18 ;  /* 0x000000101d107211 */ /* 0x000fe200078ec0ff */
[----:B------:R-:W-:Y:S01]  /*10e90*/  ULDC UR40, c[0x0][0x288] ;  /* 0x0000a20000287ab9 */ /* 0x000fe20000000800 */
[----:B------:R-:W-:Y:S01]  /*10ea0*/  ULDC UR41, c[0x0][0x448] ;  /* 0x0001120000297ab9 */ /* 0x000fe20000000800 */
[----:B------:R-:W-:Y:S01]  /*10eb0*/  UISETP.NE.AND.EX UP0, UPT, UR9, URZ, UPT, UP0 ;  /* 0x0000003f0900728c */ /* 0x000fe2000bf05300 */
[----:B------:R-:W-:Y:S01]  /*10ec0*/  IMAD.MOV.U32 R23, RZ, RZ, 0x1 ;  /* 0x00000001ff177424 */ /* 0x000fe200078e00ff */
[----:B------:R-:W-:Y:S01]  /*10ed0*/  UIMAD UR41, UR41, UR40, URZ ;  /* 0x00000028292972a4 */ /* 0x000fe2000f8e023f */
[----:B------:R-:W-:Y:S01]  /*10ee0*/  IMAD.MOV.U32 R22, RZ, RZ, RZ ;  /* 0x000000ffff167224 */ /* 0x000fe200078e00ff */
[----:B------:R-:W-:Y:S01]  /*10ef0*/  USEL UR4, UR4, 0x1, UP0 ;  /* 0x0000000104047887 */ /* 0x000fe20008000000 */
[----:B------:R-:W-:Y:S01]  /*10f00*/  ULDC UR49, c[0x0][0xc] ;  /* 0x0000030000317ab9 */ /* 0x000fe20000000800 */
[----:B------:R-:W-:-:S02]  /*10f10*/  ULOP3.LUT UR48, UR39, 0x2, URZ, 0xfc, !UPT ;  /* 0x0000000227307892 */ /* 0x000fc4000f8efc3f */
[----:B------:R-:W-:Y:S02]  /*10f20*/  UIMAD UR42, UR4, UR42, URZ ;  /* 0x0000002a042a72a4 */ /* 0x000fe4000f8e023f */
[----:B------:R-:W-:Y:S02]  /*10f30*/  ULOP3.LUT UR47, UR39, 0x1, URZ, 0xfc, !UPT ;  /* 0x00000001272f7892 */ /* 0x000fe4000f8efc3f */
[----:B------:R-:W-:Y:S02]  /*10f40*/  UIADD3 UR4, UR42, 0x7f, URZ ;  /* 0x0000007f2a047890 */ /* 0x000fe4000fffe03f */
[----:B------:R-:W-:Y:S02]  /*10f50*/  UIADD3 UR46, UR42, 0x1, -UR40 ;  /* 0x000000012a2e7890 */ /* 0x000fe4000fffe828 */
[----:B------:R-:W-:Y:S01]  /*10f60*/  UIADD3 UR40, UR42, -UR40, URZ ;  /* 0x800000282a287290 */ /* 0x000fe2000fffe03f */
[C---:B0-----:R-:W-:Y:S01]  /*10f70*/  IMAD.SHL.U32 R4, R12.reuse, 0x80, RZ ;  /* 0x000000800c047824 */ /* 0x041fe200078e00ff */
[----:B------:R-:W-:Y:S01]  /*10f80*/  SHF.R.U32.HI R3, RZ, 0x1, R12 ;  /* 0x00000001ff037819 */ /* 0x000fe2000001160c */
[----:B------:R-:W-:-:S02]  /*10f90*/  IMAD.SHL.U32 R0, R12, 0x20, RZ ;  /* 0x000000200c007824 */ /* 0x000fc400078e00ff */
[----:B------:R-:W-:Y:S01]  /*10fa0*/  IMAD.SHL.U32 R11, R12, 0x4, RZ ;  /* 0x000000040c0b7824 */ /* 0x000fe200078e00ff */
[----:B------:R-:W-:Y:S01]  /*10fb0*/  LOP3.LUT R5, R4, 0x400, RZ, 0xc0, !PT ;  /* 0x0000040004057812 */ /* 0x000fe200078ec0ff */
[----:B------:R-:W-:Y:S01]  /*10fc0*/  IMAD.SHL.U32 R9, R12, 0x2, RZ ;  /* 0x000000020c097824 */ /* 0x000fe200078e00ff */
[----:B------:R-:W-:Y:S02]  /*10fd0*/  LOP3.LUT R2, R0, 0x80, RZ, 0xc0, !PT ;  /* 0x0000008000027812 */ /* 0x000fe400078ec0ff */
[----:B------:R-:W-:Y:S01]  /*10fe0*/  LOP3.LUT R6, R5, 0x800, R6, 0xf8, !PT ;  /* 0x0000080005067812 */ /* 0x000fe200078ef806 */
[----:B------:R-:W-:Y:S01]  /*10ff0*/  IMAD.SHL.U32 R5, R12, 0x10, RZ ;  /* 0x000000100c057824 */ /* 0x000fe200078e00ff */
[----:B------:R-:W-:Y:S02]  /*11000*/  LOP3.LUT R2, R2, 0x10, R3, 0xf8, !PT ;  /* 0x0000001002027812 */ /* 0x000fe400078ef803 */
[----:B------:R-:W-:Y:S02]  /*11010*/  LOP3.LUT R3, R3, 0x20, RZ, 0xc0, !PT ;  /* 0x0000002003037812 */ /* 0x000fe400078ec0ff */
[----:B------:R-:W-:-:S02]  /*11020*/  LOP3.LUT R10, R5, 0x10, RZ, 0xc0, !PT ;  /* 0x00000010050a7812 */ /* 0x000fc400078ec0ff */
[----:B------:R-:W-:Y:S02]  /*11030*/  LOP3.LUT R7, R3, 0x10, R12, 0xf8, !PT ;  /* 0x0000001003077812 */ /* 0x000fe400078ef80c */
[----:B------:R-:W-:Y:S02]  /*11040*/  LOP3.LUT R3, R2, 0x10, R11, 0x78, !PT ;  /* 0x0000001002037812 */ /* 0x000fe400078e780b */
[----:B------:R-:W-:Y:S02]  /*11050*/  LOP3.LUT R2, R10, 0x20, RZ, 0xfc, !PT ;  /* 0x000000200a027812 */ /* 0x000fe400078efcff */
[----:B------:R-:W-:Y:S02]  /*11060*/  LOP3.LUT R4, R7, 0x380, R4, 0xf8, !PT ;  /* 0x0000038007047812 */ /* 0x000fe400078ef804 */
[C---:B------:R-:W-:Y:S02]  /*11070*/  ISETP.GE.AND P0, PT, R2.reuse, UR43, PT ;  /* 0x0000002b02007c0c */ /* 0x040fe4000bf06270 */
[----:B------:R-:W-:-:S02]  /*11080*/  ISETP.GE.AND P2, PT, R2, UR43, PT ;  /* 0x0000002b02007c0c */ /* 0x000fc4000bf46270 */
[----:B------:R-:W-:Y:S01]  /*11090*/  ISETP.GE.AND P1, PT, R2, UR6, PT ;  /* 0x0000000602007c0c */ /* 0x000fe2000bf26270 */
[----:B------:R-:W-:Y:S01]  /*110a0*/  IMAD.MOV.U32 R2, RZ, RZ, 0x40 ;  /* 0x00000040ff027424 */ /* 0x000fe200078e00ff */
[----:B------:R-:W-:Y:S02]  /*110b0*/  LOP3.LUT R7, R10, 0x40, RZ, 0xfc, !PT ;  /* 0x000000400a077812 */ /* 0x000fe400078efcff */
[----:B------:R-:W-:Y:S02]  /*110c0*/  LOP3.LUT R0, R0, 0x360, RZ, 0xc0, !PT ;  /* 0x0000036000007812 */ /* 0x000fe400078ec0ff */
[----:B------:R-:W-:Y:S02]  /*110d0*/  LOP3.LUT R8, R5, 0x90, RZ, 0xc0, !PT ;  /* 0x0000009005087812 */ /* 0x000fe400078ec0ff */
[----:B------:R-:W-:Y:S02]  /*110e0*/  LOP3.LUT R0, R0, 0x400, R5, 0xf8, !PT ;  /* 0x0000040000007812 */ /* 0x000fe400078ef805 */
[----:B------:R-:W-:-:S02]  /*110f0*/  @P0 LOP3.LUT R17, R17, 0x4, RZ, 0xfc, !PT ;  /* 0x0000000411110812 */ /* 0x000fc400078efcff */
[----:B------:R-:W-:Y:S02]  /*11100*/  LOP3.LUT P0, RZ, R12, 0x4, RZ, 0xc0, !PT ;  /* 0x000000040cff7812 */ /* 0x000fe4000780c0ff */
[----:B------:R-:W-:Y:S02]  /*11110*/  LOP3.LUT R17, R17, 0xfffffdff, RZ, 0xc0, !PT ;  /* 0xfffffdff11117812 */ /* 0x000fe400078ec0ff */
[----:B------:R-:W-:Y:S02]  /*11120*/  LOP3.LUT R8, R8, 0x10, R9, 0x78, !PT ;  /* 0x0000001008087812 */ /* 0x000fe400078e7809 */
[----:B------:R-:W-:Y:S02]  /*11130*/  @P2 LOP3.LUT R17, R17, 0x200, RZ, 0xfc, !PT ;  /* 0x0000020011112812 */ /* 0x000fe400078efcff */
[----:B------:R-:W-:Y:S02]  /*11140*/  ISETP.GE.AND P2, PT, R7, UR43, PT ;  /* 0x0000002b07007c0c */ /* 0x000fe4000bf46270 */
[----:B------:R-:W-:-:S02]  /*11150*/  LOP3.LUT R17, R17, 0xffffffbf, RZ, 0xc0, !PT ;  /* 0xffffffbf11117812 */ /* 0x000fc400078ec0ff */
[----:B------:R-:W-:Y:S02]  /*11160*/  SEL R2, R2, 0xffffffc0, !P0 ;  /* 0xffffffc002027807 */ /* 0x000fe40004000000 */
[----:B------:R-:W-:Y:S02]  /*11170*/  @P1 LOP3.LUT R17, R17, 0x40, RZ, 0xfc, !PT ;  /* 0x0000004011111812 */ /* 0x000fe400078efcff */
[----:B------:R-:W-:Y:S02]  /*11180*/  LOP3.LUT R0, R0, R3, RZ, 0xfc, !PT ;  /* 0x0000000300007212 */ /* 0x000fe400078efcff */
[--C-:B------:R-:W-:Y:S02]  /*11190*/  LOP3.LUT R2, R8, 0x760, R5.reuse, 0xf8, !PT ;  /* 0x0000076008027812 */ /* 0x100fe400078ef805 */
[----:B------:R-:W-:Y:S01]  /*111a0*/  ISETP.GE.AND P1, PT, R7, UR43, PT ;  /* 0x0000002b07007c0c */ /* 0x000fe2000bf26270 */
[----:B------:R0:W-:Y:S01]  /*111b0*/  STL [R1+0x8], R0 ;  /* 0x0000080001007387 */ /* 0x0001e20000100800 */
[----:B------:R-:W-:Y:S01]  /*111c0*/  LOP3.LUT R5, R4, 0x70, R5, 0x78, !PT ;  /* 0x0000007004057812 */ /* 0x000fe200078e7805 */
[----:B------:R-:W-:Y:S01]  /*111d0*/  IMAD.U32 R4, RZ, RZ, UR5 ;  /* 0x00000005ff047e24 */ /* 0x000fe2000f8e00ff */
[----:B------:R-:W-:Y:S01]  /*111e0*/  LOP3.LUT R17, R17, 0xfffffffd, RZ, 0xc0, !PT ;  /* 0xfffffffd11117812 */ /* 0x000fe200078ec0ff */
[----:B------:R-:W-:Y:S01]  /*111f0*/  STL [R1], R2 ;  /* 0x0000000201007387 */ /* 0x000fe20000100800 */
[----:B------:R-:W-:Y:S01]  /*11200*/  ISETP.GE.AND P0, PT, R7, UR6, PT ;  /* 0x0000000607007c0c */ /* 0x000fe2000bf06270 */
[----:B------:R-:W-:Y:S01]  /*11210*/  USHF.R.S32.HI UR5, URZ, 0x1f, UR4 ;  /* 0x0000001f3f057899 */ /* 0x000fe20008011404 */
[----:B------:R-:W-:-:S02]  /*11220*/  @P2 LOP3.LUT R17, R17, 0x2, RZ, 0xfc, !PT ;  /* 0x0000000211112812 */ /* 0x000fc400078efcff */
[----:B------:R-:W-:Y:S01]  /*11230*/  LOP3.LUT R3, R12, 0x7f, RZ, 0xc0, !PT ;  /* 0x0000007f0c037812 */ /* 0x000fe200078ec0ff */
[----:B------:R-:W-:Y:S01]  /*11240*/  ULEA.HI UR5, UR5, UR4, URZ, 0x7 ;  /* 0x0000000405057291 */ /* 0x000fe2000f8f383f */
[----:B0-----:R-:W-:Y:S02]  /*11250*/  LOP3.LUT R0, R6, R5, RZ, 0xfc, !PT ;  /* 0x0000000506007212 */ /* 0x001fe400078efcff */
[----:B------:R-:W-:Y:S01]  /*11260*/  LOP3.LUT R17, R17, 0xfffffeff, RZ, 0xc0, !PT ;  /* 0xfffffeff11117812 */ /* 0x000fe200078ec0ff */
[----:B------:R-:W-:Y:S01]  /*11270*/  USHF.R.S32.HI UR38, URZ, 0x7, UR5 ;  /* 0x000000073f267899 */ /* 0x000fe20008011405 */
[----:B------:R-:W-:Y:S01]  /*11280*/  SHF.R.U32.HI R3, RZ, 0x1, R3 ;  /* 0x00000001ff037819 */ /* 0x000fe20000011603 */
[----:B------:R0:W-:Y:S01]  /*11290*/  STL [R1+0x4], R0 ;  /* 0x0000040001007387 */ /* 0x0001e20000100800 */
[----:B------:R-:W-:Y:S02]  /*112a0*/  @P1 LOP3.LUT R17, R17, 0x100, RZ, 0xfc, !PT ;  /* 0x0000010011111812 */ /* 0x000fe400078efcff */
[----:B------:R-:W-:Y:S01]  /*112b0*/  ISETP.GE.AND P2, PT, R10, UR43, PT ;  /* 0x0000002b0a007c0c */ /* 0x000fe2000bf46270 */
[----:B------:R1:W-:Y:S01]  /*112c0*/  STL [R1+0xc], R4 ;  /* 0x00000c0401007387 */ /* 0x0003e20000100800 */
[----:B------:R-:W-:-:S02]  /*112d0*/  LOP3.LUT R17, R17, 0xffffffdf, RZ, 0xc0, !PT ;  /* 0xffffffdf11117812 */ /* 0x000fc400078ec0ff */
[----:B------:R-:W-:Y:S01]  /*112e0*/  ISETP.GE.AND P1, PT, R10, UR43, PT ;  /* 0x0000002b0a007c0c */ /* 0x000fe2000bf26270 */
[----:B------:R1:W-:Y:S01]  /*112f0*/  STL [R1+0x14], RZ ;  /* 0x000014ff01007387 */ /* 0x0003e20000100800 */
[----:B------:R-:W-:Y:S01]  /*11300*/  @P0 LOP3.LUT R17, R17, 0x20, RZ, 0xfc, !PT ;  /* 0x0000002011110812 */ /* 0x000fe200078efcff */
[----:B0-----:R-:W-:Y:S01]  /*11310*/  IMAD.SHL.U32 R0, R12, 0x40, RZ ;  /* 0x000000400c007824 */ /* 0x001fe200078e00ff */
[----:B------:R-:W-:Y:S02]  /*11320*/  ISETP.GE.AND P0, PT, R10, UR6, PT ;  /* 0x000000060a007c0c */ /* 0x000fe4000bf06270 */
[----:B------:R-:W-:Y:S02]  /*11330*/  LOP3.LUT R17, R17, 0xfffffff7, RZ, 0xc0, !PT ;  /* 0xfffffff711117812 */ /* 0x000fe400078ec0ff */
[----:B------:R-:W-:Y:S02]  /*11340*/  LOP3.LUT R0, R0, 0x40, RZ, 0xc0, !PT ;  /* 0x0000004000007812 */ /* 0x000fe400078ec0ff */
[----:B------:R-:W-:-:S02]  /*11350*/  @P2 LOP3.LUT R17, R17, 0x8, RZ, 0xfc, !PT ;  /* 0x0000000811112812 */ /* 0x000fc400078efcff */
[----:B------:R-:W-:Y:S01]  /*11360*/  LOP3.LUT R3, R3, R0, RZ, 0xfc, !PT ;  /* 0x0000000003037212 */ /* 0x000fe200078efcff */
[----:B------:R-:W-:Y:S01]  /*11370*/  IMAD.IADD R0, R16, 0x1, R2 ;  /* 0x0000000110007824 */ /* 0x000fe200078e0202 */
[----:B------:R-:W-:-:S04]  /*11380*/  LOP3.LUT R17, R17, 0xffffff7f, RZ, 0xc0, !PT ;  /* 0xffffff7f11117812 */ /* 0x000fc800078ec0ff */
[----:B------:R1:W-:Y:S01]  /*11390*/  STL [R1+0x10], R0 ;  /* 0x0000100001007387 */ /* 0x0003e20000100800 */
[----:B------:R-:W-:-:S04]  /*113a0*/  LOP3.LUT R17, R17, 0xfffffbff, RZ, 0xc0, !PT ;  /* 0xfffffbff11117812 */ /* 0x000fc800078ec0ff */
[----:B------:R-:W-:-:S04]  /*113b0*/  @P1 LOP3.LUT R17, R17, 0x400, RZ, 0xfc, !PT ;  /* 0x0000040011111812 */ /* 0x000fc800078efcff */
[----:B------:R-:W-:-:S07]  /*113c0*/  @P0 LOP3.LUT R17, R17, 0x80, RZ, 0xfc, !PT ;  /* 0x0000008011110812 */ /* 0x000fce00078efcff */
.L_x_925:
[----:B-1----:R-:W2:Y:S01]  /*113d0*/  LDL R0, [R1+0xc] ;  /* 0x00000c0001007983 */ /* 0x002ea20000100800 */
[----:B------:R-:W-:Y:S02]  /*113e0*/  ULDC UR7, c[0x0][0xc60] ;  /* 0x0003180000077ab9 */ /* 0x000fe40000000800 */
[----:B------:R-:W-:-:S11]  /*113f0*/  UISETP.NE.AND UP0, UPT, UR7, 0x1, UPT ;  /* 0x000000010700788c */ /* 0x000fd6000bf05270 */
[----:B------:R-:W-:Y:S01]  /*11400*/  @UP0 ULDC UR4, c[0x0][0xc64] ;  /* 0x0003190000040ab9 */ /* 0x000fe20000000800 */
[----:B------:R-:W-:Y:S01]  /*11410*/  @UP0 ULDC UR8, c[0x0][0xc68] ;  /* 0x00031a0000080ab9 */ /* 0x000fe20000000800 */
[C---:B--2---:R-:W-:Y:S02]  /*11420*/  R2UR UR37, R0.reuse ;  /* 0x00000000002572ca */ /* 0x044fe400000e0000 */
[----:B------:R-:W-:-:S11]  /*11430*/  R2UR UR6, R0 ;  /* 0x00000000000672ca */ /* 0x000fd600000e0000 */
[----:B------:R-:W-:-:S04]  /*11440*/  UIMAD.WIDE.U32 UR4, UR37, UR4, URZ ;  /* 0x00000004250472a5 */ /* 0x000fc8000f8e003f */
[----:B------:R-:W-:-:S03]  /*11450*/  @UP0 USHF.R.U32.HI UR37, URZ, UR8, UR5 ;  /* 0x000000083f250299 */ /* 0x000fc60008011605 */
[----:B------:R-:W-:Y:S02]  /*11460*/  ULDC UR4, c[0x0][0xc78] ;  /* 0x00031e0000047ab9 */ /* 0x000fe40000000800 */
[----:B------:R-:W-:Y:S02]  /*11470*/  UISETP.GE.AND UP0, UPT, UR37, UR4, UPT ;  /* 0x000000042500728c */ /* 0x000fe4000bf06270 */
[----:B------:R-:W-:-:S04]  /*11480*/  UIADD3 UR4, -UR37, URZ, URZ ;  /* 0x0000003f25047290 */ /* 0x000fc8000fffe13f */
[----:B------:R-:W-:Y:S01]  /*11490*/  PLOP3.LUT P0, PT, PT, PT, UP0, 0x40, 0x0 ;  /* 0x000000000000781c */ /* 0x000fe20003f0e808 */
[----:B------:R-:W-:-:S12]  /*114a0*/  UIMAD UR7, UR7, UR4, UR6 ;  /* 0x00000004070772a4 */ /* 0x000fd8000f8e0206 */
[----:B---3--:R-:W-:Y:S05]  /*114b0*/  @P0 BRA `(.L_x_853) ;  /* 0x0000000000200947 */ /* 0x008fea0003800000 */
        /* <DEDUP_REMOVED lines=8> */
.L_x_853:
[----:B------:R-:W-:Y:S01]  /*11540*/  ULDC UR8, c[0x0][0xc54] ;  /* 0x0003150000087ab9 */ /* 0x000fe20000000800 */
[----:B------:R-:W-:Y:S01]  /*11550*/  UMOV UR6, UR7 ;  /* 0x0000000700067c82 */ /* 0x000fe20008000000 */
[----:B------:R-:W-:-:S11]  /*11560*/  UISETP.NE.AND UP0, UPT, UR8, 0x1, UPT ;  /* 0x000000010800788c */ /* 0x000fd6000bf05270 */
[----:B------:R-:W-:Y:S02]  /*11570*/  @UP0 ULDC.64 UR10, c[0x0][0xc58] ;  /* 0x00031600000a0ab9 */ /* 0x000fe40000000a00 */
[----:B------:R-:W-:-:S04]  /*11580*/  UIMAD.WIDE.U32 UR4, UR7, UR10, URZ ;  /* 0x0000000a070472a5 */ /* 0x000fc8000f8e003f */
[----:B------:R-:W-:-:S04]  /*11590*/  @UP0 USHF.R.U32.HI UR6, URZ, UR11, UR5 ;  /* 0x0000000b3f060299 */ /* 0x000fc80008011605 */
[----:B------:R-:W-:-:S12]  /*115a0*/  UIMAD UR4, UR6, UR8, URZ ;  /* 0x00000008060472a4 */ /* 0x000fd8000f8e023f */
.L_x_854:
[----:B------:R-:W-:Y:S01]  /*115b0*/  ULDC UR5, c[0x0][0xc48] ;  /* 0x0003120000057ab9 */ /* 0x000fe20000000800 */
[----:B------:R-:W-:Y:S01]  /*115c0*/  ULDC.64 UR8, c[0x0][0xa28] ;  /* 0x00028a0000087ab9 */ /* 0x000fe20000000a00 */
[----:B------:R-:W-:Y:S01]  /*115d0*/  UISETP.NE.AND UP1, UPT, UR5, 0x1, UPT ;  /* 0x000000010500788c */ /* 0x000fe2000bf25270 */
[----:B------:R-:W-:Y:S01]  /*115e0*/  IMAD.MOV.U32 R28, RZ, RZ, RZ ;  /* 0x000000ffff1c7224 */ /* 0x000fe200078e00ff */
[----:B------:R-:W-:Y:S02]  /*115f0*/  UIADD3 UR4, UR7, -UR4, URZ ;  /* 0x8000000407047290 */ /* 0x000fe4000fffe03f */
[----:B------:R-:W-:Y:S01]  /*11600*/  UISETP.NE.U32.AND UP0, UPT, UR8, URZ, UPT ;  /* 0x0000003f0800728c */ /* 0x000fe2000bf05070 */
[----:B------:R-:W-:Y:S02]  /*11610*/  ULDC UR5, c[0x0][0xc54] ;  /* 0x0003150000057ab9 */ /* 0x000fe40000000800 */
[----:B------:R-:W-:Y:S02]  /*11620*/  UIMAD UR37, UR37, UR5, UR4 ;  /* 0x00000005252572a4 */ /* 0x000fe4000f8e0204 */
[----:B------:R-:W-:-:S02]  /*11630*/  UISETP.NE.AND.EX UP0, UPT, UR9, URZ, UPT, UP0 ;  /* 0x0000003f0900728c */ /* 0x000fc4000bf05300 */
[----:B------:R-:W-:Y:S01]  /*11640*/  @UP1 ULDC UR4, c[0x0][0xc4c] ;  /* 0x0003130000041ab9 */ /* 0x000fe20000000800 */
[----:B------:R-:W-:Y:S01]  /*11650*/  @UP1 ULDC UR7, c[0x0][0xc50] ;  /* 0x0003140000071ab9 */ /* 0x000fe20000000800 */
[----:B------:R-:W-:Y:S02]  /*11660*/  UIMAD.WIDE.U32 UR4, UR37, UR4, URZ ;  /* 0x00000004250472a5 */ /* 0x000fe4000f8e003f */
[----:B------:R-:W-:Y:S01]  /*11670*/  UMOV UR36, UR37 ;  /* 0x0000002500247c82 */ /* 0x000fe20008000000 */
[----:B------:R-:W-:Y:S01]  /*11680*/  ULOP3.LUT UR6, URZ, UR6, URZ, 0x33, !UPT ;  /* 0x000000063f067292 */ /* 0x000fe2000f8e333f */
[----:B------:R-:W-:Y:S01]  /*11690*/  PLOP3.LUT P0, PT, PT, PT, UP0, 0x80, 0x0 ;  /* 0x000000000000781c */ /* 0x000fe20003f0f008 */
[----:B------:R-:W-:-:S03]  /*116a0*/  @UP1 USHF.R.U32.HI UR36, URZ, UR7, UR5 ;  /* 0x000000073f241299 */ /* 0x000fc60008011605 */
[----:B------:R-:W-:Y:S02]  /*116b0*/  @UP0 ULDC.64 UR4, c[0x0][0xa28] ;  /* 0x00028a0000040ab9 */ /* 0x000fe40000000a00 */
[----:B------:R-:W-:-:S06]  /*116c0*/  @UP0 UIMAD.WIDE UR4, UR36, 0x4, UR4 ;  /* 0x00000004240408a5 */ /* 0x000fcc000f8e0204 */
[----:B------:R-:W-:Y:S01]  /*116d0*/  IMAD.U32 R3, RZ, RZ, UR5 ;  /* 0x00000005ff037e24 */ /* 0x000fe2000f8e00ff */
[----:B------:R-:W-:Y:S01]  /*116e0*/  ULDC UR5, c[0x0][0x448] ;  /* 0x0001120000057ab9 */ /* 0x000fe20000000800 */
[----:B------:R-:W-:Y:S01]  /*116f0*/  IMAD.U32 R2, RZ, RZ, UR4 ;  /* 0x00000004ff027e24 */ /* 0x000fe2000f8e00ff */
[----:B------:R-:W-:Y:S01]  /*11700*/  ULDC UR4, c[0x0][0xc3c] ;  /* 0x00030f0000047ab9 */ /* 0x000fe20000000800 */
[----:B------:R-:W-:Y:S02]  /*11710*/  UISETP.NE.AND UP2, UPT, UR5, 0x1, UPT ;  /* 0x000000010500788c */ /* 0x000fe4000bf45270 */
[----:B------:R-:W-:Y:S01]  /*11720*/  UIADD3 UR6, UR6, UR4, URZ ;  /* 0x0000000406067290 */ /* 0x000fe2000fffe03f */
[----:B------:R0:W5:Y:S01]  /*11730*/  @P0 LDG.E R28, desc[UR50][R2.64] ;  /* 0x00000032021c0981 */ /* 0x000162000c1e1900 */
[----:B------:R-:W-:Y:S02]  /*11740*/  UP2UR UR52, UPR, URZ, 0x4 ;  /* 0x000000043f347883 */ /* 0x000fe40008000000 */
[----:B------:R-:W-:-:S04]  /*11750*/  UIMAD UR43, UR6, 0xc0, URZ ;  /* 0x000000c0062b78a4 */ /* 0x000fc8000f8e023f */
[----:B------:R-:W-:Y:S01]  /*11760*/  UIADD3 UR6, UR43, 0xbf, URZ ;  /* 0x000000bf2b067890 */ /* 0x000fe2000fffe03f */
[----:B------:R-:W-:Y:S01]  /*11770*/  @UP2 ULDC UR4, c[0x0][0x44c] ;  /* 0x0001130000042ab9 */ /* 0x000fe20000000800 */
[----:B------:R-:W-:Y:S02]  /*11780*/  @UP2 ULDC UR7, c[0x0][0x450] ;  /* 0x0001140000072ab9 */ /* 0x000fe40000000800 */
[----:B------:R-:W-:-:S04]  /*11790*/  UIMAD.WIDE.U32 UR4, UR6, UR4, URZ ;  /* 0x00000004060472a5 */ /* 0x000fc8000f8e003f */
[----:B------:R-:W-:-:S03]  /*117a0*/  @UP2 USHF.R.U32.HI UR6, URZ, UR7, UR5 ;  /* 0x000000073f062299 */ /* 0x000fc60008011605 */
[----:B------:R-:W-:Y:S01]  /*117b0*/  ULDC.64 UR4, c[0x0][0x9e0] ;  /* 0x0002780000047ab9 */ /* 0x000fe20000000a00 */
[----:B------:R-:W-:Y:S02]  /*117c0*/  UIADD3 UR6, UR46, UR6, URZ ;  /* 0x000000062e067290 */ /* 0x000fe4000fffe03f */
[----:B------:R-:W-:Y:S02]  /*117d0*/  UISETP.GE.AND UP0, UPT, UR5, 0x1, UPT ;  /* 0x000000010500788c */ /* 0x000fe4000bf06270 */
[----:B------:R-:W-:-:S04]  /*117e0*/  UIADD3 UR4, UR6, UR4, URZ ;  /* 0x0000000406047290 */ /* 0x000fc8000fffe03f */
[----:B------:R-:W-:-:S13]  /*117f0*/  PLOP3.LUT P0, PT, PT, PT, UP0, 0x40, 0x0 ;  /* 0x000000000000781c */ /* 0x000fda0003f0e808 */
[----:B0-----:R-:W-:Y:S05]  /*11800*/  @P0 BRA `(.L_x_855) ;  /* 0x0000000000440947 */ /* 0x001fea0003800000 */
        /* <DEDUP_REMOVED lines=10> */
.L_x_856:
[----:B------:R-:W-:-:S11]  /*118b0*/  UISETP.NE.AND UP1, UPT, UR5, 0x1, UPT ;  /* 0x000000010500788c */ /* 0x000fd6000bf25270 */
[----:B------:R-:W-:Y:S02]  /*118c0*/  @UP1 ULDC.64 UR10, c[0x0][0x9e8] ;  /* 0x00027a00000a1ab9 */ /* 0x000fe40000000a00 */
[----:B------:R-:W-:-:S04]  /*118d0*/  UIMAD.WIDE.U32 UR6, UR8, UR10, URZ ;  /* 0x0000000a080672a5 */ /* 0x000fc8000f8e003f */
[----:B------:R-:W-:-:S12]  /*118e0*/  @UP1 USHF.R.U32.HI UR8, URZ, UR11, UR7 ;  /* 0x0000000b3f081299 */ /* 0x000fd80008011607 */
.L_x_857:
[----:B------:R-:W-:-:S04]  /*118f0*/  UIMAD UR8, UR8, UR5, UR5 ;  /* 0x00000005080872a4 */ /* 0x000fc8000f8e0205 */
[----:B------:R-:W-:-:S04]  /*11900*/  UISETP.LT.AND UP1, UPT, UR4, UR8, UPT ;  /* 0x000000080400728c */ /* 0x000fc8000bf21270 */
[----:B------:R-:W-:-:S12]  /*11910*/  USEL UR4, UR4, UR8, UP1 ;  /* 0x0000000804047287 */ /* 0x000fd80008800000 */
.L_x_855:
[----:B------:R-:W-:Y:S01]  /*11920*/  UISETP.NE.AND UP1, UPT, UR52, URZ, UPT ;  /* 0x0000003f3400728c */ /* 0x000fe2000bf25270 */
[----:B------:R-:W-:Y:S01]  /*11930*/  PLOP3.LUT P0, PT, PT, PT, UP0, 0x40, 0x0 ;  /* 0x000000000000781c */ /* 0x000fe20003f0e808 */
[----:B------:R-:W-:-:S04]  /*11940*/  UIADD3 UR4, UR4, 0x7f, URZ ;  /* 0x0000007f04047890 */ /* 0x000fc8000fffe03f */
[----:B------:R-:W-:-:S04]  /*11950*/  USHF.R.S32.HI UR8, URZ, 0x1f, UR4 ;  /* 0x0000001f3f087899 */ /* 0x000fc80008011404 */
[----:B------:R-:W-:Y:S01]  /*11960*/  ULEA.HI UR8, UR8, UR4, URZ, 0x7 ;  /* 0x0000000408087291 */ /* 0x000fe2000f8f383f */
[----:B------:R-:W-:Y:S01]  /*11970*/  @UP1 ULDC UR6, c[0x0][0x44c] ;  /* 0x0001130000061ab9 */ /* 0x000fe20000000800 */
[----:B------:R-:W-:Y:S01]  /*11980*/  @UP1 ULDC UR9, c[0x0][0x450] ;  /* 0x0001140000091ab9 */ /* 0x000fe20000000800 */
[----:B------:R-:W-:Y:S02]  /*11990*/  UIMAD.WIDE.U32 UR6, UR43, UR6, URZ ;  /* 0x000000062b0672a5 */ /* 0x000fe4000f8e003f */
[----:B------:R-:W-:Y:S01]  /*119a0*/  UMOV UR4, UR43 ;  /* 0x0000002b00047c82 */ /* 0x000fe20008000000 */
[----:B------:R-:W-:Y:S02]  /*119b0*/  USHF.R.S32.HI UR8, URZ, 0x7, UR8 ;  /* 0x000000073f087899 */ /* 0x000fe40008011408 */
[----:B------:R-:W-:Y:S02]  /*119c0*/  @UP1 USHF.R.U32.HI UR4, URZ, UR9, UR7 ;  /* 0x000000093f041299 */ /* 0x000fe40008011607 */
[----:B------:R-:W-:-:S02]  /*119d0*/  UISETP.LT.AND UP1, UPT, UR38, UR8, UPT ;  /* 0x000000082600728c */ /* 0x000fc4000bf21270 */
[----:B------:R-:W-:Y:S01]  /*119e0*/  UIADD3 UR4, UR40, UR4, URZ ;  /* 0x0000000428047290 */ /* 0x000fe2000fffe03f */
[----:B------:R-:W-:Y:S01]  /*119f0*/  ULDC UR6, c[0x0][0x9dc] ;  /* 0x0002770000067ab9 */ /* 0x000fe20000000800 */
[----:B------:R-:W-:Y:S02]  /*11a00*/  USEL UR44, UR38, UR8, UP1 ;  /* 0x00000008262c7287 */ /* 0x000fe40008800000 */
[----:B------:R-:W-:Y:S01]  /*11a10*/  UIADD3 UR8, UR4, -UR6, URZ ;  /* 0x8000000604087290 */ /* 0x000fe2000fffe03f */
[----:B------:R-:W-:Y:S11]  /*11a20*/  @P0 BRA `(.L_x_858) ;  /* 0x0000000000440947 */ /* 0x000ff60003800000 */
        /* <DEDUP_REMOVED lines=10> */
.L_x_859:
[----:B------:R-:W-:-:S11]  /*11ad0*/  UISETP.NE.AND UP0, UPT, UR5, 0x1, UPT ;  /* 0x000000010500788c */ /* 0x000fd6000bf05270 */
[----:B------:R-:W-:Y:S02]  /*11ae0*/  @UP0 ULDC.64 UR10, c[0x0][0x9e8] ;  /* 0x00027a00000a0ab9 */ /* 0x000fe40000000a00 */
[----:B------:R-:W-:-:S04]  /*11af0*/  UIMAD.WIDE.U32 UR6, UR4, UR10, URZ ;  /* 0x0000000a040672a5 */ /* 0x000fc8000f8e003f */
[----:B------:R-:W-:-:S12]  /*11b00*/  @UP0 USHF.R.U32.HI UR4, URZ, UR11, UR7 ;  /* 0x0000000b3f040299 */ /* 0x000fd80008011607 */
.L_x_860:
[----:B------:R-:W-:-:S04]  /*11b10*/  UIMAD UR4, UR4, UR5, URZ ;  /* 0x00000005040472a4 */ /* 0x000fc8000f8e023f */
[----:B------:R-:W-:-:S04]  /*11b20*/  UISETP.LT.AND UP0, UPT, UR8, UR4, UPT ;  /* 0x000000040800728c */ /* 0x000fc8000bf01270 */
[----:B------:R-:W-:-:S12]  /*11b30*/  USEL UR8, UR8, UR4, !UP0 ;  /* 0x0000000408087287 */ /* 0x000fd8000c000000 */
.L_x_858:
[----:B------:R-:W-:Y:S01]  /*11b40*/  USHF.R.S32.HI UR4, URZ, 0x1f, UR8 ;  /* 0x0000001f3f047899 */ /* 0x000fe20008011408 */
[----:B------:R-:W-:Y:S03]  /*11b50*/  BSSY B7, `(.L_x_861) ;  /* 0x000034d000077945 */ /* 0x000fe60003800000 */
[----:B------:R-:W-:-:S04]  /*11b60*/  ULEA.HI UR4, UR4, UR8, URZ, 0x7 ;  /* 0x0000000804047291 */ /* 0x000fc8000f8f383f */
[----:B------:R-:W-:-:S04]  /*11b70*/  USHF.R.S32.HI UR4, URZ, 0x7, UR4 ;  /* 0x000000073f047899 */ /* 0x000fc80008011404 */
[----:B------:R-:W-:-:S04]  /*11b80*/  UISETP.LT.AND UP0, UPT, URZ, UR4, UPT ;  /* 0x000000043f00728c */ /* 0x000fc8000bf01270 */
[----:B------:R-:W-:-:S04]  /*11b90*/  USEL UR45, URZ, UR4, !UP0 ;  /* 0x000000043f2d7287 */ /* 0x000fc8000c000000 */
[----:B------:R-:W-:-:S06]  /*11ba0*/  UISETP.GT.AND UP0, UPT, UR44, UR45, UPT ;  /* 0x0000002d2c00728c */ /* 0x000fcc000bf04270 */
[----:B------:R-:W-:-:S13]  /*11bb0*/  PLOP3.LUT P0, PT, PT, PT, UP0, 0x80, 0x0 ;  /* 0x000000000000781c */ /* 0x000fda0003f0f008 */
[----:B------:R-:W-:Y:S05]  /*11bc0*/  @P0 BRA `(.L_x_862) ;  /* 0x0000000000480947 */ /* 0x000fea0003800000 */
[----:B------:R-:W0:Y:S02]  /*11bd0*/  S2R R0, SR_TID.X ;  /* 0x0000000000007919 */ /* 0x000e240000002100 */
[----:B0-----:R-:W-:-:S04]  /*11be0*/  LOP3.LUT R0, R0, 0x7f, RZ, 0xc0, !PT ;  /* 0x0000007f00007812 */ /* 0x001fc800078ec0ff */
[----:B------:R-:W-:-:S13]  /*11bf0*/  ISETP.NE.AND P0, PT, R0, RZ, PT ;  /* 0x000000ff0000720c */ /* 0x000fda0003f05270 */
[----:B------:R-:W-:Y:S05]  /*11c00*/  @P0 BRA `(.L_x_863) ;  /* 0x0000003400040947 */ /* 0x000fea0003800000 */
[----:B------:R-:W0:Y:S01]  /*11c10*/  S2R R7, SR_LANEID ;  /* 0x0000000000077919 */ /* 0x000e220000000000 */
[----:B------:R-:W-:Y:S01]  /*11c20*/  VOTEU.ANY UR4, UPT, PT ;  /* 0x0000000000047886 */ /* 0x000fe200038e0100 */
[----:B------:R-:W1:Y:S01]  /*11c30*/  LDC.64 R2, c[0x0][0xc80] ;  /* 0x00032000ff027b82 */ /* 0x000e620000000a00 */
[----:B------:R-:W0:Y:S08]  /*11c40*/  FLO.U32 R0, UR4 ;  /* 0x0000000400007d00 */ /* 0x000e3000080e0000 */
[----:B------:R-:W1:Y:S01]  /*11c50*/  POPC R5, UR4 ;  /* 0x0000000400057d09 */ /* 0x000e620008000000 */
[----:B0-----:R-:W-:-:S13]  /*11c60*/  ISETP.EQ.U32.AND P1, PT, R0, R7, PT ;  /* 0x000000070000720c */ /* 0x001fda0003f22070 */
[----:B-1----:R-:W2:Y:S01]  /*11c70*/  @P1 ATOMG.E.ADD.STRONG.GPU PT, R3, desc[UR50][R2.64], R5 ;  /* 0x00000005020319a8 */ /* 0x002ea200081ee1f2 */
[----:B------:R-:W0:Y:S02]  /*11c80*/  S2R R4, SR_LTMASK ;  /* 0x0000000000047919 */ /* 0x000e240000003900 */
[----:B0-----:R-:W-:-:S04]  /*11c90*/  LOP3.LUT R4, R4, UR4, RZ, 0xc0, !PT ;  /* 0x0000000404047c12 */ /* 0x001fc8000f8ec0ff */
[----:B------:R-:W0:Y:S01]  /*11ca0*/  POPC R7, R4 ;  /* 0x0000000400077309 */ /* 0x000e220000000000 */
[----:B--2---:R-:W0:Y:S02]  /*11cb0*/  SHFL.IDX PT, R0, R3, R0, 0x1f ;  /* 0x00001f0003007589 */ /* 0x004e2400000e0000 */
[----:B0-----:R-:W-:-:S05]  /*11cc0*/  IADD3 R0, R0, UR49, R7 ;  /* 0x0000003100007c10 */ /* 0x001fca000fffe007 */
[----:B------:R0:W-:Y:S01]  /*11cd0*/  STL [R1+0xc], R0 ;  /* 0x00000c0001007387 */ /* 0x0001e20000100800 */
[----:B------:R-:W-:Y:S05]  /*11ce0*/  BRA `(.L_x_863) ;  /* 0x0000003000cc7947 */ /* 0x000fea0003800000 */
.L_x_862:
        /* <DEDUP_REMOVED lines=8> */
[----:B------:R-:W-:Y:S02]  /*11d70*/  IMAD.U32 R4, RZ, RZ, UR6 ;  /* 0x00000006ff047e24 */ /* 0x000fe4000f8e00ff */
[----:B------:R-:W0:Y:S01]  /*11d80*/  LDC.64 R2, c[0x4][R2] ;  /* 0x0100000002027b82 */ /* 0x000e220000000a00 */
[----:B------:R-:W-:Y:S02]  /*11d90*/  IMAD.U32 R5, RZ, RZ, UR7 ;  /* 0x00000007ff057e24 */ /* 0x000fe4000f8e00ff */
[----:B------:R-:W-:Y:S02]  /*11da0*/  IMAD.U32 R6, RZ, RZ, UR8 ;  /* 0x00000008ff067e24 */ /* 0x000fe4000f8e00ff */
[----:B------:R-:W-:-:S02]  /*11db0*/  IMAD.U32 R7, RZ, RZ, UR9 ;  /* 0x00000009ff077e24 */ /* 0x000fc4000f8e00ff */
[----:B------:R-:W-:Y:S02]  /*11dc0*/  IMAD.U32 R10, RZ, RZ, UR4 ;  /* 0x00000004ff0a7e24 */ /* 0x000fe4000f8e00ff */
[----:B------:R-:W-:Y:S02]  /*11dd0*/  IMAD.U32 R11, RZ, RZ, UR5 ;  /* 0x00000005ff0b7e24 */ /* 0x000fe4000f8e00ff */
[----:B------:R-:W-:Y:S02]  /*11de0*/  IMAD.MOV.U32 R8, RZ, RZ, 0x70 ;  /* 0x00000070ff087424 */ /* 0x000fe400078e00ff */
[----:B------:R-:W-:Y:S02]  /*11df0*/  IMAD.MOV.U32 R12, RZ, RZ, 0x1 ;  /* 0x00000001ff0c7424 */ /* 0x000fe400078e00ff */
[----:B------:R-:W-:-:S07]  /*11e00*/  IMAD.MOV.U32 R13, RZ, RZ, RZ ;  /* 0x000000ffff0d7224 */ /* 0x000fce00078e00ff */
[----:B------:R-:W-:-:S07]  /*11e10*/  LEPC R20, `(.L_x_865) ;  /* 0x000000001014794e */ /* 0x000fce0000000000 */
[----:B0----5:R-:W-:Y:S05]  /*11e20*/  CALL.ABS.NOINC R2 ;  /* 0x0000000002007343 */ /* 0x021fea0003c00000 */
.L_x_865:
[----:B------:R-:W-:Y:S05]  /*11e30*/  BSYNC B6 ;  /* 0x0000000000067941 */ /* 0x000fea0003800000 */
.L_x_864:
        /* <DEDUP_REMOVED lines=22> */
.L_x_867:
[----:B------:R-:W-:Y:S05]  /*11fa0*/  BSYNC B6 ;  /* 0x0000000000067941 */ /* 0x000fea0003800000 */
.L_x_866:
        /* <DEDUP_REMOVED lines=20> */
.L_x_869:
[----:B------:R-:W-:Y:S05]  /*120f0*/  BSYNC B6 ;  /* 0x0000000000067941 */ /* 0x000fea0003800000 */
.L_x_868:
[----:B------:R-:W-:Y:S01]  /*12100*/  LOP3.LUT P6, RZ, R17, 0x1, RZ, 0xc0, !PT ;  /* 0x0000000111ff7812 */ /* 0x000fe200078cc0ff */
[----:B------:R-:W-:-:S12]  /*12110*/  BSSY B6, `(.L_x_870) ;  /* 0x0000012000067945 */ /* 0x000fd80003800000 */
        /* <DEDUP_REMOVED lines=17> */
.L_x_871:
[----:B------:R-:W-:Y:S05]  /*12230*/  BSYNC B6 ;  /* 0x0000000000067941 */ /* 0x000fea0003800000 */
.L_x_870:
[----:B------:R-:W-:Y:S01]  /*12240*/  ULDC.64 UR4, c[0x0][0x9f8] ;  /* 0x00027e0000047ab9 */ /* 0x000fe20000000a00 */
[----:B------:R-:W-:Y:S01]  /*12250*/  IMAD.U32 R24, RZ, RZ, UR36 ;  /* 0x00000024ff187e24 */ /* 0x000fe2000f8e00ff */
[----:B------:R-:W-:Y:S01]  /*12260*/  UISETP.NE.U32.AND UP0, UPT, UR4, URZ, UPT ;  /* 0x0000003f0400728c */ /* 0x000fe2000bf05070 */
[----:B------:R-:W0:Y:S03]  /*12270*/  LDC R10, c[0x0][0x430] ;  /* 0x00010c00ff0a7b82 */ /* 0x000e260000000800 */
[----:B------:R-:W-:-:S06]  /*12280*/  UISETP.NE.AND.EX UP0, UPT, UR5, URZ, UPT, UP0 ;  /* 0x0000003f0500728c */ /* 0x000fcc000bf05300 */
[----:B------:R-:W-:-:S05]  /*12290*/  PLOP3.LUT P0, PT, PT, PT, UP0, 0x80, 0x0 ;  /* 0x000000000000781c */ /* 0x000fca0003f0f008 */
[----:B------:R-:W-:Y:S02]  /*122a0*/  @UP0 ULDC.64 UR4, c[0x0][0x9f8] ;  /* 0x00027e0000040ab9 */ /* 0x000fe40000000a00 */
[----:B------:R-:W-:-:S06]  /*122b0*/  @UP0 UIMAD.WIDE UR4, UR36, 0x4, UR4 ;  /* 0x00000004240408a5 */ /* 0x000fcc000f8e0204 */
[----:B------:R-:W-:Y:S01]  /*122c0*/  IMAD.U32 R2, RZ, RZ, UR4 ;  /* 0x00000004ff027e24 */ /* 0x000fe2000f8e00ff */
[----:B------:R-:W-:Y:S01]  /*122d0*/  ULDC UR4, c[0x0][0xc48] ;  /* 0x0003120000047ab9 */ /* 0x000fe20000000800 */
[----:B------:R-:W-:-:S05]  /*122e0*/  IMAD.U32 R3, RZ, RZ, UR5 ;  /* 0x00000005ff037e24 */ /* 0x000fca000f8e00ff */
[----:B------:R1:W5:Y:S01]  /*122f0*/  @P0 LDG.E R24, desc[UR50][R2.64] ;  /* 0x0000003202180981 */ /* 0x000362000c1e1900 */
[----:B------:R-:W-:Y:S01]  /*12300*/  IMAD.U32 R7, RZ, RZ, UR44 ;  /* 0x0000002cff077e24 */ /* 0x000fe2000f8e00ff */
[----:B------:R-:W-:Y:S01]  /*12310*/  UMOV UR5, 0xffffffff ;  /* 0xffffffff00057882 */ /* 0x000fe20000000000 */
[----:B------:R-:W-:-:S03]  /*12320*/  IMAD.U32 R19, RZ, RZ, UR4 ;  /* 0x00000004ff137e24 */ /* 0x000fc6000f8e00ff */
[----:B------:R-:W-:Y:S01]  /*12330*/  LEA R7, R7, 0xffffff80, 0x7 ;  /* 0xffffff8007077811 */ /* 0x000fe200078e38ff */
[----:B------:R-:W-:Y:S06]  /*12340*/  BRA.DIV UR5, `(.L_x_872) ;  /* 0x0000003605747947 */ /* 0x000fec000b800000 */
.L_x_945:
[----:B-1----:R-:W1:Y:S01]  /*12350*/  S2R R2, SR_TID.X ;  /* 0x0000000000027919 */ /* 0x002e620000002100 */
[----:B0-----:R-:W-:Y:S02]  /*12360*/  ISETP.NE.AND P1, PT, R10, 0x1, PT ;  /* 0x000000010a00780c */ /* 0x001fe40003f25270 */
[----:B-----5:R-:W-:Y:S02]  /*12370*/  SHF.R.S32.HI R27, RZ, 0x1f, R24 ;  /* 0x0000001fff1b7819 */ /* 0x020fe40000011418 */
[----:B------:R-:W-:-:S09]  /*12380*/  LOP3.LUT R17, R17, 0xffffffef, RZ, 0xc0, !PT ;  /* 0xffffffef11117812 */ /* 0x000fd200078ec0ff */
[----:B------:R-:W0:Y:S01]  /*12390*/  @P1 LDC R5, c[0x0][0x434] ;  /* 0x00010d00ff051b82 */ /* 0x000e220000000800 */
[----:B------:R-:W-:-:S07]  /*123a0*/  @P1 LOP3.LUT R17, R17, 0x10, RZ, 0xfc, !PT ;  /* 0x0000001011111812 */ /* 0x000fce00078efcff */
[----:B------:R-:W2:Y:S01]  /*123b0*/  @P1 LDC R4, c[0x0][0x438] ;  /* 0x00010e00ff041b82 */ /* 0x000ea20000000800 */
[C---:B-1----:R-:W-:Y:S01]  /*123c0*/  LOP3.LUT R0, R2.reuse, 0x7f, RZ, 0xc0, !PT ;  /* 0x0000007f02007812 */ /* 0x042fe200078ec0ff */
[----:B------:R-:W-:-:S03]  /*123d0*/  IMAD.SHL.U32 R2, R2, 0x40, RZ ;  /* 0x0000004002027824 */ /* 0x000fc600078e00ff */
[----:B------:R-:W-:Y:S02]  /*123e0*/  SHF.R.U32.HI R0, RZ, 0x1, R0 ;  /* 0x00000001ff007819 */ /* 0x000fe40000011600 */
[----:B------:R-:W-:-:S04]  /*123f0*/  LOP3.LUT R2, R2, 0x40, RZ, 0xc0, !PT ;  /* 0x0000004002027812 */ /* 0x000fc800078ec0ff */
[----:B------:R-:W-:-:S04]  /*12400*/  LOP3.LUT R9, R7, R0, R2, 0xfe, !PT ;  /* 0x0000000007097212 */ /* 0x000fc800078efe02 */
[C---:B------:R-:W-:Y:S01]  /*12410*/  ISETP.GE.AND P0, PT, R9.reuse, UR42, PT ;  /* 0x0000002a09007c0c */ /* 0x040fe2000bf06270 */
[----:B------:R-:W-:-:S04]  /*12420*/  IMAD.IADD R6, R9, 0x1, R28 ;  /* 0x0000000109067824 */ /* 0x000fc800078e021c */
[----:B0-----:R-:W-:-:S04]  /*12430*/  @P1 IMAD.HI.U32 R5, R6, R5, RZ ;  /* 0x0000000506051227 */ /* 0x001fc800078e00ff */
[----:B------:R-:W-:Y:S01]  /*12440*/  IMAD.MOV.U32 R0, RZ, RZ, R6 ;  /* 0x000000ffff007224 */ /* 0x000fe200078e0006 */
[----:B--2---:R-:W-:-:S03]  /*12450*/  @P1 SHF.R.U32.HI R0, RZ, R4, R5 ;  /* 0x00000004ff001219 */ /* 0x004fc60000011605 */
[----:B------:R-:W0:Y:S01]  /*12460*/  @!P0 LDC.64 R2, c[0x0][0x428] ;  /* 0x00010a00ff028b82 */ /* 0x000e220000000a00 */
[--C-:B------:R-:W-:Y:S01]  /*12470*/  @!P0 SHF.R.S32.HI R5, RZ, 0x1f, R0.reuse ;  /* 0x0000001fff058819 */ /* 0x100fe20000011400 */
[----:B------:R-:W-:Y:S02]  /*12480*/  @!P0 IMAD.MOV.U32 R4, RZ, RZ, R0 ;  /* 0x000000ffff048224 */ /* 0x000fe400078e0000 */
[-C--:B0-----:R-:W-:Y:S02]  /*12490*/  @!P0 IMAD R8, R27, R2.reuse, RZ ;  /* 0x000000021b088224 */ /* 0x081fe400078e02ff */
[----:B------:R-:W-:-:S04]  /*124a0*/  @!P0 IMAD.WIDE.U32 R4, R24, R2, R4 ;  /* 0x0000000218048225 */ /* 0x000fc800078e0004 */
[----:B------:R-:W-:Y:S02]  /*124b0*/  @!P0 IMAD R8, R24, R3, R8 ;  /* 0x0000000318088224 */ /* 0x000fe400078e0208 */
[----:B------:R-:W0:Y:S02]  /*124c0*/  @!P0 LDC.64 R2, c[0x0][0x418] ;  /* 0x00010600ff028b82 */ /* 0x000e240000000a00 */
[----:B------:R-:W-:Y:S02]  /*124d0*/  @!P0 IMAD.IADD R8, R5, 0x1, R8 ;  /* 0x0000000105088824 */ /* 0x000fe400078e0208 */
[----:B------:R-:W-:Y:S01]  /*124e0*/  IMAD.MOV.U32 R5, RZ, RZ, RZ ;  /* 0x000000ffff057224 */ /* 0x000fe200078e00ff */
[----:B0-----:R-:W-:-:S04]  /*124f0*/  @!P0 LEA R2, P1, R4, R2, 0x2 ;  /* 0x0000000204028211 */ /* 0x001fc800078210ff */
[----:B------:R-:W-:-:S05]  /*12500*/  @!P0 LEA.HI.X R3, R4, R3, R8, 0x2, P1 ;  /* 0x0000000304038211 */ /* 0x000fca00008f1408 */
[----:B------:R0:W5:Y:S01]  /*12510*/  @!P0 LDG.E R5, desc[UR50][R2.64] ;  /* 0x0000003202058981 */ /* 0x000162000c1e1900 */
[----:B------:R-:W-:Y:S01]  /*12520*/  IMAD.MOV R9, RZ, RZ, -R0 ;  /* 0x000000ffff097224 */ /* 0x000fe200078e0a00 */
[----:B------:R-:W-:Y:S01]  /*12530*/  LOP3.LUT R17, R17, 0xfffffffe, RZ, 0xc0, !PT ;  /* 0xfffffffe11117812 */ /* 0x000fe200078ec0ff */
[----:B------:R-:W-:Y:S02]  /*12540*/  IMAD.U32 R0, RZ, RZ, UR48 ;  /* 0x00000030ff007e24 */ /* 0x000fe4000f8e00ff */
[----:B------:R-:W-:Y:S02]  /*12550*/  IMAD R4, RZ, RZ, -UR36 ;  /* 0x80000024ff047e24 */ /* 0x000fe4000f8e02ff */
[----:B------:R-:W-:Y:S01]  /*12560*/  IMAD R6, R10, R9, R6 ;  /* 0x000000090a067224 */ /* 0x000fe200078e0206 */
[----:B------:R-:W-:Y:S01]  /*12570*/  ISETP.NE.AND P2, PT, R0, 0x3, PT ;  /* 0x000000030000780c */ /* 0x000fe20003f45270 */
[----:B------:R-:W-:-:S05]  /*12580*/  IMAD R19, R19, R4, UR37 ;  /* 0x0000002513137e24 */ /* 0x000fca000f8e0204 */
[----:B------:R-:W-:-:S07]  /*12590*/  SHF.R.S32.HI R25, RZ, 0x1f, R19 ;  /* 0x0000001fff197819 */ /* 0x000fce0000011413 */
[----:B------:R-:W-:Y:S01]  /*125a0*/  @P2 LOP3.LUT R17, R17, 0x1, RZ, 0xfc, !PT ;  /* 0x0000000111112812 */ /* 0x000fe200078efcff */
[----:B0-----:R-:W-:Y:S06]  /*125b0*/  @!P2 BRA `(.L_x_873) ;  /* 0x000000000004a947 */ /* 0x001fec0003800000 */
[----:B------:R-:W-:Y:S01]  /*125c0*/  BPT.TRAP 0x1 ;  /* 0x000000040000795c */ /* 0x000fe20000300000 */
.L_x_873:
[----:B------:R-:W-:Y:S01]  /*125d0*/  IMAD R4, R22, 0x8, R16 ;  /* 0x0000000816047824 */ /* 0x000fe200078e0210 */
[----:B------:R-:W-:Y:S01]  /*125e0*/  SHF.L.U32 R21, R23, 0x1f, RZ ;  /* 0x0000001f17157819 */ /* 0x000fe200000006ff */
[----:B------:R-:W-:Y:S01]  /*125f0*/  BSSY B0, `(.L_x_874) ;  /* 0x0000004000007945 */ /* 0x000fe20003800000 */
[----:B------:R-:W-:Y:S02]  /*12600*/  SHF.R.S32.HI R18, RZ, 0x1f, R6 ;  /* 0x0000001fff127819 */ /* 0x000fe40000011406 */
[----:B------:R-:W0:Y:S02]  /*12610*/  SYNCS.PHASECHK.TRANS64.TRYWAIT P0, [R4+URZ+0x19c80], R21 ;  /* 0x019c8015040075a7 */ /* 0x000e24000800017f */
[----:B0-----:R-:W-:Y:S05]  /*12620*/  @!P0 BRA `(.L_x_875) ;  /* 0x0000003000e88947 */ /* 0x001fea0003800000 */
.L_x_946:
[----:B------:R-:W-:Y:S05]  /*12630*/  BSYNC B0 ;  /* 0x0000000000007941 */ /* 0x000fea0003800000 */
.L_x_874:
[----:B------:R-:W2:Y:S01]  /*12640*/  LDL R10, [R1] ;  /* 0x00000000010a7983 */ /* 0x000ea20000100800 */
[----:B------:R-:W-:Y:S01]  /*12650*/  ULDC.64 UR4, c[0x0][0x328] ;  /* 0x0000ca0000047ab9 */ /* 0x000fe20000000a00 */
[----:B-----5:R-:W-:Y:S01]  /*12660*/  SHF.R.S32.HI R20, RZ, 0x1f, R5 ;  /* 0x0000001fff147819 */ /* 0x020fe20000011405 */
[----:B------:R-:W-:Y:S01]  /*12670*/  IMAD R0, R18, UR4, RZ ;  /* 0x0000000412007c24 */ /* 0x000fe2000f8e02ff */
[----:B------:R-:W1:Y:S01]  /*12680*/  S2R R8, SR_TID.X ;  /* 0x0000000000087919 */ /* 0x000e620000002100 */
[C---:B------:R-:W-:Y:S01]  /*12690*/  IMAD.WIDE.U32 R2, R6.reuse, UR4, RZ ;  /* 0x0000000406027c25 */ /* 0x040fe2000f8e00ff */
[----:B------:R-:W-:Y:S01]  /*126a0*/  ULDC.64 UR6, c[0x0][0x318] ;  /* 0x0000c60000067ab9 */ /* 0x000fe20000000a00 */
[C---:B------:R-:W-:Y:S02]  /*126b0*/  LOP3.LUT P5, RZ, R17.reuse, 0x400, RZ, 0xc0, !PT ;  /* 0x0000040011ff7812 */ /* 0x040fe400078ac0ff */
[----:B------:R-:W-:Y:S01]  /*126c0*/  IMAD R0, R6, UR5, R0 ;  /* 0x0000000506007c24 */ /* 0x000fe2000f8e0200 */
[----:B------:R-:W-:Y:S01]  /*126d0*/  ULDC.64 UR4, c[0x0][0x338] ;  /* 0x0000ce0000047ab9 */ /* 0x000fe20000000a00 */
[----:B------:R-:W-:-:S02]  /*126e0*/  LOP3.LUT P4, RZ, R17, 0x200, RZ, 0xc0, !PT ;  /* 0x0000020011ff7812 */ /* 0x000fc4000788c0ff */
[----:B------:R-:W-:Y:S01]  /*126f0*/  IMAD.IADD R3, R3, 0x1, R0 ;  /* 0x0000000103037824 */ /* 0x000fe200078e0200 */
[----:B------:R-:W-:Y:S01]  /*12700*/  LOP3.LUT P2, RZ, R17, 0x100, RZ, 0xc0, !PT ;  /* 0x0000010011ff7812 */ /* 0x000fe2000784c0ff */
        /* <DEDUP_REMOVED lines=9> */
[----:B-1----:R-:W-:-:S04]  /*127a0*/  LOP3.LUT R8, R8, 0x7f, RZ, 0xc0, !PT ;  /* 0x0000007f08087812 */ /* 0x002fc800078ec0ff */
[----:B------:R-:W-:Y:S02]  /*127b0*/  SHF.R.U32.HI R11, RZ, 0x1, R8 ;  /* 0x00000001ff0b7819 */ /* 0x000fe40000011608 */
[----:B------:R-:W-:Y:S02]  /*127c0*/  IADD3 R8, P0, R2, UR6, RZ ;  /* 0x0000000602087c10 */ /* 0x000fe4000ff1e0ff */
[----:B------:R-:W-:Y:S02]  /*127d0*/  IADD3 R7, -R11, UR42, -R7 ;  /* 0x0000002a0b077c10 */ /* 0x000fe4000fffe907 */
[----:B------:R-:W1:Y:S01]  /*127e0*/  S2R R11, SR_TID.X ;  /* 0x00000000000b7919 */ /* 0x000e620000002100 */
[----:B------:R-:W-:Y:S02]  /*127f0*/  IADD3.X R9, R3, UR7, R9, P0, !PT ;  /* 0x0000000703097c10 */ /* 0x000fe400087fe409 */
[----:B------:R-:W-:Y:S01]  /*12800*/  ISETP.GE.AND P1, PT, R7, 0x1, PT ;  /* 0x000000010700780c */ /* 0x000fe20003f26270 */
[----:B-1----:R-:W-:-:S05]  /*12810*/  IMAD.SHL.U32 R26, R11, 0x10, RZ ;  /* 0x000000100b1a7824 */ /* 0x002fca00078e00ff */
[----:B------:R-:W-:Y:S01]  /*12820*/  LOP3.LUT R26, R26, 0x10, RZ, 0xc0, !PT ;  /* 0x000000101a1a7812 */ /* 0x000fe200078ec0ff */
[----:B--2---:R-:W-:Y:S01]  /*12830*/  IMAD R10, R22, 0x3000, R10 ;  /* 0x00003000160a7824 */ /* 0x004fe200078e020a */
[----:B------:R-:W-:Y:S06]  /*12840*/  BRA.DIV UR4, `(.L_x_876) ;  /* 0x0000003204747947 */ /* 0x000fec000b800000 */
[----:B------:R-:W1:Y:S01]  /*12850*/  SHFL.IDX PT, R2, R8, RZ, 0x1e1f ;  /* 0x001e1fff08027589 */ /* 0x000e6200000e0000 */
[----:B------:R-:W-:-:S03]  /*12860*/  ISETP.GE.AND P3, PT, R7, 0x41, PT ;  /* 0x000000410700780c */ /* 0x000fc60003f66270 */
[----:B------:R-:W2:Y:S04]  /*12870*/  SHFL.IDX PT, R0, R9, RZ, 0x1e1f ;  /* 0x001e1fff09007589 */ /* 0x000ea800000e0000 */
[----:B------:R-:W3:Y:S01]  /*12880*/  SHFL.IDX PT, R9, R9, 0x1, 0x1e1f ;  /* 0x003e1f0009097f89 */ /* 0x000ee200000e0000 */
[----:B-1----:R-:W-:-:S05]  /*12890*/  IADD3 R2, P0, R26, R2, RZ ;  /* 0x000000021a027210 */ /* 0x002fca0007f1e0ff */
[----:B--2---:R-:W-:Y:S01]  /*128a0*/  IMAD.X R3, RZ, RZ, R0, P0 ;  /* 0x000000ffff037224 */ /* 0x004fe200000e0600 */
[----:B------:R-:W-:Y:S01]  /*128b0*/  ISETP.LT.OR P0, PT, R7, 0x1, P5 ;  /* 0x000000010700780c */ /* 0x000fe20002f01670 */
[----:B------:R-:W-:-:S12]  /*128c0*/  IMAD.IADD R0, R16, 0x1, R10 ;  /* 0x0000000110007824 */ /* 0x000fd800078e020a */
[----:B------:R-:W-:Y:S01]  /*128d0*/  LDGSTS.E.BYPASS.LTC128B.128 [R0+0x9000], desc[UR50][R2.64], !P0 ;  /* 0x0900000002007fae */ /* 0x000fe2000c101d72 */
[----:B------:R-:W-:-:S13]  /*128e0*/  ISETP.LT.OR P0, PT, R7, 0x1, P4 ;  /* 0x000000010700780c */ /* 0x000fda0002701670 */
[----:B------:R-:W-:Y:S01]  /*128f0*/  LDGSTS.E.BYPASS.LTC128B.128 [R0+0xa000], desc[UR50][R2.64+0x20], !P0 ;  /* 0x0a00002002007fae */ /* 0x000fe2000c101d72 */
[----:B------:R-:W-:-:S13]  /*12900*/  ISETP.LT.OR P0, PT, R7, 0x1, P2 ;  /* 0x000000010700780c */ /* 0x000fda0001701670 */
[----:B------:R1:W-:Y:S04]  /*12910*/  LDGSTS.E.BYPASS.LTC128B.128 [R0+0xb000], desc[UR50][R2.64+0x40], !P0 ;  /* 0x0b00004002007fae */ /* 0x0003e8000c101d72 */
[----:B-1-3--:R1:W2:Y:S02]  /*12920*/  SHFL.IDX PT, R2, R8, 0x1, 0x1e1f ;  /* 0x003e1f0008027f89 */ /* 0x00a2a400000e0000 */
.L_x_952:
[----:B--2---:R-:W-:-:S05]  /*12930*/  IADD3 R2, P0, R26, R2, RZ ;  /* 0x000000021a027210 */ /* 0x004fca0007f1e0ff */
[----:B------:R-:W-:Y:S01]  /*12940*/  IMAD.X R3, RZ, RZ, R9, P0 ;  /* 0x000000ffff037224 */ /* 0x000fe200000e0609 */
[----:B------:R-:W-:-:S13]  /*12950*/  ISETP.LT.OR P0, PT, R7, 0x41, P5 ;  /* 0x000000410700780c */ /* 0x000fda0002f01670 */
[----:B------:R-:W-:Y:S01]  /*12960*/  @!PT LDS RZ, [RZ] ;  /* 0x00000000fffff984 */ /* 0x000fe20000000800 */
[----:B------:R-:W-:Y:S01]  /*12970*/  @!PT LDS RZ, [RZ] ;  /* 0x00000000fffff984 */ /* 0x000fe20000000800 */
[----:B------:R-:W-:Y:S01]  /*12980*/  @!PT LDS RZ, [RZ] ;  /* 0x00000000fffff984 */ /* 0x000fe20000000800 */
[----:B------:R2:W-:Y:S01]  /*12990*/  LDGSTS.E.BYPASS.LTC128B.128 [R0+0x9800], desc[UR50][R2.64], !P0 ;  /* 0x0980000002007fae */ /* 0x0005e2000c101d72 */
[----:B------:R-:W-:-:S13]  /*129a0*/  ISETP.LT.OR P0, PT, R7, 0x41, P4 ;  /* 0x000000410700780c */ /* 0x000fda0002701670 */
[----:B------:R2:W-:Y:S01]  /*129b0*/  LDGSTS.E.BYPASS.LTC128B.128 [R0+0xa800], desc[UR50][R2.64+0x20], !P0 ;  /* 0x0a80002002007fae */ /* 0x0005e2000c101d72 */
[----:B------:R-:W-:-:S13]  /*129c0*/  ISETP.LT.OR P0, PT, R7, 0x41, P2 ;  /* 0x000000410700780c */ /* 0x000fda0001701670 */
[----:B------:R2:W-:Y:S01]  /*129d0*/  LDGSTS.E.BYPASS.LTC128B.128 [R0+0xb800], desc[UR50][R2.64+0x40], !P0 ;  /* 0x0b80004002007fae */ /* 0x0005e2000c101d72 */
[----:B------:R-:W-:Y:S01]  /*129e0*/  PLOP3.LUT P0, PT, PT, PT, PT, 0x80, 0x0 ;  /* 0x000000000000781c */ /* 0x000fe20003f0f070 */
[----:B------:R-:W-:-:S12]  /*129f0*/  NOP ;  /* 0x0000000000007918 */ /* 0x000fd80000000000 */
.L_x_877:
        /* <DEDUP_REMOVED lines=11> */
.L_x_878:
[----:B------:R2:W-:Y:S01]  /*12ab0*/  SYNCS.ARRIVE.TRANS64.A1T0 RZ, [R4+URZ+0x19c70], RZ ;  /* 0x019c70ff04ff79a7 */ /* 0x0005e2000810003f */
[----:B------:R-:W-:Y:S05]  /*12ac0*/  @!P4 BRA `(.L_x_879) ;  /* 0x000000000004c947 */ /* 0x000fea0003800000 */
[----:B------:R-:W-:Y:S01]  /*12ad0*/  BPT.TRAP 0x1 ;  /* 0x000000040000795c */ /* 0x000fe20000300000 */
.L_x_879:
[----:B------:R-:W3:Y:S01]  /*12ae0*/  SYNCS.PHASECHK.TRANS64.TRYWAIT P0, [R4+URZ+0x19c40], R21 ;  /* 0x019c4015040075a7 */ /* 0x000ee2000800017f */
[----:B------:R-:W-:Y:S04]  /*12af0*/  BSSY B0, `(.L_x_880) ;  /* 0x0000002000007945 */ /* 0x000fe80003800000 */
[----:B---3--:R-:W-:Y:S05]  /*12b00*/  @!P0 BRA `(.L_x_881) ;  /* 0x00000030007c8947 */ /* 0x008fea0003800000 */
.L_x_953:
[----:B------:R-:W-:Y:S05]  /*12b10*/  BSYNC B0 ;  /* 0x0000000000007941 */ /* 0x000fea0003800000 */
.L_x_880:
[----:B-1----:R-:W1:Y:S01]  /*12b20*/  S2R R8, SR_TID.X ;  /* 0x0000000000087919 */ /* 0x002e620000002100 */
[----:B------:R-:W-:Y:S01]  /*12b30*/  ULDC.64 UR4, c[0x0][0x300] ;  /* 0x0000c00000047ab9 */ /* 0x000fe20000000a00 */
[----:B------:R-:W-:Y:S01]  /*12b40*/  ULDC.64 UR6, c[0x0][0x2e8] ;  /* 0x0000ba0000067ab9 */ /* 0x000fe20000000a00 */
[----:B------:R-:W-:Y:S01]  /*12b50*/  IMAD R7, R18, UR4, RZ ;  /* 0x0000000412077c24 */ /* 0x000fe2000f8e02ff */
[C---:B------:R-:W-:Y:S01]  /*12b60*/  LOP3.LUT P5, RZ, R17.reuse, 0x8, RZ, 0xc0, !PT ;  /* 0x0000000811ff7812 */ /* 0x040fe200078ac0ff */
[C---:B------:R-:W-:Y:S01]  /*12b70*/  IMAD.WIDE.U32 R2, R6.reuse, UR4, RZ ;  /* 0x0000000406027c25 */ /* 0x040fe2000f8e00ff */
        /* <DEDUP_REMOVED lines=15> */
[----:B-1----:R-:W-:-:S03]  /*12c70*/  IMAD.SHL.U32 R8, R8, 0x10, RZ ;  /* 0x0000001008087824 */ /* 0x002fc600078e00ff */
[----:B------:R-:W-:Y:S02]  /*12c80*/  IADD3.X R6, R3, UR7, R6, P0, !PT ;  /* 0x0000000703067c10 */ /* 0x000fe400087fe406 */
[----:B------:R-:W-:Y:S01]  /*12c90*/  LOP3.LUT R8, R8, 0x10, RZ, 0xc0, !PT ;  /* 0x0000001008087812 */ /* 0x000fe200078ec0ff */
[----:B------:R-:W-:Y:S06]  /*12ca0*/  BRA.DIV UR4, `(.L_x_882) ;  /* 0x0000003204287947 */ /* 0x000fec000b800000 */
[----:B------:R-:W1:Y:S04]  /*12cb0*/  SHFL.IDX PT, R3, R5, RZ, 0x1e1f ;  /* 0x001e1fff05037589 */ /* 0x000e6800000e0000 */
[----:B------:R-:W4:Y:S04]  /*12cc0*/  SHFL.IDX PT, R2, R6, RZ, 0x1e1f ;  /* 0x001e1fff06027589 */ /* 0x000f2800000e0000 */
[----:B------:R-:W0:Y:S04]  /*12cd0*/  SHFL.IDX PT, R5, R5, 0x1, 0x1e1f ;  /* 0x003e1f0005057f89 */ /* 0x000e2800000e0000 */
[----:B------:R-:W0:Y:S01]  /*12ce0*/  SHFL.IDX PT, R6, R6, 0x1, 0x1e1f ;  /* 0x003e1f0006067f89 */ /* 0x000e2200000e0000 */
[----:B-1----:R-:W-:-:S05]  /*12cf0*/  @P1 IADD3 R3, P0, R8, R3, RZ ;  /* 0x0000000308031210 */ /* 0x002fca0007f1e0ff */
[----:B----4-:R-:W-:-:S05]  /*12d00*/  @P1 IMAD.X R2, RZ, RZ, R2, P0 ;  /* 0x000000ffff021224 */ /* 0x010fca00000e0602 */
[----:B------:R-:W-:-:S04]  /*12d10*/  @P1 LOP3.LUT R3, R3, R2, RZ, 0x3c, !PT ;  /* 0x0000000203031212 */ /* 0x000fc800078e3cff */
[----:B------:R-:W-:-:S04]  /*12d20*/  @P1 LOP3.LUT R2, R3, R2, RZ, 0x3c, !PT ;  /* 0x0000000203021212 */ /* 0x000fc800078e3cff */
[----:B------:R-:W-:-:S05]  /*12d30*/  @P1 LOP3.LUT R3, R3, R2, RZ, 0x3c, !PT ;  /* 0x0000000203031212 */ /* 0x000fca00078e3cff */
[----:B------:R1:W-:Y:S04]  /*12d40*/  @P1 LDGSTS.E.BYPASS.LTC128B.128 [R0+0x13800], desc[UR50][R2.64], !P5 ;  /* 0x1380000002001fae */ /* 0x0003e8000e901d72 */
[----:B------:R1:W-:Y:S04]  /*12d50*/  @P1 LDGSTS.E.BYPASS.LTC128B.128 [R0+0x14800], desc[UR50][R2.64+0x20], !P4 ;  /* 0x1480002002001fae */ /* 0x0003e8000e101d72 */
[----:B0-----:R1:W-:Y:S02]  /*12d60*/  @P1 LDGSTS.E.BYPASS.LTC128B.128 [R0+0x15800], desc[UR50][R2.64+0x40], !P2 ;  /* 0x1580004002001fae */ /* 0x0013e4000d101d72 */
.L_x_959:
        /* <DEDUP_REMOVED lines=10> */
.L_x_883:
        /* <DEDUP_REMOVED lines=11> */
.L_x_884:
[----:B------:R-:W-:Y:S01]  /*12ec0*/  VIADD R0, R16, 0xf000 ;  /* 0x0000f00010007836 */ /* 0x000fe20000000000 */
[----:B------:R0:W-:Y:S06]  /*12ed0*/  SYNCS.ARRIVE.TRANS64.A1T0 RZ, [R4+URZ+0x19c30], RZ ;  /* 0x019c30ff04ff79a7 */ /* 0x0001ec000810003f */
[----:B------:R-:W-:Y:S05]  /*12ee0*/  WARPSYNC.ALL ;  /* 0x0000000000007948 */ /* 0x000fea0003800000 */
[----:B------:R-:W-:Y:S01]  /*12ef0*/  BAR.SYNC.DEFER_BLOCKING 0x8, 0x200 ;  /* 0x0208000000007b1d */ /* 0x000fe20000010000 */
[----:B------:R-:W-:-:S05]  /*12f00*/  LOP3.LUT P0, RZ, R0, 0x9f, RZ, 0xc0, !PT ;  /* 0x0000009f00ff7812 */ /* 0x000fca000780c0ff */
[----:B------:R-:W-:Y:S08]  /*12f10*/  BSSY B6, `(.L_x_885) ;  /* 0x0000012000067945 */ /* 0x000ff00003800000 */
[----:B------:R-:W-:Y:S05]  /*12f20*/  @!P0 BRA `(.L_x_886) ;  /* 0x0000000000408947 */ /* 0x000fea0003800000 */
[----:B------:R-:W-:Y:S01]  /*12f30*/  MOV R2, 0x0 ;  /* 0x0000000000027802 */ /* 0x000fe20000000f00 */
[----:B------:R-:W-:Y:S01]  /*12f40*/  ULDC.64 UR6, c[0x4][0x98] ;  /* 0x0100260000067ab9 */ /* 0x000fe20000000a00 */
[----:B------:R-:W-:Y:S01]  /*12f50*/  ULDC.64 UR8, c[0x4][0xa0] ;  /* 0x0100280000087ab9 */ /* 0x000fe20000000a00 */
[----:B------:R-:W-:Y:S01]  /*12f60*/  ULDC.64 UR4, c[0x4][0x28] ;  /* 0x01000a0000047ab9 */ /* 0x000fe20000000a00 */
[----:B0-23--:R-:W-:Y:S02]  /*12f70*/  IMAD.U32 R4, RZ, RZ, UR6 ;  /* 0x00000006ff047e24 */ /* 0x00dfe4000f8e00ff */
        /* <DEDUP_REMOVED lines=10> */
[----:B0-----:R-:W-:Y:S05]  /*13020*/  CALL.ABS.NOINC R2 ;  /* 0x0000000002007343 */ /* 0x001fea0003c00000 */
.L_x_886:
[----:B------:R-:W-:Y:S05]  /*13030*/  BSYNC B6 ;  /* 0x0000000000067941 */ /* 0x000fea0003800000 */
.L_x_885:
[----:B------:R1:W5:Y:S01]  /*13040*/  LDL R8, [R1+0x10] ;  /* 0x0000100001087983 */ /* 0x0003620000100800 */
[----:B------:R-:W-:Y:S01]  /*13050*/  UISETP.NE.AND UP0, UPT, UR52, URZ, UPT ;  /* 0x0000003f3400728c */ /* 0x000fe2000bf05270 */
[----:B------:R-:W4:Y:S01]  /*13060*/  S2R R18, SR_TID.X ;  /* 0x0000000000127919 */ /* 0x000f220000002100 */
[----:B------:R-:W-:Y:S01]  /*13070*/  R2UR UR6, R25 ;  /* 0x00000000190672ca */ /* 0x000fe200000e0000 */
[----:B------:R-:W-:-:S03]  /*13080*/  ULDC.64 UR8, c[0x0][0x2d8] ;  /* 0x0000b60000087ab9 */ /* 0x000fc60000000a00 */
[----:B------:R-:W-:Y:S01]  /*13090*/  PLOP3.LUT P0, PT, PT, PT, UP0, 0x80, 0x0 ;  /* 0x000000000000781c */ /* 0x000fe20003f0f008 */
[----:B------:R-:W-:Y:S01]  /*130a0*/  ULDC UR12, c[0x0][0x448] ;  /* 0x00011200000c7ab9 */ /* 0x000fe20000000800 */
[----:B------:R-:W-:Y:S01]  /*130b0*/  R2UR UR7, R19 ;  /* 0x00000000130772ca */ /* 0x000fe200000e0000 */
[----:B------:R-:W-:Y:S01]  /*130c0*/  ULDC.64 UR10, c[0x0][0x280] ;  /* 0x0000a000000a7ab9 */ /* 0x000fe20000000a00 */
[C---:B------:R-:W-:Y:S01]  /*130d0*/  LOP3.LUT P3, RZ, R17.reuse, 0x80, RZ, 0xc0, !PT ;  /* 0x0000008011ff7812 */ /* 0x040fe2000786c0ff */
[----:B------:R-:W-:Y:S01]  /*130e0*/  @UP0 ULDC UR4, c[0x0][0x44c] ;  /* 0x0001130000040ab9 */ /* 0x000fe20000000800 */
[----:B------:R-:W-:Y:S01]  /*130f0*/  @UP0 ULDC UR13, c[0x0][0x44c] ;  /* 0x00011300000d0ab9 */ /* 0x000fe20000000800 */
[C---:B------:R-:W-:Y:S02]  /*13100*/  LOP3.LUT P4, RZ, R17.reuse, 0x40, RZ, 0xc0, !PT ;  /* 0x0000004011ff7812 */ /* 0x040fe4000788c0ff */
[----:B------:R-:W-:Y:S02]  /*13110*/  LOP3.LUT P5, RZ, R17, 0x20, RZ, 0xc0, !PT ;  /* 0x0000002011ff7812 */ /* 0x000fe400078ac0ff */
[C---:B----4-:R-:W-:Y:S01]  /*13120*/  LOP3.LUT R2, R18.reuse, 0x7f, RZ, 0xc0, !PT ;  /* 0x0000007f12027812 */ /* 0x050fe200078ec0ff */
[----:B------:R-:W-:-:S03]  /*13130*/  IMAD.SHL.U32 R18, R18, 0x40, RZ ;  /* 0x0000004012127824 */ /* 0x000fc600078e00ff */
[----:B------:R-:W-:Y:S02]  /*13140*/  SHF.R.U32.HI R2, RZ, 0x1, R2 ;  /* 0x00000001ff027819 */ /* 0x000fe40000011602 */
[----:B------:R-:W-:-:S04]  /*13150*/  LOP3.LUT R18, R18, 0x40, RZ, 0xc0, !PT ;  /* 0x0000004012127812 */ /* 0x000fc800078ec0ff */
[----:B------:R-:W-:-:S05]  /*13160*/  LOP3.LUT R2, R2, R18, RZ, 0xfc, !PT ;  /* 0x0000001202027212 */ /* 0x000fca00078efcff */
[----:B------:R-:W-:-:S04]  /*13170*/  VIADD R6, R2, UR43 ;  /* 0x0000002b02067c36 */ /* 0x000fc80008000000 */
[----:B------:R-:W-:Y:S01]  /*13180*/  @P0 IMAD.HI.U32 R0, R6, UR4, RZ ;  /* 0x0000000406000c27 */ /* 0x000fe2000f8e00ff */
[----:B------:R-:W-:Y:S01]  /*13190*/  PLOP3.LUT P0, PT, PT, PT, UP0, 0x80, 0x0 ;  /* 0x000000000000781c */ /* 0x000fe20003f0f008 */
[----:B------:R-:W-:Y:S02]  /*131a0*/  @UP0 ULDC UR4, c[0x0][0x450] ;  /* 0x0001140000040ab9 */ /* 0x000fe40000000800 */
[----:B------:R-:W-:Y:S01]  /*131b0*/  IMAD.MOV.U32 R2, RZ, RZ, R6 ;  /* 0x000000ffff027224 */ /* 0x000fe200078e0006 */
[----:B------:R-:W-:-:S09]  /*131c0*/  UIMAD UR6, UR6, UR8, URZ ;  /* 0x00000008060672a4 */ /* 0x000fd2000f8e023f */
[----:B------:R-:W-:Y:S02]  /*131d0*/  @P0 SHF.R.U32.HI R2, RZ, UR4, R0 ;  /* 0x00000004ff020c19 */ /* 0x000fe40008011600 */
[----:B------:R-:W-:Y:S01]  /*131e0*/  R2UR UR4, R19 ;  /* 0x00000000130472ca */ /* 0x000fe200000e0000 */
[----:B------:R-:W-:Y:S02]  /*131f0*/  UIMAD UR7, UR7, UR9, UR6 ;  /* 0x00000009070772a4 */ /* 0x000fe4000f8e0206 */
[----:B------:R-:W-:Y:S01]  /*13200*/  USHF.R.S32.HI UR6, URZ, 0x1f, UR36 ;  /* 0x0000001f3f067899 */ /* 0x000fe20008011424 */
[----:B------:R-:W-:-:S09]  /*13210*/  SHF.R.S32.HI R0, RZ, 0x1f, R2 ;  /* 0x0000001fff007819 */ /* 0x000fd20000011402 */
[----:B------:R-:W-:-:S03]  /*13220*/  UIMAD.WIDE.U32 UR4, UR4, UR8, URZ ;  /* 0x00000008040472a5 */ /* 0x000fc6000f8e003f */
[----:B------:R-:W-:Y:S01]  /*13230*/  ULDC.64 UR8, c[0x0][0x2e0] ;  /* 0x0000b80000087ab9 */ /* 0x000fe20000000a00 */
[----:B------:R-:W-:Y:S02]  /*13240*/  UIADD3 UR5, UR5, UR7, URZ ;  /* 0x0000000705057290 */ /* 0x000fe4000fffe03f */
[----:B------:R-:W-:Y:S02]  /*13250*/  UIMAD UR6, UR6, UR8, URZ ;  /* 0x00000008060672a4 */ /* 0x000fe4000f8e023f */
[----:B------:R-:W-:Y:S02]  /*13260*/  UIMAD.WIDE.U32 UR4, UR36, UR8, UR4 ;  /* 0x00000008240472a5 */ /* 0x000fe4000f8e0004 */
[----:B------:R-:W-:-:S03]  /*13270*/  UIMAD UR6, UR36, UR9, UR6 ;  /* 0x00000009240672a4 */ /* 0x000fc6000f8e0206 */
[----:B------:R-:W-:Y:S01]  /*13280*/  ULDC.64 UR8, c[0x0][0x2d0] ;  /* 0x0000b40000087ab9 */ /* 0x000fe20000000a00 */
[----:B------:R-:W-:Y:S01]  /*13290*/  UIADD3 UR5, UR5, UR6, URZ ;  /* 0x0000000605057290 */ /* 0x000fe2000fffe03f */
[----:B------:R-:W-:Y:S02]  /*132a0*/  IMAD R3, R0, UR8, RZ ;  /* 0x0000000800037c24 */ /* 0x000fe4000f8e02ff */
[----:B------:R-:W-:Y:S01]  /*132b0*/  IMAD.U32 R5, RZ, RZ, UR8 ;  /* 0x00000008ff057e24 */ /* 0x000fe2000f8e00ff */
[----:B------:R-:W-:Y:S01]  /*132c0*/  ULDC.64 UR6, c[0x0][0x2c8] ;  /* 0x0000b20000067ab9 */ /* 0x000fe20000000a00 */
[----:B------:R-:W-:Y:S02]  /*132d0*/  IMAD.MOV R0, RZ, RZ, -R2 ;  /* 0x000000ffff007224 */ /* 0x000fe400078e0a02 */
[C---:B0-23--:R-:W-:Y:S02]  /*132e0*/  IMAD R4, R2.reuse, UR9, R3 ;  /* 0x0000000902047c24 */ /* 0x04dfe4000f8e0203 */
[----:B------:R-:W-:-:S04]  /*132f0*/  IMAD.WIDE.U32 R2, R2, R5, UR4 ;  /* 0x0000000402027e25 */ /* 0x000fc8000f8e0005 */
[----:B------:R-:W-:Y:S02]  /*13300*/  IMAD R0, R0, UR12, R6 ;  /* 0x0000000c00007c24 */ /* 0x000fe4000f8e0206 */
[----:B------:R-:W-:-:S03]  /*13310*/  IMAD.IADD R3, R3, 0x1, R4 ;  /* 0x0000000103037824 */ /* 0x000fc600078e0204 */
[----:B------:R-:W-:Y:S01]  /*13320*/  SHF.R.S32.HI R4, RZ, 0x1f, R0 ;  /* 0x0000001fff047819 */ /* 0x000fe20000011400 */
[----:B------:R-:W-:-:S04]  /*13330*/  IMAD.WIDE.U32 R2, R0, UR6, R2 ;  /* 0x0000000600027c25 */ /* 0x000fc8000f8e0002 */
[----:B------:R-:W-:-:S04]  /*13340*/  IMAD R4, R4, UR6, RZ ;  /* 0x0000000604047c24 */ /* 0x000fc8000f8e02ff */
[----:B------:R-:W-:Y:S01]  /*13350*/  IMAD R0, R0, UR7, R4 ;  /* 0x0000000700007c24 */ /* 0x000fe2000f8e0204 */
[----:B------:R-:W-:-:S04]  /*13360*/  IADD3 R4, P0, R2, UR10, RZ ;  /* 0x0000000a02047c10 */ /* 0x000fc8000ff1e0ff */
[----:B------:R-:W-:Y:S02]  /*13370*/  IADD3.X R0, R3, UR11, R0, P0, !PT ;  /* 0x0000000b03007c10 */ /* 0x000fe400087fe400 */
[----:B------:R-:W-:Y:S01]  /*13380*/  PLOP3.LUT P0, PT, PT, PT, UP0, 0x80, 0x0 ;  /* 0x000000000000781c */ /* 0x000fe20003f0f008 */
[----:B------:R-:W-:-:S12]  /*13390*/  VIADD R6, R6, 0x80 ;  /* 0x0000008006067836 */ /* 0x000fd80000000000 */
[----:B------:R-:W-:Y:S01]  /*133a0*/  @P0 IMAD.HI.U32 R3, R6, UR13, RZ ;  /* 0x0000000d06030c27 */ /* 0x000fe2000f8e00ff */
[----:B------:R-:W-:Y:S01]  /*133b0*/  PLOP3.LUT P0, PT, PT, PT, UP0, 0x80, 0x0 ;  /* 0x000000000000781c */ /* 0x000fe20003f0f008 */
[----:B------:R-:W-:Y:S02]  /*133c0*/  @UP0 ULDC UR13, c[0x0][0x450] ;  /* 0x00011400000d0ab9 */ /* 0x000fe40000000800 */
[----:B------:R-:W-:Y:S01]  /*133d0*/  IMAD.MOV.U32 R2, RZ, RZ, R6 ;  /* 0x000000ffff027224 */ /* 0x000fe200078e0006 */
[----:B------:R-:W0:Y:S09]  /*133e0*/  S2R R20, SR_TID.X ;  /* 0x0000000000147919 */ /* 0x000e320000002100 */
[----:B------:R-:W-:-:S05]  /*133f0*/  @P0 SHF.R.U32.HI R2, RZ, UR13, R3 ;  /* 0x0000000dff020c19 */ /* 0x000fca0008011603 */
[----:B------:R-:W-:-:S04]  /*13400*/  IMAD.MOV R3, RZ, RZ, -R2 ;  /* 0x000000ffff037224 */ /* 0x000fc800078e0a02 */
[----:B------:R-:W-:Y:S01]  /*13410*/  IMAD R6, R3, UR12, R6 ;  /* 0x0000000c03067c24 */ /* 0x000fe2000f8e0206 */
[----:B------:R-:W-:-:S05]  /*13420*/  SHF.R.S32.HI R3, RZ, 0x1f, R2 ;  /* 0x0000001fff037819 */ /* 0x000fca0000011402 */
[----:B------:R-:W-:-:S04]  /*13430*/  IMAD R3, R3, UR8, RZ ;  /* 0x0000000803037c24 */ /* 0x000fc8000f8e02ff */
[C---:B------:R-:W-:Y:S02]  /*13440*/  IMAD R7, R2.reuse, UR9, R3 ;  /* 0x0000000902077c24 */ /* 0x040fe4000f8e0203 */
[----:B------:R-:W-:Y:S01]  /*13450*/  IMAD.WIDE.U32 R2, R2, R5, UR4 ;  /* 0x0000000402027e25 */ /* 0x000fe2000f8e0005 */
[----:B------:R-:W-:-:S03]  /*13460*/  SHF.R.S32.HI R5, RZ, 0x1f, R6 ;  /* 0x0000001fff057819 */ /* 0x000fc60000011406 */
[----:B------:R-:W-:Y:S02]  /*13470*/  IMAD.IADD R3, R3, 0x1, R7 ;  /* 0x0000000103037824 */ /* 0x000fe400078e0207 */
[----:B------:R-:W-:Y:S02]  /*13480*/  IMAD R5, R5, UR6, RZ ;  /* 0x0000000605057c24 */ /* 0x000fe4000f8e02ff */
[----:B------:R-:W-:Y:S01]  /*13490*/  IMAD.WIDE.U32 R2, R6, UR6, R2 ;  /* 0x0000000606027c25 */ /* 0x000fe2000f8e0002 */
[----:B------:R-:W-:-:S03]  /*134a0*/  UMOV UR4, 0xffffffff ;  /* 0xffffffff00047882 */ /* 0x000fc60000000000 */
[----:B------:R-:W-:Y:S01]  /*134b0*/  IMAD R6, R6, UR7, R5 ;  /* 0x0000000706067c24 */ /* 0x000fe2000f8e0205 */
[----:B------:R-:W-:Y:S01]  /*134c0*/  IADD3 R7, P0, R2, UR10, RZ ;  /* 0x0000000a02077c10 */ /* 0x000fe2000ff1e0ff */
[C---:B0-----:R-:W-:Y:S01]  /*134d0*/  IMAD.SHL.U32 R9, R20.reuse, 0x10, RZ ;  /* 0x0000001014097824 */ /* 0x041fe200078e00ff */
[----:B------:R-:W-:Y:S02]  /*134e0*/  LOP3.LUT R18, R20, 0x7f, RZ, 0xc0, !PT ;  /* 0x0000007f14127812 */ /* 0x000fe400078ec0ff */
[----:B------:R-:W-:Y:S02]  /*134f0*/  IADD3.X R6, R3, UR11, R6, P0, !PT ;  /* 0x0000000b03067c10 */ /* 0x000fe400087fe406 */
[----:B------:R-:W-:Y:S02]  /*13500*/  LOP3.LUT R9, R9, 0x10, RZ, 0xc0, !PT ;  /* 0x0000001009097812 */ /* 0x000fe400078ec0ff */
[----:B------:R-:W-:Y:S01]  /*13510*/  SHF.R.U32.HI R10, RZ, 0x1, R18 ;  /* 0x00000001ff0a7819 */ /* 0x000fe20000011612 */
[----:B-1----:R-:W-:Y:S06]  /*13520*/  BRA.DIV UR4, `(.L_x_887) ;  /* 0x0000002a04ac7947 */ /* 0x002fec000b800000 */
[----:B------:R-:W0:Y:S01]  /*13530*/  SHFL.IDX PT, R3, R4, RZ, 0x1e1f ;  /* 0x001e1fff04037589 */ /* 0x000e2200000e0000 */
[----:B------:R-:W-:-:S03]  /*13540*/  VIADD R5, R10, UR43 ;  /* 0x0000002b0a057c36 */ /* 0x000fc60008000000 */
[----:B------:R-:W1:Y:S02]  /*13550*/  SHFL.IDX PT, R2, R0, RZ, 0x1e1f ;  /* 0x001e1fff00027589 */ /* 0x000e6400000e0000 */
[----:B------:R-:W-:Y:S02]  /*13560*/  ISETP.GE.AND P1, PT, R5, UR41, PT ;  /* 0x0000002905007c0c */ /* 0x000fe4000bf26270 */
[----:B------:R-:W2:Y:S04]  /*13570*/  SHFL.IDX PT, R4, R4, 0x1, 0x1e1f ;  /* 0x003e1f0004047f89 */ /* 0x000ea800000e0000 */
[----:B------:R-:W3:Y:S04]  /*13580*/  SHFL.IDX PT, R0, R0, 0x1, 0x1e1f ;  /* 0x003e1f0000007f89 */ /* 0x000ee800000e0000 */
[----:B------:R-:W4:Y:S04]  /*13590*/  SHFL.IDX PT, R6, R6, RZ, 0x1e1f ;  /* 0x001e1fff06067589 */ /* 0x000f2800000e0000 */
[----:B------:R1:W2:Y:S01]  /*135a0*/  SHFL.IDX PT, R14, R7, RZ, 0x1e1f ;  /* 0x001e1fff070e7589 */ /* 0x0002a200000e0000 */
        /* <DEDUP_REMOVED lines=9> */
[----:B------:R-:W-:-:S13]  /*13640*/  ISETP.GE.AND P1, PT, R2, UR41, PT ;  /* 0x0000002902007c0c */ /* 0x000fda000bf26270 */
[----:B--2---:R-:W-:-:S05]  /*13650*/  @!P1 IADD3 R2, P0, R9, R4, RZ ;  /* 0x0000000409029210 */ /* 0x004fca0007f1e0ff */
[----:B---3--:R-:W-:-:S04]  /*13660*/  @!P1 IMAD.X R0, RZ, RZ, R0, P0 ;  /* 0x000000ffff009224 */ /* 0x008fc800000e0600 */
[----:B------:R-:W-:-:S05]  /*13670*/  @!P1 IMAD.MOV.U32 R3, RZ, RZ, R0 ;  /* 0x000000ffff039224 */ /* 0x000fca00078e0000 */
[----:B------:R1:W-:Y:S04]  /*13680*/  @!P1 LDGSTS.E.BYPASS.LTC128B.128 [R8+0xf800], desc[UR50][R2.64], !P3 ;  /* 0x0f80000002089fae */ /* 0x0003e8000d901d72 */
[----:B------:R1:W-:Y:S04]  /*13690*/  @!P1 LDGSTS.E.BYPASS.LTC128B.128 [R8+0x11000], desc[UR50][R2.64+0x20], !P4 ;  /* 0x1100002002089fae */ /* 0x0003e8000e101d72 */
[----:B----4-:R1:W-:Y:S02]  /*136a0*/  @!P1 LDGSTS.E.BYPASS.LTC128B.128 [R8+0x12800], desc[UR50][R2.64+0x40], !P5 ;  /* 0x1280004002089fae */ /* 0x0103e4000e901d72 */
.L_x_966:
        /* <DEDUP_REMOVED lines=12> */
.L_x_889:
[----:B------:R-:W-:Y:S05]  /*13770*/  BSYNC B0 ;  /* 0x0000000000007941 */ /* 0x000fea0003800000 */
.L_x_888:
[----:B------:R-:W-:Y:S01]  /*13780*/  NOP ;  /* 0x0000000000007918 */ /* 0x000fe20000000000 */
[----:B------:R-:W-:-:S13]  /*13790*/  PLOP3.LUT P0, PT, PT, PT, PT, 0x80, 0x0 ;  /* 0x000000000000781c */ /* 0x000fda0003f0f070 */
.L_x_890:
[----:B------:R-:W-:Y:S02]  /*137a0*/  PLOP3.LUT P1, PT, P1, P0, PT, 0xa2, 0x0 ;  /* 0x000000000000781c */ /* 0x000fe40000f21472 */
[----:B------:R-:W-:-:S08]  /*137b0*/  @P0 R2UR P1, UR4, R16 ;  /* 0x00000000100402ca */ /* 0x000fd00000020000 */
[----:B------:R-:W-:-:S05]  /*137c0*/  @P0 PLOP3.LUT P0, PT, P1, PT, PT, 0x80, 0x0 ;  /* 0x000000000000081c */ /* 0x000fca0000f0f070 */
[----:B------:R-:W-:Y:S01]  /*137d0*/  @!P1 SYNCS.ARRIVE.TRANS64.RED.A0T1 RZ, [UR4+0x19c00], RZ ;  /* 0x019c00ffffff99a7 */ /* 0x000fe20008200404 */
[----:B------:R-:W-:Y:S07]  /*137e0*/  @!P1 ARRIVES.LDGSTSBAR.64.TRANSCNT [UR4+0x19c00] ;  /* 0x019c0000ff0099b0 */ /* 0x000fee0008000a84 */
[----:B------:R-:W-:Y:S05]  /*137f0*/  @P0 BRA.U.ANY `(.L_x_890) ;  /* 0xfffffffd00e80947 */ /* 0x000fea000393ffff */
[----:B012---:R-:W2:Y:S02]  /*13800*/  LDL.LU R2, [R1+0x14] ;  /* 0x0000140001027983 */ /* 0x007ea40000300800 */
        /* <DEDUP_REMOVED lines=9> */
[----:B------:R-:W1:Y:S03]  /*138a0*/  SYNCS.PHASECHK.TRANS64.TRYWAIT P0, [R16+URZ+0x19c20], R3 ;  /* 0x019c2003100075a7 */ /* 0x000e66000800017f */
[----:B01----:R-:W-:Y:S05]  /*138b0*/  @!P0 BRA `(.L_x_892) ;  /* 0x0000002800b48947 */ /* 0x003fea0003800000 */
.L_x_967:
[----:B------:R-:W-:Y:S05]  /*138c0*/  BSYNC B0 ;  /* 0x0000000000007941 */ /* 0x000fea0003800000 */
.L_x_891:
[----:B------:R-:W-:-:S04]  /*138d0*/  UIADD3 UR4, UR44, -0x2, URZ ;  /* 0xfffffffe2c047890 */ /* 0x000fc8000fffe03f */
[----:B------:R-:W-:-:S06]  /*138e0*/  UISETP.GE.AND UP0, UPT, UR4, UR45, UPT ;  /* 0x0000002d0400728c */ /* 0x000fcc000bf06270 */
[----:B------:R-:W-:-:S13]  /*138f0*/  PLOP3.LUT P0, PT, PT, PT, UP0, 0x40, 0x0 ;  /* 0x000000000000781c */ /* 0x000fda0003f0e808 */
[----:B------:R-:W-:Y:S05]  /*13900*/  @P0 BRA `(.L_x_893) ;  /* 0x0000001000140947 */ /* 0x000fea0003800000 */
[----:B------:R-:W-:Y:S02]  /*13910*/  IMAD.MOV.U32 R0, RZ, RZ, R22 ;  /* 0x000000ffff007224 */ /* 0x000fe400078e0016 */
[----:B------:R-:W-:Y:S02]  /*13920*/  IMAD.MOV.U32 R5, RZ, RZ, R23 ;  /* 0x000000ffff057224 */ /* 0x000fe400078e0017 */
[----:B------:R-:W-:-:S07]  /*13930*/  IMAD.U32 R20, RZ, RZ, UR4 ;  /* 0x00000004ff147e24 */ /* 0x000fce000f8e00ff */
.L_x_913:
[----:B-1----:R-:W1:Y:S01]  /*13940*/  LDC R4, c[0x0][0x430] ;  /* 0x00010c00ff047b82 */ /* 0x002e620000000800 */
[----:B0-----:R-:W0:Y:S01]  /*13950*/  S2R R2, SR_TID.X ;  /* 0x0000000000027919 */ /* 0x001e220000002100 */
[----:B------:R-:W-:Y:S05]  /*13960*/  YIELD ;  /* 0x0000000000007946 */ /* 0x000fea0003800000 */
[----:B------:R-:W-:Y:S01]  /*13970*/  ULDC UR4, c[0x0][0x430] ;  /* 0x00010c0000047ab9 */ /* 0x000fe20000000800 */
[----:B-1----:R-:W-:Y:S02]  /*13980*/  ISETP.NE.AND P0, PT, R4, 0x1, PT ;  /* 0x000000010400780c */ /* 0x002fe40003f05270 */
[C---:B0-----:R-:W-:Y:S01]  /*13990*/  LOP3.LUT R3, R2.reuse, 0x7f, RZ, 0xc0, !PT ;  /* 0x0000007f02037812 */ /* 0x041fe200078ec0ff */
[----:B------:R-:W-:-:S10]  /*139a0*/  IMAD.SHL.U32 R2, R2, 0x40, RZ ;  /* 0x0000004002027824 */ /* 0x000fd400078e00ff */
[----:B------:R-:W0:Y:S01]  /*139b0*/  @P0 LDC R7, c[0x0][0x434] ;  /* 0x00010d00ff070b82 */ /* 0x000e220000000800 */
[----:B------:R-:W-:Y:S02]  /*139c0*/  SHF.R.U32.HI R4, RZ, 0x1, R3 ;  /* 0x00000001ff047819 */ /* 0x000fe40000011603 */
[----:B------:R-:W-:-:S03]  /*139d0*/  LOP3.LUT R2, R2, 0x40, RZ, 0xc0, !PT ;  /* 0x0000004002027812 */ /* 0x000fc600078ec0ff */
[----:B------:R-:W-:Y:S02]  /*139e0*/  IMAD R9, R20, 0x80, R4 ;  /* 0x0000008014097824 */ /* 0x000fe400078e0204 */
[----:B------:R-:W1:Y:S03]  /*139f0*/  @P0 LDC R3, c[0x0][0x438] ;  /* 0x00010e00ff030b82 */ /* 0x000e660000000800 */
[----:B------:R-:W-:-:S05]  /*13a00*/  IADD3 R4, R2, R9, R28 ;  /* 0x0000000902047210 */ /* 0x000fca0007ffe01c */
[----:B------:R-:W-:Y:S02]  /*13a10*/  IMAD.MOV.U32 R2, RZ, RZ, R4 ;  /* 0x000000ffff027224 */ /* 0x000fe400078e0004 */
[----:B0-----:R-:W-:-:S05]  /*13a20*/  @P0 IMAD.HI.U32 R6, R4, R7, RZ ;  /* 0x0000000704060227 */ /* 0x001fca00078e00ff */
[----:B-1----:R-:W-:-:S05]  /*13a30*/  @P0 SHF.R.U32.HI R2, RZ, R3, R6 ;  /* 0x00000003ff020219 */ /* 0x002fca0000011606 */
        /* <DEDUP_REMOVED lines=10> */
[----:B------:R-:W-:-:S06]  /*13ae0*/  LEA.HI.X R7, R2, UR5, R4, 0x2, P0 ;  /* 0x0000000502077c11 */ /* 0x000fcc00080f1404 */
[----:B------:R-:W2:Y:S01]  /*13af0*/  LDG.E R7, desc[UR50][R6.64] ;  /* 0x0000003206077981 */ /* 0x000ea2000c1e1900 */
[----:B------:R-:W-:Y:S01]  /*13b00*/  IMAD.U32 R10, RZ, RZ, UR48 ;  /* 0x00000030ff0a7e24 */ /* 0x000fe2000f8e00ff */
[----:B------:R-:W-:Y:S01]  /*13b10*/  ISETP.GT.AND P1, PT, R20, UR45, PT ;  /* 0x0000002d14007c0c */ /* 0x000fe2000bf24270 */
[----:B------:R-:W-:Y:S02]  /*13b20*/  VIADD R22, R0, 0x1 ;  /* 0x0000000100167836 */ /* 0x000fe40000000000 */
[----:B------:R-:W-:Y:S01]  /*13b30*/  VIADD R20, R20, 0xffffffff ;  /* 0xffffffff14147836 */ /* 0x000fe20000000000 */
[----:B------:R-:W-:Y:S02]  /*13b40*/  ISETP.NE.AND P2, PT, R10, 0x3, PT ;  /* 0x000000030a00780c */ /* 0x000fe40003f45270 */
[----:B------:R-:W-:-:S04]  /*13b50*/  ISETP.NE.AND P0, PT, R22, 0x2, PT ;  /* 0x000000021600780c */ /* 0x000fc80003f05270 */
[----:B------:R-:W-:Y:S02]  /*13b60*/  SEL R23, RZ, 0x1, P0 ;  /* 0x00000001ff177807 */ /* 0x000fe40000000000 */
[----:B------:R-:W-:Y:S02]  /*13b70*/  SEL R22, R22, RZ, P0 ;  /* 0x000000ff16167207 */ /* 0x000fe40000000000 */
[----:B------:R-:W-:Y:S02]  /*13b80*/  LOP3.LUT R23, R5, R23, RZ, 0x3c, !PT ;  /* 0x0000001705177212 */ /* 0x000fe400078e3cff */
[----:B--2---:R-:W-:Y:S01]  /*13b90*/  SHF.R.S32.HI R18, RZ, 0x1f, R7 ;  /* 0x0000001fff127819 */ /* 0x004fe20000011407 */
[----:B------:R-:W-:Y:S06]  /*13ba0*/  @!P2 BRA `(.L_x_894) ;  /* 0x000000000004a947 */ /* 0x000fec0003800000 */
[----:B------:R-:W-:Y:S01]  /*13bb0*/  BPT.TRAP 0x1 ;  /* 0x000000040000795c */ /* 0x000fe20000300000 */
.L_x_894:
[----:B------:R-:W-:Y:S01]  /*13bc0*/  IMAD R4, R22, 0x8, R16 ;  /* 0x0000000816047824 */ /* 0x000fe200078e0210 */
[----:B------:R-:W-:Y:S01]  /*13bd0*/  SHF.L.U32 R10, R23, 0x1f, RZ ;  /* 0x0000001f170a7819 */ /* 0x000fe200000006ff */
[----:B------:R-:W-:Y:S01]  /*13be0*/  BSSY B0, `(.L_x_895) ;  /* 0x0000004000007945 */ /* 0x000fe20003800000 */
[----:B------:R-:W-:Y:S02]  /*13bf0*/  SHF.R.S32.HI R9, RZ, 0x1f, R8 ;  /* 0x0000001fff097819 */ /* 0x000fe40000011408 */
[----:B------:R-:W0:Y:S02]  /*13c00*/  SYNCS.PHASECHK.TRANS64.TRYWAIT P0, [R4+URZ+0x19c80], R10 ;  /* 0x019c800a040075a7 */ /* 0x000e24000800017f */
[----:B0-----:R-:W-:Y:S05]  /*13c10*/  @!P0 BRA `(.L_x_896) ;  /* 0x0000002400f08947 */ /* 0x001fea0003800000 */
.L_x_968:
[----:B------:R-:W-:Y:S05]  /*13c20*/  BSYNC B0 ;  /* 0x0000000000007941 */ /* 0x000fea0003800000 */
.L_x_895:
[----:B------:R-:W2:Y:S01]  /*13c30*/  LDL R11, [R1] ;  /* 0x00000000010b7983 */ /* 0x000ea20000100800 */
        /* <DEDUP_REMOVED lines=19> */
[----:B------:R-:W-:-:S04]  /*13d70*/  IADD3 R21, P0, R2, UR6, RZ ;  /* 0x0000000602157c10 */ /* 0x000fc8000ff1e0ff */
[----:B------:R-:W-:Y:S01]  /*13d80*/  IADD3.X R26, R26, UR7, R3, P0, !PT ;  /* 0x000000071a1a7c10 */ /* 0x000fe200087fe403 */
[----:B--2---:R-:W-:Y:S01]  /*13d90*/  IMAD R6, R22, 0x3000, R11 ;  /* 0x0000300016067824 */ /* 0x004fe200078e020b */
[----:B------:R-:W-:Y:S07]  /*13da0*/  BRA.DIV UR4, `(.L_x_897) ;  /* 0x0000002604a07947 */ /* 0x000fee000b800000 */
[----:B------:R-:W1:Y:S01]  /*13db0*/  S2R R3, SR_TID.X ;  /* 0x0000000000037919 */ /* 0x000e620000002100 */
[----:B------:R-:W-:Y:S01]  /*13dc0*/  IMAD.IADD R6, R16, 0x1, R6 ;  /* 0x0000000110067824 */ /* 0x000fe200078e0206 */
[----:B------:R-:W2:Y:S01]  /*13dd0*/  SHFL.IDX PT, R2, R21, RZ, 0x1e1f ;  /* 0x001e1fff15027589 */ /* 0x000ea200000e0000 */
[----:B-1----:R-:W-:-:S03]  /*13de0*/  IMAD.SHL.U32 R11, R3, 0x10, RZ ;  /* 0x00000010030b7824 */ /* 0x002fc600078e00ff */
[----:B------:R-:W1:Y:S02]  /*13df0*/  SHFL.IDX PT, R3, R26, RZ, 0x1e1f ;  /* 0x001e1fff1a037589 */ /* 0x000e6400000e0000 */
[----:B------:R-:W-:Y:S02]  /*13e00*/  LOP3.LUT R11, R11, 0x10, RZ, 0xc0, !PT ;  /* 0x000000100b0b7812 */ /* 0x000fe400078ec0ff */
[----:B------:R-:W3:Y:S02]  /*13e10*/  SHFL.IDX PT, R26, R26, 0x1, 0x1e1f ;  /* 0x003e1f001a1a7f89 */ /* 0x000ee400000e0000 */
[----:B--2---:R-:W-:-:S05]  /*13e20*/  IADD3 R2, P0, R11, R2, RZ ;  /* 0x000000020b027210 */ /* 0x004fca0007f1e0ff */
[----:B-1----:R-:W-:-:S05]  /*13e30*/  IMAD.X R3, RZ, RZ, R3, P0 ;  /* 0x000000ffff037224 */ /* 0x002fca00000e0603 */
[----:B------:R-:W-:Y:S04]  /*13e40*/  LDGSTS.E.BYPASS.LTC128B.128 [R6+0x9000], desc[UR50][R2.64], !P4 ;  /* 0x0900000002067fae */ /* 0x000fe8000e101d72 */
[----:B------:R-:W-:Y:S04]  /*13e50*/  LDGSTS.E.BYPASS.LTC128B.128 [R6+0xa000], desc[UR50][R2.64+0x20], !P3 ;  /* 0x0a00002002067fae */ /* 0x000fe8000d901d72 */
[----:B------:R1:W-:Y:S04]  /*13e60*/  LDGSTS.E.BYPASS.LTC128B.128 [R6+0xb000], desc[UR50][R2.64+0x40], !P2 ;  /* 0x0b00004002067fae */ /* 0x0003e8000d101d72 */
[----:B-1-3--:R1:W2:Y:S02]  /*13e70*/  SHFL.IDX PT, R2, R21, 0x1, 0x1e1f ;  /* 0x003e1f0015027f89 */ /* 0x00a2a400000e0000 */
.L_x_974:
        /* <DEDUP_REMOVED lines=13> */
.L_x_898:
        /* <DEDUP_REMOVED lines=11> */
.L_x_899:
[----:B------:R2:W-:Y:S01]  /*14000*/  SYNCS.ARRIVE.TRANS64.A1T0 RZ, [R4+URZ+0x19c70], RZ ;  /* 0x019c70ff04ff79a7 */ /* 0x0005e2000810003f */
[----:B------:R-:W-:Y:S05]  /*14010*/  @!P3 BRA `(.L_x_900) ;  /* 0x000000000004b947 */ /* 0x000fea0003800000 */
[----:B------:R-:W-:Y:S01]  /*14020*/  BPT.TRAP 0x1 ;  /* 0x000000040000795c */ /* 0x000fe20000300000 */
.L_x_900:
[----:B------:R-:W3:Y:S01]  /*14030*/  SYNCS.PHASECHK.TRANS64.TRYWAIT P0, [R4+URZ+0x19c40], R10 ;  /* 0x019c400a040075a7 */ /* 0x000ee2000800017f */
[----:B------:R-:W-:Y:S04]  /*14040*/  BSSY B0, `(.L_x_901) ;  /* 0x0000002000007945 */ /* 0x000fe80003800000 */
[----:B---3--:R-:W-:Y:S05]  /*14050*/  @!P0 BRA `(.L_x_902) ;  /* 0x0000002400a08947 */ /* 0x008fea0003800000 */
.L_x_975:
[----:B------:R-:W-:Y:S05]  /*14060*/  BSYNC B0 ;  /* 0x0000000000007941 */ /* 0x000fea0003800000 */
.L_x_901:
[----:B------:R-:W1:Y:S01]  /*14070*/  S2R R11, SR_TID.X ;  /* 0x00000000000b7919 */ /* 0x000e620000002100 */
        /* <DEDUP_REMOVED lines=33> */
.L_x_981:
        /* <DEDUP_REMOVED lines=10> */
.L_x_904:
        /* <DEDUP_REMOVED lines=11> */
.L_x_905:
[----:B------:R-:W-:Y:S01]  /*143e0*/  IMAD.U32 R2, RZ, RZ, UR47 ;  /* 0x0000002fff027e24 */ /* 0x000fe2000f8e00ff */
[----:B------:R0:W-:Y:S04]  /*143f0*/  SYNCS.ARRIVE.TRANS64.A1T0 RZ, [R4+URZ+0x19c30], RZ ;  /* 0x019c30ff04ff79a7 */ /* 0x0001e8000810003f */
[----:B------:R-:W-:-:S13]  /*14400*/  ISETP.NE.AND P0, PT, R2, 0x3, PT ;  /* 0x000000030200780c */ /* 0x000fda0003f05270 */
[----:B0-----:R-:W-:Y:S05]  /*14410*/  @!P0 BRA `(.L_x_906) ;  /* 0x0000000000048947 */ /* 0x001fea0003800000 */
[----:B------:R-:W-:Y:S01]  /*14420*/  BPT.TRAP 0x1 ;  /* 0x000000040000795c */ /* 0x000fe20000300000 */
.L_x_906:
[----:B------:R-:W-:Y:S01]  /*14430*/  LOP3.LUT R3, R5, 0x1, RZ, 0x3c, !PT ;  /* 0x0000000105037812 */ /* 0x000fe200078e3cff */
[----:B------:R-:W-:Y:S01]  /*14440*/  IMAD R2, R0, 0x8, R16 ;  /* 0x0000000800027824 */ /* 0x000fe200078e0210 */
[----:B------:R-:W-:Y:S02]  /*14450*/  BSSY B0, `(.L_x_907) ;  /* 0x0000004000007945 */ /* 0x000fe40003800000 */
[----:B------:R-:W-:-:S04]  /*14460*/  SHF.L.U32 R3, R3, 0x1f, RZ ;  /* 0x0000001f03037819 */ /* 0x000fc800000006ff */
[----:B------:R-:W0:Y:S02]  /*14470*/  SYNCS.PHASECHK.TRANS64.TRYWAIT P2, [R2+URZ+0x19c70], R3 ;  /* 0x019c7003020075a7 */ /* 0x000e24000804017f */
[----:B0-----:R-:W-:Y:S05]  /*14480*/  @!P2 BRA `(.L_x_908) ;  /* 0x000000240040a947 */ /* 0x001fea0003800000 */
.L_x_982:
[----:B------:R-:W-:Y:S05]  /*14490*/  BSYNC B0 ;  /* 0x0000000000007941 */ /* 0x000fea0003800000 */
.L_x_907:
[----:B--23--:R-:W-:-:S05]  /*144a0*/  IMAD.U32 R4, RZ, RZ, UR48 ;  /* 0x00000030ff047e24 */ /* 0x00cfca000f8e00ff */
[----:B------:R-:W-:-:S13]  /*144b0*/  ISETP.NE.AND P2, PT, R4, 0x3, PT ;  /* 0x000000030400780c */ /* 0x000fda0003f45270 */
[----:B------:R-:W-:Y:S05]  /*144c0*/  @!P2 BRA `(.L_x_909) ;  /* 0x000000000004a947 */ /* 0x000fea0003800000 */
[----:B------:R-:W-:Y:S01]  /*144d0*/  BPT.TRAP 0x1 ;  /* 0x000000040000795c */ /* 0x000fe20000300000 */
.L_x_909:
[----:B------:R-:W-:Y:S01]  /*144e0*/  SHF.L.U32 R4, R5, 0x1f, RZ ;  /* 0x0000001f05047819 */ /* 0x000fe200000006ff */
[----:B0-----:R-:W-:-:S03]  /*144f0*/  IMAD R3, R0, 0x3000, RZ ;  /* 0x0000300000037824 */ /* 0x001fc600078e02ff */
[----:B------:R-:W0:Y:S02]  /*14500*/  SYNCS.PHASECHK.TRANS64.TRYWAIT P2, [R2+URZ+0x19c60], R4 ;  /* 0x019c6004020075a7 */ /* 0x000e24000804017f */
[----:B0-----:R-:W-:Y:S05]  /*14510*/  @!P2 BRA `(.L_x_910) ;  /* 0x000000240030a947 */ /* 0x001fea0003800000 */
.L_x_983:
[----:B------:R-:W2:Y:S04]  /*14520*/  LDL R0, [R1+0x8] ;  /* 0x0000080001007983 */ /* 0x000ea80000100800 */
[----:B------:R-:W3:Y:S01]  /*14530*/  LDL R10, [R1+0x4] ;  /* 0x00000400010a7983 */ /* 0x000ee20000100800 */
[----:B------:R-:W-:Y:S05]  /*14540*/  WARPSYNC.ALL ;  /* 0x0000000000007948 */ /* 0x000fea0003800000 */
[----:B------:R-:W4:Y:S02]  /*14550*/  S2R R12, SR_TID.X ;  /* 0x00000000000c7919 */ /* 0x000f240000002100 */
[----:B----4-:R-:W-:Y:S01]  /*14560*/  LOP3.LUT P2, RZ, R12, 0x4, RZ, 0xc0, !PT ;  /* 0x000000040cff7812 */ /* 0x010fe2000784c0ff */
[----:B------:R-:W-:-:S05]  /*14570*/  IMAD.MOV.U32 R12, RZ, RZ, 0x40 ;  /* 0x00000040ff0c7424 */ /* 0x000fca00078e00ff */
[----:B------:R-:W-:Y:S02]  /*14580*/  SEL R12, R12, 0xffffffc0, !P2 ;  /* 0xffffffc00c0c7807 */ /* 0x000fe40005000000 */
[C---:B--2---:R-:W-:Y:S02]  /*14590*/  LOP3.LUT R5, R3.reuse, R0, RZ, 0xfc, !PT ;  /* 0x0000000003057212 */ /* 0x044fe400078efcff */
[----:B---3--:R-:W-:-:S03]  /*145a0*/  LOP3.LUT R3, R3, R10, RZ, 0xfc, !PT ;  /* 0x0000000a03037212 */ /* 0x008fc600078efcff */
[C---:B------:R-:W-:Y:S02]  /*145b0*/  IMAD.IADD R0, R16.reuse, 0x1, R5 ;  /* 0x0000000110007824 */ /* 0x040fe400078e0205 */
[----:B------:R-:W-:-:S03]  /*145c0*/  IMAD.IADD R3, R16, 0x1, R3 ;  /* 0x0000000110037824 */ /* 0x000fc600078e0203 */
[----:B01----:R-:W0:Y:S02]  /*145d0*/  LDSM.16.MT88.4 R4, [R0+0x9000] ;  /* 0x009000000004783b */ /* 0x003e240000004200 */
        /* <DEDUP_REMOVED lines=17> */
[----:B------:R-:W1:Y:S01]  /*146f0*/  LDSM.16.MT88.4 R4, [R0+0x9800] ;  /* 0x009800000004783b */ /* 0x000e620000004200 */
[----:B0-----:R-:W-:Y:S01]  /*14700*/  IADD3 R3, R12, 0x3000, R3 ;  /* 0x000030000c037810 */ /* 0x001fe20007ffe003 */
[----:B------:R-:W-:-:S05]  /*14710*/  IMAD.U32 R12, RZ, RZ, UR48 ;  /* 0x00000030ff0c7e24 */ /* 0x000fca000f8e00ff */
[----:B------:R-:W-:Y:S02]  /*14720*/  ISETP.NE.AND P2, PT, R12, 0x3, PT ;  /* 0x000000030c00780c */ /* 0x000fe40003f45270 */
[C-C-:B-1----:R-:W-:Y:S02]  /*14730*/  PRMT R8, R4.reuse, 0x6420, R5.reuse ;  /* 0x0000642004087816 */ /* 0x142fe40000000005 */
        /* <DEDUP_REMOVED lines=24> */
.L_x_911:
[----:B-1----:R1:W-:Y:S01]  /*148c0*/  SYNCS.ARRIVE.TRANS64.A1T0 RZ, [R2+URZ+0x19c50], RZ ;  /* 0x019c50ff02ff79a7 */ /* 0x0023e2000810003f */
[----:B------:R-:W-:Y:S06]  /*148d0*/  BAR.SYNC.DEFER_BLOCKING 0x2, 0x80 ;  /* 0x0082000000007b1d */ /* 0x000fec0000010000 */
[----:B------:R-:W-:Y:S05]  /*148e0*/  @!P0 BRA `(.L_x_912) ;  /* 0x0000000000048947 */ /* 0x000fea0003800000 */
[----:B------:R-:W-:Y:S01]  /*148f0*/  BPT.TRAP 0x1 ;  /* 0x000000040000795c */ /* 0x000fe20000300000 */
.L_x_912:
[----:B-1----:R-:W-:Y:S02]  /*14900*/  VIADD R2, R2, 0x19c80 ;  /* 0x00019c8002027836 */ /* 0x002fe40000000000 */
[----:B------:R-:W-:Y:S02]  /*14910*/  IMAD.MOV.U32 R0, RZ, RZ, R22 ;  /* 0x000000ffff007224 */ /* 0x000fe400078e0016 */
[----:B------:R-:W-:Y:S01]  /*14920*/  IMAD.MOV.U32 R5, RZ, RZ, R23 ;  /* 0x000000ffff057224 */ /* 0x000fe200078e0017 */
[----:B------:R-:W-:-:S04]  /*14930*/  PRMT R2, R29, 0x654, R2 ;  /* 0x000006541d027816 */ /* 0x000fc80000000002 */
[----:B------:R1:W-:Y:S01]  /*14940*/  SYNCS.ARRIVE.TRANS64.RED.A1T0 RZ, [R2+URZ], RZ ;  /* 0x000000ff02ff79a7 */ /* 0x0003e2000810043f */
[----:B------:R-:W-:Y:S05]  /*14950*/  @P1 BRA `(.L_x_913) ;  /* 0xffffffec00f81947 */ /* 0x000fea000383ffff */
.L_x_893:
[----:B-1----:R-:W1:Y:S01]  /*14960*/  S2R R2, SR_TID.X ;  /* 0x0000000000027919 */ /* 0x002e620000002100 */
[----:B------:R-:W-:Y:S01]  /*14970*/  BSSY B0, `(.L_x_914) ;  /* 0x0000012000007945 */ /* 0x000fe20003800000 */
[----:B------:R-:W-:Y:S01]  /*14980*/  IMAD.U32 R6, RZ, RZ, UR47 ;  /* 0x0000002fff067e24 */ /* 0x000fe2000f8e00ff */
[----:B-1----:R-:W-:-:S04]  /*14990*/  LOP3.LUT R2, R2, 0x7f, RZ, 0xc0, !PT ;  /* 0x0000007f02027812 */ /* 0x002fc800078ec0ff */
[----:B------:R-:W-:-:S13]  /*149a0*/  ISETP.NE.AND P0, PT, R2, RZ, PT ;  /* 0x000000ff0200720c */ /* 0x000fda0003f05270 */
[----:B------:R-:W-:Y:S05]  /*149b0*/  @P0 BRA `(.L_x_915) ;  /* 0x0000000000340947 */ /* 0x000fea0003800000 */
[----:B------:R-:W1:Y:S01]  /*149c0*/  S2R R7, SR_LANEID ;  /* 0x0000000000077919 */ /* 0x000e620000000000 */
[----:B------:R-:W-:Y:S01]  /*149d0*/  VOTEU.ANY UR4, UPT, PT ;  /* 0x0000000000047886 */ /* 0x000fe200038e0100 */
[----:B0-----:R-:W0:Y:S01]  /*149e0*/  LDC.64 R2, c[0x0][0xc80] ;  /* 0x00032000ff027b82 */ /* 0x001e220000000a00 */
[----:B------:R-:W1:Y:S08]  /*149f0*/  FLO.U32 R0, UR4 ;  /* 0x0000000400007d00 */ /* 0x000e7000080e0000 */
[----:B------:R-:W0:Y:S01]  /*14a00*/  POPC R5, UR4 ;  /* 0x0000000400057d09 */ /* 0x000e220008000000 */
[----:B-1----:R-:W-:-:S13]  /*14a10*/  ISETP.EQ.U32.AND P1, PT, R0, R7, PT ;  /* 0x000000070000720c */ /* 0x002fda0003f22070 */
[----:B0-----:R-:W2:Y:S01]  /*14a20*/  @P1 ATOMG.E.ADD.STRONG.GPU PT, R3, desc[UR50][R2.64], R5 ;  /* 0x00000005020319a8 */ /* 0x001ea200081ee1f2 */
[----:B------:R-:W0:Y:S02]  /*14a30*/  S2R R4, SR_LTMASK ;  /* 0x0000000000047919 */ /* 0x000e240000003900 */
[----:B0-----:R-:W-:-:S04]  /*14a40*/  LOP3.LUT R4, R4, UR4, RZ, 0xc0, !PT ;  /* 0x0000000404047c12 */ /* 0x001fc8000f8ec0ff */
[----:B------:R-:W0:Y:S01]  /*14a50*/  POPC R7, R4 ;  /* 0x0000000400077309 */ /* 0x000e220000000000 */
[----:B--2---:R-:W0:Y:S02]  /*14a60*/  SHFL.IDX PT, R0, R3, R0, 0x1f ;  /* 0x00001f0003007589 */ /* 0x004e2400000e0000 */
[----:B0-----:R-:W-:-:S05]  /*14a70*/  IADD3 R0, R0, UR49, R7 ;  /* 0x0000003100007c10 */ /* 0x001fca000fffe007 */
[----:B------:R1:W-:Y:S02]  /*14a80*/  STL [R1+0xc], R0 ;  /* 0x00000c0001007387 */ /* 0x0003e40000100800 */
.L_x_915:
[----:B------:R-:W-:Y:S05]  /*14a90*/  BSYNC B0 ;  /* 0x0000000000007941 */ /* 0x000fea0003800000 */
.L_x_914:
[----:B------:R-:W-:-:S13]  /*14aa0*/  ISETP.NE.AND P1, PT, R6, 0x3, PT ;  /* 0x000000030600780c */ /* 0x000fda0003f25270 */
[----:B------:R-:W-:Y:S05]  /*14ab0*/  @!P1 BRA `(.L_x_916) ;  /* 0x0000000000049947 */ /* 0x000fea0003800000 */
[----:B------:R-:W-:Y:S01]  /*14ac0*/  BPT.TRAP 0x1 ;  /* 0x000000040000795c */ /* 0x000fe20000300000 */
.L_x_916:
[----:B-1----:R-:W-:Y:S01]  /*14ad0*/  LOP3.LUT R0, R23, 0x1, RZ, 0x3c, !PT ;  /* 0x0000000117007812 */ /* 0x002fe200078e3cff */
[----:B0-----:R-:W-:Y:S01]  /*14ae0*/  IMAD R3, R22, 0x8, R16 ;  /* 0x0000000816037824 */ /* 0x001fe200078e0210 */
[----:B------:R-:W-:Y:S02]  /*14af0*/  BSSY B0, `(.L_x_917) ;  /* 0x0000004000007945 */ /* 0x000fe40003800000 */
[----:B------:R-:W-:-:S04]  /*14b00*/  SHF.L.U32 R0, R0, 0x1f, RZ ;  /* 0x0000001f00007819 */ /* 0x000fc800000006ff */
[----:B------:R-:W0:Y:S02]  /*14b10*/  SYNCS.PHASECHK.TRANS64.TRYWAIT P2, [R3+URZ+0x19c70], R0 ;  /* 0x019c7000030075a7 */ /* 0x000e24000804017f */
[----:B0-----:R-:W-:Y:S05]  /*14b20*/  @!P2 BRA `(.L_x_918) ;  /* 0x0000001c00c0a947 */ /* 0x001fea0003800000 */
.L_x_984:
[----:B------:R-:W-:Y:S05]  /*14b30*/  BSYNC B0 ;  /* 0x0000000000007941 */ /* 0x000fea0003800000 */
.L_x_917:
[----:B------:R-:W-:-:S05]  /*14b40*/  IMAD.U32 R2, RZ, RZ, UR48 ;  /* 0x00000030ff027e24 */ /* 0x000fca000f8e00ff */
[----:B------:R-:W-:-:S13]  /*14b50*/  ISETP.NE.AND P2, PT, R2, 0x3, PT ;  /* 0x000000030200780c */ /* 0x000fda0003f45270 */
[----:B------:R-:W-:Y:S05]  /*14b60*/  @!P2 BRA `(.L_x_919) ;  /* 0x000000000004a947 */ /* 0x000fea0003800000 */
[----:B------:R-:W-:Y:S01]  /*14b70*/  BPT.TRAP 0x1 ;  /* 0x000000040000795c */ /* 0x000fe20000300000 */
.L_x_919:
[----:B0-----:R-:W-:-:S04]  /*14b80*/  SHF.L.U32 R0, R23, 0x1f, RZ ;  /* 0x0000001f17007819 */ /* 0x001fc800000006ff */
[----:B------:R-:W0:Y:S02]  /*14b90*/  SYNCS.PHASECHK.TRANS64.TRYWAIT P2, [R3+URZ+0x19c60], R0 ;  /* 0x019c6000030075a7 */ /* 0x000e24000804017f */
[----:B0-----:R-:W-:Y:S05]  /*14ba0*/  @!P2 BRA `(.L_x_920) ;  /* 0x0000001c00b4a947 */ /* 0x001fea0003800000 */
.L_x_985:
[----:B------:R-:W2:Y:S04]  /*14bb0*/  LDL R4, [R1+0x8] ;  /* 0x0000080001047983 */ /* 0x000ea80000100800 */
[----:B------:R-:W3:Y:S01]  /*14bc0*/  LDL R10, [R1+0x4] ;  /* 0x00000400010a7983 */ /* 0x000ee20000100800 */
[----:B------:R-:W-:Y:S01]  /*14bd0*/  IMAD R2, R22, 0x3000, RZ ;  /* 0x0000300016027824 */ /* 0x000fe200078e02ff */
[----:B------:R-:W-:Y:S05]  /*14be0*/  WARPSYNC.ALL ;  /* 0x0000000000007948 */ /* 0x000fea0003800000 */
[----:B------:R-:W1:Y:S02]  /*14bf0*/  S2R R12, SR_TID.X ;  /* 0x00000000000c7919 */ /* 0x000e640000002100 */
[----:B-1----:R-:W-:Y:S01]  /*14c00*/  LOP3.LUT P2, RZ, R12, 0x4, RZ, 0xc0, !PT ;  /* 0x000000040cff7812 */ /* 0x002fe2000784c0ff */
[----:B------:R-:W-:-:S05]  /*14c10*/  IMAD.MOV.U32 R12, RZ, RZ, 0x40 ;  /* 0x00000040ff0c7424 */ /* 0x000fca00078e00ff */
[----:B------:R-:W-:Y:S02]  /*14c20*/  SEL R12, R12, 0xffffffc0, !P2 ;  /* 0xffffffc00c0c7807 */ /* 0x000fe40005000000 */
[----:B--2---:R-:W-:-:S05]  /*14c30*/  LOP3.LUT R5, R2, R4, RZ, 0xfc, !PT ;  /* 0x0000000402057212 */ /* 0x004fca00078efcff */
[----:B0-----:R-:W-:-:S05]  /*14c40*/  IMAD.IADD R0, R16, 0x1, R5 ;  /* 0x0000000110007824 */ /* 0x001fca00078e0205 */
[----:B------:R-:W0:Y:S02]  /*14c50*/  LDSM.16.MT88.4 R4, [R0+0x9000] ;  /* 0x009000000004783b */ /* 0x000e240000004200 */
[C-C-:B0-----:R-:W-:Y:S02]  /*14c60*/  PRMT R8, R4.reuse, 0x6420, R5.reuse ;  /* 0x0000642004087816 */ /* 0x141fe40000000005 */
[----:B------:R-:W-:Y:S02]  /*14c70*/  PRMT R9, R4, 0x7531, R5 ;  /* 0x0000753104097816 */ /* 0x000fe40000000005 */
[----:B---3--:R-:W-:Y:S02]  /*14c80*/  LOP3.LUT R5, R2, R10, RZ, 0xfc, !PT ;  /* 0x0000000a02057212 */ /* 0x008fe400078efcff */
[C-C-:B------:R-:W-:Y:S02]  /*14c90*/  PRMT R10, R6.reuse, 0x6420, R7.reuse ;  /* 0x00006420060a7816 */ /* 0x140fe40000000007 */
[----:B------:R-:W-:Y:S01]  /*14ca0*/  PRMT R11, R6, 0x7531, R7 ;  /* 0x00007531060b7816 */ /* 0x000fe20000000007 */
[----:B------:R-:W-:-:S05]  /*14cb0*/  IMAD.IADD R2, R16, 0x1, R5 ;  /* 0x0000000110027824 */ /* 0x000fca00078e0205 */
        /* <DEDUP_REMOVED lines=42> */
.L_x_921:
[----:B-1----:R1:W-:Y:S01]  /*14f60*/  SYNCS.ARRIVE.TRANS64.A1T0 RZ, [R3+URZ+0x19c50], RZ ;  /* 0x019c50ff03ff79a7 */ /* 0x0023e2000810003f */
[----:B------:R-:W-:Y:S06]  /*14f70*/  BAR.SYNC.DEFER_BLOCKING 0x2, 0x80 ;  /* 0x0082000000007b1d */ /* 0x000fec0000010000 */
[----:B------:R-:W-:Y:S05]  /*14f80*/  @!P1 BRA `(.L_x_922) ;  /* 0x0000000000049947 */ /* 0x000fea0003800000 */
[----:B------:R-:W-:Y:S01]  /*14f90*/  BPT.TRAP 0x1 ;  /* 0x000000040000795c */ /* 0x000fe20000300000 */
.L_x_922:
[----:B------:R-:W-:Y:S02]  /*14fa0*/  VIADD R0, R3, 0x19c80 ;  /* 0x00019c8003007836 */ /* 0x000fe40000000000 */
[----:B------:R-:W-:-:S03]  /*14fb0*/  VIADD R22, R22, 0x1 ;  /* 0x0000000116167836 */ /* 0x000fc60000000000 */
[----:B------:R-:W-:Y:S02]  /*14fc0*/  PRMT R0, R29, 0x654, R0 ;  /* 0x000006541d007816 */ /* 0x000fe40000000000 */
[C---:B------:R-:W-:Y:S02]  /*14fd0*/  ISETP.NE.AND P1, PT, R22.reuse, 0x2, PT ;  /* 0x000000021600780c */ /* 0x040fe40003f25270 */
[----:B------:R2:W-:Y:S02]  /*14fe0*/  SYNCS.ARRIVE.TRANS64.RED.A1T0 RZ, [R0+URZ], RZ ;  /* 0x000000ff00ff79a7 */ /* 0x0005e4000810043f */
[----:B0-----:R-:W-:Y:S02]  /*14ff0*/  SEL R2, RZ, 0x1, P1 ;  /* 0x00000001ff027807 */ /* 0x001fe40000800000 */
[----:B------:R-:W-:Y:S02]  /*15000*/  SEL R22, R22, RZ, P1 ;  /* 0x000000ff16167207 */ /* 0x000fe40000800000 */
[----:B------:R-:W-:-:S07]  /*15010*/  LOP3.LUT R23, R23, R2, RZ, 0x3c, !PT ;  /* 0x0000000217177212 */ /* 0x000fce00078e3cff */
.L_x_863:
[----:B------:R-:W-:Y:S05]  /*15020*/  BSYNC B7 ;  /* 0x0000000000077941 */ /* 0x000fea0003800000 */
.L_x_861:
[----:B------:R3:W5:Y:S01]  /*15030*/  LDL R2, [R1+0xc] ;  /* 0x00000c0001027983 */ /* 0x0007620000100800 */
[----:B------:R-:W-:-:S13]  /*15040*/  LOP3.LUT P1, RZ, R17, 0x800, RZ, 0xc0, !PT ;  /* 0x0000080011ff7812 */ /* 0x000fda000782c0ff */
[----:B---3--:R-:W-:Y:S05]  /*15050*/  @!P1 BRA `(.L_x_923) ;  /* 0x0000000000249947 */ /* 0x008fea0003800000 */
[----:B------:R-:W3:Y:S08]  /*15060*/  S2UR UR4, SR_CgaCtaId ;  /* 0x00000000000479c3 */ /* 0x000ef00000008800 */
[----:B------:R-:W-:Y:S01]  /*15070*/  BAR.SYNC.DEFER_BLOCKING 0x5, 0x200 ;  /* 0x0148000000007b1d */ /* 0x000fe20000010000 */
[----:B------:R-:W-:Y:S01]  /*15080*/  MOV R16, 0x400 ;  /* 0x0000040000107802 */ /* 0x000fe20000000f00 */
[----:B---3--:R-:W-:-:S05]  /*15090*/  IMAD.U32 R29, RZ, RZ, UR4 ;  /* 0x00000004ff1d7e24 */ /* 0x008fca000f8e00ff */
[----:B------:R-:W-:-:S05]  /*150a0*/  LEA R16, R29, R16, 0x18 ;  /* 0x000000101d107211 */ /* 0x000fca00078ec0ff */
[----:B-----5:R-:W3:Y:S04]  /*150b0*/  LDS R2, [R16+0x19cd0] ;  /* 0x019cd00010027984 */ /* 0x020ee80000000800 */
[----:B---3--:R3:W-:Y:S01]  /*150c0*/  STL [R1+0xc], R2 ;  /* 0x00000c0201007387 */ /* 0x0087e20000100800 */
[----:B------:R-:W-:Y:S06]  /*150d0*/  BAR.ARV 0x4, 0x200 ;  /* 0x0108000000007b1d */ /* 0x000fec0000002000 */
[----:B------:R-:W-:Y:S05]  /*150e0*/  BRA `(.L_x_924) ;  /* 0x0000000000207947 */ /* 0x000fea0003800000 */
.L_x_923:
[----:B------:R-:W3:Y:S01]  /*150f0*/  @!P0 S2R R29, SR_CgaCtaId ;  /* 0x00000000001d8919 */ /* 0x000ee20000008800 */
[----:B0-2---:R-:W-:Y:S01]  /*15100*/  @!P0 MOV R0, 0x400 ;  /* 0x0000040000008802 */ /* 0x005fe20000000f00 */
[----:B------:R-:W-:Y:S03]  /*15110*/  BAR.SYNC.DEFER_BLOCKING 0x4, 0x200 ;  /* 0x0108000000007b1d */ /* 0x000fe60000010000 */
[----:B---3--:R-:W-:-:S03]  /*15120*/  @!P0 LEA R16, R29, R0, 0x18 ;  /* 0x000000001d108211 */ /* 0x008fc600078ec0ff */
[----:B-----5:R-:W0:Y:S04]  /*15130*/  SHFL.IDX PT, R0, R2, RZ, 0x1f ;  /* 0x00001fff02007589 */ /* 0x020e2800000e0000 */
[----:B------:R4:W-:Y:S04]  /*15140*/  @!P0 STS [R16+0x19cd0], R2 ;  /* 0x019cd00210008388 */ /* 0x0009e80000000800 */
[----:B0-----:R4:W-:Y:S01]  /*15150*/  STL [R1+0xc], R0 ;  /* 0x00000c0001007387 */ /* 0x0019e20000100800 */
[----:B------:R-:W-:Y:S06]  /*15160*/  BAR.ARV 0x5, 0x200 ;  /* 0x0148000000007b1d */ /* 0x000fec0000002000 */
.L_x_924:
[----:B0-2-4-:R-:W2:Y:S01]  /*15170*/  LDL R0, [R1+0xc] ;  /* 0x00000c0001007983 */ /* 0x015ea20000100800 */
[----:B------:R-:W-:Y:S02]  /*15180*/  ULDC UR4, c[0x0][0xc38] ;  /* 0x00030e0000047ab9 */ /* 0x000fe40000000800 */
[----:B--2---:R-:W-:-:S13]  /*15190*/  ISETP.GE.AND P0, PT, R0, UR4, PT ;  /* 0x0000000400007c0c */ /* 0x004fda000bf06270 */
[----:B------:R-:W-:Y:S05]  /*151a0*/  @!P0 BRA `(.L_x_925) ;  /* 0xffffffc000888947 */ /* 0x000fea000383ffff */
.L_x_852:
[----:B------:R-:W2:Y:S01]  /*151b0*/  LDL.LU R0, [R1+0x14] ;  /* 0x0000140001007983 */ /* 0x000ea20000300800 */
[----:B------:R-:W-:Y:S01]  /*151c0*/  BSSY B0, `(.L_x_926) ;  /* 0x000000b000007945 */ /* 0x000fe20003800000 */
[----:B------:R-:W0:Y:S01]  /*151d0*/  S2R R5, SR_CgaCtaId ;  /* 0x0000000000057919 */ /* 0x000e220000008800 */
[----:B--2---:R-:W-:-:S05]  /*151e0*/  VIADD R0, R0, 0x1 ;  /* 0x0000000100007836 */ /* 0x004fca0000000000 */
[----:B---3--:R-:W-:-:S04]  /*151f0*/  LEA.HI R2, R0, R0, RZ, 0x1 ;  /* 0x0000000000027211 */ /* 0x008fc800078f08ff */
[----:B-1----:R-:W-:Y:S02]  /*15200*/  LOP3.LUT R3, R2, 0xfffffffe, RZ, 0xc0, !PT ;  /* 0xfffffffe02037812 */ /* 0x002fe400078ec0ff */
[----:B------:R-:W-:-:S03]  /*15210*/  MOV R2, 0x400 ;  /* 0x0000040000027802 */ /* 0x000fc60000000f00 */
[----:B------:R-:W-:Y:S01]  /*15220*/  IMAD.IADD R0, R0, 0x1, -R3 ;  /* 0x0000000100007824 */ /* 0x000fe200078e0a03 */
[----:B0-----:R-:W-:-:S04]  /*15230*/  LEA R5, R5, R2, 0x18 ;  /* 0x0000000205057211 */ /* 0x001fc800078ec0ff */
[----:B------:R-:W-:-:S04]  /*15240*/  SHF.L.U32 R0, R0, 0x1f, RZ ;  /* 0x0000001f00007819 */ /* 0x000fc800000006ff */
[----:B------:R-:W0:Y:S02]  /*15250*/  SYNCS.PHASECHK.TRANS64.TRYWAIT P0, [R5+URZ+0x19c20], R0 ;  /* 0x019c2000050075a7 */ /* 0x000e24000800017f */
[----:B0-----:R-:W-:Y:S05]  /*15260*/  @!P0 BRA `(.L_x_927) ;  /* 0x0000001800188947 */ /* 0x001fea0003800000 */
.L_x_986:
[----:B------:R-:W-:Y:S05]  /*15270*/  BSYNC B0 ;  /* 0x0000000000007941 */ /* 0x000fea0003800000 */
.L_x_926:
[----:B------:R-:W-:-:S03]  /*15280*/  UMOV UR4, 0xffffffff ;  /* 0xffffffff00047882 */ /* 0x000fc60000000000 */
[----:B------:R-:W-:Y:S05]  /*15290*/  BRA.DIV UR4, `(.L_x_928) ;  /* 0x0000001a04207947 */ /* 0x000fea000b800000 */
[----:B0-----:R-:W0:Y:S02]  /*152a0*/  S2R R0, SR_TID.X ;  /* 0x0000000000007919 */ /* 0x001e240000002100 */
[----:B0-----:R-:W-:-:S04]  /*152b0*/  SHF.R.U32.HI R0, RZ, 0x5, R0 ;  /* 0x00000005ff007819 */ /* 0x001fc80000011600 */
[----:B------:R-:W-:-:S05]  /*152c0*/  LOP3.LUT R0, R0, 0x3, RZ, 0xc0, !PT ;  /* 0x0000000300007812 */ /* 0x000fca00078ec0ff */
[----:B------:R0:W1:Y:S02]  /*152d0*/  SHFL.IDX PT, R14, R0, RZ, 0x1f ;  /* 0x00001fff000e7589 */ /* 0x00006400000e0000 */
.L_x_989:
[----:B-1----:R-:W-:Y:S01]  /*152e0*/  ISETP.NE.AND P0, PT, R14, RZ, PT ;  /* 0x000000ff0e00720c */ /* 0x002fe20003f05270 */
[----:B------:R-:W-:-:S12]  /*152f0*/  BSSY B0, `(.L_x_929) ;  /* 0x000002c000007945 */ /* 0x000fd80003800000 */
[----:B------:R-:W-:Y:S05]  /*15300*/  @P0 BRA `(.L_x_930) ;  /* 0x0000000000a80947 */ /* 0x000fea0003800000 */
[----:B------:R-:W-:-:S03]  /*15310*/  UMOV UR4, 0xffffffff ;  /* 0xffffffff00047882 */ /* 0x000fc60000000000 */
[----:B------:R-:W-:Y:S05]  /*15320*/  BRA.DIV UR4, `(.L_x_931) ;  /* 0x0000001a04307947 */ /* 0x000fea000b800000 */
[----:B------:R-:W-:-:S13]  /*15330*/  ELECT P6, URZ, PT ;  /* 0x00000000003f782f */ /* 0x000fda00038c0000 */
.L_x_992:
[----:B------:R-:W-:Y:S05]  /*15340*/  @!P6 BRA `(.L_x_930) ;  /* 0x000000000098e947 */ /* 0x000fea0003800000 */
[----:B------:R-:W-:-:S06]  /*15350*/  ULOP3.LUT UR4, UR39, 0x2, URZ, 0xfc, !UPT ;  /* 0x0000000227047892 */ /* 0x000fcc000f8efc3f */
[----:B0-----:R-:W-:-:S05]  /*15360*/  IMAD.U32 R0, RZ, RZ, UR4 ;  /* 0x00000004ff007e24 */ /* 0x001fca000f8e00ff */
[----:B------:R-:W-:-:S13]  /*15370*/  ISETP.NE.AND P0, PT, R0, 0x3, PT ;  /* 0x000000030000780c */ /* 0x000fda0003f05270 */
[----:B------:R-:W-:Y:S05]  /*15380*/  @!P0 BRA `(.L_x_932) ;  /* 0x0000000000048947 */ /* 0x000fea0003800000 */
[----:B------:R-:W-:Y:S01]  /*15390*/  BPT.TRAP 0x1 ;  /* 0x000000040000795c */ /* 0x000fe20000300000 */
.L_x_932:
[C---:B------:R-:W-:Y:S01]  /*153a0*/  IMAD R3, R22.reuse, 0x8, R5 ;  /* 0x0000000816037824 */ /* 0x040fe200078e0205 */
[----:B------:R-:W-:Y:S01]  /*153b0*/  SHF.L.U32 R2, R23, 0x1f, RZ ;  /* 0x0000001f17027819 */ /* 0x000fe200000006ff */
[----:B------:R-:W-:-:S03]  /*153c0*/  VIADD R22, R22, 0x1 ;  /* 0x0000000116167836 */ /* 0x000fc60000000000 */
[----:B------:R-:W0:Y:S02]  /*153d0*/  SYNCS.PHASECHK.TRANS64.TRYWAIT P1, [R3+URZ+0x19c40], R2 ;  /* 0x019c4002030075a7 */ /* 0x000e24000802017f */
[----:B------:R-:W-:-:S04]  /*153e0*/  ISETP.NE.AND P2, PT, R22, 0x2, PT ;  /* 0x000000021600780c */ /* 0x000fc80003f45270 */
[----:B------:R-:W-:Y:S01]  /*153f0*/  SEL R0, RZ, 0x1, P2 ;  /* 0x00000001ff007807 */ /* 0x000fe20001000000 */
[----:B0-----:R-:W-:Y:S08]  /*15400*/  @!P1 BRA `(.L_x_933) ;  /* 0x0000001800189947 */ /* 0x001ff00003800000 */
.L_x_993:
[----:B------:R-:W-:Y:S02]  /*15410*/  SEL R22, R22, RZ, P2 ;  /* 0x000000ff16167207 */ /* 0x000fe40001000000 */
[----:B------:R-:W-:Y:S01]  /*15420*/  LOP3.LUT R0, R23, R0, RZ, 0x3c, !PT ;  /* 0x0000000017007212 */ /* 0x000fe200078e3cff */
[----:B------:R-:W-:Y:S06]  /*15430*/  @!P0 BRA `(.L_x_934) ;  /* 0x0000000000048947 */ /* 0x000fec0003800000 */
[----:B------:R-:W-:Y:S01]  /*15440*/  BPT.TRAP 0x1 ;  /* 0x000000040000795c */ /* 0x000fe20000300000 */
.L_x_934:
[----:B------:R-:W-:Y:S01]  /*15450*/  IMAD R5, R22, 0x8, R5 ;  /* 0x0000000816057824 */ /* 0x000fe200078e0205 */
[----:B------:R-:W-:-:S04]  /*15460*/  SHF.L.U32 R0, R0, 0x1f, RZ ;  /* 0x0000001f00007819 */ /* 0x000fc800000006ff */
[----:B------:R-:W1:Y:S02]  /*15470*/  SYNCS.PHASECHK.TRANS64.TRYWAIT P1, [R5+URZ+0x19c40], R0 ;  /* 0x019c4000050075a7 */ /* 0x000e64000802017f */
[----:B-1----:R-:W-:Y:S05]  /*15480*/  @!P1 BRA `(.L_x_935) ;  /* 0x00000018000c9947 */ /* 0x002fea0003800000 */
.L_x_994:
[----:B------:R-:W-:Y:S05]  /*15490*/  @!P0 BRA `(.L_x_936) ;  /* 0x0000000000048947 */ /* 0x000fea0003800000 */
[----:B------:R-:W-:Y:S01]  /*154a0*/  BPT.TRAP 0x1 ;  /* 0x000000040000795c */ /* 0x000fe20000300000 */
.L_x_936:
[----:B------:R-:W2:Y:S02]  /*154b0*/  SYNCS.PHASECHK.TRANS64.TRYWAIT P1, [R3+URZ+0x19c60], R2 ;  /* 0x019c6002030075a7 */ /* 0x000ea4000802017f */
[----:B--2---:R-:W-:Y:S05]  /*154c0*/  @!P1 BRA `(.L_x_937) ;  /* 0x0000001800109947 */ /* 0x004fea0003800000 */
.L_x_995:
[----:B------:R-:W-:Y:S05]  /*154d0*/  @!P0 BRA `(.L_x_938) ;  /* 0x0000000000048947 */ /* 0x000fea0003800000 */
[----:B------:R-:W-:Y:S01]  /*154e0*/  BPT.TRAP 0x1 ;  /* 0x000000040000795c */ /* 0x000fe20000300000 */
.L_x_938:
[----:B------:R-:W3:Y:S02]  /*154f0*/  SYNCS.PHASECHK.TRANS64.TRYWAIT P1, [R5+URZ+0x19c60], R0 ;  /* 0x019c6000050075a7 */ /* 0x000ee4000802017f */
[----:B---3--:R-:W-:Y:S05]  /*15500*/  @!P1 BRA `(.L_x_939) ;  /* 0x0000001800149947 */ /* 0x008fea0003800000 */
.L_x_996:
[----:B------:R-:W-:Y:S05]  /*15510*/  @!P0 BRA `(.L_x_940) ;  /* 0x0000000000048947 */ /* 0x000fea0003800000 */
[----:B------:R-:W-:Y:S01]  /*15520*/  BPT.TRAP 0x1 ;  /* 0x000000040000795c */ /* 0x000fe20000300000 */
.L_x_940:
[----:B------:R-:W4:Y:S02]  /*15530*/  SYNCS.PHASECHK.TRANS64.TRYWAIT P1, [R3+URZ+0x19c80], R2 ;  /* 0x019c8002030075a7 */ /* 0x000f24000802017f */
[----:B----4-:R-:W-:Y:S05]  /*15540*/  @!P1 BRA `(.L_x_941) ;  /* 0x0000001800189947 */ /* 0x010fea0003800000 */
.L_x_997:
[----:B------:R-:W-:Y:S05]  /*15550*/  @!P0 BRA `(.L_x_942) ;  /* 0x0000000000048947 */ /* 0x000fea0003800000 */
[----:B------:R-:W-:Y:S01]  /*15560*/  BPT.TRAP 0x1 ;  /* 0x000000040000795c */ /* 0x000fe20000300000 */
.L_x_942:
[----:B------:R0:W0:Y:S02]  /*15570*/  SYNCS.PHASECHK.TRANS64.TRYWAIT P0, [R5+URZ+0x19c80], R0 ;  /* 0x019c8000050075a7 */ /* 0x000024000800017f */
[----:B0-----:R-:W-:Y:S05]  /*15580*/  @!P0 NANOSLEEP.SYNCS 0x989680 ;  /* 0x009896800000895d */ /* 0x001fea0003900000 */
[----:B------:R-:W0:Y:S02]  /*15590*/  @!P0 SYNCS.PHASECHK.TRANS64 P0, [R5+URZ+0x19c80], R0 ;  /* 0x019c8000050085a7 */ /* 0x000e24000800007f */
[----:B0-----:R-:W-:Y:S05]  /*155a0*/  @!P0 BRA `(.L_x_942) ;  /* 0xfffffffc00f08947 */ /* 0x001fea000383ffff */
.L_x_930:
[----:B------:R-:W-:Y:S05]  /*155b0*/  BSYNC B0 ;  /* 0x0000000000007941 */ /* 0x000fea0003800000 */
.L_x_929:
[----:B------:R-:W-:Y:S05]  /*155c0*/  EXIT ;  /* 0x000000000000794d */ /* 0x000fea0003800000 */
.L_x_765:
[----:B0-----:R-:W-:-:S04]  /*155d0*/  IMAD.U32 R3, RZ, RZ, UR46 ;  /* 0x0000002eff037e24 */ /* 0x001fc8000f8e00ff */
[----:B------:R0:W1:Y:S03]  /*155e0*/  SYNCS.PHASECHK.TRANS64.TRYWAIT P1, [R3+URZ+0x19c00], R6 ;  /* 0x019c0006030075a7 */ /* 0x000066000802017f */
[----:B-1----:R-:W-:Y:S05]  /*155f0*/  @!P1 NANOSLEEP.SYNCS 0x989680 ;  /* 0x009896800000995d */ /* 0x002fea0003900000 */
[----:B------:R-:W1:Y:S02]  /*15600*/  @!P1 SYNCS.PHASECHK.TRANS64 P1, [R3+URZ+0x19c00], R6 ;  /* 0x019c0006030095a7 */ /* 0x000e64000802007f */
[----:B-1----:R-:W-:Y:S05]  /*15610*/  @!P1 BRA `(.L_x_765) ;  /* 0xfffffffc00ec9947 */ /* 0x002fea000383ffff */
[----:B------:R-:W-:Y:S05]  /*15620*/  BRA `(.L_x_943) ;  /* 0xfffffec400707947 */ /* 0x000fea000383ffff */
.L_x_769:
[----:B-1----:R1:W2:Y:S02]  /*15630*/  SYNCS.PHASECHK.TRANS64.TRYWAIT P1, [R12+URZ+0x19c30], R3 ;  /* 0x019c30030c0075a7 */ /* 0x0022a4000802017f */
[----:B--2---:R-:W-:Y:S05]  /*15640*/  @!P1 NANOSLEEP.SYNCS 0x989680 ;  /* 0x009896800000995d */ /* 0x004fea0003900000 */
[----:B------:R-:W2:Y:S02]  /*15650*/  @!P1 SYNCS.PHASECHK.TRANS64 P1, [R12+URZ+0x19c30], R3 ;  /* 0x019c30030c0095a7 */ /* 0x000ea4000802007f */
[----:B--2---:R-:W-:Y:S05]  /*15660*/  @!P1 BRA `(.L_x_769) ;  /* 0xfffffffc00f09947 */ /* 0x004fea000383ffff */
[----:B------:R-:W-:Y:S05]  /*15670*/  BRA `(.L_x_768) ;  /* 0xfffffec4008c7947 */ /* 0x000fea000383ffff */
.L_x_786:
[----:B-1----:R-:W-:-:S04]  /*15680*/  IMAD.U32 R8, RZ, RZ, UR20 ;  /* 0x00000014ff087e24 */ /* 0x002fc8000f8e00ff */
[----:B------:R1:W2:Y:S03]  /*15690*/  SYNCS.PHASECHK.TRANS64.TRYWAIT P1, [R8+URZ+0x19c30], R7 ;  /* 0x019c3007080075a7 */ /* 0x0002a6000802017f */
[----:B--2---:R-:W-:Y:S05]  /*156a0*/  @!P1 NANOSLEEP.SYNCS 0x989680 ;  /* 0x009896800000995d */ /* 0x004fea0003900000 */
[----:B------:R-:W2:Y:S02]  /*156b0*/  @!P1 SYNCS.PHASECHK.TRANS64 P1, [R8+URZ+0x19c30], R7 ;  /* 0x019c3007080095a7 */ /* 0x000ea4000802007f */
[----:B--2---:R-:W-:Y:S05]  /*156c0*/  @!P1 BRA `(.L_x_786) ;  /* 0xfffffffc00ec9947 */ /* 0x004fea000383ffff */
[----:B------:R-:W-:Y:S05]  /*156d0*/  BRA `(.L_x_785) ;  /* 0xffffff0000247947 */ /* 0x000fea000383ffff */
.L_x_790:
[----:B-1----:R-:W-:-:S04]  /*156e0*/  IMAD.U32 R8, RZ, RZ, UR11 ;  /* 0x0000000bff087e24 */ /* 0x002fc8000f8e00ff */
[----:B------:R1:W2:Y:S03]  /*156f0*/  SYNCS.PHASECHK.TRANS64.TRYWAIT P1, [R8+URZ+0x19c50], R7 ;  /* 0x019c5007080075a7 */ /* 0x0002a6000802017f */
[----:B--2---:R-:W-:Y:S05]  /*15700*/  @!P1 NANOSLEEP.SYNCS 0x989680 ;  /* 0x009896800000995d */ /* 0x004fea0003900000 */
[----:B------:R-:W2:Y:S02]  /*15710*/  @!P1 SYNCS.PHASECHK.TRANS64 P1, [R8+URZ+0x19c50], R7 ;  /* 0x019c5007080095a7 */ /* 0x000ea4000802007f */
[----:B--2---:R-:W-:Y:S05]  /*15720*/  @!P1 BRA `(.L_x_790) ;  /* 0xfffffffc00ec9947 */ /* 0x004fea000383ffff */
[----:B------:R-:W-:Y:S05]  /*15730*/  BRA `(.L_x_789) ;  /* 0xffffff0000747947 */ /* 0x000fea000383ffff */
.L_x_809:
[----:B-1----:R-:W-:-:S04]  /*15740*/  IMAD.U32 R10, RZ, RZ, UR6 ;  /* 0x00000006ff0a7e24 */ /* 0x002fc8000f8e00ff */
[----:B------:R1:W2:Y:S03]  /*15750*/  SYNCS.PHASECHK.TRANS64.TRYWAIT P1, [R10+URZ+0x19c30], R7 ;  /* 0x019c30070a0075a7 */ /* 0x0002a6000802017f */
[----:B--2---:R-:W-:Y:S05]  /*15760*/  @!P1 NANOSLEEP.SYNCS 0x989680 ;  /* 0x009896800000995d */ /* 0x004fea0003900000 */
[----:B------:R-:W2:Y:S02]  /*15770*/  @!P1 SYNCS.PHASECHK.TRANS64 P1, [R10+URZ+0x19c30], R7 ;  /* 0x019c30070a0095a7 */ /* 0x000ea4000802007f */
[----:B--2---:R-:W-:Y:S05]  /*15780*/  @!P1 BRA `(.L_x_809) ;  /* 0xfffffffc00ec9947 */ /* 0x004fea000383ffff */
[----:B------:R-:W-:Y:S05]  /*15790*/  BRA `(.L_x_808) ;  /* 0xffffff3400c47947 */ /* 0x000fea000383ffff */
.L_x_813:
[----:B-1----:R-:W-:-:S04]  /*157a0*/  IMAD.U32 R10, RZ, RZ, UR11 ;  /* 0x0000000bff0a7e24 */ /* 0x002fc8000f8e00ff */
[----:B------:R1:W2:Y:S03]  /*157b0*/  SYNCS.PHASECHK.TRANS64.TRYWAIT P1, [R10+URZ+0x19c50], R7 ;  /* 0x019c50070a0075a7 */ /* 0x0002a6000802017f */
[----:B--2---:R-:W-:Y:S05]  /*157c0*/  @!P1 NANOSLEEP.SYNCS 0x989680 ;  /* 0x009896800000995d */ /* 0x004fea0003900000 */
[----:B------:R-:W2:Y:S02]  /*157d0*/  @!P1 SYNCS.PHASECHK.TRANS64 P1, [R10+URZ+0x19c50], R7 ;  /* 0x019c50070a0095a7 */ /* 0x000ea4000802007f */
[----:B--2---:R-:W-:Y:S05]  /*157e0*/  @!P1 BRA `(.L_x_813) ;  /* 0xfffffffc00ec9947 */ /* 0x004fea000383ffff */
[----:B------:R-:W-:Y:S05]  /*157f0*/  BRA `(.L_x_812) ;  /* 0xffffff3800147947 */ /* 0x000fea000383ffff */
.L_x_821:
[----:B-1----:R-:W-:-:S04]  /*15800*/  IMAD.U32 R8, RZ, RZ, UR6 ;  /* 0x00000006ff087e24 */ /* 0x002fc8000f8e00ff */
[----:B------:R1:W2:Y:S03]  /*15810*/  SYNCS.PHASECHK.TRANS64.TRYWAIT P1, [R8+URZ+0x19c30], R7 ;  /* 0x019c3007080075a7 */ /* 0x0002a6000802017f */
[----:B--2---:R-:W-:Y:S05]  /*15820*/  @!P1 NANOSLEEP.SYNCS 0x989680 ;  /* 0x009896800000995d */ /* 0x004fea0003900000 */
[----:B------:R-:W2:Y:S02]  /*15830*/  @!P1 SYNCS.PHASECHK.TRANS64 P1, [R8+URZ+0x19c30], R7 ;  /* 0x019c3007080095a7 */ /* 0x000ea4000802007f */
[----:B--2---:R-:W-:Y:S05]  /*15840*/  @!P1 BRA `(.L_x_821) ;  /* 0xfffffffc00ec9947 */ /* 0x004fea000383ffff */
[----:B------:R-:W-:Y:S05]  /*15850*/  BRA `(.L_x_820) ;  /* 0xffffff5800a07947 */ /* 0x000fea000383ffff */
.L_x_825:
[----:B-1----:R-:W-:-:S04]  /*15860*/  IMAD.U32 R8, RZ, RZ, UR11 ;  /* 0x0000000bff087e24 */ /* 0x002fc8000f8e00ff */
[----:B------:R1:W2:Y:S03]  /*15870*/  SYNCS.PHASECHK.TRANS64.TRYWAIT P1, [R8+URZ+0x19c50], R7 ;  /* 0x019c5007080075a7 */ /* 0x0002a6000802017f */
[----:B--2---:R-:W-:Y:S05]  /*15880*/  @!P1 NANOSLEEP.SYNCS 0x989680 ;  /* 0x009896800000995d */ /* 0x004fea0003900000 */
[----:B------:R-:W2:Y:S02]  /*15890*/  @!P1 SYNCS.PHASECHK.TRANS64 P1, [R8+URZ+0x19c50], R7 ;  /* 0x019c5007080095a7 */ /* 0x000ea4000802007f */
[----:B--2---:R-:W-:Y:S05]  /*158a0*/  @!P1 BRA `(.L_x_825) ;  /* 0xfffffffc00ec9947 */ /* 0x004fea000383ffff */
[----:B------:R-:W-:Y:S05]  /*158b0*/  BRA `(.L_x_824) ;  /* 0xffffff5800f07947 */ /* 0x000fea000383ffff */
.L_x_840:
[----:B-1----:R-:W-:-:S04]  /*158c0*/  IMAD.U32 R5, RZ, RZ, UR14 ;  /* 0x0000000eff057e24 */ /* 0x002fc8000f8e00ff */
[----:B------:R1:W2:Y:S03]  /*158d0*/  SYNCS.PHASECHK.TRANS64.TRYWAIT P1, [R5+URZ+0x19c50], R0 ;  /* 0x019c5000050075a7 */ /* 0x0002a6000802017f */
[----:B--2---:R-:W-:Y:S05]  /*158e0*/  @!P1 NANOSLEEP.SYNCS 0x989680 ;  /* 0x009896800000995d */ /* 0x004fea0003900000 */
[----:B------:R-:W2:Y:S02]  /*158f0*/  @!P1 SYNCS.PHASECHK.TRANS64 P1, [R5+URZ+0x19c50], R0 ;  /* 0x019c5000050095a7 */ /* 0x000ea4000802007f */
[----:B--2---:R-:W-:Y:S05]  /*15900*/  @!P1 BRA `(.L_x_840) ;  /* 0xfffffffc00ec9947 */ /* 0x004fea000383ffff */
[----:B------:R-:W-:Y:S05]  /*15910*/  BRA `(.L_x_839) ;  /* 0xffffff8c008c7947 */ /* 0x000fea000383ffff */
.L_x_872:
        /* <DEDUP_REMOVED lines=10> */
.L_x_944:
[----:B------:R-:W-:Y:S05]  /*159c0*/  BRA `(.L_x_945) ;  /* 0xffffffc800607947 */ /* 0x000fea000383ffff */
.L_x_875:
[----:B0-----:R0:W1:Y:S02]  /*159d0*/  SYNCS.PHASECHK.TRANS64.TRYWAIT P0, [R4+URZ+0x19c80], R21 ;  /* 0x019c8015040075a7 */ /* 0x001064000800017f */
[----:B-1----:R-:W-:Y:S05]  /*159e0*/  @!P0 NANOSLEEP.SYNCS 0x989680 ;  /* 0x009896800000895d */ /* 0x002fea0003900000 */
[----:B------:R-:W1:Y:S02]  /*159f0*/  @!P0 SYNCS.PHASECHK.TRANS64 P0, [R4+URZ+0x19c80], R21 ;  /* 0x019c8015040085a7 */ /* 0x000e64000800007f */
[----:B-1----:R-:W-:Y:S05]  /*15a00*/  @!P0 BRA `(.L_x_875) ;  /* 0xfffffffc00f08947 */ /* 0x002fea000383ffff */
[----:B------:R-:W-:Y:S05]  /*15a10*/  BRA `(.L_x_946) ;  /* 0xffffffcc00047947 */ /* 0x000fea000383ffff */
.L_x_876:
[----:B------:R-:W-:Y:S01]  /*15a20*/  BSSY B0, `(.L_x_947) ;  /* 0x0000008000007945 */ /* 0x000fe20003800000 */
[----:B------:R-:W-:Y:S02]  /*15a30*/  IMAD.MOV.U32 R13, RZ, RZ, R9 ;  /* 0x000000ffff0d7224 */ /* 0x000fe400078e0009 */
[----:B------:R-:W-:Y:S02]  /*15a40*/  IMAD.MOV.U32 R12, RZ, RZ, RZ ;  /* 0x000000ffff0c7224 */ /* 0x000fe400078e00ff */
[----:B------:R-:W-:Y:S02]  /*15a50*/  IMAD.MOV.U32 R11, RZ, RZ, 0x1e1f ;  /* 0x00001e1fff0b7424 */ /* 0x000fe400078e00ff */
[----:B------:R-:W-:-:S07]  /*15a60*/  IMAD.MOV.U32 R15, RZ, RZ, -0x1 ;  /* 0xffffffffff0f7424 */ /* 0x000fce00078e00ff */
[----:B0-----:R-:W-:Y:S05]  /*15a70*/  WARPSYNC.COLLECTIVE R15, `(.L_x_948) ;  /* 0x000000000f087348 */ /* 0x001fea0003c00000 */
[----:B------:R1:W2:Y:S02]  /*15a80*/  SHFL.IDX P6, R14, R13, R12, R11 ;  /* 0x0000000c0d0e7389 */ /* 0x0002a400000c000b */
[----:B012---:R-:W-:Y:S01]  /*15a90*/  ENDCOLLECTIVE ;  /* 0x000000000000791b */ /* 0x007fe20003800000 */
.L_x_948:
[----:B------:R-:W-:Y:S05]  /*15aa0*/  BSYNC B0 ;  /* 0x0000000000007941 */ /* 0x000fea0003800000 */
.L_x_947:
[----:B------:R-:W-:Y:S01]  /*15ab0*/  IMAD.MOV.U32 R13, RZ, RZ, R8 ;  /* 0x000000ffff0d7224 */ /* 0x000fe200078e0008 */
[----:B------:R-:W-:Y:S01]  /*15ac0*/  ISETP.GE.AND P3, PT, R7, 0x41, PT ;  /* 0x000000410700780c */ /* 0x000fe20003f66270 */
[----:B------:R-:W-:Y:S02]  /*15ad0*/  IMAD.MOV.U32 R12, RZ, RZ, RZ ;  /* 0x000000ffff0c7224 */ /* 0x000fe400078e00ff */
[----:B------:R-:W-:Y:S02]  /*15ae0*/  IMAD.MOV.U32 R11, RZ, RZ, 0x1e1f ;  /* 0x00001e1fff0b7424 */ /* 0x000fe400078e00ff */
[----:B------:R-:W-:Y:S02]  /*15af0*/  IMAD.MOV.U32 R15, RZ, RZ, -0x1 ;  /* 0xffffffffff0f7424 */ /* 0x000fe400078e00ff */
[----:B------:R-:W-:-:S07]  /*15b00*/  IMAD.MOV.U32 R0, RZ, RZ, R14 ;  /* 0x000000ffff007224 */ /* 0x000fce00078e000e */
[----:B------:R-:W-:Y:S05]  /*15b10*/  WARPSYNC.COLLECTIVE R15, `(.L_x_949) ;  /* 0x000000000f087348 */ /* 0x000fea0003c00000 */
[----:B------:R0:W1:Y:S02]  /*15b20*/  SHFL.IDX P6, R14, R13, R12, R11 ;  /* 0x0000000c0d0e7389 */ /* 0x00006400000c000b */
[----:B01----:R-:W-:Y:S01]  /*15b30*/  ENDCOLLECTIVE ;  /* 0x000000000000791b */ /* 0x003fe20003800000 */
.L_x_949:
[----:B------:R-:W-:Y:S02]  /*15b40*/  IMAD.MOV.U32 R13, RZ, RZ, R9 ;  /* 0x000000ffff0d7224 */ /* 0x000fe400078e0009 */
[----:B------:R-:W-:Y:S02]  /*15b50*/  IMAD.MOV.U32 R12, RZ, RZ, 0x1 ;  /* 0x00000001ff0c7424 */ /* 0x000fe400078e00ff */
[----:B------:R-:W-:-:S07]  /*15b60*/  IMAD.MOV.U32 R2, RZ, RZ, R14 ;  /* 0x000000ffff027224 */ /* 0x000fce00078e000e */
[----:B------:R-:W-:Y:S05]  /*15b70*/  WARPSYNC.COLLECTIVE R15, `(.L_x_950) ;  /* 0x000000000f087348 */ /* 0x000fea0003c00000 */
[----:B------:R0:W1:Y:S02]  /*15b80*/  SHFL.IDX P6, R14, R13, R12, R11 ;  /* 0x0000000c0d0e7389 */ /* 0x00006400000c000b */
[----:B01----:R-:W-:Y:S01]  /*15b90*/  ENDCOLLECTIVE ;  /* 0x000000000000791b */ /* 0x003fe20003800000 */
.L_x_950:
[----:B------:R-:W-:-:S05]  /*15ba0*/  IADD3 R2, P0, R26, R2, RZ ;  /* 0x000000021a027210 */ /* 0x000fca0007f1e0ff */
[----:B------:R-:W-:Y:S01]  /*15bb0*/  IMAD.X R3, RZ, RZ, R0, P0 ;  /* 0x000000ffff037224 */ /* 0x000fe200000e0600 */
[----:B------:R-:W-:Y:S01]  /*15bc0*/  ISETP.LT.OR P0, PT, R7, 0x1, P5 ;  /* 0x000000010700780c */ /* 0x000fe20002f01670 */
[----:B------:R-:W-:Y:S02]  /*15bd0*/  IMAD.IADD R0, R16, 0x1, R10 ;  /* 0x0000000110007824 */ /* 0x000fe400078e020a */
[----:B------:R-:W-:-:S10]  /*15be0*/  IMAD.MOV.U32 R13, RZ, RZ, R8 ;  /* 0x000000ffff0d7224 */ /* 0x000fd400078e0008 */
[----:B------:R-:W-:Y:S01]  /*15bf0*/  @!PT LDS RZ, [RZ] ;  /* 0x00000000fffff984 */ /* 0x000fe20000000800 */
[----:B------:R-:W-:Y:S01]  /*15c00*/  @!PT LDS RZ, [RZ] ;  /* 0x00000000fffff984 */ /* 0x000fe20000000800 */
[----:B------:R-:W-:Y:S01]  /*15c10*/  @!PT LDS RZ, [RZ] ;  /* 0x00000000fffff984 */ /* 0x000fe20000000800 */
[----:B------:R0:W-:Y:S01]  /*15c20*/  LDGSTS.E.BYPASS.LTC128B.128 [R0+0x9000], desc[UR50][R2.64], !P0 ;  /* 0x0900000002007fae */ /* 0x0001e2000c101d72 */
[----:B------:R-:W-:Y:S01]  /*15c30*/  ISETP.LT.OR P0, PT, R7, 0x1, P4 ;  /* 0x000000010700780c */ /* 0x000fe20002701670 */
[----:B------:R-:W-:-:S12]  /*15c40*/  IMAD.MOV.U32 R9, RZ, RZ, R14 ;  /* 0x000000ffff097224 */ /* 0x000fd800078e000e */
[----:B0-----:R-:W-:Y:S05]  /*15c50*/  WARPSYNC.COLLECTIVE R15, `(.L_x_951) ;  /* 0x000000000f087348 */ /* 0x001fea0003c00000 */
[----:B------:R1:W2:Y:S02]  /*15c60*/  SHFL.IDX P6, R14, R13, R12, R11 ;  /* 0x0000000c0d0e7389 */ /* 0x0002a400000c000b */
[----:B012---:R-:W-:Y:S01]  /*15c70*/  ENDCOLLECTIVE ;  /* 0x000000000000791b */ /* 0x007fe20003800000 */
.L_x_951:
[----:B------:R-:W-:Y:S01]  /*15c80*/  @!PT LDS RZ, [RZ] ;  /* 0x00000000fffff984 */ /* 0x000fe20000000800 */
[----:B------:R-:W-:Y:S01]  /*15c90*/  @!PT LDS RZ, [RZ] ;  /* 0x00000000fffff984 */ /* 0x000fe20000000800 */
[----:B------:R-:W-:Y:S01]  /*15ca0*/  @!PT LDS RZ, [RZ] ;  /* 0x00000000fffff984 */ /* 0x000fe20000000800 */
[----:B------:R-:W-:Y:S01]  /*15cb0*/  LDGSTS.E.BYPASS.LTC128B.128 [R0+0xa000], desc[UR50][R2.64+0x20], !P0 ;  /* 0x0a00002002007fae */ /* 0x000fe2000c101d72 */
[----:B------:R-:W-:-:S13]  /*15cc0*/  ISETP.LT.OR P0, PT, R7, 0x1, P2 ;  /* 0x000000010700780c */ /* 0x000fda0001701670 */
[----:B------:R0:W-:Y:S02]  /*15cd0*/  LDGSTS.E.BYPASS.LTC128B.128 [R0+0xb000], desc[UR50][R2.64+0x40], !P0 ;  /* 0x0b00004002007fae */ /* 0x0001e4000c101d72 */
[----:B0-----:R-:W-:Y:S01]  /*15ce0*/  IMAD.MOV.U32 R2, RZ, RZ, R14 ;  /* 0x000000ffff027224 */ /* 0x001fe200078e000e */
[----:B------:R-:W-:Y:S06]  /*15cf0*/  BRA `(.L_x_952) ;  /* 0xffffffcc000c7947 */ /* 0x000fec000383ffff */
.L_x_881:
[----:B---3--:R3:W4:Y:S02]  /*15d00*/  SYNCS.PHASECHK.TRANS64.TRYWAIT P0, [R4+URZ+0x19c40], R21 ;  /* 0x019c4015040075a7 */ /* 0x008724000800017f */
[----:B----4-:R-:W-:Y:S05]  /*15d10*/  @!P0 NANOSLEEP.SYNCS 0x989680 ;  /* 0x009896800000895d */ /* 0x010fea0003900000 */
[----:B------:R-:W4:Y:S02]  /*15d20*/  @!P0 SYNCS.PHASECHK.TRANS64 P0, [R4+URZ+0x19c40], R21 ;  /* 0x019c4015040085a7 */ /* 0x000f24000800007f */
[----:B----4-:R-:W-:Y:S05]  /*15d30*/  @!P0 BRA `(.L_x_881) ;  /* 0xfffffffc00f08947 */ /* 0x010fea000383ffff */
[----:B------:R-:W-:Y:S05]  /*15d40*/  BRA `(.L_x_953) ;  /* 0xffffffcc00707947 */ /* 0x000fea000383ffff */
.L_x_882:
[----:B------:R-:W-:Y:S01]  /*15d50*/  BSSY B0, `(.L_x_954) ;  /* 0x0000008000007945 */ /* 0x000fe20003800000 */
[----:B------:R-:W-:Y:S02]  /*15d60*/  IMAD.MOV.U32 R13, RZ, RZ, R6 ;  /* 0x000000ffff0d7224 */ /* 0x000fe400078e0006 */
[----:B------:R-:W-:Y:S02]  /*15d70*/  IMAD.MOV.U32 R12, RZ, RZ, RZ ;  /* 0x000000ffff0c7224 */ /* 0x000fe400078e00ff */
[----:B------:R-:W-:Y:S02]  /*15d80*/  IMAD.MOV.U32 R11, RZ, RZ, 0x1e1f ;  /* 0x00001e1fff0b7424 */ /* 0x000fe400078e00ff */
[----:B------:R-:W-:-:S07]  /*15d90*/  IMAD.MOV.U32 R15, RZ, RZ, -0x1 ;  /* 0xffffffffff0f7424 */ /* 0x000fce00078e00ff */
[----:B0-23--:R-:W-:Y:S05]  /*15da0*/  WARPSYNC.COLLECTIVE R15, `(.L_x_955) ;  /* 0x000000000f087348 */ /* 0x00dfea0003c00000 */
[----:B------:R1:W4:Y:S02]  /*15db0*/  SHFL.IDX P6, R14, R13, R12, R11 ;  /* 0x0000000c0d0e7389 */ /* 0x00032400000c000b */
[----:B01234-:R-:W-:Y:S01]  /*15dc0*/  ENDCOLLECTIVE ;  /* 0x000000000000791b */ /* 0x01ffe20003800000 */
.L_x_955:
[----:B------:R-:W-:Y:S05]  /*15dd0*/  BSYNC B0 ;  /* 0x0000000000007941 */ /* 0x000fea0003800000 */
.L_x_954:
        /* <DEDUP_REMOVED lines=8> */
.L_x_956:
[----:B------:R-:W-:Y:S02]  /*15e60*/  IMAD.MOV.U32 R13, RZ, RZ, R6 ;  /* 0x000000ffff0d7224 */ /* 0x000fe400078e0006 */
[----:B------:R-:W-:Y:S02]  /*15e70*/  IMAD.MOV.U32 R12, RZ, RZ, 0x1 ;  /* 0x00000001ff0c7424 */ /* 0x000fe400078e00ff */
[----:B------:R-:W-:-:S07]  /*15e80*/  IMAD.MOV.U32 R3, RZ, RZ, R14 ;  /* 0x000000ffff037224 */ /* 0x000fce00078e000e */
[----:B------:R-:W-:Y:S05]  /*15e90*/  WARPSYNC.COLLECTIVE R15, `(.L_x_957) ;  /* 0x000000000f087348 */ /* 0x000fea0003c00000 */
[----:B------:R0:W1:Y:S02]  /*15ea0*/  SHFL.IDX P6, R14, R13, R12, R11 ;  /* 0x0000000c0d0e7389 */ /* 0x00006400000c000b */
[----:B01----:R-:W-:Y:S01]  /*15eb0*/  ENDCOLLECTIVE ;  /* 0x000000000000791b */ /* 0x003fe20003800000 */
.L_x_957:
        /* <DEDUP_REMOVED lines=10> */
.L_x_958:
        /* <DEDUP_REMOVED lines=8> */
.L_x_887:
[----:B------:R-:W-:Y:S02]  /*15fe0*/  IMAD.MOV.U32 R13, RZ, RZ, R0 ;  /* 0x000000ffff0d7224 */ /* 0x000fe400078e0000 */
[----:B------:R-:W-:Y:S02]  /*15ff0*/  IMAD.MOV.U32 R12, RZ, RZ, RZ ;  /* 0x000000ffff0c7224 */ /* 0x000fe400078e00ff */
[----:B------:R-:W-:Y:S02]  /*16000*/  IMAD.MOV.U32 R11, RZ, RZ, 0x1e1f ;  /* 0x00001e1fff0b7424 */ /* 0x000fe400078e00ff */
[----:B------:R-:W-:Y:S02]  /*16010*/  IMAD.MOV.U32 R15, RZ, RZ, -0x1 ;  /* 0xffffffffff0f7424 */ /* 0x000fe400078e00ff */
[----:B------:R-:W-:-:S07]  /*16020*/  VIADD R5, R10, UR43 ;  /* 0x0000002b0a057c36 */ /* 0x000fce0008000000 */
[----:B-----5:R-:W-:Y:S05]  /*16030*/  WARPSYNC.COLLECTIVE R15, `(.L_x_960) ;  /* 0x000000000f087348 */ /* 0x020fea0003c00000 */
[----:B------:R0:W1:Y:S02]  /*16040*/  SHFL.IDX P6, R14, R13, R12, R11 ;  /* 0x0000000c0d0e7389 */ /* 0x00006400000c000b */
[----:B01---5:R-:W-:Y:S01]  /*16050*/  ENDCOLLECTIVE ;  /* 0x000000000000791b */ /* 0x023fe20003800000 */
.L_x_960:
[----:B------:R-:W-:Y:S01]  /*16060*/  ISETP.GE.AND P1, PT, R5, UR41, PT ;  /* 0x0000002905007c0c */ /* 0x000fe2000bf26270 */
[----:B------:R-:W-:Y:S02]  /*16070*/  IMAD.MOV.U32 R13, RZ, RZ, R4 ;  /* 0x000000ffff0d7224 */ /* 0x000fe400078e0004 */
[----:B------:R-:W-:-:S10]  /*16080*/  IMAD.MOV.U32 R2, RZ, RZ, R14 ;  /* 0x000000ffff027224 */ /* 0x000fd400078e000e */
[----:B------:R-:W-:Y:S05]  /*16090*/  WARPSYNC.COLLECTIVE R15, `(.L_x_961) ;  /* 0x000000000f087348 */ /* 0x000fea0003c00000 */
[----:B------:R0:W1:Y:S02]  /*160a0*/  SHFL.IDX P6, R14, R13, R12, R11 ;  /* 0x0000000c0d0e7389 */ /* 0x00006400000c000b */
[----:B01----:R-:W-:Y:S01]  /*160b0*/  ENDCOLLECTIVE ;  /* 0x000000000000791b */ /* 0x003fe20003800000 */
.L_x_961:
[----:B------:R-:W-:Y:S02]  /*160c0*/  IMAD.MOV.U32 R13, RZ, RZ, R0 ;  /* 0x000000ffff0d7224 */ /* 0x000fe400078e0000 */
[----:B------:R-:W-:Y:S02]  /*160d0*/  IMAD.MOV.U32 R12, RZ, RZ, 0x1 ;  /* 0x00000001ff0c7424 */ /* 0x000fe400078e00ff */
[----:B------:R-:W-:-:S07]  /*160e0*/  IMAD.MOV.U32 R3, RZ, RZ, R14 ;  /* 0x000000ffff037224 */ /* 0x000fce00078e000e */
[----:B------:R-:W-:Y:S05]  /*160f0*/  WARPSYNC.COLLECTIVE R15, `(.L_x_962) ;  /* 0x000000000f087348 */ /* 0x000fea0003c00000 */
[----:B------:R0:W1:Y:S02]  /*16100*/  SHFL.IDX P6, R14, R13, R12, R11 ;  /* 0x0000000c0d0e7389 */ /* 0x00006400000c000b */
[----:B01----:R-:W-:Y:S01]  /*16110*/  ENDCOLLECTIVE ;  /* 0x000000000000791b */ /* 0x003fe20003800000 */
.L_x_962:
[----:B------:R-:W-:-:S05]  /*16120*/  @!P1 IADD3 R3, P0, R9, R3, RZ ;  /* 0x0000000309039210 */ /* 0x000fca0007f1e0ff */
[----:B------:R-:W-:-:S05]  /*16130*/  @!P1 IMAD.X R2, RZ, RZ, R2, P0 ;  /* 0x000000ffff029224 */ /* 0x000fca00000e0602 */
[----:B------:R-:W-:Y:S01]  /*16140*/  @!P1 LOP3.LUT R3, R3, R2, RZ, 0x3c, !PT ;  /* 0x0000000203039212 */ /* 0x000fe200078e3cff */
[----:B------:R-:W-:-:S03]  /*16150*/  IMAD.MOV.U32 R13, RZ, RZ, R4 ;  /* 0x000000ffff0d7224 */ /* 0x000fc600078e0004 */
[----:B------:R-:W-:-:S04]  /*16160*/  @!P1 LOP3.LUT R2, R3, R2, RZ, 0x3c, !PT ;  /* 0x0000000203029212 */ /* 0x000fc800078e3cff */
[----:B------:R-:W-:Y:S01]  /*16170*/  @!P1 LOP3.LUT R3, R3, R2, RZ, 0x3c, !PT ;  /* 0x0000000203039212 */ /* 0x000fe200078e3cff */
[----:B------:R-:W-:-:S07]  /*16180*/  IMAD.MOV.U32 R0, RZ, RZ, R14 ;  /* 0x000000ffff007224 */ /* 0x000fce00078e000e */
[----:B------:R-:W-:Y:S05]  /*16190*/  WARPSYNC.COLLECTIVE R15, `(.L_x_963) ;  /* 0x000000000f087348 */ /* 0x000fea0003c00000 */
[----:B------:R0:W1:Y:S02]  /*161a0*/  SHFL.IDX P6, R14, R13, R12, R11 ;  /* 0x0000000c0d0e7389 */ /* 0x00006400000c000b */
[----:B01----:R-:W-:Y:S01]  /*161b0*/  ENDCOLLECTIVE ;  /* 0x000000000000791b */ /* 0x003fe20003800000 */
.L_x_963:
        /* <DEDUP_REMOVED lines=13> */
.L_x_964:
[----:B------:R-:W-:-:S13]  /*16290*/  ISETP.GE.AND P1, PT, R2, UR41, PT ;  /* 0x0000002902007c0c */ /* 0x000fda000bf26270 */
[----:B------:R-:W-:Y:S01]  /*162a0*/  @!P1 IADD3 R2, P0, R9, R4, RZ ;  /* 0x0000000409029210 */ /* 0x000fe20007f1e0ff */
[----:B------:R-:W-:-:S04]  /*162b0*/  IMAD.MOV.U32 R13, RZ, RZ, R7 ;  /* 0x000000ffff0d7224 */ /* 0x000fc800078e0007 */
[----:B------:R-:W-:-:S04]  /*162c0*/  @!P1 IMAD.X R0, RZ, RZ, R0, P0 ;  /* 0x000000ffff009224 */ /* 0x000fc800000e0600 */
[----:B------:R-:W-:Y:S02]  /*162d0*/  @!P1 IMAD.MOV.U32 R3, RZ, RZ, R0 ;  /* 0x000000ffff039224 */ /* 0x000fe400078e0000 */
[----:B------:R-:W-:-:S07]  /*162e0*/  IMAD.MOV.U32 R6, RZ, RZ, R14 ;  /* 0x000000ffff067224 */ /* 0x000fce00078e000e */
[----:B------:R-:W-:Y:S05]  /*162f0*/  WARPSYNC.COLLECTIVE R15, `(.L_x_965) ;  /* 0x000000000f087348 */ /* 0x000fea0003c00000 */
[----:B------:R0:W1:Y:S02]  /*16300*/  SHFL.IDX P6, R14, R13, R12, R11 ;  /* 0x0000000c0d0e7389 */ /* 0x00006400000c000b */
[----:B01----:R-:W-:Y:S01]  /*16310*/  ENDCOLLECTIVE ;  /* 0x000000000000791b */ /* 0x003fe20003800000 */
.L_x_965:
[----:B------:R-:W-:Y:S01]  /*16320*/  @!PT LDS RZ, [RZ] ;  /* 0x00000000fffff984 */ /* 0x000fe20000000800 */
[----:B------:R-:W-:Y:S01]  /*16330*/  @!PT LDS RZ, [RZ] ;  /* 0x00000000fffff984 */ /* 0x000fe20000000800 */
[----:B------:R-:W-:Y:S01]  /*16340*/  @!PT LDS RZ, [RZ] ;  /* 0x00000000fffff984 */ /* 0x000fe20000000800 */
[----:B------:R0:W-:Y:S04]  /*16350*/  @!P1 LDGSTS.E.BYPASS.LTC128B.128 [R8+0xf800], desc[UR50][R2.64], !P3 ;  /* 0x0f80000002089fae */ /* 0x0001e8000d901d72 */
[----:B------:R0:W-:Y:S04]  /*16360*/  @!P1 LDGSTS.E.BYPASS.LTC128B.128 [R8+0x11000], desc[UR50][R2.64+0x20], !P4 ;  /* 0x1100002002089fae */ /* 0x0001e8000e101d72 */
[----:B------:R0:W-:Y:S01]  /*16370*/  @!P1 LDGSTS.E.BYPASS.LTC128B.128 [R8+0x12800], desc[UR50][R2.64+0x40], !P5 ;  /* 0x1280004002089fae */ /* 0x0001e2000e901d72 */
[----:B------:R-:W-:Y:S05]  /*16380*/  BRA `(.L_x_966) ;  /* 0xffffffd000c87947 */ /* 0x000fea000383ffff */
.L_x_892:
[----:B0-----:R0:W1:Y:S02]  /*16390*/  SYNCS.PHASECHK.TRANS64.TRYWAIT P0, [R16+URZ+0x19c20], R3 ;  /* 0x019c2003100075a7 */ /* 0x001064000800017f */
[----:B-1----:R-:W-:Y:S05]  /*163a0*/  @!P0 NANOSLEEP.SYNCS 0x989680 ;  /* 0x009896800000895d */ /* 0x002fea0003900000 */
[----:B------:R-:W1:Y:S02]  /*163b0*/  @!P0 SYNCS.PHASECHK.TRANS64 P0, [R16+URZ+0x19c20], R3 ;  /* 0x019c2003100085a7 */ /* 0x000e64000800007f */
[----:B-1----:R-:W-:Y:S05]  /*163c0*/  @!P0 BRA `(.L_x_892) ;  /* 0xfffffffc00f08947 */ /* 0x002fea000383ffff */
[----:B------:R-:W-:Y:S05]  /*163d0*/  BRA `(.L_x_967) ;  /* 0xffffffd400387947 */ /* 0x000fea000383ffff */
.L_x_896:
[----:B0-----:R0:W1:Y:S02]  /*163e0*/  SYNCS.PHASECHK.TRANS64.TRYWAIT P0, [R4+URZ+0x19c80], R10 ;  /* 0x019c800a040075a7 */ /* 0x001064000800017f */
[----:B-1----:R-:W-:Y:S05]  /*163f0*/  @!P0 NANOSLEEP.SYNCS 0x989680 ;  /* 0x009896800000895d */ /* 0x002fea0003900000 */
[----:B------:R-:W1:Y:S02]  /*16400*/  @!P0 SYNCS.PHASECHK.TRANS64 P0, [R4+URZ+0x19c80], R10 ;  /* 0x019c800a040085a7 */ /* 0x000e64000800007f */
[----:B-1----:R-:W-:Y:S05]  /*16410*/  @!P0 BRA `(.L_x_896) ;  /* 0xfffffffc00f08947 */ /* 0x002fea000383ffff */
[----:B------:R-:W-:Y:S05]  /*16420*/  BRA `(.L_x_968) ;  /* 0xffffffd400fc7947 */ /* 0x000fea000383ffff */
.L_x_897:
        /* <DEDUP_REMOVED lines=8> */
.L_x_970:
[----:B------:R-:W-:Y:S05]  /*164b0*/  BSYNC B0 ;  /* 0x0000000000007941 */ /* 0x000fea0003800000 */
.L_x_969:
        /* <DEDUP_REMOVED lines=10> */
.L_x_971:
        /* <DEDUP_REMOVED lines=11> */
.L_x_972:
        /* <DEDUP_REMOVED lines=11> */
.L_x_973:
[----:B------:R-:W-:Y:S01]  /*166c0*/  IMAD.MOV.U32 R2, RZ, RZ, R14 ;  /* 0x000000ffff027224 */ /* 0x000fe200078e000e */
[----:B------:R-:W-:Y:S06]  /*166d0*/  BRA `(.L_x_974) ;  /* 0xffffffd400e87947 */ /* 0x000fec000383ffff */
.L_x_902:
[----:B---3--:R3:W4:Y:S02]  /*166e0*/  SYNCS.PHASECHK.TRANS64.TRYWAIT P0, [R4+URZ+0x19c40], R10 ;  /* 0x019c400a040075a7 */ /* 0x008724000800017f */
[----:B----4-:R-:W-:Y:S05]  /*166f0*/  @!P0 NANOSLEEP.SYNCS 0x989680 ;  /* 0x009896800000895d */ /* 0x010fea0003900000 */
[----:B------:R-:W4:Y:S02]  /*16700*/  @!P0 SYNCS.PHASECHK.TRANS64 P0, [R4+URZ+0x19c40], R10 ;  /* 0x019c400a040085a7 */ /* 0x000f24000800007f */
[----:B----4-:R-:W-:Y:S05]  /*16710*/  @!P0 BRA `(.L_x_902) ;  /* 0xfffffffc00f08947 */ /* 0x010fea000383ffff */
[----:B------:R-:W-:Y:S05]  /*16720*/  BRA `(.L_x_975) ;  /* 0xffffffd8004c7947 */ /* 0x000fea000383ffff */
.L_x_903:
        /* <DEDUP_REMOVED lines=8> */
.L_x_977:
[----:B------:R-:W-:Y:S05]  /*167b0*/  BSYNC B0 ;  /* 0x0000000000007941 */ /* 0x000fea0003800000 */
.L_x_976:
        /* <DEDUP_REMOVED lines=8> */
.L_x_978:
[----:B------:R-:W-:Y:S02]  /*16840*/  IMAD.MOV.U32 R13, RZ, RZ, R8 ;  /* 0x000000ffff0d7224 */ /* 0x000fe400078e0008 */
[----:B------:R-:W-:Y:S02]  /*16850*/  IMAD.MOV.U32 R12, RZ, RZ, 0x1 ;  /* 0x00000001ff0c7424 */ /* 0x000fe400078e00ff */
[----:B------:R-:W-:-:S07]  /*16860*/  IMAD.MOV.U32 R2, RZ, RZ, R14 ;  /* 0x000000ffff027224 */ /* 0x000fce00078e000e */
[----:B------:R-:W-:Y:S05]  /*16870*/  WARPSYNC.COLLECTIVE R15, `(.L_x_979) ;  /* 0x000000000f087348 */ /* 0x000fea0003c00000 */
[----:B------:R0:W1:Y:S02]  /*16880*/  SHFL.IDX P6, R14, R13, R12, R11 ;  /* 0x0000000c0d0e7389 */ /* 0x00006400000c000b */
[----:B01----:R-:W-:Y:S01]  /*16890*/  ENDCOLLECTIVE ;  /* 0x000000000000791b */ /* 0x003fe20003800000 */
.L_x_979:
        /* <DEDUP_REMOVED lines=13> */
.L_x_980:
[----:B------:R-:W-:Y:S01]  /*16970*/  IMAD.MOV.U32 R2, RZ, RZ, R14 ;  /* 0x000000ffff027224 */ /* 0x000fe200078e000e */
[----:B------:R-:W-:Y:S06]  /*16980*/  BRA `(.L_x_981) ;  /* 0xffffffd800407947 */ /* 0x000fec000383ffff */
.L_x_908:
[----:B0-----:R0:W4:Y:S02]  /*16990*/  SYNCS.PHASECHK.TRANS64.TRYWAIT P2, [R2+URZ+0x19c70], R3 ;  /* 0x019c7003020075a7 */ /* 0x001124000804017f */
[----:B----4-:R-:W-:Y:S05]  /*169a0*/  @!P2 NANOSLEEP.SYNCS 0x989680 ;  /* 0x009896800000a95d */ /* 0x010fea0003900000 */
[----:B------:R-:W4:Y:S02]  /*169b0*/  @!P2 SYNCS.PHASECHK.TRANS64 P2, [R2+URZ+0x19c70], R3 ;  /* 0x019c70030200a5a7 */ /* 0x000f24000804007f */
[----:B----4-:R-:W-:Y:S05]  /*169c0*/  @!P2 BRA `(.L_x_908) ;  /* 0xfffffffc00f0a947 */ /* 0x010fea000383ffff */
[----:B------:R-:W-:Y:S05]  /*169d0*/  BRA `(.L_x_982) ;  /* 0xffffffd800ac7947 */ /* 0x000fea000383ffff */
.L_x_910:
[----:B0-----:R0:W2:Y:S02]  /*169e0*/  SYNCS.PHASECHK.TRANS64.TRYWAIT P2, [R2+URZ+0x19c60], R4 ;  /* 0x019c6004020075a7 */ /* 0x0010a4000804017f */
[----:B--2---:R-:W-:Y:S05]  /*169f0*/  @!P2 NANOSLEEP.SYNCS 0x989680 ;  /* 0x009896800000a95d */ /* 0x004fea0003900000 */
[----:B------:R-:W2:Y:S02]  /*16a00*/  @!P2 SYNCS.PHASECHK.TRANS64 P2, [R2+URZ+0x19c60], R4 ;  /* 0x019c60040200a5a7 */ /* 0x000ea4000804007f */
[----:B--2---:R-:W-:Y:S05]  /*16a10*/  @!P2 BRA `(.L_x_910) ;  /* 0xfffffffc00f0a947 */ /* 0x004fea000383ffff */
[----:B------:R-:W-:Y:S05]  /*16a20*/  BRA `(.L_x_983) ;  /* 0xffffffd800bc7947 */ /* 0x000fea000383ffff */
.L_x_918:
[----:B0-----:R0:W1:Y:S02]  /*16a30*/  SYNCS.PHASECHK.TRANS64.TRYWAIT P2, [R3+URZ+0x19c70], R0 ;  /* 0x019c7000030075a7 */ /* 0x001064000804017f */
[----:B-1----:R-:W-:Y:S05]  /*16a40*/  @!P2 NANOSLEEP.SYNCS 0x989680 ;  /* 0x009896800000a95d */ /* 0x002fea0003900000 */
[----:B------:R-:W1:Y:S02]  /*16a50*/  @!P2 SYNCS.PHASECHK.TRANS64 P2, [R3+URZ+0x19c70], R0 ;  /* 0x019c70000300a5a7 */ /* 0x000e64000804007f */
[----:B-1----:R-:W-:Y:S05]  /*16a60*/  @!P2 BRA `(.L_x_918) ;  /* 0xfffffffc00f0a947 */ /* 0x002fea000383ffff */
[----:B------:R-:W-:Y:S05]  /*16a70*/  BRA `(.L_x_984) ;  /* 0xffffffe0002c7947 */ /* 0x000fea000383ffff */
.L_x_920:
[----:B0-----:R0:W1:Y:S02]  /*16a80*/  SYNCS.PHASECHK.TRANS64.TRYWAIT P2, [R3+URZ+0x19c60], R0 ;  /* 0x019c6000030075a7 */ /* 0x001064000804017f */
[----:B-1----:R-:W-:Y:S05]  /*16a90*/  @!P2 NANOSLEEP.SYNCS 0x989680 ;  /* 0x009896800000a95d */ /* 0x002fea0003900000 */
[----:B------:R-:W1:Y:S02]  /*16aa0*/  @!P2 SYNCS.PHASECHK.TRANS64 P2, [R3+URZ+0x19c60], R0 ;  /* 0x019c60000300a5a7 */ /* 0x000e64000804007f */
[----:B-1----:R-:W-:Y:S05]  /*16ab0*/  @!P2 BRA `(.L_x_920) ;  /* 0xfffffffc00f0a947 */ /* 0x002fea000383ffff */
[----:B------:R-:W-:Y:S05]  /*16ac0*/  BRA `(.L_x_985) ;  /* 0xffffffe000387947 */ /* 0x000fea000383ffff */
.L_x_927:
[----:B0-----:R0:W1:Y:S02]  /*16ad0*/  SYNCS.PHASECHK.TRANS64.TRYWAIT P0, [R5+URZ+0x19c20], R0 ;  /* 0x019c2000050075a7 */ /* 0x001064000800017f */
[----:B-1----:R-:W-:Y:S05]  /*16ae0*/  @!P0 NANOSLEEP.SYNCS 0x989680 ;  /* 0x009896800000895d */ /* 0x002fea0003900000 */
[----:B------:R-:W1:Y:S02]  /*16af0*/  @!P0 SYNCS.PHASECHK.TRANS64 P0, [R5+URZ+0x19c20], R0 ;  /* 0x019c2000050085a7 */ /* 0x000e64000800007f */
[----:B-1----:R-:W-:Y:S05]  /*16b00*/  @!P0 BRA `(.L_x_927) ;  /* 0xfffffffc00f08947 */ /* 0x002fea000383ffff */
[----:B------:R-:W-:Y:S05]  /*16b10*/  BRA `(.L_x_986) ;  /* 0xffffffe400d47947 */ /* 0x000fea000383ffff */
.L_x_928:
        /* <DEDUP_REMOVED lines=11> */
.L_x_988:
[----:B------:R-:W-:Y:S05]  /*16bd0*/  BSYNC B0 ;  /* 0x0000000000007941 */ /* 0x000fea0003800000 */
.L_x_987:
[----:B------:R-:W-:Y:S05]  /*16be0*/  BRA `(.L_x_989) ;  /* 0xffffffe400bc7947 */ /* 0x000fea000383ffff */
.L_x_931:
[----:B------:R-:W-:Y:S01]  /*16bf0*/  BSSY B1, `(.L_x_990) ;  /* 0x0000006000017945 */ /* 0x000fe20003800000 */
[----:B------:R-:W-:-:S07]  /*16c00*/  IMAD.MOV.U32 R15, RZ, RZ, -0x1 ;  /* 0xffffffffff0f7424 */ /* 0x000fce00078e00ff */
[----:B0-----:R-:W-:Y:S05]  /*16c10*/  WARPSYNC.COLLECTIVE R15, `(.L_x_991) ;  /* 0x000000000f0c7348 */ /* 0x001fea0003c00000 */
[----:B------:R-:W-:Y:S02]  /*16c20*/  ELECT P6, UR62, PT ;  /* 0x00000000003e782f */ /* 0x000fe400038c0000 */
[----:B------:R-:W-:Y:S01]  /*16c30*/  MOV R14, UR62 ;  /* 0x0000003e000e7c02 */ /* 0x000fe20008000f00 */
[----:B0-----:R-:W-:Y:S10]  /*16c40*/  ENDCOLLECTIVE ;  /* 0x000000000000791b */ /* 0x001ff40003800000 */
.L_x_991:
[----:B------:R-:W-:Y:S05]  /*16c50*/  BSYNC B1 ;  /* 0x0000000000017941 */ /* 0x000fea0003800000 */
.L_x_990:
[----:B------:R-:W-:Y:S05]  /*16c60*/  BRA `(.L_x_992) ;  /* 0xffffffe400b47947 */ /* 0x000fea000383ffff */
.L_x_933:
[----:B0-----:R0:W1:Y:S02]  /*16c70*/  SYNCS.PHASECHK.TRANS64.TRYWAIT P1, [R3+URZ+0x19c40], R2 ;  /* 0x019c4002030075a7 */ /* 0x001064000802017f */
[----:B-1----:R-:W-:Y:S05]  /*16c80*/  @!P1 NANOSLEEP.SYNCS 0x989680 ;  /* 0x009896800000995d */ /* 0x002fea0003900000 */
[----:B------:R-:W1:Y:S02]  /*16c90*/  @!P1 SYNCS.PHASECHK.TRANS64 P1, [R3+URZ+0x19c40], R2 ;  /* 0x019c4002030095a7 */ /* 0x000e64000802007f */
[----:B-1----:R-:W-:Y:S05]  /*16ca0*/  @!P1 BRA `(.L_x_933) ;  /* 0xfffffffc00f09947 */ /* 0x002fea000383ffff */
[----:B------:R-:W-:Y:S05]  /*16cb0*/  BRA `(.L_x_993) ;  /* 0xffffffe400d47947 */ /* 0x000fea000383ffff */
.L_x_935:
[----:B-1----:R1:W2:Y:S02]  /*16cc0*/  SYNCS.PHASECHK.TRANS64.TRYWAIT P1, [R5+URZ+0x19c40], R0 ;  /* 0x019c4000050075a7 */ /* 0x0022a4000802017f */
[----:B--2---:R-:W-:Y:S05]  /*16cd0*/  @!P1 NANOSLEEP.SYNCS 0x989680 ;  /* 0x009896800000995d */ /* 0x004fea0003900000 */
[----:B------:R-:W2:Y:S02]  /*16ce0*/  @!P1 SYNCS.PHASECHK.TRANS64 P1, [R5+URZ+0x19c40], R0 ;  /* 0x019c4000050095a7 */ /* 0x000ea4000802007f */
[----:B--2---:R-:W-:Y:S05]  /*16cf0*/  @!P1 BRA `(.L_x_935) ;  /* 0xfffffffc00f09947 */ /* 0x004fea000383ffff */
[----:B------:R-:W-:Y:S05]  /*16d00*/  BRA `(.L_x_994) ;  /* 0xffffffe400e07947 */ /* 0x000fea000383ffff */
.L_x_937:
[----:B--2---:R2:W3:Y:S02]  /*16d10*/  SYNCS.PHASECHK.TRANS64.TRYWAIT P1, [R3+URZ+0x19c60], R2 ;  /* 0x019c6002030075a7 */ /* 0x0044e4000802017f */
[----:B---3--:R-:W-:Y:S05]  /*16d20*/  @!P1 NANOSLEEP.SYNCS 0x989680 ;  /* 0x009896800000995d */ /* 0x008fea0003900000 */
[----:B------:R-:W3:Y:S02]  /*16d30*/  @!P1 SYNCS.PHASECHK.TRANS64 P1, [R3+URZ+0x19c60], R2 ;  /* 0x019c6002030095a7 */ /* 0x000ee4000802007f */
[----:B---3--:R-:W-:Y:S05]  /*16d40*/  @!P1 BRA `(.L_x_937) ;  /* 0xfffffffc00f09947 */ /* 0x008fea000383ffff */
[----:B------:R-:W-:Y:S05]  /*16d50*/  BRA `(.L_x_995) ;  /* 0xffffffe400dc7947 */ /* 0x000fea000383ffff */
.L_x_939:
[----:B---3--:R3:W4:Y:S02]  /*16d60*/  SYNCS.PHASECHK.TRANS64.TRYWAIT P1, [R5+URZ+0x19c60], R0 ;  /* 0x019c6000050075a7 */ /* 0x008724000802017f */
[----:B----4-:R-:W-:Y:S05]  /*16d70*/  @!P1 NANOSLEEP.SYNCS 0x989680 ;  /* 0x009896800000995d */ /* 0x010fea0003900000 */
[----:B------:R-:W4:Y:S02]  /*16d80*/  @!P1 SYNCS.PHASECHK.TRANS64 P1, [R5+URZ+0x19c60], R0 ;  /* 0x019c6000050095a7 */ /* 0x000f24000802007f */
[----:B----4-:R-:W-:Y:S05]  /*16d90*/  @!P1 BRA `(.L_x_939) ;  /* 0xfffffffc00f09947 */ /* 0x010fea000383ffff */
[----:B------:R-:W-:Y:S05]  /*16da0*/  BRA `(.L_x_996) ;  /* 0xffffffe400d87947 */ /* 0x000fea000383ffff */
.L_x_941:
[----:B----4-:R4:W0:Y:S02]  /*16db0*/  SYNCS.PHASECHK.TRANS64.TRYWAIT P1, [R3+URZ+0x19c80], R2 ;  /* 0x019c8002030075a7 */ /* 0x010824000802017f */
[----:B0-----:R-:W-:Y:S05]  /*16dc0*/  @!P1 NANOSLEEP.SYNCS 0x989680 ;  /* 0x009896800000995d */ /* 0x001fea0003900000 */
[----:B------:R-:W0:Y:S02]  /*16dd0*/  @!P1 SYNCS.PHASECHK.TRANS64 P1, [R3+URZ+0x19c80], R2 ;  /* 0x019c8002030095a7 */ /* 0x000e24000802007f */
[----:B0-----:R-:W-:Y:S05]  /*16de0*/  @!P1 BRA `(.L_x_941) ;  /* 0xfffffffc00f09947 */ /* 0x001fea000383ffff */
[----:B------:R-:W-:Y:S05]  /*16df0*/  BRA `(.L_x_997) ;  /* 0xffffffe400d47947 */ /* 0x000fea000383ffff */
.L_x_998:
        /* <DEDUP_REMOVED lines=16> */
.L_x_2581:


//--------------------- .text._ZN7cutlass13device_kernelIN5flash11enable_sm90INS1_16FlashAttnFwdSm90INS1_25CollectiveMainloopFwdSm90ILi2EN4cute5tupleIJNS5_1CILi1EEES8_S8_EEENS6_IJNS7_ILi192EEENS7_ILi128EEENS7_ILi96EEEEEELi96ENS_12float_e4m3_tEfNS_4arch4Sm90ELb0ELb1ELb1ELb1ELb1ELb0ELb0ELb1ELb1ELb1ELb0ELb0EEENS1_21CollectiveEpilogueFwdINS6_IJSA_SC_SB_EEES9_NS_10bfloat16_tESG_Li384ELb1ELb1ELb0ELb1EEENS1_36VarlenDynamicPersistentTileSchedulerILi192ELi128ELi384ELi128ELb0ELb1ELb1ELb1ELb0ELb1EEEEEEEEEvNT_6ParamsE --------------------------
	.section	.text._ZN7cutlass13device_kernelIN5flash11enable_sm90INS1_16FlashAttnFwdSm90INS1_25CollectiveMainloopFwdSm90ILi2EN4cute5tupleIJNS5_1CILi1EEES8_S8_EEENS6_IJNS7_ILi192EEENS7_ILi128EEENS7_ILi96EEEEEELi96ENS_12float_e4m3_tEfNS_4arch4Sm90ELb0ELb1ELb1ELb1ELb1ELb0ELb0ELb1ELb1ELb1ELb0ELb0EEENS1_21CollectiveEpilogueFwdINS6_IJSA_SC_SB_EEES9_NS_10bfloat16_tESG_Li384ELb1ELb1ELb0ELb1EEENS1_36VarlenDynamicPersistentTileSchedulerILi192ELi128ELi384ELi128ELb0ELb1ELb1ELb1ELb0ELb1EEEEEEEEEvNT_6ParamsE,"ax",@progbits
	.align	128
.text._ZN7cutlass13device_kernelIN5flash11enable_sm90INS1_16FlashAttnFwdSm90INS1_25CollectiveMainloopFwdSm90ILi2EN4cute5tupleIJNS5_1CILi1EEES8_S8_EEENS6_IJNS7_ILi192EEENS7_ILi128EEENS7_ILi96EEEEEELi96ENS_12float_e4m3_tEfNS_4arch4Sm90ELb0ELb1ELb1ELb1ELb1ELb0ELb0ELb1ELb1ELb1ELb0ELb0EEENS1_21CollectiveEpilogueFwdINS6_IJSA_SC_SB_EEES9_NS_10bfloat16_tESG_Li384ELb1ELb1ELb0ELb1EEENS1_36VarlenDynamicPersistentTileSchedulerILi192ELi128ELi384ELi128ELb0ELb1ELb1ELb1ELb0ELb1EEEEEEEEEvNT_6ParamsE:
        .type           _ZN7cutlass13device_kernelIN5flash11enable_sm90INS1_16FlashAttnFwdSm90INS1_25CollectiveMainloopFwdSm90ILi2EN4cute5tupleIJNS5_1CILi1EEES8_S8_EEENS6_IJNS7_ILi192EEENS7_ILi128EEENS7_ILi96EEEEEELi96ENS_12float_e4m3_tEfNS_4arch4Sm90ELb0ELb1ELb1ELb1ELb1ELb0ELb0ELb1ELb1ELb1ELb0ELb0EEENS1_21CollectiveEpilogueFwdINS6_IJSA_SC_SB_EEES9_NS_10bfloat16_tESG_Li384ELb1ELb1ELb0ELb1EEENS1_36VarlenDynamicPersistentTileSchedulerILi192ELi128ELi384ELi128ELb0ELb1ELb1ELb1ELb0ELb1EEEEEEEEEvNT_6ParamsE,@function
        .size           _ZN7cutlass13device_kernelIN5flash11enable_sm90INS1_16FlashAttnFwdSm90INS1_25CollectiveMainloopFwdSm90ILi2EN4cute5tupleIJNS5_1CILi1EEES8_S8_EEENS6_IJNS7_ILi192EEENS7_ILi128EEENS7_ILi96EEEEEELi96ENS_12float_e4m3_tEfNS_4arch4Sm90ELb0ELb1ELb1ELb1ELb1ELb0ELb0ELb1ELb1ELb1ELb0ELb0EEENS1_21CollectiveEpilogueFwdINS6_IJSA_SC_SB_EEES9_NS_10bfloat16_tESG_Li384ELb1ELb1ELb0ELb1EEENS1_36VarlenDynamicPersistentTileSchedulerILi192ELi128ELi384ELi128ELb0ELb1ELb1ELb1ELb0ELb1EEEEEEEEEvNT_6ParamsE,(.L_x_2582 - _ZN7cutlass13device_kernelIN5flash11enable_sm90INS1_16FlashAttnFwdSm90INS1_25CollectiveMainloopFwdSm90ILi2EN4cute5tupleIJNS5_1CILi1EEES8_S8_EEENS6_IJNS7_ILi192EEENS7_ILi128EEENS7_ILi96EEEEEELi96ENS_12float_e4m3_tEfNS_4arch4Sm90ELb0ELb1ELb1ELb1ELb1ELb0ELb0ELb1ELb1ELb1ELb0ELb0EEENS1_21CollectiveEpilogueFwdINS6_IJSA_SC_SB_EEES9_NS_10bfloat16_tESG_Li384ELb1ELb1ELb0ELb1EEENS1_36VarlenDynamicPersistentTileSchedulerILi192ELi128ELi384ELi128ELb0ELb1ELb1ELb1ELb0ELb1EEEEEEEEEvNT_6ParamsE)
        .other          _ZN7cutlass13device_kernelIN5flash11enable_sm90INS1_16FlashAttnFwdSm90INS1_25CollectiveMainloopFwdSm90ILi2EN4cute5tupleIJNS5_1CILi1EEES8_S8_EEENS6_IJNS7_ILi192EEENS7_ILi128EEENS7_ILi96EEEEEELi96ENS_12float_e4m3_tEfNS_4arch4Sm90ELb0ELb1ELb1ELb1ELb1ELb0ELb0ELb1ELb1ELb1ELb0ELb0EEENS1_21CollectiveEpilogueFwdINS6_IJSA_SC_SB_EEES9_NS_10bfloat16_tESG_Li384ELb1ELb1ELb0ELb1EEENS1_36VarlenDynamicPersistentTileSchedulerILi192ELi128ELi384ELi128ELb0ELb1ELb1ELb1ELb0ELb1EEEEEEEEEvNT_6ParamsE,@"STO_CUDA_ENTRY STV_DEFAULT"
_ZN7cutlass13device_kernelIN5flash11enable_sm90INS1_16FlashAttnFwdSm90INS1_25CollectiveMainloopFwdSm90ILi2EN4cute5tupleIJNS5_1CILi1EEES8_S8_EEENS6_IJNS7_ILi192EEENS7_ILi128EEENS7_ILi96EEEEEELi96ENS_12float_e4m3_tEfNS_4arch4Sm90ELb0ELb1ELb1ELb1ELb1ELb0ELb0ELb1ELb1ELb1ELb0ELb0EEENS1_21CollectiveEpilogueFwdINS6_IJSA_SC_SB_EEES9_NS_10bfloat16_tESG_Li384ELb1ELb1ELb0ELb1EEENS1_36VarlenDynamicPersistentTileSchedulerILi192ELi128ELi384ELi128ELb0ELb1ELb1ELb1ELb0ELb1EEEEEEEEEvNT_6ParamsE:
        /* <DEDUP_REMOVED lines=45> */
.L_x_999:
        /* <DEDUP_REMOVED lines=22> */
.L_x_1000:
        /* <DEDUP_REMOVED lines=18> */
.L_x_1001:
        /* <DEDUP_REMOVED lines=22> */
.L_x_1002:
        /* <DEDUP_REMOVED lines=24> */
.L_x_1003:
        /* <DEDUP_REMOVED lines=8> */
.L_x_1005:
        /* <DEDUP_REMOVED lines=19> */
[----:B------:R-:W-:Y:S01]  /*09e0*/  R2UR UR49, R11 ;  /* 0x000000000b3172ca */ /* 0x000fe200000e0000 */
        /* <DEDUP_REMOVED lines=49> */
.L_x_1105:
[----:B------:R-:W-:Y:S01]  /*0d00*/  ULDC.64 UR6, c[0x0][0xa28] ;  /* 0x00028a0000067ab9 */ /* 0x000fe20000000a00 */
[----:B------:R-:W-:Y:S01]  /*0d10*/  ULDC UR4, c[0x0][0x424] ;  /* 0x0001090000047ab9 */ /* 0x000fe20000000800 */
[----:B------:R-:W-:-:S04]  /*0d20*/  UISETP.NE.U32.AND UP0, UPT, UR6, URZ, UPT ;  /* 0x0000003f0600728c */ /* 0x000fc8000bf05070 */
[----:B------:R-:W-:-:S03]  /*0d30*/  UISETP.NE.AND.EX UP0, UPT, UR7, URZ, UPT, UP0 ;  /* 0x0000003f0700728c */ /* 0x000fc6000bf05300 */
[----:B------:R-:W-:Y:S02]  /*0d40*/  ULDC.64 UR6, c[0x0][0xa18] ;  /* 0x0002860000067ab9 */ /* 0x000fe40000000a00 */
[----:B------:R-:W-:Y:S01]  /*0d50*/  UISETP.NE.U32.AND UP1, UPT, UR6, URZ, UPT ;  /* 0x0000003f0600728c */ /* 0x000fe2000bf25070 */
[----:B------:R-:W-:-:S03]  /*0d60*/  PLOP3.LUT P0, PT, PT, PT, UP0, 0x80, 0x0 ;  /* 0x000000000000781c */ /* 0x000fc60003f0f008 */
[----:B------:R-:W-:-:S03]  /*0d70*/  UISETP.NE.AND.EX UP1, UPT, UR7, URZ, UPT, UP1 ;  /* 0x0000003f0700728c */ /* 0x000fc6000bf25310 */
[----:B------:R-:W-:Y:S02]  /*0d80*/  @UP0 ULDC.64 UR6, c[0x0][0xa28] ;  /* 0x00028a0000060ab9 */ /* 0x000fe40000000a00 */
[----:B------:R-:W-:Y:S01]  /*0d90*/  @UP0 UIMAD.WIDE UR6, UR49, 0x4, UR6 ;  /* 0x00000004310608a5 */ /* 0x000fe2000f8e0206 */
[----:B------:R-:W-:-:S05]  /*0da0*/  PLOP3.LUT P2, PT, PT, PT, UP1, 0x80, 0x0 ;  /* 0x000000000000781c */ /* 0x000fca0003f4f018 */
[----:B------:R-:W-:Y:S01]  /*0db0*/  @UP1 ULDC.64 UR8, c[0x0][0xa18] ;  /* 0x0002860000081ab9 */ /* 0x000fe20000000a00 */
[----:B01-3--:R-:W-:Y:S02]  /*0dc0*/  IMAD.U32 R2, RZ, RZ, UR6 ;  /* 0x00000006ff027e24 */ /* 0x00bfe4000f8e00ff */
[----:B----4-:R-:W-:Y:S01]  /*0dd0*/  IMAD.U32 R3, RZ, RZ, UR7 ;  /* 0x00000007ff037e24 */ /* 0x010fe2000f8e00ff */
[----:B------:R-:W-:-:S04]  /*0de0*/  @UP1 UIMAD.WIDE UR6, UR49, 0x4, UR8 ;  /* 0x00000004310618a5 */ /* 0x000fc8000f8e0208 */
[----:B--2---:R-:W2:Y:S02]  /*0df0*/  @P0 LDG.E R2, desc[UR54][R2.64] ;  /* 0x0000003602020981 */ /* 0x004ea4000c1e1900 */
[----:B------:R-:W-:Y:S02]  /*0e00*/  IMAD.U32 R4, RZ, RZ, UR6 ;  /* 0x00000006ff047e24 */ /* 0x000fe4000f8e00ff */
[----:B------:R-:W-:Y:S01]  /*0e10*/  IMAD.U32 R5, RZ, RZ, UR7 ;  /* 0x00000007ff057e24 */ /* 0x000fe2000f8e00ff */
[----:B------:R-:W-:-:S04]  /*0e20*/  ULDC.64 UR6, c[0x0][0x418] ;  /* 0x0001060000067ab9 */ /* 0x000fc80000000a00 */
[----:B------:R-:W3:Y:S01]  /*0e30*/  @P2 LDG.E R4, desc[UR54][R4.64] ;  /* 0x0000003604042981 */ /* 0x000ee2000c1e1900 */
[----:B------:R-:W-:Y:S01]  /*0e40*/  UISETP.NE.U32.AND UP0, UPT, UR6, URZ, UPT ;  /* 0x0000003f0600728c */ /* 0x000fe2000bf05070 */
[----:B------:R-:W-:-:S03]  /*0e50*/  UMOV UR43, URZ ;  /* 0x0000003f002b7c82 */ /* 0x000fc60008000000 */
[----:B------:R-:W-:-:S03]  /*0e60*/  UISETP.NE.AND.EX UP0, UPT, UR7, URZ, UPT, UP0 ;  /* 0x0000003f0700728c */ /* 0x000fc6000bf05300 */
[----:B------:R-:W-:Y:S01]  /*0e70*/  ULDC.64 UR6, c[0x0][0xa20] ;  /* 0x0002880000067ab9 */ /* 0x000fe20000000a00 */
[----:B------:R-:W-:Y:S01]  /*0e80*/  USEL UR4, UR4, 0x1, UP0 ;  /* 0x0000000104047887 */ /* 0x000fe20008000000 */
[----:B------:R-:W-:Y:S01]  /*0e90*/  ISETP.NE.U32.AND P1, PT, RZ, UR6, PT ;  /* 0x00000006ff007c0c */ /* 0x000fe2000bf25070 */
[----:B------:R-:W-:Y:S02]  /*0ea0*/  ULDC UR6, c[0x0][0x2f0] ;  /* 0x0000bc0000067ab9 */ /* 0x000fe40000000800 */
[----:B------:R-:W-:Y:S01]  /*0eb0*/  UIMAD UR4, UR4, UR6, URZ ;  /* 0x00000006040472a4 */ /* 0x000fe2000f8e023f */
[----:B------:R-:W-:Y:S02]  /*0ec0*/  ISETP.NE.AND.EX P1, PT, RZ, UR7, PT, P1 ;  /* 0x00000007ff007c0c */ /* 0x000fe4000bf25310 */
[----:B--2---:R-:W-:Y:S02]  /*0ed0*/  @P0 R2UR UR43, R2 ;  /* 0x00000000022b02ca */ /* 0x004fe400000e0000 */
[----:B---3--:R-:W-:Y:S01]  /*0ee0*/  @P2 R2UR UR39, R4 ;  /* 0x00000000042722ca */ /* 0x008fe200000e0000 */
[----:B------:R-:W-:-:S14]  /*0ef0*/  @P2 BRA `(.L_x_1006) ;  /* 0x0000000000382947 */ /* 0x000fdc0003800000 */
[----:B------:R-:W-:Y:S01]  /*0f00*/  ULDC.64 UR6, c[0x0][0xa00] ;  /* 0x0002800000067ab9 */ /* 0x000fe20000000a00 */
[----:B------:R-:W-:Y:S01]  /*0f10*/  ULDC UR39, c[0x0][0x288] ;  /* 0x0000a20000277ab9 */ /* 0x000fe20000000800 */
        /* <DEDUP_REMOVED lines=12> */
.L_x_1006:
[----:B------:R-:W-:Y:S01]  /*0fe0*/  UMOV UR40, UR50 ;  /* 0x0000003200287c82 */ /* 0x000fe20008000000 */
[----:B------:R-:W-:Y:S01]  /*0ff0*/  UMOV UR41, UR49 ;  /* 0x0000003100297c82 */ /* 0x000fe20008000000 */
[----:B------:R-:W-:Y:S05]  /*1000*/  @!P1 BRA `(.L_x_1007) ;  /* 0x00000000001c9947 */ /* 0x000fea0003800000 */
[----:B------:R-:W-:Y:S02]  /*1010*/  ULDC.64 UR6, c[0x0][0xa20] ;  /* 0x0002880000067ab9 */ /* 0x000fe40000000a00 */
[----:B------:R-:W-:-:S06]  /*1020*/  UIMAD.WIDE UR6, UR49, 0x4, UR6 ;  /* 0x00000004310678a5 */ /* 0x000fcc000f8e0206 */
[----:B------:R-:W-:Y:S02]  /*1030*/  IMAD.U32 R2, RZ, RZ, UR6 ;  /* 0x00000006ff027e24 */ /* 0x000fe4000f8e00ff */
[----:B------:R-:W-:-:S05]  /*1040*/  IMAD.U32 R3, RZ, RZ, UR7 ;  /* 0x00000007ff037e24 */ /* 0x000fca000f8e00ff */
[----:B------:R-:W2:Y:S02]  /*1050*/  LDG.E R2, desc[UR54][R2.64] ;  /* 0x0000003602027981 */ /* 0x000ea4000c1e1900 */
[----:B--2---:R-:W-:Y:S01]  /*1060*/  R2UR UR4, R2 ;  /* 0x00000000020472ca */ /* 0x004fe200000e0000 */
[----:B------:R-:W-:-:S14]  /*1070*/  BRA `(.L_x_1008) ;  /* 0x0000000000347947 */ /* 0x000fdc0003800000 */
.L_x_1007:
        /* <DEDUP_REMOVED lines=13> */
.L_x_1008:
[----:B------:R-:W-:Y:S01]  /*1150*/  ULDC UR6, c[0x0][0x448] ;  /* 0x0001120000067ab9 */ /* 0x000fe20000000800 */
[----:B------:R-:W-:Y:S02]  /*1160*/  UIMAD UR42, UR5, 0xc0, URZ ;  /* 0x000000c0052a78a4 */ /* 0x000fe4000f8e023f */
[----:B------:R-:W-:Y:S02]  /*1170*/  UISETP.NE.AND UP0, UPT, UR6, 0x1, UPT ;  /* 0x000000010600788c */ /* 0x000fe4000bf05270 */
[----:B------:R-:W-:Y:S02]  /*1180*/  UIADD3 UR8, UR42, 0xbf, URZ ;  /* 0x000000bf2a087890 */ /* 0x000fe4000fffe03f */
[----:B------:R-:W-:Y:S02]  /*1190*/  UIADD3 UR43, -UR43, UR4, URZ ;  /* 0x000000042b2b7290 */ /* 0x000fe4000fffe13f */
[----:B------:R-:W-:Y:S01]  /*11a0*/  UP2UR UR52, UPR, URZ, 0x1 ;  /* 0x000000013f347883 */ /* 0x000fe20008000000 */
[----:B------:R-:W-:Y:S01]  /*11b0*/  ULDC.64 UR4, c[0x0][0x9e0] ;  /* 0x0002780000047ab9 */ /* 0x000fe20000000a00 */
[----:B------:R-:W-:-:S03]  /*11c0*/  UIADD3 UR9, UR43, 0x1, -UR39 ;  /* 0x000000012b097890 */ /* 0x000fc6000fffe827 */
[----:B------:R-:W-:Y:S01]  /*11d0*/  @UP0 ULDC UR6, c[0x0][0x44c] ;  /* 0x0001130000060ab9 */ /* 0x000fe20000000800 */
[----:B------:R-:W-:Y:S01]  /*11e0*/  @UP0 ULDC UR10, c[0x0][0x450] ;  /* 0x00011400000a0ab9 */ /* 0x000fe20000000800 */
[----:B------:R-:W-:-:S04]  /*11f0*/  UIMAD.WIDE.U32 UR6, UR8, UR6, URZ ;  /* 0x00000006080672a5 */ /* 0x000fc8000f8e003f */
[----:B------:R-:W-:Y:S02]  /*1200*/  @UP0 USHF.R.U32.HI UR8, URZ, UR10, UR7 ;  /* 0x0000000a3f080299 */ /* 0x000fe40008011607 */
[----:B------:R-:W-:Y:S02]  /*1210*/  UISETP.GE.AND UP0, UPT, UR5, 0x1, UPT ;  /* 0x000000010500788c */ /* 0x000fe4000bf06270 */
[----:B------:R-:W-:Y:S02]  /*1220*/  UIADD3 UR8, UR9, UR8, URZ ;  /* 0x0000000809087290 */ /* 0x000fe4000fffe03f */
[----:B------:R-:W-:Y:S02]  /*1230*/  UP2UR UR51, UPR, URZ, 0x1 ;  /* 0x000000013f337883 */ /* 0x000fe40008000000 */
[----:B------:R-:W-:Y:S01]  /*1240*/  PLOP3.LUT P0, PT, PT, PT, UP0, 0x40, 0x0 ;  /* 0x000000000000781c */ /* 0x000fe20003f0e808 */
[----:B------:R-:W-:-:S06]  /*1250*/  UIADD3 UR4, UR8, UR4, URZ ;  /* 0x0000000408047290 */ /* 0x000fcc000fffe03f */
[----:B------:R-:W-:-:S06]  /*1260*/  IMAD.U32 R0, RZ, RZ, UR4 ;  /* 0x00000004ff007e24 */ /* 0x000fcc000f8e00ff */
[----:B------:R-:W-:Y:S05]  /*1270*/  @P0 BRA `(.L_x_1009) ;  /* 0x0000000000400947 */ /* 0x000fea0003800000 */
        /* <DEDUP_REMOVED lines=10> */
.L_x_1010:
[----:B------:R-:W-:-:S11]  /*1320*/  UISETP.NE.AND UP0, UPT, UR5, 0x1, UPT ;  /* 0x000000010500788c */ /* 0x000fd6000bf05270 */
[----:B------:R-:W-:Y:S02]  /*1330*/  @UP0 ULDC.64 UR8, c[0x0][0x9e8] ;  /* 0x00027a0000080ab9 */ /* 0x000fe40000000a00 */
[----:B------:R-:W-:-:S04]  /*1340*/  UIMAD.WIDE.U32 UR6, UR4, UR8, URZ ;  /* 0x00000008040672a5 */ /* 0x000fc8000f8e003f */
[----:B------:R-:W-:-:S12]  /*1350*/  @UP0 USHF.R.U32.HI UR4, URZ, UR9, UR7 ;  /* 0x000000093f040299 */ /* 0x000fd80008011607 */
.L_x_1011:
[----:B------:R-:W-:-:S06]  /*1360*/  UIMAD UR4, UR4, UR5, UR5 ;  /* 0x00000005040472a4 */ /* 0x000fcc000f8e0205 */
[----:B------:R-:W-:-:S07]  /*1370*/  VIMNMX R0, R0, UR4, PT ;  /* 0x0000000400007c48 */ /* 0x000fce000bfe0100 */
.L_x_1009:
[----:B------:R-:W-:Y:S01]  /*1380*/  UISETP.NE.AND UP0, UPT, UR52, URZ, UPT ;  /* 0x0000003f3400728c */ /* 0x000fe2000bf05270 */
[----:B------:R-:W-:Y:S01]  /*1390*/  VIADD R0, R0, 0x7f ;  /* 0x0000007f00007836 */ /* 0x000fe20000000000 */
[----:B------:R-:W-:Y:S01]  /*13a0*/  UMOV UR9, UR42 ;  /* 0x0000002a00097c82 */ /* 0x000fe20008000000 */
[----:B------:R-:W-:Y:S02]  /*13b0*/  UIADD3 UR4, UR43, 0x7f, URZ ;  /* 0x0000007f2b047890 */ /* 0x000fe4000fffe03f */
[----:B------:R-:W-:Y:S01]  /*13c0*/  UIADD3 UR53, UR43, -UR39, URZ ;  /* 0x800000272b357290 */ /* 0x000fe2000fffe03f */
        /* <DEDUP_REMOVED lines=27> */
.L_x_1013:
[----:B------:R-:W-:-:S11]  /*1580*/  UISETP.NE.AND UP0, UPT, UR5, 0x1, UPT ;  /* 0x000000010500788c */ /* 0x000fd6000bf05270 */
[----:B------:R-:W-:Y:S02]  /*1590*/  @UP0 ULDC.64 UR10, c[0x0][0x9e8] ;  /* 0x00027a00000a0ab9 */ /* 0x000fe40000000a00 */
[----:B------:R-:W-:-:S04]  /*15a0*/  UIMAD.WIDE.U32 UR6, UR4, UR10, URZ ;  /* 0x0000000a040672a5 */ /* 0x000fc8000f8e003f */
[----:B------:R-:W-:-:S12]  /*15b0*/  @UP0 USHF.R.U32.HI UR4, URZ, UR11, UR7 ;  /* 0x0000000b3f040299 */ /* 0x000fd80008011607 */
.L_x_1014:
[----:B------:R-:W-:-:S04]  /*15c0*/  UIMAD UR4, UR4, UR5, URZ ;  /* 0x00000005040472a4 */ /* 0x000fc8000f8e023f */
[----:B------:R-:W-:-:S04]  /*15d0*/  UISETP.LT.AND UP0, UPT, UR9, UR4, UPT ;  /* 0x000000040900728c */ /* 0x000fc8000bf01270 */
[----:B------:R-:W-:-:S12]  /*15e0*/  USEL UR9, UR9, UR4, !UP0 ;  /* 0x0000000409097287 */ /* 0x000fd8000c000000 */
.L_x_1012:
        /* <DEDUP_REMOVED lines=9> */
[----:B------:R-:W-:Y:S01]  /*1680*/  IMAD.MOV.U32 R8, RZ, RZ, RZ ;  /* 0x000000ffff087224 */ /* 0x000fe200078e00ff */
[----:B------:R-:W-:-:S02]  /*1690*/  CS2R R10, SRZ ;  /* 0x00000000000a7805 */ /* 0x000fc4000001ff00 */
[----:B------:R-:W-:Y:S01]  /*16a0*/  CS2R R126, SRZ ;  /* 0x00000000007e7805 */ /* 0x000fe2000001ff00 */
[----:B------:R-:W-:Y:S01]  /*16b0*/  UISETP.LT.AND UP0, UPT, URZ, UR4, UPT ;  /* 0x000000043f00728c */ /* 0x000fe2000bf01270 */
[----:B------:R-:W-:Y:S02]  /*16c0*/  CS2R R124, SRZ ;  /* 0x00000000007c7805 */ /* 0x000fe4000001ff00 */
[----:B------:R-:W-:Y:S02]  /*16d0*/  CS2R R12, SRZ ;  /* 0x00000000000c7805 */ /* 0x000fe4000001ff00 */
[----:B------:R-:W-:Y:S01]  /*16e0*/  CS2R R14, SRZ ;  /* 0x00000000000e7805 */ /* 0x000fe2000001ff00 */
[----:B------:R-:W-:Y:S01]  /*16f0*/  USEL UR44, URZ, UR4, !UP0 ;  /* 0x000000043f2c7287 */ /* 0x000fe2000c000000 */
[----:B------:R-:W-:Y:S02]  /*1700*/  CS2R R118, SRZ ;  /* 0x0000000000767805 */ /* 0x000fe4000001ff00 */
[----:B------:R-:W-:-:S02]  /*1710*/  CS2R R116, SRZ ;  /* 0x0000000000747805 */ /* 0x000fc4000001ff00 */
[----:B------:R-:W-:Y:S02]  /*1720*/  CS2R R20, SRZ ;  /* 0x0000000000147805 */ /* 0x000fe4000001ff00 */
[----:B------:R-:W-:Y:S02]  /*1730*/  CS2R R28, SRZ ;  /* 0x00000000001c7805 */ /* 0x000fe4000001ff00 */
[----:B------:R-:W-:Y:S02]  /*1740*/  CS2R R110, SRZ ;  /* 0x00000000006e7805 */ /* 0x000fe4000001ff00 */
[----:B------:R-:W-:Y:S02]  /*1750*/  ISETP.GT.AND P1, PT, R88, UR44, PT ;  /* 0x0000002c58007c0c */ /* 0x000fe4000bf24270 */
        /* <DEDUP_REMOVED lines=9> */
[----:B------:R-:W-:Y:S01]  /*17f0*/  CS2R R38, SRZ ;  /* 0x0000000000267805 */ /* 0x000fe2000001ff00 */
[----:B------:R-:W-:Y:S01]  /*1800*/  IMAD.MOV.U32 R41, RZ, RZ, RZ ;  /* 0x000000ffff297224 */ /* 0x000fe200078e00ff */
        /* <DEDUP_REMOVED lines=32> */
.L_x_1016:
        /* <DEDUP_REMOVED lines=18> */
[----:B------:R-:W-:Y:S02]  /*1b30*/  @UP1 UIMAD.WIDE.U32 UR8, UR49, UR10, URZ ;  /* 0x0000000a310812a5 */ /* 0x000fe4000f8e003f */
[----:B------:R-:W-:Y:S02]  /*1b40*/  @UP1 UIMAD UR18, UR49, UR11, UR14 ;  /* 0x0000000b311212a4 */ /* 0x000fe4000f8e020e */
[----:B------:R-:W-:Y:S02]  /*1b50*/  @UP0 USHF.R.S32.HI UR16, URZ, 0x1f, UR50 ;  /* 0x0000001f3f100899 */ /* 0x000fe40008011432 */
[----:B------:R-:W-:Y:S01]  /*1b60*/  @UP1 USHF.R.S32.HI UR19, URZ, 0x1f, UR50 ;  /* 0x0000001f3f131899 */ /* 0x000fe20008011432 */
[----:B------:R-:W-:Y:S01]  /*1b70*/  @UP0 ULDC.64 UR14, c[0x0][0x9b0] ;  /* 0x00026c00000e0ab9 */ /* 0x000fe20000000a00 */
[----:B------:R-:W-:Y:S01]  /*1b80*/  @UP1 ULDC.64 UR10, c[0x0][0x9c0] ;  /* 0x00027000000a1ab9 */ /* 0x000fe20000000a00 */
[----:B------:R-:W-:Y:S02]  /*1b90*/  @UP0 UIADD3 UR13, UR13, UR17, URZ ;  /* 0x000000110d0d0290 */ /* 0x000fe4000fffe03f */
[----:B------:R-:W-:-:S02]  /*1ba0*/  @UP0 UIMAD UR16, UR16, UR14, URZ ;  /* 0x0000000e101002a4 */ /* 0x000fc4000f8e023f */
[----:B------:R-:W-:Y:S02]  /*1bb0*/  @UP1 UIMAD UR17, UR19, UR10, URZ ;  /* 0x0000000a131112a4 */ /* 0x000fe4000f8e023f */
[----:B------:R-:W-:Y:S02]  /*1bc0*/  @UP1 UIADD3 UR9, UR9, UR18, URZ ;  /* 0x0000001209091290 */ /* 0x000fe4000fffe03f */
[----:B------:R-:W-:Y:S02]  /*1bd0*/  @UP0 UIMAD UR15, UR50, UR15, UR16 ;  /* 0x0000000f320f02a4 */ /* 0x000fe4000f8e0210 */
[----:B------:R-:W-:Y:S02]  /*1be0*/  @UP0 UIMAD.WIDE.U32 UR12, UR50, UR14, UR12 ;  /* 0x0000000e320c02a5 */ /* 0x000fe4000f8e000c */
[----:B------:R-:W-:Y:S02]  /*1bf0*/  @UP1 UIMAD UR11, UR50, UR11, UR17 ;  /* 0x0000000b320b12a4 */ /* 0x000fe4000f8e0211 */
        /* <DEDUP_REMOVED lines=25> */
.L_x_1213:
[----:B------:R-:W-:Y:S05]  /*1d90*/  @!P0 BRA `(.L_x_1018) ;  /* 0x0000000000048947 */ /* 0x000fea0003800000 */
[----:B------:R-:W-:Y:S01]  /*1da0*/  BPT.TRAP 0x1 ;  /* 0x000000040000795c */ /* 0x000fe20000300000 */
.L_x_1018:
[----:B------:R-:W-:Y:S02]  /*1db0*/  IMAD.U32 R21, RZ, RZ, UR37 ;  /* 0x00000025ff157e24 */ /* 0x000fe4000f8e00ff */
[----:B------:R-:W-:-:S03]  /*1dc0*/  IMAD.U32 R2, RZ, RZ, UR36 ;  /* 0x00000024ff027e24 */ /* 0x000fc6000f8e00ff */
[----:B------:R-:W-:Y:S02]  /*1dd0*/  LEA R21, R21, UR46, 0x3 ;  /* 0x0000002e15157c11 */ /* 0x000fe4000f8e18ff */
[----:B------:R-:W-:-:S04]  /*1de0*/  SHF.L.U32 R2, R2, 0x1f, RZ ;  /* 0x0000001f02027819 */ /* 0x000fc800000006ff */
[----:B------:R1:W2:Y:S01]  /*1df0*/  SYNCS.PHASECHK.TRANS64.TRYWAIT P1, [R21+URZ+0x19c30], R2 ;  /* 0x019c3002150075a7 */ /* 0x0002a2000802017f */
[----:B------:R-:W-:Y:S05]  /*1e00*/  @!P0 BRA `(.L_x_1019) ;  /* 0x0000000000048947 */ /* 0x000fea0003800000 */
[----:B------:R-:W-:Y:S01]  /*1e10*/  BPT.TRAP 0x1 ;  /* 0x000000040000795c */ /* 0x000fe20000300000 */
.L_x_1019:
[----:B--2---:R-:W-:Y:S05]  /*1e20*/  @P1 BRA `(.L_x_1020) ;  /* 0x0000000000081947 */ /* 0x004fea0003800000 */
[----:B------:R-:W2:Y:S02]  /*1e30*/  SYNCS.PHASECHK.TRANS64.TRYWAIT P1, [R21+URZ+0x19c30], R2 ;  /* 0x019c3002150075a7 */ /* 0x000ea4000802017f */
[----:B--2---:R-:W-:Y:S05]  /*1e40*/  @!P1 BRA `(.L_x_1021) ;  /* 0x0000015000b49947 */ /* 0x004fea0003800000 */
.L_x_1020:
        /* <DEDUP_REMOVED lines=28> */
.L_x_1022:
[----:B------:R-:W-:Y:S01]  /*2010*/  UISETP.NE.AND UP1, UPT, UR52, URZ, UPT ;  /* 0x0000003f3400728c */ /* 0x000fe2000bf25270 */
[C---:B------:R-:W-:Y:S01]  /*2020*/  FMUL.FTZ R9, R0.reuse, R39 ;  /* 0x0000002700097220 */ /* 0x040fe20000410000 */
[C---:B------:R-:W-:Y:S01]  /*2030*/  FMUL.FTZ R39, R0.reuse, R71 ;  /* 0x0000004700277220 */ /* 0x040fe20000410000 */
[----:B------:R-:W-:Y:S01]  /*2040*/  VIADD R71, R17, UR42 ;  /* 0x0000002a11477c36 */ /* 0x000fe20008000000 */
[----:B------:R-:W-:Y:S01]  /*2050*/  R2UR UR6, R21 ;  /* 0x00000000150672ca */ /* 0x000fe200000e0000 */
[C---:B------:R-:W-:Y:S01]  /*2060*/  FMUL.FTZ R94, R0.reuse, R37 ;  /* 0x00000025005e7220 */ /* 0x040fe20000410000 */
[----:B------:R-:W-:Y:S01]  /*2070*/  PLOP3.LUT P1, PT, PT, PT, UP1, 0x80, 0x0 ;  /* 0x000000000000781c */ /* 0x000fe20003f2f018 */
[C---:B0-----:R-:W-:Y:S01]  /*2080*/  FMUL.FTZ R3, R0.reuse, R27 ;  /* 0x0000001b00037220 */ /* 0x041fe20000410000 */
[----:B------:R-:W-:Y:S01]  /*2090*/  PLOP3.LUT P2, PT, PT, PT, UP1, 0x80, 0x0 ;  /* 0x000000000000781c */ /* 0x000fe20003f4f018 */
[C---:B------:R-:W-:Y:S01]  /*20a0*/  FMUL.FTZ R37, R0.reuse, R67 ;  /* 0x0000004300257220 */ /* 0x040fe20000410000 */
[C---:B------:R-:W-:Y:S01]  /*20b0*/  FMUL.FTZ R27, R0.reuse, R59 ;  /* 0x0000003b001b7220 */ /* 0x040fe20000410000 */
[----:B------:R-:W-:Y:S01]  /*20c0*/  @UP1 ULDC UR7, c[0x0][0x44c] ;  /* 0x0001130000071ab9 */ /* 0x000fe20000000800 */
[C---:B------:R-:W-:Y:S01]  /*20d0*/  FMUL.FTZ R67, R0.reuse, R69 ;  /* 0x0000004500437220 */ /* 0x040fe20000410000 */
[C---:B------:R-:W-:Y:S01]  /*20e0*/  FMUL.FTZ R69, R0.reuse, R73 ;  /* 0x0000004900457220 */ /* 0x040fe20000410000 */
[----:B------:R-:W-:Y:S01]  /*20f0*/  UISETP.NE.AND UP0, UPT, UR51, URZ, UPT ;  /* 0x0000003f3300728c */ /* 0x000fe2000bf05270 */
[C---:B------:R-:W-:Y:S01]  /*2100*/  FMUL.FTZ R4, R0.reuse, R24 ;  /* 0x0000001800047220 */ /* 0x040fe20000410000 */
[C---:B------:R-:W-:Y:S01]  /*2110*/  FMUL.FTZ R10, R0.reuse, R38 ;  /* 0x00000026000a7220 */ /* 0x040fe20000410000 */
[----:B------:R-:W-:Y:S01]  /*2120*/  UIADD3 UR6, UR6, 0x19c40, URZ ;  /* 0x00019c4006067890 */ /* 0x000fe2000fffe03f */
[----:B------:R-:W-:Y:S01]  /*2130*/  FMUL.FTZ R12, R0, R42 ;  /* 0x0000002a000c7220 */ /* 0x000fe20000410000 */
[----:B-12---:R-:W-:Y:S01]  /*2140*/  @P1 IMAD.HI.U32 R21, R71, UR7, RZ ;  /* 0x0000000747151c27 */ /* 0x006fe2000f8e00ff */
[----:B------:R-:W-:-:S03]  /*2150*/  @UP1 ULDC UR7, c[0x0][0x450] ;  /* 0x0001140000071ab9 */ /* 0x000fc60000000800 */
[C---:B------:R-:W-:Y:S01]  /*2160*/  FMUL.FTZ R11, R0.reuse, R43 ;  /* 0x0000002b000b7220 */ /* 0x040fe20000410000 */
[C---:B------:R-:W-:Y:S01]  /*2170*/  FMUL.FTZ R20, R0.reuse, R25 ;  /* 0x0000001900147220 */ /* 0x040fe20000410000 */
[C---:B------:R-:W-:Y:S01]  /*2180*/  FMUL.FTZ R2, R0.reuse, R26 ;  /* 0x0000001a00027220 */ /* 0x040fe20000410000 */
[----:B------:R-:W-:Y:S01]  /*2190*/  @P2 SHF.R.U32.HI R71, RZ, UR7, R21 ;  /* 0x00000007ff472c19 */ /* 0x000fe20008011615 */
[----:B------:R-:W-:Y:S02]  /*21a0*/  IMAD.MOV.U32 R21, RZ, RZ, -0x80 ;  /* 0xffffff80ff157424 */ /* 0x000fe400078e00ff */
[C---:B------:R-:W-:Y:S01]  /*21b0*/  FMUL.FTZ R95, R0.reuse, R40 ;  /* 0x00000028005f7220 */ /* 0x040fe20000410000 */
[C---:B------:R-:W-:Y:S01]  /*21c0*/  FMUL.FTZ R42, R0.reuse, R44 ;  /* 0x0000002c002a7220 */ /* 0x040fe20000410000 */
[----:B------:R-:W-:Y:S01]  /*21d0*/  FMUL.FTZ R43, R0, R45 ;  /* 0x0000002d002b7220 */ /* 0x000fe20000410000 */
[----:B------:R-:W0:Y:S01]  /*21e0*/  SHFL.IDX PT, R59, R71, RZ, 0x1c1f ;  /* 0x001c1fff473b7589 */ /* 0x000e2200000e0000 */
[----:B------:R-:W-:-:S02]  /*21f0*/  IMAD R73, R88, R21, 0x80 ;  /* 0x0000008058497424 */ /* 0x000fc400078e0215 */
        /* <DEDUP_REMOVED lines=51> */
[----:B------:R-:W-:Y:S01]  /*2530*/  IMAD.U32 R53, RZ, RZ, UR39 ;  /* 0x00000027ff357e24 */ /* 0x000fe2000f8e00ff */
[----:B------:R-:W1:Y:S01]  /*2540*/  MUFU.TANH R4, R4 ;  /* 0x0000000400047308 */ /* 0x000e620000002400 */
[----:B------:R-:W-:Y:S01]  /*2550*/  ULDC UR18, c[0x0][0x9dc] ;  /* 0x0002770000127ab9 */ /* 0x000fe20000000800 */
[----:B------:R-:W-:Y:S01]  /*2560*/  SYNCS.ARRIVE.TRANS64.RED.A1T0 RZ, [UR6], RZ ;  /* 0x000000ffffff79a7 */ /* 0x000fe20008100406 */
[----:B------:R-:W-:Y:S01]  /*2570*/  ULOP3.LUT UR6, URZ, UR18, URZ, 0x33, !UPT ;  /* 0x000000123f067292 */ /* 0x000fe2000f8e333f */
[----:B------:R-:W-:Y:S01]  /*2580*/  IADD3 R52, -R53, UR43, R52 ;  /* 0x0000002b35347c10 */ /* 0x000fe2000fffe134 */
[----:B------:R-:W-:Y:S01]  /*2590*/  VIADD R21, R73, UR43 ;  /* 0x0000002b49157c36 */ /* 0x000fe20008000000 */
[----:B------:R-:W-:Y:S01]  /*25a0*/  ULDC UR14, c[0x0][0x9e0] ;  /* 0x00027800000e7ab9 */ /* 0x000fe20000000800 */
[----:B------:R-:W-:Y:S01]  /*25b0*/  LEA R74, R88, 0xffffff80, 0x7 ;  /* 0xffffff80584a7811 */ /* 0x000fe200078e38ff */
[----:B------:R-:W2:Y:S01]  /*25c0*/  MUFU.TANH R20, R20 ;  /* 0x0000001400147308 */ /* 0x000ea20000002400 */
[----:B------:R-:W-:-:S02]  /*25d0*/  IMAD R75, R16, -0x2, R21 ;  /* 0xfffffffe104b7824 */ /* 0x000fc400078e0215 */
[C---:B------:R-:W-:Y:S02]  /*25e0*/  VIADD R76, R52.reuse, UR14 ;  /* 0x0000000e344c7c36 */ /* 0x040fe40008000000 */
        /* <DEDUP_REMOVED lines=66> */
[----:B------:R-:W-:Y:S01]  /*2a10*/  IMAD.U32 R52, RZ, RZ, UR39 ;  /* 0x00000027ff347e24 */ /* 0x000fe2000f8e00ff */
[----:B------:R-:W-:Y:S04]  /*2a20*/  BSSY B0, `(.L_x_1024) ;  /* 0x0000013000007945 */ /* 0x000fe80003800000 */
[----:B------:R-:W-:-:S04]  /*2a30*/  IADD3 R59, -R52, UR43, R59 ;  /* 0x0000002b343b7c10 */ /* 0x000fc8000fffe13b */
        /* <DEDUP_REMOVED lines=11> */
.L_x_1025:
[----:B------:R-:W-:Y:S02]  /*2af0*/  ULDC UR6, c[0x0][0x9e4] ;  /* 0x0002790000067ab9 */ /* 0x000fe40000000800 */
[----:B------:R-:W-:-:S05]  /*2b00*/  IMAD.U32 R58, RZ, RZ, UR6 ;  /* 0x00000006ff3a7e24 */ /* 0x000fca000f8e00ff */
[----:B------:R-:W-:-:S13]  /*2b10*/  ISETP.NE.AND P1, PT, R58, 0x1, PT ;  /* 0x000000013a00780c */ /* 0x000fda0003f25270 */
[----:B------:R-:W1:Y:S02]  /*2b20*/  @P1 LDC.64 R52, c[0x0][0x9e8] ;  /* 0x00027a00ff341b82 */ /* 0x000e640000000a00 */
[----:B-1----:R-:W-:-:S05]  /*2b30*/  @P1 IMAD.HI.U32 R52, R59, R52, RZ ;  /* 0x000000343b341227 */ /* 0x002fca00078e00ff */
[----:B------:R-:W-:-:S07]  /*2b40*/  @P1 SHF.R.U32.HI R59, RZ, R53, R52 ;  /* 0x00000035ff3b1219 */ /* 0x000fce0000011634 */
.L_x_1026:
[----:B------:R-:W-:Y:S05]  /*2b50*/  BSYNC B0 ;  /* 0x0000000000007941 */ /* 0x000fea0003800000 */
.L_x_1024:
[----:B------:R-:W-:-:S04]  /*2b60*/  IMAD R59, R59, R58, -R74 ;  /* 0x0000003a3b3b7224 */ /* 0x000fc800078e0a4a */
[----:B------:R-:W-:-:S05]  /*2b70*/  IMAD R59, R16, -0x2, R59 ;  /* 0xfffffffe103b7824 */ /* 0x000fca00078e023b */
[----:B------:R-:W-:Y:S02]  /*2b80*/  VIADDMNMX R21, R59, R58, R21, PT ;  /* 0x0000003a3b157246 */ /* 0x000fe40003800115 */
[----:B------:R-:W-:-:S07]  /*2b90*/  VIMNMX R72, R72, R59, !PT ;  /* 0x0000003b48487248 */ /* 0x000fce0007fe0100 */
.L_x_1023:
[C---:B------:R-:W-:Y:S01]  /*2ba0*/  ISETP.GE.AND P6, PT, R73.reuse, 0xa, PT ;  /* 0x0000000a4900780c */ /* 0x040fe20003fc6270 */
[----:B------:R-:W-:Y:S01]  /*2bb0*/  UISETP.NE.AND UP0, UPT, UR51, URZ, UPT ;  /* 0x0000003f3300728c */ /* 0x000fe2000bf05270 */
[C---:B------:R-:W-:Y:S02]  /*2bc0*/  ISETP.GE.AND P1, PT, R73.reuse, 0x2, PT ;  /* 0x000000024900780c */ /* 0x040fe40003f26270 */
        /* <DEDUP_REMOVED lines=144> */
[----:B------:R-:W-:Y:S02]  /*34d0*/  FSEL R50, R69, -INF , !P3 ;  /* 0xff80000045327808 */ /* 0x000fe40005800000 */
[----:B------:R-:W-:Y:S01]  /*34e0*/  LOP3.LUT R23, R23, 0xfbffffff, RZ, 0xc0, !PT ;  /* 0xfbffffff17177812 */ /* 0x000fe200078ec0ff */
[----:B------:R-:W0:Y:S01]  /*34f0*/  SHFL.IDX PT, R69, R71, 0x1, 0x1c1f ;  /* 0x003c1f0047457f89 */ /* 0x000e2200000e0000 */
        /* <DEDUP_REMOVED lines=9> */
[----:B------:R-:W-:Y:S01]  /*3590*/  ISETP.GE.AND P3, PT, R73, 0x71, PT ;  /* 0x000000714900780c */ /* 0x000fe20003f66270 */
[----:B0-----:R-:W-:Y:S01]  /*35a0*/  IMAD.IADD R67, R78, 0x1, R69 ;  /* 0x000000014e437824 */ /* 0x001fe200078e0245 */
[----:B------:R-:W-:Y:S02]  /*35b0*/  @P4 LOP3.LUT R23, R23, 0x20, RZ, 0xfc, !PT ;  /* 0x0000002017174812 */ /* 0x000fe400078efcff */
[----:B------:R-:W-:Y:S02]  /*35c0*/  ISETP.GT.AND P4, PT, R72, 0x70, !P3 ;  /* 0x000000704800780c */ /* 0x000fe40005f84270 */
[----:B------:R-:W-:Y:S02]  /*35d0*/  LOP3.LUT R23, R23, 0xfffffffd, RZ, 0xc0, !PT ;  /* 0xfffffffd17177812 */ /* 0x000fe400078ec0ff */
[----:B------:R-:W-:-:S02]  /*35e0*/  ISETP.LT.OR P4, PT, R21, 0x71, P4 ;  /* 0x000000711500780c */ /* 0x000fc40002781670 */
[----:B------:R-:W-:Y:S02]  /*35f0*/  VIADDMNMX R66, R69, R76, R75, PT ;  /* 0x0000004c45427246 */ /* 0x000fe4000380014b */
        /* <DEDUP_REMOVED lines=36> */
.L_x_1029:
[----:B------:R-:W-:Y:S02]  /*3840*/  ULDC UR6, c[0x0][0x9e4] ;  /* 0x0002790000067ab9 */ /* 0x000fe40000000800 */
[----:B------:R-:W-:-:S05]  /*3850*/  IMAD.U32 R70, RZ, RZ, UR6 ;  /* 0x00000006ff467e24 */ /* 0x000fca000f8e00ff */
[----:B------:R-:W-:-:S13]  /*3860*/  ISETP.NE.AND P6, PT, R70, 0x1, PT ;  /* 0x000000014600780c */ /* 0x000fda0003fc5270 */
[----:B------:R-:W0:Y:S02]  /*3870*/  @P6 LDC.64 R20, c[0x0][0x9e8] ;  /* 0x00027a00ff146b82 */ /* 0x000e240000000a00 */
[----:B0-----:R-:W-:-:S05]  /*3880*/  @P6 IMAD.HI.U32 R20, R69, R20, RZ ;  /* 0x0000001445146227 */ /* 0x001fca00078e00ff */
[----:B------:R-:W-:-:S07]  /*3890*/  @P6 SHF.R.U32.HI R69, RZ, R21, R20 ;  /* 0x00000015ff456219 */ /* 0x000fce0000011614 */
.L_x_1030:
[----:B------:R-:W-:Y:S05]  /*38a0*/  BSYNC B0 ;  /* 0x0000000000007941 */ /* 0x000fea0003800000 */
.L_x_1028:
[----:B------:R-:W-:-:S04]  /*38b0*/  IMAD R69, R69, R70, -R74 ;  /* 0x0000004645457224 */ /* 0x000fc800078e0a4a */
[----:B------:R-:W-:-:S05]  /*38c0*/  IMAD R69, R16, -0x2, R69 ;  /* 0xfffffffe10457824 */ /* 0x000fca00078e0245 */
[----:B------:R-:W-:Y:S02]  /*38d0*/  VIADDMNMX R66, R69, R70, R66, PT ;  /* 0x0000004645427246 */ /* 0x000fe40003800142 */
[----:B------:R-:W-:-:S07]  /*38e0*/  VIMNMX R67, R67, R69, !PT ;  /* 0x0000004543437248 */ /* 0x000fce0007fe0100 */
.L_x_1027:
[----:B------:R-:W-:Y:S01]  /*38f0*/  ISETP.GT.AND P1, PT, R67, 0x1, !P1 ;  /* 0x000000014300780c */ /* 0x000fe20004f24270 */
[----:B------:R-:W-:Y:S01]  /*3900*/  ULDC UR6, c[0x0][0x988] ;  /* 0x0002620000067ab9 */ /* 0x000fe20000000800 */
[----:B------:R-:W-:Y:S01]  /*3910*/  LOP3.LUT P6, RZ, R23, 0x4, RZ, 0xc0, !PT ;  /* 0x0000000417ff7812 */ /* 0x000fe200078cc0ff */
[----:B------:R-:W-:Y:S01]  /*3920*/  UISETP.NE.AND UP1, UPT, UR52, URZ, UPT ;  /* 0x0000003f3400728c */ /* 0x000fe2000bf25270 */
[----:B------:R-:W-:Y:S01]  /*3930*/  ISETP.LT.OR P1, PT, R66, 0x2, P1 ;  /* 0x000000024200780c */ /* 0x000fe20000f21670 */
[----:B------:R-:W-:Y:S01]  /*3940*/  UISETP.NE.AND UP0, UPT, UR51, URZ, UPT ;  /* 0x0000003f3300728c */ /* 0x000fe2000bf05270 */
[----:B------:R-:W-:Y:S01]  /*3950*/  ISETP.GT.AND P2, PT, R67, 0x8, !P2 ;  /* 0x000000084300780c */ /* 0x000fe20005744270 */
[----:B------:R-:W-:Y:S01]  /*3960*/  UMOV UR7, UR42 ;  /* 0x0000002a00077c82 */ /* 0x000fe20008000000 */
[----:B------:R-:W-:Y:S02]  /*3970*/  FSEL R21, R3, -INF , !P1 ;  /* 0xff80000003157808 */ /* 0x000fe40004800000 */
[----:B------:R-:W-:-:S02]  /*3980*/  ISETP.GT.AND P1, PT, R67, 0x9, !P6 ;  /* 0x000000094300780c */ /* 0x000fc40007724270 */
[C---:B------:R-:W-:Y:S02]  /*3990*/  ISETP.LT.OR P2, PT, R66.reuse, 0x9, P2 ;  /* 0x000000094200780c */ /* 0x040fe40001741670 */
[----:B------:R-:W-:Y:S01]  /*39a0*/  ISETP.LT.OR P1, PT, R66, 0xa, P1 ;  /* 0x0000000a4200780c */ /* 0x000fe20000f21670 */
[----:B------:R-:W-:Y:S01]  /*39b0*/  @UP1 ULDC UR10, c[0x0][0x44c] ;  /* 0x00011300000a1ab9 */ /* 0x000fe20000000800 */
[----:B------:R-:W-:Y:S01]  /*39c0*/  FSEL R20, R5, -INF , !P2 ;  /* 0xff80000005147808 */ /* 0x000fe20005000000 */
[----:B------:R-:W-:Y:S01]  /*39d0*/  UIMAD.WIDE.U32 UR10, UR42, UR10, URZ ;  /* 0x0000000a2a0a72a5 */ /* 0x000fe2000f8e003f */
[----:B------:R-:W-:Y:S01]  /*39e0*/  FSEL R6, R6, -INF , !P1 ;  /* 0xff80000006067808 */ /* 0x000fe20004800000 */
[----:B------:R-:W-:Y:S01]  /*39f0*/  @UP1 ULDC UR15, c[0x0][0x450] ;  /* 0x00011400000f1ab9 */ /* 0x000fe20000000800 */
[C---:B------:R-:W-:Y:S01]  /*3a00*/  LOP3.LUT P1, RZ, R23.reuse, 0x8, RZ, 0xc0, !PT ;  /* 0x0000000817ff7812 */ /* 0x040fe2000782c0ff */
[----:B------:R-:W-:Y:S01]  /*3a10*/  @UP1 USHF.R.U32.HI UR7, URZ, UR15, UR11 ;  /* 0x0000000f3f071299 */ /* 0x000fe2000801160b */
[----:B------:R-:W-:-:S02]  /*3a20*/  LOP3.LUT P2, RZ, R23, 0x40000, RZ, 0xc0, !PT ;  /* 0x0004000017ff7812 */ /* 0x000fc4000784c0ff */
[----:B------:R-:W-:Y:S01]  /*3a30*/  ISETP.GT.AND P1, PT, R67, 0x10, !P1 ;  /* 0x000000104300780c */ /* 0x000fe20004f24270 */
[----:B------:R-:W-:Y:S01]  /*3a40*/  UIADD3 UR53, UR53, UR7, URZ ;  /* 0x0000000735357290 */ /* 0x000fe2000fffe03f */
[----:B------:R-:W-:Y:S02]  /*3a50*/  LOP3.LUT P6, RZ, R23, 0x20000, RZ, 0xc0, !PT ;  /* 0x0002000017ff7812 */ /* 0x000fe400078cc0ff */
[----:B------:R-:W-:Y:S01]  /*3a60*/  ISETP.LT.OR P1, PT, R66, 0x11, P1 ;  /* 0x000000114200780c */ /* 0x000fe20000f21670 */
[----:B------:R-:W-:Y:S01]  /*3a70*/  UIADD3 UR7, UR53, UR14, URZ ;  /* 0x0000000e35077290 */ /* 0x000fe2000fffe03f */
[----:B------:R-:W-:Y:S02]  /*3a80*/  ISETP.GT.AND P3, PT, R67, 0x70, !P3 ;  /* 0x000000704300780c */ /* 0x000fe40005f64270 */
[----:B------:R-:W-:Y:S02]  /*3a90*/  FSEL R8, R8, -INF , !P1 ;  /* 0xff80000008087808 */ /* 0x000fe40004800000 */
[----:B------:R-:W-:-:S02]  /*3aa0*/  LOP3.LUT P1, RZ, R23, 0x10, RZ, 0xc0, !PT ;  /* 0x0000001017ff7812 */ /* 0x000fc4000782c0ff */
[C---:B------:R-:W-:Y:S02]  /*3ab0*/  ISETP.GT.AND P4, PT, R67.reuse, 0x71, !P4 ;  /* 0x000000714300780c */ /* 0x040fe40006784270 */
[C---:B------:R-:W-:Y:S02]  /*3ac0*/  ISETP.GT.AND P1, PT, R67.reuse, 0x11, !P1 ;  /* 0x000000114300780c */ /* 0x040fe40004f24270 */
[----:B------:R-:W-:Y:S02]  /*3ad0*/  ISETP.GT.AND P5, PT, R67, 0x78, !P5 ;  /* 0x000000784300780c */ /* 0x000fe40006fa4270 */
[C---:B------:R-:W-:Y:S02]  /*3ae0*/  ISETP.LT.OR P1, PT, R66.reuse, 0x12, P1 ;  /* 0x000000124200780c */ /* 0x040fe40000f21670 */
[----:B------:R-:W-:Y:S02]  /*3af0*/  ISETP.LT.OR P3, PT, R66, 0x71, P3 ;  /* 0x000000714200780c */ /* 0x000fe40001f61670 */
[----:B------:R-:W-:-:S02]  /*3b00*/  FSEL R5, R7, -INF , !P1 ;  /* 0xff80000007057808 */ /* 0x000fc40004800000 */
[----:B------:R-:W-:Y:S02]  /*3b10*/  LOP3.LUT P1, RZ, R23, 0x2000000, RZ, 0xc0, !PT ;  /* 0x0200000017ff7812 */ /* 0x000fe4000782c0ff */
[C---:B------:R-:W-:Y:S02]  /*3b20*/  ISETP.LT.OR P4, PT, R66.reuse, 0x72, P4 ;  /* 0x000000724200780c */ /* 0x040fe40002781670 */
[----:B------:R-:W-:Y:S02]  /*3b30*/  ISETP.GT.AND P1, PT, R67, 0x18, !P1 ;  /* 0x000000184300780c */ /* 0x000fe40004f24270 */
[----:B------:R-:W-:Y:S02]  /*3b40*/  FSEL R31, R31, -INF , !P3 ;  /* 0xff8000001f1f7808 */ /* 0x000fe40005800000 */
[C---:B------:R-:W-:Y:S02]  /*3b50*/  ISETP.LT.OR P1, PT, R66.reuse, 0x19, P1 ;  /* 0x000000194200780c */ /* 0x040fe40000f21670 */
[----:B------:R-:W-:-:S02]  /*3b60*/  ISETP.LT.OR P5, PT, R66, 0x79, P5 ;  /* 0x000000794200780c */ /* 0x000fc40002fa1670 */
[----:B------:R-:W-:Y:S02]  /*3b70*/  FSEL R10, R10, -INF , !P1 ;  /* 0xff8000000a0a7808 */ /* 0x000fe40004800000 */
[----:B------:R-:W-:Y:S02]  /*3b80*/  LOP3.LUT P1, RZ, R23, 0x1000000, RZ, 0xc0, !PT ;  /* 0x0100000017ff7812 */ /* 0x000fe4000782c0ff */
[----:B------:R-:W-:Y:S02]  /*3b90*/  FSEL R32, R32, -INF , !P4 ;  /* 0xff80000020207808 */ /* 0x000fe40006000000 */
[----:B------:R-:W-:Y:S02]  /*3ba0*/  ISETP.GT.AND P1, PT, R67, 0x19, !P1 ;  /* 0x000000194300780c */ /* 0x000fe40004f24270 */
[----:B------:R-:W-:Y:S02]  /*3bb0*/  FSEL R33, R33, -INF , !P5 ;  /* 0xff80000021217808 */ /* 0x000fe40006800000 */
        /* <DEDUP_REMOVED lines=22> */
[----:B------:R-:W-:Y:S02]  /*3d20*/  ISETP.GT.AND P1, PT, R67, 0x31, !P2 ;  /* 0x000000314300780c */ /* 0x000fe40005724270 */
[----:B------:R-:W-:Y:S02]  /*3d30*/  LOP3.LUT P2, RZ, R23, 0x80, RZ, 0xc0, !PT ;  /* 0x0000008017ff7812 */ /* 0x000fe4000784c0ff */
[----:B------:R-:W-:-:S04]  /*3d40*/  ISETP.LT.OR P1, PT, R66, 0x32, P1 ;  /* 0x000000324200780c */ /* 0x000fc80000f21670 */
[----:B------:R-:W-:Y:S02]  /*3d50*/  FSEL R15, R15, -INF , !P1 ;  /* 0xff8000000f0f7808 */ /* 0x000fe40004800000 */
[----:B------:R-:W-:Y:S02]  /*3d60*/  ISETP.GT.AND P1, PT, R67, 0x38, !P6 ;  /* 0x000000384300780c */ /* 0x000fe40007724270 */
[----:B------:R-:W-:Y:S02]  /*3d70*/  LOP3.LUT P6, RZ, R23, 0x40, RZ, 0xc0, !PT ;  /* 0x0000004017ff7812 */ /* 0x000fe400078cc0ff */
        /* <DEDUP_REMOVED lines=27> */
[----:B------:R-:W-:Y:S02]  /*3f30*/  LOP3.LUT P1, RZ, R23, 0x400, RZ, 0xc0, !PT ;  /* 0x0000040017ff7812 */ /* 0x000fe4000782c0ff */
[----:B------:R-:W-:Y:S02]  /*3f40*/  FMNMX.FTZ R7, R89, R38, !PT ;  /* 0x0000002659077209 */ /* 0x000fe40007810000 */
[----:B------:R-:W-:Y:S02]  /*3f50*/  ISETP.GT.AND P1, PT, R67, 0x51, !P1 ;  /* 0x000000514300780c */ /* 0x000fe40004f24270 */
[----:B------:R-:W-:-:S02]  /*3f60*/  FMNMX.FTZ R38, R90, R7, !PT ;  /* 0x000000075a267209 */ /* 0x000fc40007810000 */
[----:B------:R-:W-:Y:S02]  /*3f70*/  ISETP.LT.OR P1, PT, R66, 0x52, P1 ;  /* 0x000000524200780c */ /* 0x000fe40000f21670 */
[----:B------:R-:W-:Y:S02]  /*3f80*/  FMNMX.FTZ R7, R91, R38, !PT ;  /* 0x000000265b077209 */ /* 0x000fe40007810000 */
[----:B------:R-:W-:Y:S02]  /*3f90*/  FSEL R37, R37, -INF , !P1 ;  /* 0xff80000025257808 */ /* 0x000fe40004800000 */
[----:B------:R-:W-:Y:S02]  /*3fa0*/  FMNMX.FTZ R38, R92, R7, !PT ;  /* 0x000000075c267209 */ /* 0x000fe40007810000 */
[----:B------:R-:W-:Y:S02]  /*3fb0*/  LOP3.LUT P1, RZ, R23, 0x200, RZ, 0xc0, !PT ;  /* 0x0000020017ff7812 */ /* 0x000fe4000782c0ff */
[----:B------:R-:W-:-:S02]  /*3fc0*/  FMNMX.FTZ R7, R93, R38, !PT ;  /* 0x000000265d077209 */ /* 0x000fc40007810000 */
[----:B------:R-:W-:Y:S02]  /*3fd0*/  ISETP.GT.AND P1, PT, R67, 0x58, !P1 ;  /* 0x000000584300780c */ /* 0x000fe40004f24270 */
[----:B------:R-:W-:Y:S02]  /*3fe0*/  FMNMX.FTZ R38, R94, R7, !PT ;  /* 0x000000075e267209 */ /* 0x000fe40007810000 */
[----:B------:R-:W-:Y:S02]  /*3ff0*/  ISETP.LT.OR P1, PT, R66, 0x59, P1 ;  /* 0x000000594200780c */ /* 0x000fe40000f21670 */
[----:B------:R-:W-:Y:S02]  /*4000*/  FMNMX.FTZ R7, R95, R38, !PT ;  /* 0x000000265f077209 */ /* 0x000fe40007810000 */
[----:B------:R-:W-:Y:S02]  /*4010*/  FSEL R40, R40, -INF , !P1 ;  /* 0xff80000028287808 */ /* 0x000fe40004800000 */
[----:B------:R-:W-:-:S02]  /*4020*/  FMNMX.FTZ R7, R62, R7, !PT ;  /* 0x000000073e077209 */ /* 0x000fc40007810000 */
[----:B------:R-:W-:Y:S02]  /*4030*/  LOP3.LUT P1, RZ, R23, 0x100, RZ, 0xc0, !PT ;  /* 0x0000010017ff7812 */ /* 0x000fe4000782c0ff */
[----:B------:R-:W-:Y:S02]  /*4040*/  FMNMX.FTZ R38, R58, R7, !PT ;  /* 0x000000073a267209 */ /* 0x000fe40007810000 */
[----:B------:R-:W-:Y:S02]  /*4050*/  ISETP.GT.AND P1, PT, R67, 0x59, !P1 ;  /* 0x000000594300780c */ /* 0x000fe40004f24270 */
[----:B------:R-:W-:Y:S02]  /*4060*/  FMNMX.FTZ R38, R63, R38, !PT ;  /* 0x000000263f267209 */ /* 0x000fe40007810000 */
[----:B------:R-:W-:Y:S02]  /*4070*/  ISETP.LT.OR P1, PT, R66, 0x5a, P1 ;  /* 0x0000005a4200780c */ /* 0x000fe40000f21670 */
[----:B------:R-:W-:-:S02]  /*4080*/  FMNMX.FTZ R7, R61, R38, !PT ;  /* 0x000000263d077209 */ /* 0x000fc40007810000 */
[----:B------:R-:W-:Y:S02]  /*4090*/  FSEL R39, R39, -INF , !P1 ;  /* 0xff80000027277808 */ /* 0x000fe40004800000 */
        /* <DEDUP_REMOVED lines=13> */
[C---:B------:R-:W-:Y:S02]  /*4170*/  LOP3.LUT P6, RZ, R23.reuse, 0x2, RZ, 0xc0, !PT ;  /* 0x0000000217ff7812 */ /* 0x040fe400078cc0ff */
        /* <DEDUP_REMOVED lines=8> */
[----:B------:R-:W-:-:S04]  /*4200*/  FMNMX.FTZ R7, R49, R38, !PT ;  /* 0x0000002631077209 */ /* 0x000fc80007810000 */
[----:B------:R-:W-:-:S04]  /*4210*/  FMNMX.FTZ R38, R50, R7, !PT ;  /* 0x0000000732267209 */ /* 0x000fc80007810000 */
[----:B------:R-:W-:-:S04]  /*4220*/  FMNMX.FTZ R7, R51, R38, !PT ;  /* 0x0000002633077209 */ /* 0x000fc80007810000 */
[----:B------:R-:W-:-:S04]  /*4230*/  FMNMX.FTZ R38, R44, R7, !PT ;  /* 0x000000072c267209 */ /* 0x000fc80007810000 */
[----:B------:R-:W-:-:S04]  /*4240*/  FMNMX.FTZ R7, R43, R38, !PT ;  /* 0x000000262b077209 */ /* 0x000fc80007810000 */
[----:B------:R-:W-:-:S04]  /*4250*/  FMNMX.FTZ R38, R42, R7, !PT ;  /* 0x000000072a267209 */ /* 0x000fc80007810000 */
[----:B------:R-:W-:-:S04]  /*4260*/  FMNMX.FTZ R7, R41, R38, !PT ;  /* 0x0000002629077209 */ /* 0x000fc80007810000 */
[----:B------:R-:W-:-:S05]  /*4270*/  FMNMX.FTZ R38, R4, R7, !PT ;  /* 0x0000000704267209 */ /* 0x000fca0007810000 */
[----:B------:R-:W0:Y:S02]  /*4280*/  SHFL.BFLY PT, R7, R38, 0x2, 0x1f ;  /* 0x0c401f0026077f89 */ /* 0x000e2400000e0000 */
[----:B0-----:R-:W-:-:S05]  /*4290*/  FMNMX.FTZ R69, R38, R7, !PT ;  /* 0x0000000726457209 */ /* 0x001fca0007810000 */
[----:B------:R-:W0:Y:S02]  /*42a0*/  SHFL.BFLY PT, R70, R69, 0x1, 0x1f ;  /* 0x0c201f0045467f89 */ /* 0x000e2400000e0000 */
[----:B0-----:R-:W-:Y:S01]  /*42b0*/  FMNMX.FTZ R7, R69, R70, !PT ;  /* 0x0000004645077209 */ /* 0x001fe20007810000 */
[----:B------:R-:W-:-:S03]  /*42c0*/  IMAD.U32 R70, RZ, RZ, UR6 ;  /* 0x00000006ff467e24 */ /* 0x000fc6000f8e00ff */
        /* <DEDUP_REMOVED lines=60> */
[----:B------:R1:W-:Y:S01]  /*4690*/  MUFU.EX2 R75, R62 ;  /* 0x0000003e004b7308 */ /* 0x0003e20000000800 */
[----:B------:R-:W-:-:S01]  /*46a0*/  FFMA.FTZ R4, R4, UR6, -R77 ;  /* 0x0000000604047c23 */ /* 0x000fc2000801084d */
[----:B------:R-:W-:-:S02]  /*46b0*/  FMNMX.FTZ R79, R15, R38, !PT ;  /* 0x000000260f4f7209 */ /* 0x000fc40007810000 */
[----:B0-----:R-:W-:Y:S02]  /*46c0*/  F2FP.SATFINITE.E4M3.F32.PACK_AB_MERGE_C R148, R69, R68, RZ ;  /* 0x000000444594723e */ /* 0x001fe400048070ff */
[----:B------:R-:W-:Y:S02]  /*46d0*/  FMNMX.FTZ R38, R26, R79, !PT ;  /* 0x0000004f1a267209 */ /* 0x000fe40007810000 */
[----:B------:R-:W-:Y:S01]  /*46e0*/  MUFU.EX2 R70, R70 ;  /* 0x0000004600467308 */ /* 0x000fe20000000800 */
[----:B-1----:R-:W-:-:S01]  /*46f0*/  FFMA.FTZ R62, R64, UR6, -R77 ;  /* 0x00000006403e7c23 */ /* 0x002fc2000801084d */
[----:B------:R-:W-:Y:S02]  /*4700*/  FMNMX.FTZ R79, R25, R38, !PT ;  /* 0x00000026194f7209 */ /* 0x000fe40007810000 */
[----:B------:R-:W-:Y:S02]  /*4710*/  F2FP.SATFINITE.E4M3.F32.PACK_AB_MERGE_C R148, R65, R2, R148 ;  /* 0x000000024194723e */ /* 0x000fe40004807094 */
[----:B------:R-:W-:-:S02]  /*4720*/  FMNMX.FTZ R38, R28, R79, !PT ;  /* 0x0000004f1c267209 */ /* 0x000fc40007810000 */
[----:B------:R-:W-:Y:S02]  /*4730*/  MUFU.EX2 R71, R92 ;  /* 0x0000005c00477308 */ /* 0x000fe40000000800 */
[----:B------:R-:W-:-:S04]  /*4740*/  FMNMX.FTZ R79, R27, R38, !PT ;  /* 0x000000261b4f7209 */ /* 0x000fc80007810000 */
[----:B------:R-:W-:Y:S02]  /*4750*/  FMNMX.FTZ R38, R36, R79, !PT ;  /* 0x0000004f24267209 */ /* 0x000fe40007810000 */
[----:B------:R-:W-:Y:S02]  /*4760*/  MUFU.EX2 R72, R72 ;  /* 0x0000004800487308 */ /* 0x000fe40000000800 */
[----:B------:R-:W-:-:S04]  /*4770*/  FMNMX.FTZ R38, R35, R38, !PT ;  /* 0x0000002623267209 */ /* 0x000fc80007810000 */
[----:B------:R-:W-:Y:S02]  /*4780*/  FMNMX.FTZ R38, R3, R38, !PT ;  /* 0x0000002603267209 */ /* 0x000fe40007810000 */
[----:B------:R-:W0:Y:S02]  /*4790*/  MUFU.EX2 R73, R94 ;  /* 0x0000005e00497308 */ /* 0x000e240000000800 */
[----:B------:R-:W-:-:S04]  /*47a0*/  FMNMX.FTZ R79, R37, R38, !PT ;  /* 0x00000026254f7209 */ /* 0x000fc80007810000 */
[----:B------:R-:W-:Y:S02]  /*47b0*/  FMNMX.FTZ R38, R40, R79, !PT ;  /* 0x0000004f28267209 */ /* 0x000fe40007810000 */
[----:B------:R-:W-:Y:S02]  /*47c0*/  MUFU.EX2 R74, R74 ;  /* 0x0000004a004a7308 */ /* 0x000fe40000000800 */
[----:B------:R-:W-:-:S04]  /*47d0*/  FMNMX.FTZ R79, R39, R38, !PT ;  /* 0x00000026274f7209 */ /* 0x000fc80007810000 */
[----:B------:R-:W-:Y:S02]  /*47e0*/  FMNMX.FTZ R38, R46, R79, !PT ;  /* 0x0000004f2e267209 */ /* 0x000fe40007810000 */
[----:B------:R-:W-:Y:S01]  /*47f0*/  MUFU.EX2 R58, R58 ;  /* 0x0000003a003a7308 */ /* 0x000fe20000000800 */
[----:B0-----:R-:W-:Y:S02]  /*4800*/  F2FP.SATFINITE.E4M3.F32.PACK_AB_MERGE_C R150, R73, R72, RZ ;  /* 0x000000484996723e */ /* 0x001fe400048070ff */
[----:B------:R-:W-:Y:S02]  /*4810*/  FMNMX.FTZ R38, R47, R38, !PT ;  /* 0x000000262f267209 */ /* 0x000fe40007810000 */
[----:B------:R-:W-:Y:S02]  /*4820*/  F2FP.SATFINITE.E4M3.F32.PACK_AB_MERGE_C R150, R71, R70, R150 ;  /* 0x000000464796723e */ /* 0x000fe40004807096 */
[----:B------:R-:W-:Y:S01]  /*4830*/  FMNMX.FTZ R67, R29, R38, !PT ;  /* 0x000000261d437209 */ /* 0x000fe20007810000 */
[----:B------:R-:W0:Y:S03]  /*4840*/  MUFU.EX2 R63, R63 ;  /* 0x0000003f003f7308 */ /* 0x000e260000000800 */
[----:B------:R-:W-:-:S04]  /*4850*/  FMNMX.FTZ R38, R30, R67, !PT ;  /* 0x000000431e267209 */ /* 0x000fc80007810000 */
[----:B------:R-:W-:Y:S01]  /*4860*/  FMNMX.FTZ R67, R31, R38, !PT ;  /* 0x000000261f437209 */ /* 0x000fe20007810000 */
[----:B------:R-:W-:Y:S03]  /*4870*/  MUFU.EX2 R54, R54 ;  /* 0x0000003600367308 */ /* 0x000fe60000000800 */
[----:B------:R-:W-:-:S04]  /*4880*/  FMNMX.FTZ R38, R32, R67, !PT ;  /* 0x0000004320267209 */ /* 0x000fc80007810000 */
[----:B------:R-:W-:Y:S01]  /*4890*/  FMNMX.FTZ R67, R33, R38, !PT ;  /* 0x0000002621437209 */ /* 0x000fe20007810000 */
[----:B------:R-:W-:Y:S01]  /*48a0*/  MUFU.EX2 R55, R55 ;  /* 0x0000003700377308 */ /* 0x000fe20000000800 */
[----:B0-----:R-:W-:Y:S02]  /*48b0*/  F2FP.SATFINITE.E4M3.F32.PACK_AB_MERGE_C R144, R63, R58, RZ ;  /* 0x0000003a3f90723e */ /* 0x001fe400048070ff */
[----:B------:R-:W-:Y:S02]  /*48c0*/  FMNMX.FTZ R67, R34, R67, !PT ;  /* 0x0000004322437209 */ /* 0x000fe40007810000 */
[----:B------:R-:W-:-:S03]  /*48d0*/  F2FP.SATFINITE.E4M3.F32.PACK_AB_MERGE_C R144, R75, R74, R144 ;  /* 0x0000004a4b90723e */ /* 0x000fc60004807090 */
[----:B------:R-:W0:Y:S01]  /*48e0*/  SHFL.BFLY PT, R38, R67, 0x2, 0x1f ;  /* 0x0c401f0043267f89 */ /* 0x000e2200000e0000 */
[----:B------:R-:W-:Y:S08]  /*48f0*/  MUFU.EX2 R61, R61 ;  /* 0x0000003d003d7308 */ /* 0x000ff00000000800 */
[----:B------:R-:W-:Y:S08]  /*4900*/  MUFU.EX2 R53, R53 ;  /* 0x0000003500357308 */ /* 0x000ff00000000800 */
[----:B------:R-:W-:Y:S01]  /*4910*/  MUFU.EX2 R52, R52 ;  /* 0x0000003400347308 */ /* 0x000fe20000000800 */
[----:B0-----:R-:W-:-:S07]  /*4920*/  FMNMX.FTZ R64, R67, R38, !PT ;  /* 0x0000002643407209 */ /* 0x001fce0007810000 */
[----:B------:R-:W-:Y:S01]  /*4930*/  MUFU.EX2 R60, R60 ;  /* 0x0000003c003c7308 */ /* 0x000fe20000000800 */
[----:B------:R-:W0:Y:S07]  /*4940*/  SHFL.BFLY PT, R67, R64, 0x1, 0x1f ;  /* 0x0c201f0040437f89 */ /* 0x000e2e00000e0000 */
[----:B------:R-:W-:Y:S08]  /*4950*/  MUFU.EX2 R59, R59 ;  /* 0x0000003b003b7308 */ /* 0x000ff00000000800 */
[----:B------:R-:W1:Y:S08]  /*4960*/  MUFU.EX2 R62, R62 ;  /* 0x0000003e003e7308 */ /* 0x000e700000000800 */
[----:B------:R-:W-:Y:S01]  /*4970*/  MUFU.EX2 R45, R45 ;  /* 0x0000002d002d7308 */ /* 0x000fe20000000800 */
[----:B0-----:R-:W-:Y:S01]  /*4980*/  FMNMX.FTZ R38, R64, R67, !PT ;  /* 0x0000004340267209 */ /* 0x001fe20007810000 */
[----:B------:R-:W-:-:S03]  /*4990*/  IMAD.U32 R67, RZ, RZ, UR6 ;  /* 0x00000006ff437e24 */ /* 0x000fc6000f8e00ff */
[C---:B------:R-:W-:Y:S01]  /*49a0*/  FSETP.NEU.FTZ.AND P1, PT, R38.reuse, -INF , PT ;  /* 0xff8000002600780b */ /* 0x040fe20003f3d000 */
[----:B------:R-:W-:-:S01]  /*49b0*/  FFMA.FTZ R66, R38, R67, -8 ;  /* 0xc100000026427423 */ /* 0x000fc20000010043 */
[----:B-1----:R-:W-:Y:S01]  /*49c0*/  F2FP.SATFINITE.E4M3.F32.PACK_AB_MERGE_C R146, R62, R59, RZ ;  /* 0x0000003b3e92723e */ /* 0x002fe200048070ff */
[----:B------:R-:W-:Y:S03]  /*49d0*/  MUFU.EX2 R48, R48 ;  /* 0x0000003000307308 */ /* 0x000fe60000000800 */
[----:B------:R-:W-:Y:S02]  /*49e0*/  FSEL R66, R66, RZ, P1 ;  /* 0x000000ff42427208 */ /* 0x000fe40000800000 */
[----:B------:R-:W-:Y:S02]  /*49f0*/  PLOP3.LUT P1, PT, PT, PT, UP0, 0x40, 0x0 ;  /* 0x000000000000781c */ /* 0x000fe40003f2e808 */
[----:B------:R-:W-:Y:S01]  /*4a00*/  F2FP.SATFINITE.E4M3.F32.PACK_AB_MERGE_C R146, R60, R61, R146 ;  /* 0x0000003d3c92723e */ /* 0x000fe20004807092 */
        /* <DEDUP_REMOVED lines=40> */
[----:B------:R-:W-:Y:S01]  /*4c90*/  FADD.FTZ R79, R73, R76 ;  /* 0x0000004c494f7221 */ /* 0x000fe20000010000 */
[----:B------:R-:W-:-:S01]  /*4ca0*/  FFMA.FTZ R31, R31, UR6, -R66 ;  /* 0x000000061f1f7c23 */ /* 0x000fc20008010842 */
[--C-:B------:R-:W-:Y:S01]  /*4cb0*/  FFMA.FTZ R32, R32, UR6, -R66.reuse ;  /* 0x0000000620207c23 */ /* 0x100fe20008010842 */
[----:B------:R-:W-:-:S01]  /*4cc0*/  FFMA.FTZ R33, R33, UR6, -R66 ;  /* 0x0000000621217c23 */ /* 0x000fc20008010842 */
[----:B------:R-:W-:Y:S01]  /*4cd0*/  FADD.FTZ R76, R74, R79 ;  /* 0x0000004f4a4c7221 */ /* 0x000fe20000010000 */
[----:B------:R-:W-:-:S01]  /*4ce0*/  FFMA.FTZ R34, R34, UR6, -R66 ;  /* 0x0000000622227c23 */ /* 0x000fc20008010842 */
[----:B------:R-:W1:Y:S01]  /*4cf0*/  MUFU.EX2 R5, R5 ;  /* 0x0000000500057308 */ /* 0x000e620000000800 */
[----:B--2---:R-:W-:-:S01]  /*4d00*/  FADD.FTZ R35, R67, R28 ;  /* 0x0000001c43237221 */ /* 0x004fc20000010000 */
[----:B------:R-:W-:Y:S01]  /*4d10*/  FFMA.FTZ R28, R37, UR6, -R66 ;  /* 0x00000006251c7c23 */ /* 0x000fe20008010842 */
[----:B------:R-:W-:-:S01]  /*4d20*/  FADD.FTZ R37, R75, R76 ;  /* 0x0000004c4b257221 */ /* 0x000fc20000010000 */
[----:B------:R-:W-:-:S04]  /*4d30*/  F2FP.SATFINITE.E4M3.F32.PACK_AB_MERGE_C R20, R67, R20, RZ ;  /* 0x000000144314723e */ /* 0x000fc800048070ff */
        /* <DEDUP_REMOVED lines=19> */
[----:B------:R-:W-:-:S04]  /*4e70*/  FADD.FTZ R37, R53, R62 ;  /* 0x0000003e35257221 */ /* 0x000fc80000010000 */
[----:B------:R-:W-:Y:S02]  /*4e80*/  FADD.FTZ R37, R52, R37 ;  /* 0x0000002534257221 */ /* 0x000fe40000010000 */
[----:B------:R-:W1:Y:S01]  /*4e90*/  MUFU.EX2 R14, R14 ;  /* 0x0000000e000e7308 */ /* 0x000e620000000800 */
[----:B--2---:R-:W-:-:S07]  /*4ea0*/  FADD.FTZ R2, R10, R35 ;  /* 0x000000230a027221 */ /* 0x004fce0000010000 */
[----:B------:R-:W2:Y:S01]  /*4eb0*/  MUFU.EX2 R12, R12 ;  /* 0x0000000c000c7308 */ /* 0x000ea20000000800 */
[----:B0-----:R-:W-:-:S01]  /*4ec0*/  FADD.FTZ R35, R11, R2 ;  /* 0x000000020b237221 */ /* 0x001fc20000010000 */
[----:B------:R-:W-:Y:S01]  /*4ed0*/  F2FP.SATFINITE.E4M3.F32.PACK_AB_MERGE_C R2, R55, R54, RZ ;  /* 0x000000363702723e */ /* 0x000fe200048070ff */
[----:B------:R-:W-:-:S01]  /*4ee0*/  FADD.FTZ R54, R54, R37 ;  /* 0x0000002536367221 */ /* 0x000fc20000010000 */
[----:B------:R-:W-:Y:S02]  /*4ef0*/  F2FP.SATFINITE.E4M3.F32.PACK_AB_MERGE_C R37, R48, R45, RZ ;  /* 0x0000002d3025723e */ /* 0x000fe400048070ff */
[----:B------:R-:W-:Y:S01]  /*4f00*/  F2FP.SATFINITE.E4M3.F32.PACK_AB_MERGE_C R140, R52, R53, R2 ;  /* 0x00000035348c723e */ /* 0x000fe20004807002 */
[----:B------:R-:W-:Y:S01]  /*4f10*/  FADD.FTZ R55, R55, R54 ;  /* 0x0000003637377221 */ /* 0x000fe20000010000 */
        /* <DEDUP_REMOVED lines=18> */
[----:B------:R-:W-:Y:S01]  /*5040*/  MUFU.EX2 R56, R56 ;  /* 0x0000003800387308 */ /* 0x000fe20000000800 */
[----:B--2---:R-:W-:-:S07]  /*5050*/  FADD.FTZ R11, R27, R2 ;  /* 0x000000021b0b7221 */ /* 0x004fce0000010000 */
[----:B------:R-:W1:Y:S01]  /*5060*/  MUFU.EX2 R57, R57 ;  /* 0x0000003900397308 */ /* 0x000e620000000800 */
[----:B0-----:R-:W-:-:S01]  /*5070*/  FADD.FTZ R2, R36, R11 ;  /* 0x0000000b24027221 */ /* 0x001fc20000010000 */
[----:B------:R-:W-:-:S04]  /*5080*/  F2FP.SATFINITE.E4M3.F32.PACK_AB_MERGE_C R27, R36, R27, RZ ;  /* 0x0000001b241b723e */ /* 0x000fc800048070ff */
[----:B------:R-:W-:Y:S02]  /*5090*/  F2FP.SATFINITE.E4M3.F32.PACK_AB_MERGE_C R141, R26, R15, R27 ;  /* 0x0000000f1a8d723e */ /* 0x000fe4000480701b */
[----:B------:R-:W0:Y:S08]  /*50a0*/  MUFU.EX2 R3, R3 ;  /* 0x0000000300037308 */ /* 0x000e300000000800 */
[----:B------:R-:W2:Y:S01]  /*50b0*/  MUFU.EX2 R28, R28 ;  /* 0x0000001c001c7308 */ /* 0x000ea20000000800 */
[----:B-1----:R-:W-:Y:S01]  /*50c0*/  F2FP.SATFINITE.E4M3.F32.PACK_AB_MERGE_C R142, R57, R56, R37 ;  /* 0x00000038398e723e */ /* 0x002fe20004807025 */
[----:B------:R-:W-:-:S04]  /*50d0*/  FADD.FTZ R56, R56, R55 ;  /* 0x0000003738387221 */ /* 0x000fc80000010000 */
[----:B------:R-:W-:Y:S02]  /*50e0*/  FADD.FTZ R56, R57, R56 ;  /* 0x0000003839387221 */ /* 0x000fe40000010000 */
[----:B------:R-:W1:Y:S01]  /*50f0*/  MUFU.EX2 R40, R40 ;  /* 0x0000002800287308 */ /* 0x000e620000000800 */
[----:B0-----:R-:W-:-:S01]  /*5100*/  FADD.FTZ R11, R3, R2 ;  /* 0x00000002030b7221 */ /* 0x001fc20000010000 */
[----:B------:R-:W-:-:S04]  /*5110*/  FADD.FTZ R45, R45, R56 ;  /* 0x000000382d2d7221 */ /* 0x000fc80000010000 */
[----:B------:R-:W-:Y:S02]  /*5120*/  FADD.FTZ R48, R48, R45 ;  /* 0x0000002d30307221 */ /* 0x000fe40000010000 */
[----:B------:R-:W-:Y:S01]  /*5130*/  MUFU.EX2 R51, R51 ;  /* 0x0000003300337308 */ /* 0x000fe20000000800 */
[----:B--2---:R-:W-:-:S07]  /*5140*/  FADD.FTZ R11, R28, R11 ;  /* 0x0000000b1c0b7221 */ /* 0x004fce0000010000 */
[----:B------:R-:W0:Y:S01]  /*5150*/  MUFU.EX2 R44, R44 ;  /* 0x0000002c002c7308 */ /* 0x000e220000000800 */
[----:B-1----:R-:W-:-:S07]  /*5160*/  FADD.FTZ R2, R40, R11 ;  /* 0x0000000b28027221 */ /* 0x002fce0000010000 */
[----:B------:R-:W1:Y:S08]  /*5170*/  MUFU.EX2 R39, R39 ;  /* 0x0000002700277308 */ /* 0x000e700000000800 */
[----:B------:R-:W-:Y:S01]  /*5180*/  MUFU.EX2 R49, R49 ;  /* 0x0000003100317308 */ /* 0x000fe20000000800 */
[----:B0-----:R-:W-:-:S07]  /*5190*/  F2FP.SATFINITE.E4M3.F32.PACK_AB_MERGE_C R25, R44, R51, RZ ;  /* 0x000000332c19723e */ /* 0x001fce00048070ff */
[----:B------:R-:W0:Y:S01]  /*51a0*/  MUFU.EX2 R50, R50 ;  /* 0x0000003200327308 */ /* 0x000e220000000800 */
[C---:B-1----:R-:W-:Y:S01]  /*51b0*/  F2FP.SATFINITE.E4M3.F32.PACK_AB_MERGE_C R40, R39.reuse, R40, RZ ;  /* 0x000000282728723e */ /* 0x042fe200048070ff */
[----:B------:R-:W-:-:S03]  /*51c0*/  FADD.FTZ R39, R39, R2 ;  /* 0x0000000227277221 */ /* 0x000fc60000010000 */
[----:B------:R-:W-:-:S03]  /*51d0*/  F2FP.SATFINITE.E4M3.F32.PACK_AB_MERGE_C R143, R28, R3, R40 ;  /* 0x000000031c8f723e */ /* 0x000fc60004807028 */
[----:B------:R-:W1:Y:S08]  /*51e0*/  MUFU.EX2 R46, R46 ;  /* 0x0000002e002e7308 */ /* 0x000e700000000800 */
[----:B------:R-:W-:Y:S01]  /*51f0*/  MUFU.EX2 R41, R41 ;  /* 0x0000002900297308 */ /* 0x000fe20000000800 */
[----:B0-----:R-:W-:Y:S01]  /*5200*/  F2FP.SATFINITE.E4M3.F32.PACK_AB_MERGE_C R136, R50, R49, R25 ;  /* 0x000000313288723e */ /* 0x001fe20004807019 */
[----:B------:R-:W-:-:S04]  /*5210*/  FADD.FTZ R49, R49, R48 ;  /* 0x0000003031317221 */ /* 0x000fc80000010000 */
[----:B------:R-:W-:Y:S02]  /*5220*/  FADD.FTZ R50, R50, R49 ;  /* 0x0000003132327221 */ /* 0x000fe40000010000 */
[----:B------:R-:W0:Y:S01]  /*5230*/  MUFU.EX2 R4, R4 ;  /* 0x0000000400047308 */ /* 0x000e220000000800 */
[----:B-1----:R-:W-:-:S01]  /*5240*/  FADD.FTZ R2, R46, R39 ;  /* 0x000000272e027221 */ /* 0x002fc20000010000 */
[----:B------:R-:W-:-:S04]  /*5250*/  FADD.FTZ R51, R51, R50 ;  /* 0x0000003233337221 */ /* 0x000fc80000010000 */
[----:B------:R-:W-:Y:S02]  /*5260*/  FADD.FTZ R44, R44, R51 ;  /* 0x000000332c2c7221 */ /* 0x000fe40000010000 */
[----:B------:R-:W1:Y:S08]  /*5270*/  MUFU.EX2 R47, R47 ;  /* 0x0000002f002f7308 */ /* 0x000e700000000800 */
[----:B------:R-:W-:Y:S01]  /*5280*/  MUFU.EX2 R43, R43 ;  /* 0x0000002b002b7308 */ /* 0x000fe20000000800 */
[----:B0-----:R-:W-:-:S07]  /*5290*/  F2FP.SATFINITE.E4M3.F32.PACK_AB_MERGE_C R5, R4, R41, RZ ;  /* 0x000000290405723e */ /* 0x001fce00048070ff */
[----:B------:R-:W0:Y:S01]  /*52a0*/  MUFU.EX2 R42, R42 ;  /* 0x0000002a002a7308 */ /* 0x000e220000000800 */
[----:B-1----:R-:W-:-:S07]  /*52b0*/  FADD.FTZ R2, R47, R2 ;  /* 0x000000022f027221 */ /* 0x002fce0000010000 */
[----:B------:R-:W1:Y:S08]  /*52c0*/  MUFU.EX2 R29, R29 ;  /* 0x0000001d001d7308 */ /* 0x000e700000000800 */
[----:B------:R-:W2:Y:S01]  /*52d0*/  MUFU.EX2 R30, R30 ;  /* 0x0000001e001e7308 */ /* 0x000ea20000000800 */
[----:B0-----:R-:W-:Y:S01]  /*52e0*/  F2FP.SATFINITE.E4M3.F32.PACK_AB_MERGE_C R138, R42, R43, R5 ;  /* 0x0000002b2a8a723e */ /* 0x001fe20004807005 */
[----:B------:R-:W-:-:S04]  /*52f0*/  FADD.FTZ R43, R43, R44 ;  /* 0x0000002c2b2b7221 */ /* 0x000fc80000010000 */
[----:B------:R-:W-:Y:S02]  /*5300*/  FADD.FTZ R42, R42, R43 ;  /* 0x0000002b2a2a7221 */ /* 0x000fe40000010000 */
[----:B------:R-:W0:Y:S01]  /*5310*/  MUFU.EX2 R31, R31 ;  /* 0x0000001f001f7308 */ /* 0x000e220000000800 */
[----:B-1----:R-:W-:-:S01]  /*5320*/  FADD.FTZ R5, R29, R2 ;  /* 0x000000021d057221 */ /* 0x002fc20000010000 */
[----:B------:R-:W-:-:S06]  /*5330*/  FADD.FTZ R41, R41, R42 ;  /* 0x0000002a29297221 */ /* 0x000fcc0000010000 */
[----:B------:R-:W1:Y:S01]  /*5340*/  MUFU.EX2 R32, R32 ;  /* 0x0000002000207308 */ /* 0x000e620000000800 */
[C---:B--2---:R-:W-:Y:S01]  /*5350*/  F2FP.SATFINITE.E4M3.F32.PACK_AB_MERGE_C R29, R30.reuse, R29, RZ ;  /* 0x0000001d1e1d723e */ /* 0x044fe200048070ff */
[----:B------:R-:W-:-:S03]  /*5360*/  FADD.FTZ R30, R30, R5 ;  /* 0x000000051e1e7221 */ /* 0x000fc60000010000 */
[----:B------:R-:W-:-:S03]  /*5370*/  F2FP.SATFINITE.E4M3.F32.PACK_AB_MERGE_C R137, R47, R46, R29 ;  /* 0x0000002e2f89723e */ /* 0x000fc6000480701d */
[----:B------:R-:W-:Y:S01]  /*5380*/  MUFU.EX2 R33, R33 ;  /* 0x0000002100217308 */ /* 0x000fe20000000800 */
[----:B0-----:R-:W-:-:S07]  /*5390*/  FADD.FTZ R3, R31, R30 ;  /* 0x0000001e1f037221 */ /* 0x001fce0000010000 */
[----:B------:R-:W0:Y:S01]  /*53a0*/  MUFU.EX2 R34, R34 ;  /* 0x0000002200227308 */ /* 0x000e220000000800 */
[----:B-1----:R-:W-:-:S01]  /*53b0*/  FADD.FTZ R2, R32, R3 ;  /* 0x0000000320027221 */ /* 0x002fc20000010000 */
[----:B0-----:R-:W-:-:S03]  /*53c0*/  F2FP.SATFINITE.E4M3.F32.PACK_AB_MERGE_C R3, R34, R33, RZ ;  /* 0x000000212203723e */ /* 0x001fc600048070ff */
        /* <DEDUP_REMOVED lines=17> */
.L_x_1032:
[----:B------:R-:W-:Y:S02]  /*54e0*/  ULDC UR19, c[0x0][0x9e4] ;  /* 0x0002790000137ab9 */ /* 0x000fe40000000800 */
[----:B------:R-:W-:-:S11]  /*54f0*/  UISETP.NE.AND UP0, UPT, UR19, 0x1, UPT ;  /* 0x000000011300788c */ /* 0x000fd6000bf05270 */
[----:B------:R-:W-:Y:S02]  /*5500*/  @UP0 ULDC.64 UR10, c[0x0][0x9e8] ;  /* 0x00027a00000a0ab9 */ /* 0x000fe40000000a00 */
[----:B------:R-:W-:-:S04]  /*5510*/  UIMAD.WIDE.U32 UR14, UR17, UR10, URZ ;  /* 0x0000000a110e72a5 */ /* 0x000fc8000f8e003f */
[----:B------:R-:W-:-:S12]  /*5520*/  @UP0 USHF.R.U32.HI UR17, URZ, UR11, UR15 ;  /* 0x0000000b3f110299 */ /* 0x000fd8000801160f */
.L_x_1033:
[----:B------:R-:W-:-:S04]  /*5530*/  UIMAD UR17, UR17, UR19, UR19 ;  /* 0x00000013111172a4 */ /* 0x000fc8000f8e0213 */
[----:B------:R-:W-:-:S04]  /*5540*/  UISETP.LT.AND UP0, UPT, UR7, UR17, UPT ;  /* 0x000000110700728c */ /* 0x000fc8000bf01270 */
[----:B------:R-:W-:-:S12]  /*5550*/  USEL UR7, UR7, UR17, UP0 ;  /* 0x0000001107077287 */ /* 0x000fd80008000000 */
.L_x_1031:
        /* <DEDUP_REMOVED lines=40> */
.L_x_1053:
[----:B------:R-:W-:-:S04]  /*57e0*/  UISETP.NE.AND UP0, UPT, UR22, 0x1, UPT ;  /* 0x000000011600788c */ /* 0x000fc8000bf05270 */
[----:B------:R-:W-:-:S04]  /*57f0*/  USEL UR36, URZ, 0x1, UP0 ;  /* 0x000000013f247887 */ /* 0x000fc80008000000 */
[----:B------:R-:W-:Y:S01]  /*5800*/  ULOP3.LUT UR36, UR21, UR36, URZ, 0x3c, !UPT ;  /* 0x0000002415247292 */ /* 0x000fe2000f8e3c3f */
[----:B------:R-:W-:Y:S11]  /*5810*/  @!P0 BRA `(.L_x_1035) ;  /* 0x0000000000048947 */ /* 0x000ff60003800000 */
[----:B------:R-:W-:Y:S01]  /*5820*/  BPT.TRAP 0x1 ;  /* 0x000000040000795c */ /* 0x000fe20000300000 */
.L_x_1035:
        /* <DEDUP_REMOVED lines=9> */
.L_x_1036:
[----:B-1----:R-:W-:Y:S05]  /*58c0*/  @P1 BRA `(.L_x_1037) ;  /* 0x0000000000081947 */ /* 0x002fea0003800000 */
[----:B------:R-:W1:Y:S02]  /*58d0*/  SYNCS.PHASECHK.TRANS64.TRYWAIT P1, [UR20+0x19c30], R7 ;  /* 0x019c3007ff0075a7 */ /* 0x000e640008020154 */
[----:B-1----:R-:W-:Y:S05]  /*58e0*/  @!P1 BRA `(.L_x_1038) ;  /* 0x0000011800209947 */ /* 0x002fea0003800000 */
.L_x_1037:
        /* <DEDUP_REMOVED lines=17> */
.L_x_1039:
[----:B------:R-:W-:Y:S01]  /*5a00*/  ULEA UR11, UR22, UR46, 0x3 ;  /* 0x0000002e160b7291 */ /* 0x000fe2000f8e183f */
[----:B01----:R-:W-:-:S05]  /*5a10*/  IMAD.U32 R7, RZ, RZ, UR21 ;  /* 0x00000015ff077e24 */ /* 0x003fca000f8e00ff */
[----:B------:R-:W-:-:S04]  /*5a20*/  SHF.L.U32 R7, R7, 0x1f, RZ ;  /* 0x0000001f07077819 */ /* 0x000fc800000006ff */
[----:B------:R0:W1:Y:S01]  /*5a30*/  SYNCS.PHASECHK.TRANS64.TRYWAIT P1, [UR11+0x19c50], R7 ;  /* 0x019c5007ff0075a7 */ /* 0x000062000802014b */
[----:B------:R-:W-:Y:S05]  /*5a40*/  @!P0 BRA `(.L_x_1040) ;  /* 0x0000000000048947 */ /* 0x000fea0003800000 */
[----:B------:R-:W-:Y:S01]  /*5a50*/  BPT.TRAP 0x1 ;  /* 0x000000040000795c */ /* 0x000fe20000300000 */
.L_x_1040:
[----:B-1----:R-:W-:Y:S05]  /*5a60*/  @P1 BRA `(.L_x_1041) ;  /* 0x0000000000081947 */ /* 0x002fea0003800000 */
[----:B------:R-:W1:Y:S02]  /*5a70*/  SYNCS.PHASECHK.TRANS64.TRYWAIT P1, [UR11+0x19c50], R7 ;  /* 0x019c5007ff0075a7 */ /* 0x000e64000802014b */
[----:B-1----:R-:W-:Y:S05]  /*5a80*/  @!P1 BRA `(.L_x_1042) ;  /* 0x0000011400d09947 */ /* 0x002fea0003800000 */
.L_x_1041:
        /* <DEDUP_REMOVED lines=27> */
.L_x_1043:
[----:B------:R-:W-:Y:S01]  /*5c40*/  UISETP.NE.AND UP1, UPT, UR52, URZ, UPT ;  /* 0x0000003f3400728c */ /* 0x000fe2000bf25270 */
[----:B------:R-:W-:Y:S02]  /*5c50*/  VIADD R136, R17, UR42 ;  /* 0x0000002a11887c36 */ /* 0x000fe40008000000 */
[C---:B------:R-:W-:Y:S01]  /*5c60*/  FMUL.FTZ R9, R0.reuse, R26 ;  /* 0x0000001a00097220 */ /* 0x040fe20000410000 */
[C---:B------:R-:W-:Y:S01]  /*5c70*/  FMUL.FTZ R11, R0.reuse, R28 ;  /* 0x0000001c000b7220 */ /* 0x040fe20000410000 */
[C---:B------:R-:W-:Y:S01]  /*5c80*/  FMUL.FTZ R20, R0.reuse, R33 ;  /* 0x0000002100147220 */ /* 0x040fe20000410000 */
[C---:B------:R-:W-:Y:S01]  /*5c90*/  FMUL.FTZ R28, R0.reuse, R37 ;  /* 0x00000025001c7220 */ /* 0x040fe20000410000 */
[----:B------:R-:W-:Y:S01]  /*5ca0*/  PLOP3.LUT P1, PT, PT, PT, UP1, 0x80, 0x0 ;  /* 0x000000000000781c */ /* 0x000fe20003f2f018 */
[C---:B------:R-:W-:Y:S01]  /*5cb0*/  FMUL.FTZ R33, R0.reuse, R42 ;  /* 0x0000002a00217220 */ /* 0x040fe20000410000 */
        /* <DEDUP_REMOVED lines=9> */
[C---:B------:R-:W-:Y:S01]  /*5d50*/  FMUL.FTZ R67, R0.reuse, R73 ;  /* 0x0000004900437220 */ /* 0x040fe20000410000 */
[----:B01----:R-:W-:Y:S01]  /*5d60*/  FMUL.FTZ R7, R0, R24 ;  /* 0x0000001800077220 */ /* 0x003fe20000410000 */
[----:B------:R-:W-:Y:S01]  /*5d70*/  @P1 IMAD.HI.U32 R26, R136, UR6, RZ ;  /* 0x00000006881a1c27 */ /* 0x000fe2000f8e00ff */
[----:B------:R-:W-:-:S03]  /*5d80*/  @UP1 ULDC UR6, c[0x0][0x450] ;  /* 0x0001140000061ab9 */ /* 0x000fc60000000800 */
[C---:B------:R-:W-:Y:S01]  /*5d90*/  FMUL.FTZ R8, R0.reuse, R25 ;  /* 0x0000001900087220 */ /* 0x040fe20000410000 */
[C---:B------:R-:W-:Y:S01]  /*5da0*/  FMUL.FTZ R71, R0.reuse, R77 ;  /* 0x0000004d00477220 */ /* 0x040fe20000410000 */
[C---:B------:R-:W-:Y:S01]  /*5db0*/  FMUL.FTZ R73, R0.reuse, R80 ;  /* 0x0000005000497220 */ /* 0x040fe20000410000 */
[----:B------:R-:W-:Y:S01]  /*5dc0*/  @P2 SHF.R.U32.HI R136, RZ, UR6, R26 ;  /* 0x00000006ff882c19 */ /* 0x000fe2000801161a */
[C---:B------:R-:W-:Y:S01]  /*5dd0*/  FMUL.FTZ R13, R0.reuse, R30 ;  /* 0x0000001e000d7220 */ /* 0x040fe20000410000 */
[C---:B------:R-:W-:Y:S01]  /*5de0*/  FMUL.FTZ R14, R0.reuse, R31 ;  /* 0x0000001f000e7220 */ /* 0x040fe20000410000 */
[C---:B------:R-:W-:Y:S01]  /*5df0*/  FMUL.FTZ R24, R0.reuse, R35 ;  /* 0x0000002300187220 */ /* 0x040fe20000410000 */
[----:B------:R-:W-:Y:S01]  /*5e00*/  FMUL.FTZ R25, R0, R36 ;  /* 0x0000002400197220 */ /* 0x000fe20000410000 */
[----:B------:R-:W0:Y:S01]  /*5e10*/  SHFL.IDX PT, R80, R136, RZ, 0x1c1f ;  /* 0x001c1fff88507589 */ /* 0x000e2200000e0000 */
        /* <DEDUP_REMOVED lines=47> */
[----:B------:R-:W-:Y:S01]  /*6110*/  PLOP3.LUT P1, PT, PT, PT, UP0, 0x40, 0x0 ;  /* 0x000000000000781c */ /* 0x000fe20003f2e808 */
[----:B------:R-:W-:Y:S01]  /*6120*/  IMAD R27, R16, -0x2, R27 ;  /* 0xfffffffe101b7824 */ /* 0x000fe200078e021b */
[----:B------:R-:W1:Y:S01]  /*6130*/  MUFU.TANH R7, R7 ;  /* 0x0000000700077308 */ /* 0x000e620000002400 */
[----:B------:R-:W-:Y:S01]  /*6140*/  IMAD.U32 R26, RZ, RZ, UR39 ;  /* 0x00000027ff1a7e24 */ /* 0x000fe2000f8e00ff */
[----:B------:R-:W-:-:S02]  /*6150*/  UPRMT UR20, UR45, 0x654, UR20 ;  /* 0x000006542d147896 */ /* 0x000fc40008000014 */
[----:B------:R-:W-:Y:S02]  /*6160*/  ULOP3.LUT UR6, URZ, UR18, URZ, 0x33, !UPT ;  /* 0x000000123f067292 */ /* 0x000fe4000f8e333f */
[----:B------:R-:W-:Y:S02]  /*6170*/  IADD3 R27, -R26, UR43, R27 ;  /* 0x0000002b1a1b7c10 */ /* 0x000fe4000fffe11b */
[----:B------:R-:W2:Y:S03]  /*6180*/  MUFU.TANH R8, R8 ;  /* 0x0000000800087308 */ /* 0x000ea60000002400 */
[C---:B------:R-:W-:Y:S01]  /*6190*/  VIADD R84, R27.reuse, UR24 ;  /* 0x000000181b547c36 */ /* 0x040fe20008000000 */
[----:B------:R-:W-:Y:S01]  /*61a0*/  SYNCS.ARRIVE.TRANS64.RED.A1T0 RZ, [UR20], RZ ;  /* 0x000000ffffff79a7 */ /* 0x000fe20008100414 */
[----:B------:R-:W-:Y:S02]  /*61b0*/  VIADD R83, R27, UR6 ;  /* 0x000000061b537c36 */ /* 0x000fe40008000000 */
[--C-:B0-----:R-:W-:Y:S01]  /*61c0*/  IMAD.IADD R82, R84, 0x1, R80.reuse ;  /* 0x0000000154527824 */ /* 0x101fe200078e0250 */
[----:B------:R-:W0:Y:S01]  /*61d0*/  MUFU.TANH R9, R9 ;  /* 0x0000000900097308 */ /* 0x000e220000002400 */
        /* <DEDUP_REMOVED lines=76> */
.L_x_1046:
[----:B------:R-:W-:-:S05]  /*66a0*/  IMAD.U32 R86, RZ, RZ, UR23 ;  /* 0x00000017ff567e24 */ /* 0x000fca000f8e00ff */
[----:B------:R-:W-:-:S13]  /*66b0*/  ISETP.NE.AND P1, PT, R86, 0x1, PT ;  /* 0x000000015600780c */ /* 0x000fda0003f25270 */
[----:B------:R-:W1:Y:S02]  /*66c0*/  @P1 LDC.64 R26, c[0x0][0x9e8] ;  /* 0x00027a00ff1a1b82 */ /* 0x000e640000000a00 */
[----:B-1----:R-:W-:-:S05]  /*66d0*/  @P1 IMAD.HI.U32 R26, R80, R26, RZ ;  /* 0x0000001a501a1227 */ /* 0x002fca00078e00ff */
[----:B------:R-:W-:-:S07]  /*66e0*/  @P1 SHF.R.U32.HI R80, RZ, R27, R26 ;  /* 0x0000001bff501219 */ /* 0x000fce000001161a */
.L_x_1047:
[----:B------:R-:W-:Y:S05]  /*66f0*/  BSYNC B0 ;  /* 0x0000000000007941 */ /* 0x000fea0003800000 */
.L_x_1045:
[----:B------:R-:W-:-:S04]  /*6700*/  IMAD R27, R80, R86, -R77 ;  /* 0x00000056501b7224 */ /* 0x000fc800078e0a4d */
[----:B------:R-:W-:-:S05]  /*6710*/  IMAD R27, R16, -0x2, R27 ;  /* 0xfffffffe101b7824 */ /* 0x000fca00078e021b */
[----:B------:R-:W-:Y:S02]  /*6720*/  VIADDMNMX R82, R27, R86, R82, PT ;  /* 0x000000561b527246 */ /* 0x000fe40003800152 */
[----:B------:R-:W-:-:S07]  /*6730*/  VIMNMX R81, R81, R27, !PT ;  /* 0x0000001b51517248 */ /* 0x000fce0007fe0100 */
.L_x_1044:
        /* <DEDUP_REMOVED lines=13> */
[----:B------:R-:W-:Y:S01]  /*6810*/  FSEL R8, R8, -INF , !P2 ;  /* 0xff80000008087808 */ /* 0x000fe20005000000 */
[--C-:B-1----:R-:W-:Y:S01]  /*6820*/  IMAD.IADD R84, R84, 0x1, R26.reuse ;  /* 0x0000000154547824 */ /* 0x102fe200078e021a */
[----:B------:R-:W-:Y:S01]  /*6830*/  ISETP.GT.AND P5, PT, R81, 0x9, P1 ;  /* 0x000000095100780c */ /* 0x000fe20000fa4270 */
[----:B------:R-:W-:Y:S01]  /*6840*/  IMAD.IADD R83, R83, 0x1, R26 ;  /* 0x0000000153537824 */ /* 0x000fe200078e021a */
[C---:B------:R-:W-:Y:S02]  /*6850*/  ISETP.GT.AND P4, PT, R81.reuse, 0x10, P1 ;  /* 0x000000105100780c */ /* 0x040fe40000f84270 */
[C---:B------:R-:W-:Y:S02]  /*6860*/  ISETP.GT.AND P6, PT, R81.reuse, 0x11, P1 ;  /* 0x000000115100780c */ /* 0x040fe40000fc4270 */
[----:B------:R-:W-:Y:S02]  /*6870*/  ISETP.GT.AND P2, PT, R81, 0x18, P1 ;  /* 0x000000185100780c */ /* 0x000fe40000f44270 */
[----:B0-----:R-:W-:-:S02]  /*6880*/  FSEL R28, R28, -INF , !P3 ;  /* 0xff8000001c1c7808 */ /* 0x001fc40005800000 */
        /* <DEDUP_REMOVED lines=95> */
.L_x_1050:
[----:B------:R-:W-:-:S05]  /*6e80*/  IMAD.U32 R82, RZ, RZ, UR23 ;  /* 0x00000017ff527e24 */ /* 0x000fca000f8e00ff */
[----:B------:R-:W-:-:S13]  /*6e90*/  ISETP.NE.AND P2, PT, R82, 0x1, PT ;  /* 0x000000015200780c */ /* 0x000fda0003f45270 */
[----:B------:R-:W0:Y:S02]  /*6ea0*/  @P2 LDC.64 R26, c[0x0][0x9e8] ;  /* 0x00027a00ff1a2b82 */ /* 0x000e240000000a00 */
[----:B0-----:R-:W-:-:S05]  /*6eb0*/  @P2 IMAD.HI.U32 R26, R7, R26, RZ ;  /* 0x0000001a071a2227 */ /* 0x001fca00078e00ff */
[----:B------:R-:W-:-:S07]  /*6ec0*/  @P2 SHF.R.U32.HI R7, RZ, R27, R26 ;  /* 0x0000001bff072219 */ /* 0x000fce000001161a */
.L_x_1051:
[----:B------:R-:W-:Y:S05]  /*6ed0*/  BSYNC B0 ;  /* 0x0000000000007941 */ /* 0x000fea0003800000 */
.L_x_1049:
[----:B------:R-:W-:-:S04]  /*6ee0*/  IMAD R7, R7, R82, -R77 ;  /* 0x0000005207077224 */ /* 0x000fc800078e0a4d */
[----:B------:R-:W-:-:S05]  /*6ef0*/  IMAD R7, R16, -0x2, R7 ;  /* 0xfffffffe10077824 */ /* 0x000fca00078e0207 */
[----:B------:R-:W-:Y:S02]  /*6f00*/  VIADDMNMX R84, R7, R82, R84, PT ;  /* 0x0000005207547246 */ /* 0x000fe40003800154 */
[----:B------:R-:W-:-:S07]  /*6f10*/  VIMNMX R83, R83, R7, !PT ;  /* 0x0000000753537248 */ /* 0x000fce0007fe0100 */
.L_x_1048:
        /* <DEDUP_REMOVED lines=21> */
[----:B------:R-:W-:Y:S02]  /*7070*/  ISETP.GT.AND P4, PT, R83, 0x9, P1 ;  /* 0x000000095300780c */ /* 0x000fe40000f84270 */
[----:B------:R-:W-:Y:S02]  /*7080*/  FMNMX.FTZ R7, R35, R26, !PT ;  /* 0x0000001a23077209 */ /* 0x000fe40007810000 */
[----:B------:R-:W-:Y:S02]  /*7090*/  ISETP.GT.AND P3, PT, R83, 0x8, P1 ;  /* 0x000000085300780c */ /* 0x000fe40000f64270 */
[----:B------:R-:W-:Y:S02]  /*70a0*/  FMNMX.FTZ R26, R36, R7, !PT ;  /* 0x00000007241a7209 */ /* 0x000fe40007810000 */
[----:B------:R-:W-:-:S02]  /*70b0*/  ISETP.LT.OR P2, PT, R84, 0x2, P2 ;  /* 0x000000025400780c */ /* 0x000fc40001741670 */
        /* <DEDUP_REMOVED lines=19> */
[----:B------:R-:W-:Y:S02]  /*71f0*/  FSEL R29, R29, -INF , !P3 ;  /* 0xff8000001d1d7808 */ /* 0x000fe40005800000 */
[----:B------:R-:W-:Y:S02]  /*7200*/  FMNMX.FTZ R26, R61, R26, !PT ;  /* 0x0000001a3d1a7209 */ /* 0x000fe40007810000 */
[----:B------:R-:W-:Y:S02]  /*7210*/  ISETP.GT.AND P2, PT, R83, 0x21, P1 ;  /* 0x000000215300780c */ /* 0x000fe40000f44270 */
        /* <DEDUP_REMOVED lines=57> */
[----:B------:R-:W-:Y:S01]  /*75b0*/  FSEL R30, R30, -INF , !P4 ;  /* 0xff8000001e1e7808 */ /* 0x000fe20006000000 */
[--C-:B------:R-:W-:Y:S01]  /*75c0*/  FFMA.FTZ R77, R8, UR6, -R26.reuse ;  /* 0x00000006084d7c23 */ /* 0x100fe2000801081a */
[----:B------:R-:W-:Y:S01]  /*75d0*/  FMNMX.FTZ R81, R15, R6, !PT ;  /* 0x000000060f517209 */ /* 0x000fe20007810000 */
[----:B------:R0:W-:Y:S01]  /*75e0*/  MUFU.EX2 R14, R80 ;  /* 0x00000050000e7308 */ /* 0x0001e20000000800 */
[----:B------:R-:W-:Y:S01]  /*75f0*/  ISETP.GT.AND P4, PT, R83, 0x29, P1 ;  /* 0x000000295300780c */ /* 0x000fe20000f84270 */
[--C-:B------:R-:W-:Y:S01]  /*7600*/  FFMA.FTZ R8, R11, UR6, -R26.reuse ;  /* 0x000000060b087c23 */ /* 0x100fe2000801081a */
[----:B------:R-:W-:-:S01]  /*7610*/  FFMA.FTZ R11, R12, UR6, -R26 ;  /* 0x000000060c0b7c23 */ /* 0x000fc2000801081a */
[--C-:B------:R-:W-:Y:S01]  /*7620*/  FFMA.FTZ R12, R20, UR6, -R26.reuse ;  /* 0x00000006140c7c23 */ /* 0x100fe2000801081a */
[----:B------:R-:W-:Y:S01]  /*7630*/  ISETP.LT.OR P4, PT, R84, 0x2a, P4 ;  /* 0x0000002a5400780c */ /* 0x000fe20002781670 */
[--C-:B------:R-:W-:Y:S01]  /*7640*/  FFMA.FTZ R25, R25, UR6, -R26.reuse ;  /* 0x0000000619197c23 */ /* 0x100fe2000801081a */
[----:B------:R-:W-:Y:S01]  /*7650*/  ISETP.GT.AND P5, PT, R83, 0x38, P1 ;  /* 0x000000385300780c */ /* 0x000fe20000fa4270 */
[----:B------:R1:W-:Y:S01]  /*7660*/  MUFU.EX2 R9, R82 ;  /* 0x0000005200097308 */ /* 0x0003e20000000800 */
[----:B0-----:R-:W-:Y:S01]  /*7670*/  FMNMX.FTZ R80, R10, R81, !PT ;  /* 0x000000510a507209 */ /* 0x001fe20007810000 */
        /* <DEDUP_REMOVED lines=8> */
[--C-:B-1----:R-:W-:Y:S01]  /*7700*/  FFMA.FTZ R82, R55, UR6, -R26.reuse ;  /* 0x0000000637527c23 */ /* 0x102fe2000801081a */
        /* <DEDUP_REMOVED lines=19> */
[--C-:B------:R-:W-:Y:S01]  /*7840*/  FFMA.FTZ R50, R50, UR6, -R26.reuse ;  /* 0x0000000632327c23 */ /* 0x100fe2000801081a */
[----:B------:R-:W-:Y:S01]  /*7850*/  ISETP.GT.AND P4, PT, R83, 0x49, P1 ;  /* 0x000000495300780c */ /* 0x000fe20000f84270 */
        /* <DEDUP_REMOVED lines=18> */
[----:B------:R-:W-:Y:S02]  /*7980*/  FMNMX.FTZ R81, R43, R38, !PT ;  /* 0x000000262b517209 */ /* 0x000fe40007810000 */
        /* <DEDUP_REMOVED lines=9> */
[----:B------:R-:W-:-:S02]  /*7a20*/  FMNMX.FTZ R81, R51, R38, !PT ;  /* 0x0000002633517209 */ /* 0x000fc40007810000 */
[----:B------:R-:W-:Y:S02]  /*7a30*/  FSEL R60, R60, -INF , !P4 ;  /* 0xff8000003c3c7808 */ /* 0x000fe40006000000 */
[----:B------:R-:W-:Y:S02]  /*7a40*/  FMNMX.FTZ R81, R52, R81, !PT ;  /* 0x0000005134517209 */ /* 0x000fe40007810000 */
[C---:B------:R-:W-:Y:S01]  /*7a50*/  ISETP.GT.AND P5, PT, R83.reuse, 0x68, P1 ;  /* 0x000000685300780c */ /* 0x040fe20000fa4270 */
        /* <DEDUP_REMOVED lines=17> */
[----:B------:R-:W-:Y:S01]  /*7b70*/  ISETP.GT.AND P1, PT, R83, 0x79, P1 ;  /* 0x000000795300780c */ /* 0x000fe20000f24270 */
[----:B------:R-:W-:-:S01]  /*7b80*/  FFMA.FTZ R83, R63, UR6, -R26 ;  /* 0x000000063f537c23 */ /* 0x000fc2000801081a */
[----:B------:R-:W-:Y:S01]  /*7b90*/  FMNMX.FTZ R81, R68, R81, !PT ;  /* 0x0000005144517209 */ /* 0x000fe20007810000 */
[----:B------:R-:W-:-:S01]  /*7ba0*/  FFMA.FTZ R63, R69, UR6, -R26 ;  /* 0x00000006453f7c23 */ /* 0x000fc2000801081a */
[----:B------:R-:W-:Y:S01]  /*7bb0*/  ISETP.LT.OR P5, PT, R84, 0x79, P5 ;  /* 0x000000795400780c */ /* 0x000fe20002fa1670 */
[----:B------:R-:W-:Y:S01]  /*7bc0*/  IMAD.U32 R69, RZ, RZ, UR6 ;  /* 0x00000006ff457e24 */ /* 0x000fe2000f8e00ff */
[----:B------:R-:W-:Y:S01]  /*7bd0*/  FMNMX.FTZ R81, R70, R81, !PT ;  /* 0x0000005146517209 */ /* 0x000fe20007810000 */
[----:B------:R-:W-:Y:S01]  /*7be0*/  MUFU.EX2 R35, R35 ;  /* 0x0000002300237308 */ /* 0x000fe20000000800 */
[----:B------:R-:W-:Y:S01]  /*7bf0*/  ISETP.LT.OR P1, PT, R84, 0x7a, P1 ;  /* 0x0000007a5400780c */ /* 0x000fe20000f21670 */
[--C-:B------:R-:W-:Y:S01]  /*7c00*/  FFMA.FTZ R84, R67, UR6, -R26.reuse ;  /* 0x0000000643547c23 */ /* 0x100fe2000801081a */
[----:B------:R-:W-:Y:S01]  /*7c10*/  FSEL R74, R74, -INF , !P5 ;  /* 0xff8000004a4a7808 */ /* 0x000fe20006800000 */
[----:B------:R-:W-:Y:S01]  /*7c20*/  FFMA.FTZ R67, R78, UR6, -R26 ;  /* 0x000000064e437c23 */ /* 0x000fe2000801081a */
[----:B------:R-:W-:-:S02]  /*7c30*/  FMNMX.FTZ R81, R72, R81, !PT ;  /* 0x0000005148517209 */ /* 0x000fc40007810000 */
[----:B------:R-:W-:Y:S01]  /*7c40*/  FSEL R55, R76, -INF , !P1 ;  /* 0xff8000004c377808 */ /* 0x000fe20004800000 */
[----:B------:R-:W-:Y:S01]  /*7c50*/  MUFU.EX2 R36, R36 ;  /* 0x0000002400247308 */ /* 0x000fe20000000800 */
[----:B------:R-:W-:Y:S02]  /*7c60*/  FMNMX.FTZ R38, R74, R81, !PT ;  /* 0x000000514a267209 */ /* 0x000fe40007810000 */
[----:B------:R-:W-:Y:S02]  /*7c70*/  FSEL R26, R7, RZ, P6 ;  /* 0x000000ff071a7208 */ /* 0x000fe40003000000 */
[----:B------:R-:W-:-:S03]  /*7c80*/  FMNMX.FTZ R38, R55, R38, !PT ;  /* 0x0000002637267209 */ /* 0x000fc60007810000 */
[----:B------:R-:W-:Y:S01]  /*7c90*/  FADD.FTZ R5, -R26, R5 ;  /* 0x000000051a057221 */ /* 0x000fe20000010100 */
[----:B------:R-:W-:Y:S01]  /*7ca0*/  MUFU.EX2 R39, R39 ;  /* 0x0000002700277308 */ /* 0x000fe20000000800 */
[----:B------:R-:W0:Y:S02]  /*7cb0*/  SHFL.BFLY PT, R81, R38, 0x2, 0x1f ;  /* 0x0c401f0026517f89 */ /* 0x000e2400000e0000 */
[----:B------:R-:W-:-:S05]  /*7cc0*/  FMUL.FTZ R5, R5, UR6 ;  /* 0x0000000605057c20 */ /* 0x000fca0008410000 */
[----:B------:R-:W-:Y:S08]  /*7cd0*/  MUFU.EX2 R42, R42 ;  /* 0x0000002a002a7308 */ /* 0x000ff00000000800 */
[----:B------:R-:W1:Y:S08]  /*7ce0*/  MUFU.EX2 R5, R5 ;  /* 0x0000000500057308 */ /* 0x000e700000000800 */
[----:B------:R-:W-:Y:S01]  /*7cf0*/  MUFU.EX2 R45, R45 ;  /* 0x0000002d002d7308 */ /* 0x000fe20000000800 */
[----:B0-----:R-:W-:-:S05]  /*7d00*/  FMNMX.FTZ R81, R38, R81, !PT ;  /* 0x0000005126517209 */ /* 0x001fca0007810000 */
[----:B------:R-:W0:Y:S02]  /*7d10*/  SHFL.BFLY PT, R38, R81, 0x1, 0x1f ;  /* 0x0c201f0051267f89 */ /* 0x000e2400000e0000 */
[----:B------:R-:W-:Y:S08]  /*7d20*/  MUFU.EX2 R46, R46 ;  /* 0x0000002e002e7308 */ /* 0x000ff00000000800 */
[----:B------:R-:W-:Y:S08]  /*7d30*/  MUFU.EX2 R49, R49 ;  /* 0x0000003100317308 */ /* 0x000ff00000000800 */
[----:B------:R-:W-:Y:S01]  /*7d40*/  MUFU.EX2 R50, R50 ;  /* 0x0000003200327308 */ /* 0x000fe20000000800 */
[----:B0-----:R-:W-:-:S07]  /*7d50*/  FMNMX.FTZ R38, R81, R38, !PT ;  /* 0x0000002651267209 */ /* 0x001fce0007810000 */
[----:B------:R-:W-:Y:S01]  /*7d60*/  MUFU.EX2 R53, R53 ;  /* 0x0000003500357308 */ /* 0x000fe20000000800 */
[C---:B------:R-:W-:Y:S01]  /*7d70*/  FSETP.NEU.FTZ.AND P1, PT, R38.reuse, -INF , PT ;  /* 0xff8000002600780b */ /* 0x040fe20003f3d000 */
[----:B------:R-:W-:-:S05]  /*7d80*/  FFMA.FTZ R69, R38, R69, -8 ;  /* 0xc100000026457423 */ /* 0x000fca0000010045 */
[----:B------:R-:W-:Y:S01]  /*7d90*/  FSEL R69, R69, RZ, P1 ;  /* 0x000000ff45457208 */ /* 0x000fe20000800000 */
[----:B------:R-:W-:Y:S04]  /*7da0*/  MUFU.EX2 R76, R82 ;  /* 0x00000052004c7308 */ /* 0x000fe80000000800 */
[----:B------:R-:W-:-:S01]  /*7db0*/  FFMA.FTZ R78, R27, UR6, -R69 ;  /* 0x000000061b4e7c23 */ /* 0x000fc20008010845 */
        /* <DEDUP_REMOVED lines=13> */
[--C-:B------:R-:W-:Y:S01]  /*7e90*/  FFMA.FTZ R71, R43, UR6, -R69.reuse ;  /* 0x000000062b477c23 */ /* 0x100fe20008010845 */
[----:B------:R-:W-:Y:S01]  /*7ea0*/  FMUL.FTZ R138, R41, UR6 ;  /* 0x00000006298a7c20 */ /* 0x000fe20008410000 */
[--C-:B------:R-:W-:Y:S01]  /*7eb0*/  FFMA.FTZ R41, R44, UR6, -R69.reuse ;  /* 0x000000062c297c23 */ /* 0x100fe20008010845 */
[----:B------:R-:W-:-:S01]  /*7ec0*/  FFMA.FTZ R44, R48, UR6, -R69 ;  /* 0x00000006302c7c23 */ /* 0x000fc20008010845 */
[----:B-1----:R-:W-:Y:S01]  /*7ed0*/  FFMA.FTZ R48, R5, R3, R14 ;  /* 0x0000000305307223 */ /* 0x002fe2000001000e */
        /* <DEDUP_REMOVED lines=23> */
[----:B------:R-:W2:Y:S08]  /*8050*/  MUFU.EX2 R27, R27 ;  /* 0x0000001b001b7308 */ /* 0x000eb00000000800 */
[----:B------:R-:W3:Y:S08]  /*8060*/  MUFU.EX2 R30, R30 ;  /* 0x0000001e001e7308 */ /* 0x000ef00000000800 */
[----:B------:R-:W4:Y:S08]  /*8070*/  MUFU.EX2 R29, R29 ;  /* 0x0000001d001d7308 */ /* 0x000f300000000800 */
[----:B------:R0:W-:Y:S08]  /*8080*/  MUFU.EX2 R6, R71 ;  /* 0x0000004700067308 */ /* 0x0001f00000000800 */
[----:B------:R-:W5:Y:S01]  /*8090*/  MUFU.EX2 R34, R34 ;  /* 0x0000002200227308 */ /* 0x000f620000000800 */
[----:B0-----:R-:W-:-:S01]  /*80a0*/  FADD.FTZ R71, R21, R2 ;  /* 0x0000000215477221 */ /* 0x001fc20000010000 */
[----:B------:R-:W-:-:S03]  /*80b0*/  FADD.FTZ R2, R12, R3 ;  /* 0x000000030c027221 */ /* 0x000fc60000010000 */
[----:B-1----:R-:W-:Y:S01]  /*80c0*/  FADD.FTZ R54, R24, R71 ;  /* 0x0000004718367221 */ /* 0x002fe20000010000 */
[----:B------:R-:W-:-:S02]  /*80d0*/  FADD.FTZ R3, R25, R2 ;  /* 0x0000000219037221 */ /* 0x000fc40000010000 */
[----:B------:R-:W0:Y:S01]  /*80e0*/  MUFU.EX2 R33, R33 ;  /* 0x0000002100217308 */ /* 0x000e220000000800 */
[----:B--2---:R-:W-:-:S01]  /*80f0*/  FADD.FTZ R71, R27, R54 ;  /* 0x000000361b477221 */ /* 0x004fc20000010000 */
[----:B------:R-:W-:Y:S01]  /*8100*/  FADD.FTZ R2, R28, R3 ;  /* 0x000000031c027221 */ /* 0x000fe20000010000 */
[----:B------:R-:W-:-:S02]  /*8110*/  FFMA.FTZ R54, R58, UR6, -R69 ;  /* 0x000000063a367c23 */ /* 0x000fc40008010845 */
[----:B---3--:R-:W-:Y:S01]  /*8120*/  FADD.FTZ R56, R30, R71 ;  /* 0x000000471e387221 */ /* 0x008fe20000010000 */
[----:B------:R-:W-:-:S02]  /*8130*/  FADD.FTZ R3, R31, R2 ;  /* 0x000000021f037221 */ /* 0x000fc40000010000 */
[----:B------:R-:W1:Y:S01]  /*8140*/  MUFU.EX2 R20, R20 ;  /* 0x0000001400147308 */ /* 0x000e620000000800 */
[----:B----4-:R-:W-:-:S01]  /*8150*/  FADD.FTZ R71, R29, R56 ;  /* 0x000000381d477221 */ /* 0x010fc20000010000 */
[----:B------:R-:W-:-:S03]  /*8160*/  FADD.FTZ R2, R32, R3 ;  /* 0x0000000320027221 */ /* 0x000fc60000010000 */
[----:B-----5:R-:W-:Y:S01]  /*8170*/  FADD.FTZ R56, R34, R71 ;  /* 0x0000004722387221 */ /* 0x020fe20000010000 */
[----:B------:R-:W-:-:S01]  /*8180*/  FADD.FTZ R3, R35, R2 ;  /* 0x0000000223037221 */ /* 0x000fc20000010000 */
[----:B------:R-:W-:Y:S01]  /*8190*/  FFMA.FTZ R71, R60, UR6, -R69 ;  /* 0x000000063c477c23 */ /* 0x000fe20008010845 */
        /* <DEDUP_REMOVED lines=12> */
[----:B------:R-:W-:-:S05]  /*8260*/  FFMA.FTZ R58, R66, UR6, -R69 ;  /* 0x00000006423a7c23 */ /* 0x000fca0008010845 */
[----:B------:R-:W2:Y:S01]  /*8270*/  MUFU.EX2 R43, R43 ;  /* 0x0000002b002b7308 */ /* 0x000ea20000000800 */
[----:B0-----:R-:W-:-:S01]  /*8280*/  FADD.FTZ R3, R40, R73 ;  /* 0x0000004928037221 */ /* 0x001fc20000010000 */
[----:B------:R-:W-:-:S03]  /*8290*/  FFMA.FTZ R73, R64, UR6, -R69 ;  /* 0x0000000640497c23 */ /* 0x000fc60008010845 */
[----:B------:R-:W-:Y:S01]  /*82a0*/  FADD.FTZ R2, R6, R3 ;  /* 0x0000000306027221 */ /* 0x000fe20000010000 */
[----:B------:R-:W-:-:S02]  /*82b0*/  FADD.FTZ R3, R49, R60 ;  /* 0x0000003c31037221 */ /* 0x000fc40000010000 */
[----:B------:R-:W0:Y:S01]  /*82c0*/  MUFU.EX2 R44, R44 ;  /* 0x0000002c002c7308 */ /* 0x000e220000000800 */
[----:B-1----:R-:W-:-:S07]  /*82d0*/  FADD.FTZ R2, R41, R2 ;  /* 0x0000000229027221 */ /* 0x002fce0000010000 */
[----:B------:R-:W-:Y:S01]  /*82e0*/  MUFU.EX2 R47, R47 ;  /* 0x0000002f002f7308 */ /* 0x000fe20000000800 */
[----:B--2---:R-:W-:-:S01]  /*82f0*/  FADD.FTZ R75, R43, R2 ;  /* 0x000000022b4b7221 */ /* 0x004fc20000010000 */
[----:B------:R-:W-:-:S04]  /*8300*/  FADD.FTZ R2, R50, R3 ;  /* 0x0000000332027221 */ /* 0x000fc80000010000 */
[----:B------:R-:W-:Y:S02]  /*8310*/  FADD.FTZ R3, R53, R2 ;  /* 0x0000000235037221 */ /* 0x000fe40000010000 */
[----:B------:R-:W-:Y:S01]  /*8320*/  MUFU.EX2 R48, R48 ;  /* 0x0000003000307308 */ /* 0x000fe20000000800 */
[----:B0-----:R-:W-:-:S01]  /*8330*/  FADD.FTZ R60, R44, R75 ;  /* 0x0000004b2c3c7221 */ /* 0x001fc20000010000 */
[----:B------:R-:W-:Y:S01]  /*8340*/  FADD.FTZ R2, R76, R3 ;  /* 0x000000034c027221 */ /* 0x000fe20000010000 */
[----:B------:R-:W-:-:S05]  /*8350*/  FFMA.FTZ R75, R68, UR6, -R69 ;  /* 0x00000006444b7c23 */ /* 0x000fca0008010845 */
[----:B------:R-:W0:Y:S08]  /*8360*/  MUFU.EX2 R57, R57 ;  /* 0x0000003900397308 */ /* 0x000e300000000800 */
[----:B------:R-:W-:Y:S08]  /*8370*/  MUFU.EX2 R51, R51 ;  /* 0x0000003300337308 */ /* 0x000ff00000000800 */
[----:B------:R-:W1:Y:S01]  /*8380*/  MUFU.EX2 R80, R80 ;  /* 0x0000005000507308 */ /* 0x000e620000000800 */
[----:B0-----:R-:W-:-:S07]  /*8390*/  FADD.FTZ R3, R57, R2 ;  /* 0x0000000239037221 */ /* 0x001fce0000010000 */
[----:B------:R-:W-:Y:S08]  /*83a0*/  MUFU.EX2 R52, R52 ;  /* 0x0000003400347308 */ /* 0x000ff00000000800 */
[----:B------:R-:W0:Y:S01]  /*83b0*/  MUFU.EX2 R59, R59 ;  /* 0x0000003b003b7308 */ /* 0x000e220000000800 */
[----:B-1----:R-:W-:-:S07]  /*83c0*/  FADD.FTZ R2, R80, R3 ;  /* 0x0000000350027221 */ /* 0x002fce0000010000 */
[----:B------:R1:W-:Y:S08]  /*83d0*/  MUFU.EX2 R26, R79 ;  /* 0x0000004f001a7308 */ /* 0x0003f00000000800 */
[----:B------:R-:W2:Y:S01]  /*83e0*/  MUFU.EX2 R54, R54 ;  /* 0x0000003600367308 */ /* 0x000ea20000000800 */
[----:B-1----:R-:W-:-:S01]  /*83f0*/  FADD.FTZ R79, R47, R60 ;  /* 0x0000003c2f4f7221 */ /* 0x002fc20000010000 */
[----:B0-----:R-:W-:Y:S01]  /*8400*/  FADD.FTZ R81, R59, R2 ;  /* 0x000000023b517221 */ /* 0x001fe20000010000 */
[----:B------:R-:W-:-:S02]  /*8410*/  FFMA.FTZ R60, R70, UR6, -R69 ;  /* 0x00000006463c7c23 */ /* 0x000fc40008010845 */
[----:B------:R-:W-:-:S03]  /*8420*/  FADD.FTZ R62, R48, R79 ;  /* 0x0000004f303e7221 */ /* 0x000fc60000010000 */
[----:B------:R-:W0:Y:S01]  /*8430*/  MUFU.EX2 R82, R83 ;  /* 0x0000005300527308 */ /* 0x000e220000000800 */
[----:B------:R-:W-:-:S01]  /*8440*/  FADD.FTZ R79, R51, R62 ;  /* 0x0000003e334f7221 */ /* 0x000fc20000010000 */
[----:B------:R-:W-:-:S03]  /*8450*/  FFMA.FTZ R62, R74, UR6, -R69 ;  /* 0x000000064a3e7c23 */ /* 0x000fc60008010845 */
[----:B------:R-:W-:Y:S01]  /*8460*/  FADD.FTZ R3, R52, R79 ;  /* 0x0000004f34037221 */ /* 0x000fe20000010000 */
[----:B------:R-:W-:-:S02]  /*8470*/  FFMA.FTZ R79, R72, UR6, -R69 ;  /* 0x00000006484f7c23 */ /* 0x000fc40008010845 */
        /* <DEDUP_REMOVED lines=32> */
[----:B0-----:R-:W-:-:S03]  /*8680*/  FADD.FTZ R2, R62, R3 ;  /* 0x000000033e027221 */ /* 0x001fc60000010000 */
[----:B------:R-:W-:Y:S01]  /*8690*/  FADD.FTZ R3, R26, R69 ;  /* 0x000000451a037221 */ /* 0x000fe20000010000 */
[----:B-1----:R-:W-:-:S01]  /*86a0*/  FADD.FTZ R2, R55, R2 ;  /* 0x0000000237027221 */ /* 0x002fc20000010000 */
[----:B------:R-:W-:Y:S06]  /*86b0*/  @!P0 BRA `(.L_x_1052) ;  /* 0x0000000000048947 */ /* 0x000fec0003800000 */
[----:B------:R-:W-:Y:S01]  /*86c0*/  BPT.TRAP 0x1 ;  /* 0x000000040000795c */ /* 0x000fe20000300000 */
.L_x_1052:
        /* <DEDUP_REMOVED lines=9> */
[----:B------:R-:W-:Y:S01]  /*8760*/  F2FP.SATFINITE.E4M3.F32.PACK_AB_MERGE_C R63, R84, R61, R63 ;  /* 0x0000003d543f723e */ /* 0x000fe2000480703f */
[----:B------:R-:W-:Y:S01]  /*8770*/  FMUL.FTZ R89, R89, R5 ;  /* 0x0000000559597220 */ /* 0x000fe20000410000 */
[----:B------:R-:W-:Y:S01]  /*8780*/  F2FP.SATFINITE.E4M3.F32.PACK_AB_MERGE_C R26, R136, R65, R26 ;  /* 0x00000041881a723e */ /* 0x000fe2000480701a */
        /* <DEDUP_REMOVED lines=62> */
[----:B------:R-:W-:Y:S01]  /*8b70*/  VIADD R4, R4, 0xffffffff ;  /* 0xffffffff04047836 */ /* 0x000fe20000000000 */
        /* <DEDUP_REMOVED lines=15> */
[----:B------:R-:W-:Y:S01]  /*8c70*/  F2FP.SATFINITE.E4M3.F32.PACK_AB_MERGE_C R139, R79, R60, R55 ;  /* 0x0000003c4f8b723e */ /* 0x000fe20004807037 */
[----:B------:R-:W-:Y:S06]  /*8c80*/  @P1 BRA `(.L_x_1053) ;  /* 0xffffffc800d41947 */ /* 0x000fec000383ffff */
.L_x_1034:
[----:B------:R-:W-:Y:S02]  /*8c90*/  UISETP.NE.AND UP1, UPT, UR52, URZ, UPT ;  /* 0x0000003f3400728c */ /* 0x000fe4000bf25270 */
[----:B------:R-:W-:Y:S02]  /*8ca0*/  UISETP.NE.AND UP0, UPT, UR51, URZ, UPT ;  /* 0x0000003f3300728c */ /* 0x000fe4000bf05270 */
[----:B------:R-:W-:Y:S02]  /*8cb0*/  UIADD3 UR7, UR42, 0xbf, URZ ;  /* 0x000000bf2a077890 */ /* 0x000fe4000fffe03f */
[----:B------:R-:W-:Y:S02]  /*8cc0*/  UIADD3 UR14, UR43, 0x1, -UR39 ;  /* 0x000000012b0e7890 */ /* 0x000fe4000fffe827 */
[----:B------:R-:W-:-:S03]  /*8cd0*/  PLOP3.LUT P1, PT, PT, PT, UP0, 0x40, 0x0 ;  /* 0x000000000000781c */ /* 0x000fc60003f2e808 */
[----:B------:R-:W-:Y:S01]  /*8ce0*/  @UP1 ULDC UR10, c[0x0][0x44c] ;  /* 0x00011300000a1ab9 */ /* 0x000fe20000000800 */
[----:B------:R-:W-:Y:S01]  /*8cf0*/  @UP1 ULDC UR15, c[0x0][0x450] ;  /* 0x00011400000f1ab9 */ /* 0x000fe20000000800 */
[----:B------:R-:W-:-:S04]  /*8d00*/  UIMAD.WIDE.U32 UR10, UR7, UR10, URZ ;  /* 0x0000000a070a72a5 */ /* 0x000fc8000f8e003f */
[----:B------:R-:W-:-:S04]  /*8d10*/  @UP1 USHF.R.U32.HI UR7, URZ, UR15, UR11 ;  /* 0x0000000f3f071299 */ /* 0x000fc8000801160b */
[----:B------:R-:W-:-:S04]  /*8d20*/  UIADD3 UR7, UR14, UR7, URZ ;  /* 0x000000070e077290 */ /* 0x000fc8000fffe03f */
[----:B------:R-:W-:Y:S01]  /*8d30*/  UIADD3 UR18, UR7, -UR18, URZ ;  /* 0x8000001207127290 */ /* 0x000fe2000fffe03f */
[----:B------:R-:W-:Y:S11]  /*8d40*/  @P1 BRA `(.L_x_1054) ;  /* 0x00000000004c1947 */ /* 0x000ff60003800000 */
[----:B------:R-:W-:-:S06]  /*8d50*/  UISETP.GT.AND UP0, UPT, UR7, -0x1, UPT ;  /* 0xffffffff0700788c */ /* 0x000fcc000bf04270 */
[----:B------:R-:W-:-:S13]  /*8d60*/  PLOP3.LUT P1, PT, PT, PT, UP0, 0x80, 0x0 ;  /* 0x000000000000781c */ /* 0x000fda0003f2f008 */
[----:B------:R-:W-:Y:S05]  /*8d70*/  @P1 BRA `(.L_x_1055) ;  /* 0x0000000000201947 */ /* 0x000fea0003800000 */
[----:B------:R-:W-:Y:S01]  /*8d80*/  ULDC UR14, c[0x0][0x9e4] ;  /* 0x00027900000e7ab9 */ /* 0x000fe20000000800 */
[----:B------:R-:W-:Y:S02]  /*8d90*/  ULOP3.LUT UR7, URZ, UR7, URZ, 0x33, !UPT ;  /* 0x000000073f077292 */ /* 0x000fe4000f8e333f */
[----:B------:R-:W-:-:S11]  /*8da0*/  UISETP.NE.AND UP0, UPT, UR14, 0x1, UPT ;  /* 0x000000010e00788c */ /* 0x000fd6000bf05270 */
[----:B------:R-:W-:Y:S02]  /*8db0*/  @UP0 ULDC.64 UR20, c[0x0][0x9e8] ;  /* 0x00027a0000140ab9 */ /* 0x000fe40000000a00 */
[----:B------:R-:W-:-:S04]  /*8dc0*/  UIMAD.WIDE.U32 UR10, UR7, UR20, URZ ;  /* 0x00000014070a72a5 */ /* 0x000fc8000f8e003f */
[----:B------:R-:W-:-:S04]  /*8dd0*/  @UP0 USHF.R.U32.HI UR7, URZ, UR21, UR11 ;  /* 0x000000153f070299 */ /* 0x000fc8000801160b */
[----:B------:R-:W-:Y:S01]  /*8de0*/  ULOP3.LUT UR7, URZ, UR7, URZ, 0x33, !UPT ;  /* 0x000000073f077292 */ /* 0x000fe2000f8e333f */
[----:B------:R-:W-:Y:S11]  /*8df0*/  BRA `(.L_x_1056) ;  /* 0x0000000000147947 */ /* 0x000ff60003800000 */
.L_x_1055:
[----:B------:R-:W-:Y:S02]  /*8e00*/  ULDC UR14, c[0x0][0x9e4] ;  /* 0x00027900000e7ab9 */ /* 0x000fe40000000800 */
[----:B------:R-:W-:-:S11]  /*8e10*/  UISETP.NE.AND UP0, UPT, UR14, 0x1, UPT ;  /* 0x000000010e00788c */ /* 0x000fd6000bf05270 */
[----:B------:R-:W-:Y:S02]  /*8e20*/  @UP0 ULDC.64 UR20, c[0x0][0x9e8] ;  /* 0x00027a0000140ab9 */ /* 0x000fe40000000a00 */
[----:B------:R-:W-:-:S04]  /*8e30*/  UIMAD.WIDE.U32 UR10, UR7, UR20, URZ ;  /* 0x00000014070a72a5 */ /* 0x000fc8000f8e003f */
[----:B------:R-:W-:-:S12]  /*8e40*/  @UP0 USHF.R.U32.HI UR7, URZ, UR21, UR11 ;  /* 0x000000153f070299 */ /* 0x000fd8000801160b */
.L_x_1056:
[----:B------:R-:W-:-:S04]  /*8e50*/  UIMAD UR7, UR7, UR14, URZ ;  /* 0x0000000e070772a4 */ /* 0x000fc8000f8e023f */
[----:B------:R-:W-:-:S04]  /*8e60*/  UISETP.LT.AND UP0, UPT, UR18, UR7, UPT ;  /* 0x000000071200728c */ /* 0x000fc8000bf01270 */
[----:B------:R-:W-:-:S12]  /*8e70*/  USEL UR18, UR18, UR7, !UP0 ;  /* 0x0000000712127287 */ /* 0x000fd8000c000000 */
.L_x_1054:
[----:B------:R-:W-:-:S04]  /*8e80*/  UIADD3 UR18, UR18, 0x7f, URZ ;  /* 0x0000007f12127890 */ /* 0x000fc8000fffe03f */
[----:B------:R-:W-:-:S04]  /*8e90*/  USHF.R.S32.HI UR7, URZ, 0x1f, UR18 ;  /* 0x0000001f3f077899 */ /* 0x000fc80008011412 */
[----:B------:R-:W-:-:S04]  /*8ea0*/  ULEA.HI UR7, UR7, UR18, URZ, 0x7 ;  /* 0x0000001207077291 */ /* 0x000fc8000f8f383f */
[----:B------:R-:W-:-:S04]  /*8eb0*/  USHF.R.S32.HI UR7, URZ, 0x7, UR7 ;  /* 0x000000073f077899 */ /* 0x000fc80008011407 */
[----:B------:R-:W-:-:S04]  /*8ec0*/  UISETP.LT.AND UP0, UPT, UR44, UR7, UPT ;  /* 0x000000072c00728c */ /* 0x000fc8000bf01270 */
[----:B------:R-:W-:-:S06]  /*8ed0*/  USEL UR17, UR44, UR7, !UP0 ;  /* 0x000000072c117287 */ /* 0x000fcc000c000000 */
[----:B------:R-:W-:-:S13]  /*8ee0*/  ISETP.GE.AND P1, PT, R4, UR17, PT ;  /* 0x0000001104007c0c */ /* 0x000fda000bf26270 */
[----:B------:R-:W-:Y:S05]  /*8ef0*/  @!P1 BRA `(.L_x_1057) ;  /* 0x0000002000f49947 */ /* 0x000fea0003800000 */
[----:B------:R-:W-:Y:S01]  /*8f00*/  IMAD.MOV.U32 R5, RZ, RZ, R38 ;  /* 0x000000ffff057224 */ /* 0x000fe200078e0026 */
[----:B------:R-:W-:Y:S01]  /*8f10*/  UMOV UR19, UR36 ;  /* 0x0000002400137c82 */ /* 0x000fe20008000000 */
[----:B------:R-:W-:Y:S01]  /*8f20*/  IMAD.MOV.U32 R6, RZ, RZ, R7 ;  /* 0x000000ffff067224 */ /* 0x000fe200078e0007 */
[----:B------:R-:W-:Y:S01]  /*8f30*/  UMOV UR20, UR37 ;  /* 0x0000002500147c82 */ /* 0x000fe20008000000 */
[----:B------:R-:W-:-:S05]  /*8f40*/  ULDC UR18, c[0x0][0x988] ;  /* 0x0002620000127ab9 */ /* 0x000fca0000000800 */
.L_x_1068:
[----:B------:R-:W-:-:S04]  /*8f50*/  UIADD3 UR37, UR20, 0x1, URZ ;  /* 0x0000000114257890 */ /* 0x000fc8000fffe03f */
[----:B------:R-:W-:-:S04]  /*8f60*/  UISETP.NE.AND UP0, UPT, UR37, 0x2, UPT ;  /* 0x000000022500788c */ /* 0x000fc8000bf05270 */
[----:B------:R-:W-:Y:S02]  /*8f70*/  USEL UR36, URZ, 0x1, UP0 ;  /* 0x000000013f247887 */ /* 0x000fe40008000000 */
[----:B------:R-:W-:Y:S02]  /*8f80*/  USEL UR37, UR37, URZ, UP0 ;  /* 0x0000003f25257287 */ /* 0x000fe40008000000 */
[----:B------:R-:W-:Y:S01]  /*8f90*/  ULOP3.LUT UR36, UR19, UR36, URZ, 0x3c, !UPT ;  /* 0x0000002413247292 */ /* 0x000fe2000f8e3c3f */
[----:B------:R-:W-:Y:S11]  /*8fa0*/  @!P0 BRA `(.L_x_1058) ;  /* 0x0000000000048947 */ /* 0x000ff60003800000 */
[----:B------:R-:W-:Y:S01]  /*8fb0*/  BPT.TRAP 0x1 ;  /* 0x000000040000795c */ /* 0x000fe20000300000 */
.L_x_1058:
[----:B------:R-:W-:Y:S01]  /*8fc0*/  ULEA UR6, UR37, UR46, 0x3 ;  /* 0x0000002e25067291 */ /* 0x000fe2000f8e183f */
[----:B------:R-:W-:-:S05]  /*8fd0*/  IMAD.U32 R7, RZ, RZ, UR36 ;  /* 0x00000024ff077e24 */ /* 0x000fca000f8e00ff */
[----:B------:R-:W-:-:S04]  /*8fe0*/  SHF.L.U32 R7, R7, 0x1f, RZ ;  /* 0x0000001f07077819 */ /* 0x000fc800000006ff */
[----:B------:R0:W1:Y:S01]  /*8ff0*/  SYNCS.PHASECHK.TRANS64.TRYWAIT P1, [UR6+0x19c30], R7 ;  /* 0x019c3007ff0075a7 */ /* 0x0000620008020146 */
[----:B------:R-:W-:Y:S05]  /*9000*/  @!P0 BRA `(.L_x_1059) ;  /* 0x0000000000048947 */ /* 0x000fea0003800000 */
[----:B------:R-:W-:Y:S01]  /*9010*/  BPT.TRAP 0x1 ;  /* 0x000000040000795c */ /* 0x000fe20000300000 */
.L_x_1059:
[----:B-1----:R-:W-:Y:S05]  /*9020*/  @P1 BRA `(.L_x_1060) ;  /* 0x0000000000081947 */ /* 0x002fea0003800000 */
[----:B------:R-:W1:Y:S02]  /*9030*/  SYNCS.PHASECHK.TRANS64.TRYWAIT P1, [UR6+0x19c30], R7 ;  /* 0x019c3007ff0075a7 */ /* 0x000e640008020146 */
[----:B-1----:R-:W-:Y:S05]  /*9040*/  @!P1 BRA `(.L_x_1061) ;  /* 0x000000e000789947 */ /* 0x002fea0003800000 */
.L_x_1060:
        /* <DEDUP_REMOVED lines=17> */
.L_x_1062:
[----:B------:R-:W-:Y:S01]  /*9160*/  ULEA UR11, UR20, UR46, 0x3 ;  /* 0x0000002e140b7291 */ /* 0x000fe2000f8e183f */
[----:B01----:R-:W-:-:S05]  /*9170*/  IMAD.U32 R7, RZ, RZ, UR19 ;  /* 0x00000013ff077e24 */ /* 0x003fca000f8e00ff */
[----:B------:R-:W-:-:S04]  /*9180*/  SHF.L.U32 R7, R7, 0x1f, RZ ;  /* 0x0000001f07077819 */ /* 0x000fc800000006ff */
[----:B------:R0:W1:Y:S01]  /*9190*/  SYNCS.PHASECHK.TRANS64.TRYWAIT P1, [UR11+0x19c50], R7 ;  /* 0x019c5007ff0075a7 */ /* 0x000062000802014b */
[----:B------:R-:W-:Y:S05]  /*91a0*/  @!P0 BRA `(.L_x_1063) ;  /* 0x0000000000048947 */ /* 0x000fea0003800000 */
[----:B------:R-:W-:Y:S01]  /*91b0*/  BPT.TRAP 0x1 ;  /* 0x000000040000795c */ /* 0x000fe20000300000 */
.L_x_1063:
[----:B-1----:R-:W-:Y:S05]  /*91c0*/  @P1 BRA `(.L_x_1064) ;  /* 0x0000000000081947 */ /* 0x002fea0003800000 */
[----:B------:R-:W1:Y:S02]  /*91d0*/  SYNCS.PHASECHK.TRANS64.TRYWAIT P1, [UR11+0x19c50], R7 ;  /* 0x019c5007ff0075a7 */ /* 0x000e64000802014b */
[----:B-1----:R-:W-:Y:S05]  /*91e0*/  @!P1 BRA `(.L_x_1065) ;  /* 0x000000e000289947 */ /* 0x002fea0003800000 */
.L_x_1064:
        /* <DEDUP_REMOVED lines=27> */
.L_x_1066:
[C---:B------:R-:W-:Y:S01]  /*93a0*/  FMUL.FTZ R9, R0.reuse, R24 ;  /* 0x0000001800097220 */ /* 0x040fe20000410000 */
[C---:B------:R-:W-:Y:S01]  /*93b0*/  FMUL.FTZ R10, R0.reuse, R26 ;  /* 0x0000001a000a7220 */ /* 0x040fe20000410000 */
[C---:B-1----:R-:W-:Y:S01]  /*93c0*/  FMUL.FTZ R8, R0.reuse, R25 ;  /* 0x0000001900087220 */ /* 0x042fe20000410000 */
        /* <DEDUP_REMOVED lines=63> */
[----:B------:R-:W-:Y:S01]  /*97c0*/  FMUL.FTZ R67, R0, R76 ;  /* 0x0000004c00437220 */ /* 0x000fe20000410000 */
[----:B------:R-:W-:Y:S01]  /*97d0*/  UMOV UR6, UR18 ;  /* 0x0000001200067c82 */ /* 0x000fe20008000000 */
[----:B------:R-:W-:-:S02]  /*97e0*/  ULEA UR7, UR37, UR46, 0x3 ;  /* 0x0000002e25077291 */ /* 0x000fc4000f8e183f */
[----:B------:R-:W2:Y:S01]  /*97f0*/  MUFU.TANH R20, R20 ;  /* 0x0000001400147308 */ /* 0x000ea20000002400 */
[----:B0-----:R-:W-:Y:S01]  /*9800*/  FMNMX.FTZ R7, R13, R38, !PT ;  /* 0x000000260d077209 */ /* 0x001fe20007810000 */
[----:B------:R-:W-:-:S04]  /*9810*/  UIADD3 UR7, UR7, 0x19c40, URZ ;  /* 0x00019c4007077890 */ /* 0x000fc8000fffe03f */
[----:B------:R-:W-:Y:S02]  /*9820*/  UPRMT UR7, UR45, 0x654, UR7 ;  /* 0x000006542d077896 */ /* 0x000fe40008000007 */
[----:B------:R-:W0:Y:S01]  /*9830*/  MUFU.TANH R24, R24 ;  /* 0x0000001800187308 */ /* 0x000e220000002400 */
[----:B-1----:R-:W-:-:S06]  /*9840*/  FMNMX.FTZ R69, R15, R68, !PT ;  /* 0x000000440f457209 */ /* 0x002fcc0007810000 */
[----:B------:R-:W-:Y:S01]  /*9850*/  SYNCS.ARRIVE.TRANS64.RED.A1T0 RZ, [UR7], RZ ;  /* 0x000000ffffff79a7 */ /* 0x000fe20008100407 */
        /* <DEDUP_REMOVED lines=71> */
[----:B------:R-:W-:Y:S01]  /*9cd0*/  FMUL.FTZ R75, R0, R84 ;  /* 0x00000054004b7220 */ /* 0x000fe20000410000 */
[----:B------:R-:W-:-:S05]  /*9ce0*/  IMAD.U32 R84, RZ, RZ, UR6 ;  /* 0x00000006ff547e24 */ /* 0x000fca000f8e00ff */
        /* <DEDUP_REMOVED lines=46> */
[----:B-1----:R-:W-:Y:S02]  /*9fd0*/  FMNMX.FTZ R79, R77, R80, !PT ;  /* 0x000000504d4f7209 */ /* 0x002fe40007810000 */
[----:B--2---:R-:W-:-:S05]  /*9fe0*/  FMNMX.FTZ R80, R76, R7, !PT ;  /* 0x000000074c507209 */ /* 0x004fca0007810000 */
[----:B------:R-:W1:Y:S01]  /*9ff0*/  SHFL.BFLY PT, R7, R80, 0x2, 0x1f ;  /* 0x0c401f0050077f89 */ /* 0x000e6200000e0000 */
[----:B0-----:R-:W-:-:S05]  /*a000*/  FMNMX.FTZ R79, R78, R79, !PT ;  /* 0x0000004f4e4f7209 */ /* 0x001fca0007810000 */
[----:B------:R-:W0:Y:S01]  /*a010*/  SHFL.BFLY PT, R38, R79, 0x2, 0x1f ;  /* 0x0c401f004f267f89 */ /* 0x000e2200000e0000 */
[----:B-1----:R-:W-:Y:S02]  /*a020*/  FMNMX.FTZ R81, R80, R7, !PT ;  /* 0x0000000750517209 */ /* 0x002fe40007810000 */
[----:B0-----:R-:W-:-:S03]  /*a030*/  FMNMX.FTZ R82, R79, R38, !PT ;  /* 0x000000264f527209 */ /* 0x001fc60007810000 */
[----:B------:R-:W0:Y:S04]  /*a040*/  SHFL.BFLY PT, R38, R81, 0x1, 0x1f ;  /* 0x0c201f0051267f89 */ /* 0x000e2800000e0000 */
[----:B------:R-:W1:Y:S01]  /*a050*/  SHFL.BFLY PT, R83, R82, 0x1, 0x1f ;  /* 0x0c201f0052537f89 */ /* 0x000e6200000e0000 */
[----:B0-----:R-:W-:Y:S01]  /*a060*/  FMNMX.FTZ R7, R81, R38, !PT ;  /* 0x0000002651077209 */ /* 0x001fe20007810000 */
[----:B------:R-:W-:Y:S01]  /*a070*/  IMAD.U32 R81, RZ, RZ, UR6 ;  /* 0x00000006ff517e24 */ /* 0x000fe2000f8e00ff */
[----:B-1----:R-:W-:-:S03]  /*a080*/  FMNMX.FTZ R38, R82, R83, !PT ;  /* 0x0000005352267209 */ /* 0x002fc60007810000 */
[C---:B------:R-:W-:Y:S01]  /*a090*/  FFMA.FTZ R79, R7.reuse, R84, -8 ;  /* 0xc1000000074f7423 */ /* 0x040fe20000010054 */
[----:B------:R-:W-:-:S03]  /*a0a0*/  FADD.FTZ R6, -R7, R6 ;  /* 0x0000000607067221 */ /* 0x000fc60000010100 */
        /* <DEDUP_REMOVED lines=32> */
[C---:B------:R-:W-:Y:S01]  /*a2b0*/  FADD.FTZ R5, -R38.reuse, R5 ;  /* 0x0000000526057221 */ /* 0x040fe20000010100 */
[----:B------:R-:W-:-:S01]  /*a2c0*/  FFMA.FTZ R79, R38, R81, -8 ;  /* 0xc1000000264f7423 */ /* 0x000fc20000010051 */
[----:B------:R-:W-:Y:S01]  /*a2d0*/  FMUL.FTZ R6, R6, UR6 ;  /* 0x0000000606067c20 */ /* 0x000fe20008410000 */
[----:B------:R-:W-:Y:S01]  /*a2e0*/  MUFU.EX2 R9, R9 ;  /* 0x0000000900097308 */ /* 0x000fe20000000800 */
[----:B------:R-:W-:Y:S01]  /*a2f0*/  FMUL.FTZ R5, R5, UR6 ;  /* 0x0000000605057c20 */ /* 0x000fe20008410000 */
        /* <DEDUP_REMOVED lines=36> */
[----:B------:R-:W-:-:S02]  /*a540*/  FFMA.FTZ R78, R78, UR6, -R79 ;  /* 0x000000064e4e7c23 */ /* 0x000fc4000801084f */
[----:B------:R-:W2:Y:S01]  /*a550*/  MUFU.EX2 R11, R11 ;  /* 0x0000000b000b7308 */ /* 0x000ea20000000800 */
[----:B-1----:R-:W-:-:S07]  /*a560*/  FFMA.FTZ R2, R5, R2, R10 ;  /* 0x0000000205027223 */ /* 0x002fce000001000a */
        /* <DEDUP_REMOVED lines=119> */
[----:B-1----:R-:W-:-:S01]  /*ace0*/  FADD.FTZ R79, R77, R80 ;  /* 0x000000504d4f7221 */ /* 0x002fc20000010000 */
[----:B0-----:R-:W-:-:S03]  /*acf0*/  FADD.FTZ R3, R76, R3 ;  /* 0x000000034c037221 */ /* 0x001fc60000010000 */
[----:B--2---:R-:W-:Y:S01]  /*ad00*/  FADD.FTZ R2, R78, R79 ;  /* 0x0000004f4e027221 */ /* 0x004fe20000010000 */
[----:B------:R-:W-:Y:S06]  /*ad10*/  @!P0 BRA `(.L_x_1067) ;  /* 0x0000000000048947 */ /* 0x000fec0003800000 */
[----:B------:R-:W-:Y:S01]  /*ad20*/  BPT.TRAP 0x1 ;  /* 0x000000040000795c */ /* 0x000fe20000300000 */
.L_x_1067:
        /* <DEDUP_REMOVED lines=88> */
[----:B------:R-:W-:Y:S01]  /*b2b0*/  F2FP.SATFINITE.E4M3.F32.PACK_AB_MERGE_C R139, R74, R73, R77 ;  /* 0x000000494a8b723e */ /* 0x000fe2000480704d */
[----:B------:R-:W-:Y:S06]  /*b2c0*/  @P1 BRA `(.L_x_1068) ;  /* 0xffffffdc00201947 */ /* 0x000fec000383ffff */
.L_x_1057:
        /* <DEDUP_REMOVED lines=9> */
[----:B------:R-:W-:-:S05]  /*b360*/  ULDC UR22, c[0x0][0x9e0] ;  /* 0x0002780000167ab9 */ /* 0x000fca0000000800 */
.L_x_1088:
[----:B------:R-:W-:-:S04]  /*b370*/  UIADD3 UR37, UR19, 0x1, URZ ;  /* 0x0000000113257890 */ /* 0x000fc8000fffe03f */
[----:B------:R-:W-:-:S04]  /*b380*/  UISETP.NE.AND UP0, UPT, UR37, 0x2, UPT ;  /* 0x000000022500788c */ /* 0x000fc8000bf05270 */
[----:B------:R-:W-:Y:S02]  /*b390*/  USEL UR36, URZ, 0x1, UP0 ;  /* 0x000000013f247887 */ /* 0x000fe40008000000 */
[----:B------:R-:W-:Y:S02]  /*b3a0*/  USEL UR37, UR37, URZ, UP0 ;  /* 0x0000003f25257287 */ /* 0x000fe40008000000 */
[----:B------:R-:W-:Y:S01]  /*b3b0*/  ULOP3.LUT UR36, UR18, UR36, URZ, 0x3c, !UPT ;  /* 0x0000002412247292 */ /* 0x000fe2000f8e3c3f */
[----:B------:R-:W-:Y:S11]  /*b3c0*/  @!P0 BRA `(.L_x_1070) ;  /* 0x0000000000048947 */ /* 0x000ff60003800000 */
[----:B------:R-:W-:Y:S01]  /*b3d0*/  BPT.TRAP 0x1 ;  /* 0x000000040000795c */ /* 0x000fe20000300000 */
.L_x_1070:
[----:B------:R-:W-:Y:S01]  /*b3e0*/  ULEA UR6, UR37, UR46, 0x3 ;  /* 0x0000002e25067291 */ /* 0x000fe2000f8e183f */
[----:B------:R-:W-:-:S05]  /*b3f0*/  IMAD.U32 R7, RZ, RZ, UR36 ;  /* 0x00000024ff077e24 */ /* 0x000fca000f8e00ff */
[----:B------:R-:W-:-:S04]  /*b400*/  SHF.L.U32 R7, R7, 0x1f, RZ ;  /* 0x0000001f07077819 */ /* 0x000fc800000006ff */
[----:B------:R0:W1:Y:S01]  /*b410*/  SYNCS.PHASECHK.TRANS64.TRYWAIT P1, [UR6+0x19c30], R7 ;  /* 0x019c3007ff0075a7 */ /* 0x0000620008020146 */
[----:B------:R-:W-:Y:S05]  /*b420*/  @!P0 BRA `(.L_x_1071) ;  /* 0x0000000000048947 */ /* 0x000fea0003800000 */
[----:B------:R-:W-:Y:S01]  /*b430*/  BPT.TRAP 0x1 ;  /* 0x000000040000795c */ /* 0x000fe20000300000 */
.L_x_1071:
[----:B-1----:R-:W-:Y:S05]  /*b440*/  @P1 BRA `(.L_x_1072) ;  /* 0x0000000000081947 */ /* 0x002fea0003800000 */
[----:B------:R-:W1:Y:S02]  /*b450*/  SYNCS.PHASECHK.TRANS64.TRYWAIT P1, [UR6+0x19c30], R7 ;  /* 0x019c3007ff0075a7 */ /* 0x000e640008020146 */
[----:B-1----:R-:W-:Y:S05]  /*b460*/  @!P1 BRA `(.L_x_1073) ;  /* 0x000000bc00a09947 */ /* 0x002fea0003800000 */
.L_x_1072:
        /* <DEDUP_REMOVED lines=17> */
.L_x_1074:
[----:B------:R-:W-:Y:S01]  /*b580*/  ULEA UR11, UR19, UR46, 0x3 ;  /* 0x0000002e130b7291 */ /* 0x000fe2000f8e183f */
[----:B01----:R-:W-:-:S05]  /*b590*/  IMAD.U32 R7, RZ, RZ, UR18 ;  /* 0x00000012ff077e24 */ /* 0x003fca000f8e00ff */
[----:B------:R-:W-:-:S04]  /*b5a0*/  SHF.L.U32 R7, R7, 0x1f, RZ ;  /* 0x0000001f07077819 */ /* 0x000fc800000006ff */
[----:B------:R0:W1:Y:S01]  /*b5b0*/  SYNCS.PHASECHK.TRANS64.TRYWAIT P1, [UR11+0x19c50], R7 ;  /* 0x019c5007ff0075a7 */ /* 0x000062000802014b */
[----:B------:R-:W-:Y:S05]  /*b5c0*/  @!P0 BRA `(.L_x_1075) ;  /* 0x0000000000048947 */ /* 0x000fea0003800000 */
[----:B------:R-:W-:Y:S01]  /*b5d0*/  BPT.TRAP 0x1 ;  /* 0x000000040000795c */ /* 0x000fe20000300000 */
.L_x_1075:
[----:B-1----:R-:W-:Y:S05]  /*b5e0*/  @P1 BRA `(.L_x_1076) ;  /* 0x0000000000081947 */ /* 0x002fea0003800000 */
[----:B------:R-:W1:Y:S02]  /*b5f0*/  SYNCS.PHASECHK.TRANS64.TRYWAIT P1, [UR11+0x19c50], R7 ;  /* 0x019c5007ff0075a7 */ /* 0x000e64000802014b */
[----:B-1----:R-:W-:Y:S05]  /*b600*/  @!P1 BRA `(.L_x_1077) ;  /* 0x000000bc00509947 */ /* 0x002fea0003800000 */
.L_x_1076:
        /* <DEDUP_REMOVED lines=27> */
.L_x_1078:
        /* <DEDUP_REMOVED lines=13> */
[----:B------:R-:W-:Y:S01]  /*b890*/  ULEA UR6, UR37, UR46, 0x3 ;  /* 0x0000002e25067291 */ /* 0x000fe2000f8e183f */
        /* <DEDUP_REMOVED lines=15> */
[----:B------:R-:W-:Y:S01]  /*b990*/  FMUL.FTZ R29, R0, R38 ;  /* 0x00000026001d7220 */ /* 0x000fe20000410000 */
[----:B------:R-:W-:Y:S01]  /*b9a0*/  UIADD3 UR6, UR6, 0x19c40, URZ ;  /* 0x00019c4006067890 */ /* 0x000fe2000fffe03f */
[----:B------:R-:W0:Y:S01]  /*b9b0*/  SHFL.IDX PT, R80, R136, RZ, 0x1c1f ;  /* 0x001c1fff88507589 */ /* 0x000e2200000e0000 */
        /* <DEDUP_REMOVED lines=47> */
[----:B------:R-:W-:Y:S01]  /*bcb0*/  PLOP3.LUT P1, PT, PT, PT, UP0, 0x40, 0x0 ;  /* 0x000000000000781c */ /* 0x000fe20003f2e808 */
[----:B------:R-:W-:Y:S01]  /*bcc0*/  IMAD R27, R16, -0x2, R27 ;  /* 0xfffffffe101b7824 */ /* 0x000fe200078e021b */
[----:B------:R-:W1:Y:S01]  /*bcd0*/  MUFU.TANH R7, R7 ;  /* 0x0000000700077308 */ /* 0x000e620000002400 */
[----:B------:R-:W-:Y:S01]  /*bce0*/  IMAD.U32 R26, RZ, RZ, UR39 ;  /* 0x00000027ff1a7e24 */ /* 0x000fe2000f8e00ff */
[----:B------:R-:W-:Y:S01]  /*bcf0*/  SYNCS.ARRIVE.TRANS64.RED.A1T0 RZ, [UR6], RZ ;  /* 0x000000ffffff79a7 */ /* 0x000fe20008100406 */
[----:B------:R-:W-:-:S03]  /*bd00*/  ULOP3.LUT UR6, URZ, UR21, URZ, 0x33, !UPT ;  /* 0x000000153f067292 */ /* 0x000fc6000f8e333f */
[----:B------:R-:W-:Y:S02]  /*bd10*/  IADD3 R27, -R26, UR43, R27 ;  /* 0x0000002b1a1b7c10 */ /* 0x000fe4000fffe11b */
[----:B------:R-:W2:Y:S03]  /*bd20*/  MUFU.TANH R8, R8 ;  /* 0x0000000800087308 */ /* 0x000ea60000002400 */
[C---:B------:R-:W-:Y:S02]  /*bd30*/  VIADD R84, R27.reuse, UR22 ;  /* 0x000000161b547c36 */ /* 0x040fe40008000000 */
        /* <DEDUP_REMOVED lines=79> */
.L_x_1081:
[----:B------:R-:W-:-:S05]  /*c230*/  IMAD.U32 R86, RZ, RZ, UR20 ;  /* 0x00000014ff567e24 */ /* 0x000fca000f8e00ff */
[----:B------:R-:W-:-:S13]  /*c240*/  ISETP.NE.AND P1, PT, R86, 0x1, PT ;  /* 0x000000015600780c */ /* 0x000fda0003f25270 */
[----:B------:R-:W1:Y:S02]  /*c250*/  @P1 LDC.64 R26, c[0x0][0x9e8] ;  /* 0x00027a00ff1a1b82 */ /* 0x000e640000000a00 */
[----:B-1----:R-:W-:-:S05]  /*c260*/  @P1 IMAD.HI.U32 R26, R80, R26, RZ ;  /* 0x0000001a501a1227 */ /* 0x002fca00078e00ff */
[----:B------:R-:W-:-:S07]  /*c270*/  @P1 SHF.R.U32.HI R80, RZ, R27, R26 ;  /* 0x0000001bff501219 */ /* 0x000fce000001161a */
.L_x_1082:
[----:B------:R-:W-:Y:S05]  /*c280*/  BSYNC B0 ;  /* 0x0000000000007941 */ /* 0x000fea0003800000 */
.L_x_1080:
[----:B------:R-:W-:-:S04]  /*c290*/  IMAD R27, R80, R86, -R75 ;  /* 0x00000056501b7224 */ /* 0x000fc800078e0a4b */
[----:B------:R-:W-:-:S05]  /*c2a0*/  IMAD R27, R16, -0x2, R27 ;  /* 0xfffffffe101b7824 */ /* 0x000fca00078e021b */
[----:B------:R-:W-:Y:S02]  /*c2b0*/  VIADDMNMX R82, R27, R86, R82, PT ;  /* 0x000000561b527246 */ /* 0x000fe40003800152 */
[----:B------:R-:W-:-:S07]  /*c2c0*/  VIMNMX R81, R81, R27, !PT ;  /* 0x0000001b51517248 */ /* 0x000fce0007fe0100 */
.L_x_1079:
        /* <DEDUP_REMOVED lines=116> */
.L_x_1085:
[----:B------:R-:W-:-:S05]  /*ca10*/  IMAD.U32 R82, RZ, RZ, UR20 ;  /* 0x00000014ff527e24 */ /* 0x000fca000f8e00ff */
[----:B------:R-:W-:-:S13]  /*ca20*/  ISETP.NE.AND P2, PT, R82, 0x1, PT ;  /* 0x000000015200780c */ /* 0x000fda0003f45270 */
[----:B------:R-:W0:Y:S02]  /*ca30*/  @P2 LDC.64 R26, c[0x0][0x9e8] ;  /* 0x00027a00ff1a2b82 */ /* 0x000e240000000a00 */
[----:B0-----:R-:W-:-:S05]  /*ca40*/  @P2 IMAD.HI.U32 R26, R7, R26, RZ ;  /* 0x0000001a071a2227 */ /* 0x001fca00078e00ff */
[----:B------:R-:W-:-:S07]  /*ca50*/  @P2 SHF.R.U32.HI R7, RZ, R27, R26 ;  /* 0x0000001bff072219 */ /* 0x000fce000001161a */
.L_x_1086:
[----:B------:R-:W-:Y:S05]  /*ca60*/  BSYNC B0 ;  /* 0x0000000000007941 */ /* 0x000fea0003800000 */
.L_x_1084:
[----:B------:R-:W-:-:S04]  /*ca70*/  IMAD R7, R7, R82, -R75 ;  /* 0x0000005207077224 */ /* 0x000fc800078e0a4b */
[----:B------:R-:W-:-:S05]  /*ca80*/  IMAD R7, R16, -0x2, R7 ;  /* 0xfffffffe10077824 */ /* 0x000fca00078e0207 */
[----:B------:R-:W-:Y:S02]  /*ca90*/  VIADDMNMX R84, R7, R82, R84, PT ;  /* 0x0000005207547246 */ /* 0x000fe40003800154 */
[----:B------:R-:W-:-:S07]  /*caa0*/  VIMNMX R83, R83, R7, !PT ;  /* 0x0000000753537248 */ /* 0x000fce0007fe0100 */
.L_x_1083:
        /* <DEDUP_REMOVED lines=148> */
[----:B------:R-:W-:Y:S01]  /*d3f0*/  MUFU.EX2 R75, R75 ;  /* 0x0000004b004b7308 */ /* 0x000fe20000000800 */
[----:B------:R-:W-:-:S02]  /*d400*/  FMNMX.FTZ R38, R34, R81, !PT ;  /* 0x0000005122267209 */ /* 0x000fc40007810000 */
[----:B------:R-:W-:Y:S02]  /*d410*/  ISETP.LT.OR P5, PT, R84, 0x49, P5 ;  /* 0x000000495400780c */ /* 0x000fe40002fa1670 */
[----:B------:R-:W-:Y:S02]  /*d420*/  FMNMX.FTZ R81, R37, R38, !PT ;  /* 0x0000002625517209 */ /* 0x000fe40007810000 */
[----:B------:R-:W-:Y:S01]  /*d430*/  FSEL R50, R50, -INF , !P5 ;  /* 0xff80000032327808 */ /* 0x000fe20006800000 */
[----:B------:R-:W-:Y:S01]  /*d440*/  MUFU.EX2 R8, R8 ;  /* 0x0000000800087308 */ /* 0x000fe20000000800 */
[----:B------:R-:W-:Y:S02]  /*d450*/  FMNMX.FTZ R38, R20, R81, !PT ;  /* 0x0000005114267209 */ /* 0x000fe40007810000 */
[----:B------:R-:W-:Y:S02]  /*d460*/  ISETP.LT.OR P4, PT, R84, 0x4a, P4 ;  /* 0x0000004a5400780c */ /* 0x000fe40002781670 */
[----:B------:R-:W-:Y:S01]  /*d470*/  FMNMX.FTZ R81, R39, R38, !PT ;  /* 0x0000002627517209 */ /* 0x000fe20007810000 */
[----:B------:R-:W-:Y:S01]  /*d480*/  FFMA.FTZ R38, R43, UR6, -R26 ;  /* 0x000000062b267c23 */ /* 0x000fe2000801081a */
[----:B------:R-:W-:Y:S01]  /*d490*/  FSEL R52, R52, -INF , !P4 ;  /* 0xff80000034347808 */ /* 0x000fe20006000000 */
[----:B------:R-:W-:Y:S01]  /*d4a0*/  MUFU.EX2 R11, R11 ;  /* 0x0000000b000b7308 */ /* 0x000fe20000000800 */
[----:B------:R-:W-:-:S02]  /*d4b0*/  FMNMX.FTZ R81, R40, R81, !PT ;  /* 0x0000005128517209 */ /* 0x000fc40007810000 */
[C---:B------:R-:W-:Y:S02]  /*d4c0*/  ISETP.GT.AND P5, PT, R83.reuse, 0x58, P1 ;  /* 0x000000585300780c */ /* 0x040fe40000fa4270 */
[----:B------:R-:W-:Y:S02]  /*d4d0*/  FMNMX.FTZ R81, R42, R81, !PT ;  /* 0x000000512a517209 */ /* 0x000fe40007810000 */
[----:B------:R-:W-:Y:S01]  /*d4e0*/  ISETP.LT.OR P5, PT, R84, 0x59, P5 ;  /* 0x000000595400780c */ /* 0x000fe20002fa1670 */
[----:B------:R-:W-:Y:S01]  /*d4f0*/  MUFU.EX2 R12, R12 ;  /* 0x0000000c000c7308 */ /* 0x000fe20000000800 */
[----:B------:R-:W-:Y:S02]  /*d500*/  FMNMX.FTZ R81, R44, R81, !PT ;  /* 0x000000512c517209 */ /* 0x000fe40007810000 */
[----:B------:R-:W-:Y:S02]  /*d510*/  ISETP.GT.AND P4, PT, R83, 0x59, P1 ;  /* 0x000000595300780c */ /* 0x000fe40000f84270 */
[----:B------:R-:W-:-:S02]  /*d520*/  FMNMX.FTZ R81, R46, R81, !PT ;  /* 0x000000512e517209 */ /* 0x000fc40007810000 */
[----:B------:R-:W-:Y:S01]  /*d530*/  FSEL R43, R58, -INF , !P5 ;  /* 0xff8000003a2b7808 */ /* 0x000fe20006800000 */
[----:B------:R-:W-:Y:S01]  /*d540*/  MUFU.EX2 R25, R25 ;  /* 0x0000001900197308 */ /* 0x000fe20000000800 */
[----:B------:R-:W-:Y:S02]  /*d550*/  FMNMX.FTZ R81, R48, R81, !PT ;  /* 0x0000005130517209 */ /* 0x000fe40007810000 */
[----:B------:R-:W-:Y:S02]  /*d560*/  ISETP.LT.OR P4, PT, R84, 0x5a, P4 ;  /* 0x0000005a5400780c */ /* 0x000fe40002781670 */
[----:B------:R-:W-:Y:S02]  /*d570*/  FMNMX.FTZ R81, R50, R81, !PT ;  /* 0x0000005132517209 */ /* 0x000fe40007810000 */
[----:B------:R-:W-:Y:S01]  /*d580*/  FSEL R60, R60, -INF , !P4 ;  /* 0xff8000003c3c7808 */ /* 0x000fe20006000000 */
[----:B------:R0:W-:Y:S01]  /*d590*/  MUFU.EX2 R58, R38 ;  /* 0x00000026003a7308 */ /* 0x0001e20000000800 */
[----:B------:R-:W-:-:S02]  /*d5a0*/  FMNMX.FTZ R81, R52, R81, !PT ;  /* 0x0000005134517209 */ /* 0x000fc40007810000 */
[C---:B------:R-:W-:Y:S02]  /*d5b0*/  ISETP.GT.AND P5, PT, R83.reuse, 0x68, P1 ;  /* 0x000000685300780c */ /* 0x040fe40000fa4270 */
[----:B------:R-:W-:Y:S02]  /*d5c0*/  FMNMX.FTZ R81, R54, R81, !PT ;  /* 0x0000005136517209 */ /* 0x000fe40007810000 */
[----:B------:R-:W-:Y:S01]  /*d5d0*/  ISETP.GT.AND P4, PT, R83, 0x69, P1 ;  /* 0x000000695300780c */ /* 0x000fe20000f84270 */
[----:B------:R-:W-:Y:S01]  /*d5e0*/  MUFU.EX2 R28, R28 ;  /* 0x0000001c001c7308 */ /* 0x000fe20000000800 */
[----:B0-----:R-:W-:Y:S01]  /*d5f0*/  FMNMX.FTZ R38, R56, R81, !PT ;  /* 0x0000005138267209 */ /* 0x001fe20007810000 */
[----:B------:R-:W-:Y:S01]  /*d600*/  FFMA.FTZ R81, R49, UR6, -R26 ;  /* 0x0000000631517c23 */ /* 0x000fe2000801081a */
[----:B------:R-:W-:Y:S02]  /*d610*/  ISETP.LT.OR P5, PT, R84, 0x69, P5 ;  /* 0x000000695400780c */ /* 0x000fe40002fa1670 */
[----:B------:R-:W-:-:S02]  /*d620*/  FMNMX.FTZ R47, R43, R38, !PT ;  /* 0x000000262b2f7209 */ /* 0x000fc40007810000 */
[----:B------:R-:W-:Y:S01]  /*d630*/  FSEL R66, R66, -INF , !P5 ;  /* 0xff80000042427808 */ /* 0x000fe20006800000 */
[----:B------:R-:W-:Y:S01]  /*d640*/  MUFU.EX2 R31, R31 ;  /* 0x0000001f001f7308 */ /* 0x000fe20000000800 */
[----:B------:R-:W-:Y:S02]  /*d650*/  FMNMX.FTZ R49, R60, R47, !PT ;  /* 0x0000002f3c317209 */ /* 0x000fe40007810000 */
[----:B------:R-:W-:Y:S02]  /*d660*/  ISETP.LT.OR P4, PT, R84, 0x6a, P4 ;  /* 0x0000006a5400780c */ /* 0x000fe40002781670 */
[----:B------:R-:W-:Y:S02]  /*d670*/  FMNMX.FTZ R49, R62, R49, !PT ;  /* 0x000000313e317209 */ /* 0x000fe40007810000 */
[----:B------:R-:W-:Y:S01]  /*d680*/  ISETP.GT.AND P5, PT, R83, 0x78, P1 ;  /* 0x000000785300780c */ /* 0x000fe20000fa4270 */
[----:B------:R-:W-:Y:S01]  /*d690*/  MUFU.EX2 R32, R32 ;  /* 0x0000002000207308 */ /* 0x000fe20000000800 */
[----:B------:R-:W-:-:S02]  /*d6a0*/  FMNMX.FTZ R51, R64, R49, !PT ;  /* 0x0000003140337209 */ /* 0x000fc40007810000 */
[----:B------:R-:W-:Y:S02]  /*d6b0*/  FSEL R49, R68, -INF , !P4 ;  /* 0xff80000044317808 */ /* 0x000fe40006000000 */
[----:B------:R-:W-:Y:S01]  /*d6c0*/  FMNMX.FTZ R38, R66, R51, !PT ;  /* 0x0000003342267209 */ /* 0x000fe20007810000 */
[----:B------:R-:W-:Y:S01]  /*d6d0*/  FFMA.FTZ R51, R53, UR6, -R26 ;  /* 0x0000000635337c23 */ /* 0x000fe2000801081a */
[----:B------:R-:W-:Y:S01]  /*d6e0*/  ISETP.GT.AND P1, PT, R83, 0x79, P1 ;  /* 0x000000795300780c */ /* 0x000fe20000f24270 */
[----:B------:R0:W-:Y:S01]  /*d6f0*/  MUFU.EX2 R68, R82 ;  /* 0x0000005200447308 */ /* 0x0001e20000000800 */
[----:B------:R-:W-:Y:S02]  /*d700*/  FMNMX.FTZ R53, R49, R38, !PT ;  /* 0x0000002631357209 */ /* 0x000fe40007810000 */
[----:B------:R-:W-:Y:S02]  /*d710*/  ISETP.LT.OR P5, PT, R84, 0x79, P5 ;  /* 0x000000795400780c */ /* 0x000fe40002fa1670 */
[----:B------:R-:W-:-:S02]  /*d720*/  FMNMX.FTZ R53, R70, R53, !PT ;  /* 0x0000003546357209 */ /* 0x000fc40007810000 */
[----:B------:R-:W-:Y:S01]  /*d730*/  ISETP.LT.OR P1, PT, R84, 0x7a, P1 ;  /* 0x0000007a5400780c */ /* 0x000fe20000f21670 */
[----:B------:R-:W-:-:S01]  /*d740*/  FFMA.FTZ R84, R59, UR6, -R26 ;  /* 0x000000063b547c23 */ /* 0x000fc2000801081a */
[----:B------:R-:W-:Y:S01]  /*d750*/  FSEL R74, R74, -INF , !P5 ;  /* 0xff8000004a4a7808 */ /* 0x000fe20006800000 */
[----:B0-----:R-:W-:-:S01]  /*d760*/  FFMA.FTZ R82, R55, UR6, -R26 ;  /* 0x0000000637527c23 */ /* 0x001fc2000801081a */
[----:B------:R-:W-:Y:S01]  /*d770*/  FMNMX.FTZ R53, R72, R53, !PT ;  /* 0x0000003548357209 */ /* 0x000fe20007810000 */
[----:B------:R-:W-:-:S01]  /*d780*/  FFMA.FTZ R55, R61, UR6, -R26 ;  /* 0x000000063d377c23 */ /* 0x000fc2000801081a */
[----:B------:R-:W-:Y:S01]  /*d790*/  FSEL R77, R77, -INF , !P1 ;  /* 0xff8000004d4d7808 */ /* 0x000fe20004800000 */
[----:B------:R-:W-:-:S01]  /*d7a0*/  FFMA.FTZ R61, R73, UR6, -R26 ;  /* 0x00000006493d7c23 */ /* 0x000fc2000801081a */
[----:B------:R-:W-:Y:S01]  /*d7b0*/  FMNMX.FTZ R38, R74, R53, !PT ;  /* 0x000000354a267209 */ /* 0x000fe20007810000 */
[----:B------:R-:W-:-:S01]  /*d7c0*/  FFMA.FTZ R53, R57, UR6, -R26 ;  /* 0x0000000639357c23 */ /* 0x000fc2000801081a */
[----:B------:R-:W-:Y:S01]  /*d7d0*/  FFMA.FTZ R57, R65, UR6, -R26 ;  /* 0x0000000641397c23 */ /* 0x000fe2000801081a */
[----:B------:R-:W-:Y:S01]  /*d7e0*/  MUFU.EX2 R35, R35 ;  /* 0x0000002300237308 */ /* 0x000fe20000000800 */
[----:B------:R-:W-:-:S05]  /*d7f0*/  FMNMX.FTZ R38, R77, R38, !PT ;  /* 0x000000264d267209 */ /* 0x000fca0007810000 */
        /* <DEDUP_REMOVED lines=14> */
[----:B0-----:R-:W-:Y:S01]  /*d8e0*/  FMNMX.FTZ R38, R65, R38, !PT ;  /* 0x0000002641267209 */ /* 0x001fe20007810000 */
[----:B------:R-:W-:-:S03]  /*d8f0*/  IMAD.U32 R65, RZ, RZ, UR6 ;  /* 0x00000006ff417e24 */ /* 0x000fc6000f8e00ff */
[C---:B------:R-:W-:Y:S01]  /*d900*/  FSETP.NEU.FTZ.AND P1, PT, R38.reuse, -INF , PT ;  /* 0xff8000002600780b */ /* 0x040fe20003f3d000 */
[----:B------:R-:W-:-:S02]  /*d910*/  FFMA.FTZ R65, R38, R65, -8 ;  /* 0xc100000026417423 */ /* 0x000fc40000010041 */
[----:B------:R-:W-:Y:S03]  /*d920*/  MUFU.EX2 R26, R79 ;  /* 0x0000004f001a7308 */ /* 0x000fe60000000800 */
        /* <DEDUP_REMOVED lines=12> */
[----:B------:R-:W-:-:S01]  /*d9f0*/  FFMA.FTZ R21, R21, UR6, -R65 ;  /* 0x0000000615157c23 */ /* 0x000fc20008010841 */
[----:B------:R-:W-:Y:S01]  /*da00*/  MUFU.EX2 R78, R78 ;  /* 0x0000004e004e7308 */ /* 0x000fe20000000800 */
[----:B------:R-:W-:-:S01]  /*da10*/  FFMA.FTZ R24, R24, UR6, -R65 ;  /* 0x0000000618187c23 */ /* 0x000fc20008010841 */
[----:B------:R-:W-:Y:S01]  /*da20*/  FMUL.FTZ R42, R39, UR6 ;  /* 0x00000006272a7c20 */ /* 0x000fe20008410000 */
[----:B------:R-:W-:-:S01]  /*da30*/  FFMA.FTZ R67, R48, UR6, -R65 ;  /* 0x0000000630437c23 */ /* 0x000fc20008010841 */
[----:B-1----:R-:W-:Y:S01]  /*da40*/  FFMA.FTZ R48, R5, R3, R14 ;  /* 0x0000000305307223 */ /* 0x002fe2000001000e */
[----:B------:R-:W-:-:S01]  /*da50*/  FFMA.FTZ R30, R30, UR6, -R65 ;  /* 0x000000061e1e7c23 */ /* 0x000fc20008010841 */
[--C-:B------:R-:W-:Y:S01]  /*da60*/  FFMA.FTZ R39, R44, UR6, -R65.reuse ;  /* 0x000000062c277c23 */ /* 0x100fe20008010841 */
[----:B------:R-:W-:-:S01]  /*da70*/  FFMA.FTZ R44, R46, UR6, -R65 ;  /* 0x000000062e2c7c23 */ /* 0x000fc20008010841 */
        /* <DEDUP_REMOVED lines=16> */
[----:B--2---:R-:W-:-:S01]  /*db80*/  FADD.FTZ R3, R13, R2 ;  /* 0x000000020d037221 */ /* 0x004fc20000010000 */
[----:B------:R-:W-:Y:S01]  /*db90*/  FADD.FTZ R2, R11, R48 ;  /* 0x000000300b027221 */ /* 0x000fe20000010000 */
[----:B------:R-:W-:-:S02]  /*dba0*/  FFMA.FTZ R48, R54, UR6, -R65 ;  /* 0x0000000636307c23 */ /* 0x000fc40008010841 */
[----:B------:R-:W-:Y:S01]  /*dbb0*/  FADD.FTZ R50, R78, R3 ;  /* 0x000000034e327221 */ /* 0x000fe20000010000 */
[----:B------:R-:W-:-:S02]  /*dbc0*/  FADD.FTZ R3, R9, R2 ;  /* 0x0000000209037221 */ /* 0x000fc40000010000 */
[----:B------:R-:W2:Y:S01]  /*dbd0*/  MUFU.EX2 R27, R27 ;  /* 0x0000001b001b7308 */ /* 0x000ea20000000800 */
[----:B0-----:R-:W-:-:S01]  /*dbe0*/  FADD.FTZ R71, R21, R50 ;  /* 0x0000003215477221 */ /* 0x001fc20000010000 */
[----:B------:R-:W-:-:S04]  /*dbf0*/  FADD.FTZ R2, R12, R3 ;  /* 0x000000030c027221 */ /* 0x000fc80000010000 */
        /* <DEDUP_REMOVED lines=9> */
[----:B------:R-:W-:Y:S02]  /*dc90*/  FADD.FTZ R3, R35, R2 ;  /* 0x0000000223037221 */ /* 0x000fe40000010000 */
        /* <DEDUP_REMOVED lines=9> */
[----:B------:R-:W1:Y:S02]  /*dd30*/  MUFU.EX2 R20, R20 ;  /* 0x0000001400147308 */ /* 0x000e640000000800 */
[----:B------:R-:W-:-:S04]  /*dd40*/  FADD.FTZ R56, R80, R79 ;  /* 0x0000004f50387221 */ /* 0x000fc80000010000 */
[----:B------:R-:W-:Y:S02]  /*dd50*/  FADD.FTZ R79, R47, R56 ;  /* 0x000000382f4f7221 */ /* 0x000fe40000010000 */
[----:B------:R-:W3:Y:S02]  /*dd60*/  MUFU.EX2 R37, R37 ;  /* 0x0000002500257308 */ /* 0x000ee40000000800 */
[----:B------:R-:W-:-:S04]  /*dd70*/  FADD.FTZ R56, R68, R79 ;  /* 0x0000004f44387221 */ /* 0x000fc80000010000 */
[----:B------:R-:W-:Y:S01]  /*dd80*/  FADD.FTZ R79, R51, R56 ;  /* 0x00000038334f7221 */ /* 0x000fe20000010000 */
[----:B------:R-:W-:-:S01]  /*dd90*/  FFMA.FTZ R56, R70, UR6, -R65 ;  /* 0x0000000646387c23 */ /* 0x000fc20008010841 */
[----:B------:R4:W-:Y:S08]  /*dda0*/  MUFU.EX2 R6, R69 ;  /* 0x0000004500067308 */ /* 0x0009f00000000800 */
[----:B------:R-:W5:Y:S01]  /*ddb0*/  MUFU.EX2 R40, R40 ;  /* 0x0000002800287308 */ /* 0x000f620000000800 */
[----:B----4-:R-:W-:-:S01]  /*ddc0*/  FFMA.FTZ R69, R52, UR6, -R65 ;  /* 0x0000000634457c23 */ /* 0x010fc20008010841 */
[----:B--2---:R-:W-:-:S04]  /*ddd0*/  FADD.FTZ R52, R34, R73 ;  /* 0x0000004922347221 */ /* 0x004fc80000010000 */
[----:B0-----:R-:W-:Y:S01]  /*dde0*/  FADD.FTZ R73, R33, R52 ;  /* 0x0000003421497221 */ /* 0x001fe20000010000 */
[----:B------:R-:W-:-:S01]  /*ddf0*/  FFMA.FTZ R52, R62, UR6, -R65 ;  /* 0x000000063e347c23 */ /* 0x000fc20008010841 */
[----:B------:R-:W0:Y:S02]  /*de00*/  MUFU.EX2 R39, R39 ;  /* 0x0000002700277308 */ /* 0x000e240000000800 */
[----:B-1----:R-:W-:-:S04]  /*de10*/  FADD.FTZ R54, R20, R73 ;  /* 0x0000004914367221 */ /* 0x002fc80000010000 */
[----:B---3--:R-:W-:Y:S01]  /*de20*/  FADD.FTZ R73, R37, R54 ;  /* 0x0000003625497221 */ /* 0x008fe20000010000 */
[----:B------:R-:W-:-:S01]  /*de30*/  FFMA.FTZ R54, R66, UR6, -R65 ;  /* 0x0000000642367c23 */ /* 0x000fc20008010841 */
[----:B------:R-:W1:Y:S02]  /*de40*/  MUFU.EX2 R44, R44 ;  /* 0x0000002c002c7308 */ /* 0x000e640000000800 */
[----:B-----5:R-:W-:-:S01]  /*de50*/  FADD.FTZ R3, R40, R73 ;  /* 0x0000004928037221 */ /* 0x020fc20000010000 */
[----:B------:R-:W-:-:S03]  /*de60*/  FFMA.FTZ R73, R64, UR6, -R65 ;  /* 0x0000000640497c23 */ /* 0x000fc60008010841 */
[----:B------:R-:W-:Y:S02]  /*de70*/  FADD.FTZ R2, R6, R3 ;  /* 0x0000000306027221 */ /* 0x000fe40000010000 */
[----:B------:R-:W2:Y:S02]  /*de80*/  MUFU.EX2 R67, R67 ;  /* 0x0000004300437308 */ /* 0x000ea40000000800 */
[----:B0-----:R-:W-:-:S06]  /*de90*/  FADD.FTZ R3, R39, R2 ;  /* 0x0000000227037221 */ /* 0x001fcc0000010000 */
        /* <DEDUP_REMOVED lines=20> */
[----:B-1----:R-:W-:-:S01]  /*dfe0*/  FADD.FTZ R3, R55, R60 ;  /* 0x0000003c37037221 */ /* 0x002fc20000010000 */
[--C-:B------:R-:W-:Y:S01]  /*dff0*/  FFMA.FTZ R60, R74, UR6, -R65.reuse ;  /* 0x000000064a3c7c23 */ /* 0x100fe20008010841 */
[----:B------:R-:W-:-:S05]  /*e000*/  FFMA.FTZ R65, R77, UR6, -R65 ;  /* 0x000000064d417c23 */ /* 0x000fca0008010841 */
        /* <DEDUP_REMOVED lines=37> */
.L_x_1087:
        /* <DEDUP_REMOVED lines=90> */
.L_x_1069:
[----:B------:R-:W-:Y:S06]  /*e800*/  BAR.ARV 0x8, 0x200 ;  /* 0x0208000000007b1d */ /* 0x000fec0000002000 */
[----:B------:R-:W-:Y:S05]  /*e810*/  @!P0 BRA `(.L_x_1089) ;  /* 0x0000000000048947 */ /* 0x000fea0003800000 */
[----:B------:R-:W-:Y:S01]  /*e820*/  BPT.TRAP 0x1 ;  /* 0x000000040000795c */ /* 0x000fe20000300000 */
.L_x_1089:
[----:B------:R-:W-:Y:S01]  /*e830*/  ULEA UR14, UR37, UR46, 0x3 ;  /* 0x0000002e250e7291 */ /* 0x000fe2000f8e183f */
[----:B------:R-:W-:-:S05]  /*e840*/  IMAD.U32 R0, RZ, RZ, UR36 ;  /* 0x00000024ff007e24 */ /* 0x000fca000f8e00ff */
[----:B------:R-:W-:-:S04]  /*e850*/  SHF.L.U32 R0, R0, 0x1f, RZ ;  /* 0x0000001f00007819 */ /* 0x000fc800000006ff */
[----:B------:R0:W1:Y:S01]  /*e860*/  SYNCS.PHASECHK.TRANS64.TRYWAIT P1, [UR14+0x19c50], R0 ;  /* 0x019c5000ff0075a7 */ /* 0x000062000802014e */
[----:B------:R-:W-:Y:S05]  /*e870*/  @!P0 BRA `(.L_x_1090) ;  /* 0x0000000000048947 */ /* 0x000fea0003800000 */
[----:B------:R-:W-:Y:S01]  /*e880*/  BPT.TRAP 0x1 ;  /* 0x000000040000795c */ /* 0x000fe20000300000 */
.L_x_1090:
[----:B-1----:R-:W-:Y:S05]  /*e890*/  @P1 BRA `(.L_x_1091) ;  /* 0x0000000000081947 */ /* 0x002fea0003800000 */
[----:B------:R-:W1:Y:S02]  /*e8a0*/  SYNCS.PHASECHK.TRANS64.TRYWAIT P1, [UR14+0x19c50], R0 ;  /* 0x019c5000ff0075a7 */ /* 0x000e64000802014e */
[----:B-1----:R-:W-:Y:S05]  /*e8b0*/  @!P1 BRA `(.L_x_1092) ;  /* 0x0000008800bc9947 */ /* 0x002fea0003800000 */
.L_x_1091:
        /* <DEDUP_REMOVED lines=82> */
.L_x_1093:
        /* <DEDUP_REMOVED lines=58> */
.L_x_1015:
[----:B------:R-:W0:Y:S01]  /*f180*/  S2R R4, SR_CgaCtaId ;  /* 0x0000000000047919 */ /* 0x000e220000008800 */
[----:B------:R-:W-:Y:S01]  /*f190*/  MOV R3, 0x400 ;  /* 0x0000040000037802 */ /* 0x000fe20000000f00 */
[----:B------:R-:W-:Y:S01]  /*f1a0*/  BSSY B0, `(.L_x_1094) ;  /* 0x0000210000007945 */ /* 0x000fe20003800000 */
[----:B------:R-:W-:Y:S02]  /*f1b0*/  BAR.SYNC.DEFER_BLOCKING 0x5, 0x200 ;  /* 0x0148000000007b1d */ /* 0x000fe40000010000 */
[----:B0-----:R-:W-:-:S05]  /*f1c0*/  LEA R3, R4, R3, 0x18 ;  /* 0x0000000304037211 */ /* 0x001fca00078ec0ff */
[----:B------:R-:W0:Y:S02]  /*f1d0*/  LDS.128 R24, [R3+0x19cd0] ;  /* 0x019cd00003187984 */ /* 0x000e240000000c00 */
[----:B0-----:R-:W-:Y:S02]  /*f1e0*/  R2UR UR5, R25 ;  /* 0x00000000190572ca */ /* 0x001fe400000e0000 */
[----:B------:R-:W-:Y:S02]  /*f1f0*/  R2UR UR50, R26 ;  /* 0x000000001a3272ca */ /* 0x000fe400000e0000 */
        /* <DEDUP_REMOVED lines=9> */
[----:B------:R-:W0:Y:S01]  /*f290*/  S2R R24, SR_SWINHI ;  /* 0x0000000000187919 */ /* 0x000e220000002f00 */
[----:B------:R-:W-:Y:S01]  /*f2a0*/  F2FP.BF16.F32.PACK_AB R15, R124, R15 ;  /* 0x0000000f7c0f723e */ /* 0x000fe200000010ff */
[----:B------:R-:W-:Y:S02]  /*f2b0*/  ULDC.64 UR6, c[0x0][0xc00] ;  /* 0x0003000000067ab9 */ /* 0x000fe40000000a00 */
[----:B------:R1:W2:Y:S01]  /*f2c0*/  LDG.E.CONSTANT R9, desc[UR54][R4.64] ;  /* 0x0000003604097981 */ /* 0x0002a2000c1e9900 */
[----:B------:R-:W-:Y:S01]  /*f2d0*/  F2FP.BF16.F32.PACK_AB R12, R125, R12 ;  /* 0x0000000c7d0c723e */ /* 0x000fe200000010ff */
[----:B------:R-:W-:Y:S01]  /*f2e0*/  UISETP.NE.U32.AND UP0, UPT, UR6, URZ, UPT ;  /* 0x0000003f0600728c */ /* 0x000fe2000bf05070 */
[----:B------:R-:W-:Y:S02]  /*f2f0*/  F2FP.BF16.F32.PACK_AB R126, R126, R13 ;  /* 0x0000000d7e7e723e */ /* 0x000fe400000010ff */
[----:B------:R-:W-:Y:S01]  /*f300*/  F2FP.BF16.F32.PACK_AB R7, R134, R7 ;  /* 0x000000078607723e */ /* 0x000fe200000010ff */
[----:B------:R-:W-:Y:S01]  /*f310*/  UISETP.NE.AND.EX UP0, UPT, UR7, URZ, UPT, UP0 ;  /* 0x0000003f0700728c */ /* 0x000fe2000bf05300 */
[----:B------:R-:W-:-:S02]  /*f320*/  F2FP.BF16.F32.PACK_AB R6, R135, R6 ;  /* 0x000000068706723e */ /* 0x000fc400000010ff */
[----:B------:R-:W-:Y:S01]  /*f330*/  F2FP.BF16.F32.PACK_AB R11, R132, R11 ;  /* 0x0000000b840b723e */ /* 0x000fe200000010ff */
[----:B------:R-:W-:Y:S01]  /*f340*/  ULDC.64 UR6, c[0x0][0xc00] ;  /* 0x0003000000067ab9 */ /* 0x000fe20000000a00 */
[----:B-1----:R-:W-:Y:S01]  /*f350*/  LOP3.LUT P0, R4, R40, 0x3, RZ, 0xc0, !PT ;  /* 0x0000000328047812 */ /* 0x002fe2000780c0ff */
[----:B------:R-:W-:Y:S01]  /*f360*/  UIMAD.WIDE UR6, UR41, 0x4, UR6 ;  /* 0x00000004290678a5 */ /* 0x000fe2000f8e0206 */
[----:B------:R-:W-:Y:S02]  /*f370*/  F2FP.BF16.F32.PACK_AB R8, R133, R8 ;  /* 0x000000088508723e */ /* 0x000fe400000010ff */
[----:B------:R-:W-:Y:S02]  /*f380*/  ISETP.EQ.OR P0, PT, R4, 0x3, !P0 ;  /* 0x000000030400780c */ /* 0x000fe40004702670 */
[----:B------:R-:W-:Y:S02]  /*f390*/  F2FP.BF16.F32.PACK_AB R41, R92, R41 ;  /* 0x000000295c29723e */ /* 0x000fe400000010ff */
[----:B------:R-:W-:-:S02]  /*f3a0*/  SEL R40, R15, R12, P0 ;  /* 0x0000000c0f287207 */ /* 0x000fc40000000000 */
[----:B------:R-:W-:Y:S02]  /*f3b0*/  SEL R27, R12, R15, P0 ;  /* 0x0000000f0c1b7207 */ /* 0x000fe40000000000 */
[----:B------:R-:W-:Y:S02]  /*f3c0*/  SEL R50, R7, R6, P0 ;  /* 0x0000000607327207 */ /* 0x000fe40000000000 */
[----:B------:R-:W-:Y:S02]  /*f3d0*/  SEL R47, R6, R7, P0 ;  /* 0x00000007062f7207 */ /* 0x000fe40000000000 */
[----:B------:R-:W-:Y:S02]  /*f3e0*/  F2FP.BF16.F32.PACK_AB R39, R94, R39 ;  /* 0x000000275e27723e */ /* 0x000fe400000010ff */
[----:B------:R-:W-:Y:S02]  /*f3f0*/  MOV R4, R3 ;  /* 0x0000000300047202 */ /* 0x000fe40000000f00 */
[----:B0-----:R-:W-:-:S02]  /*f400*/  MOV R5, R24 ;  /* 0x0000001800057202 */ /* 0x001fc40000000f00 */
[----:B------:R-:W-:Y:S02]  /*f410*/  F2FP.BF16.F32.PACK_AB R38, R93, R38 ;  /* 0x000000265d26723e */ /* 0x000fe400000010ff */
[----:B------:R-:W-:Y:S01]  /*f420*/  F2FP.BF16.F32.PACK_AB R36, R95, R36 ;  /* 0x000000245f24723e */ /* 0x000fe200000010ff */
[----:B------:R-:W-:Y:S01]  /*f430*/  IMAD.WIDE R12, R157, 0x2, R4 ;  /* 0x000000029d0c7825 */ /* 0x000fe200078e0204 */
[----:B------:R-:W-:Y:S02]  /*f440*/  F2FP.BF16.F32.PACK_AB R37, R100, R37 ;  /* 0x000000256425723e */ /* 0x000fe400000010ff */
[----:B------:R-:W-:Y:S02]  /*f450*/  F2FP.BF16.F32.PACK_AB R35, R102, R35 ;  /* 0x000000236623723e */ /* 0x000fe400000010ff */
[C---:B------:R-:W-:Y:S02]  /*f460*/  IADD3 R49, P5, R12.reuse, 0x20, RZ ;  /* 0x000000200c317810 */ /* 0x040fe40007fbe0ff */
[----:B------:R-:W-:-:S02]  /*f470*/  IADD3 R51, P4, R12, 0x3000, RZ ;  /* 0x000030000c337810 */ /* 0x000fc40007f9e0ff */
[----:B------:R-:W-:Y:S01]  /*f480*/  LOP3.LUT R6, R49, 0x180, RZ, 0xc0, !PT ;  /* 0x0000018031067812 */ /* 0x000fe200078ec0ff */
[----:B------:R-:W-:Y:S01]  /*f490*/  IMAD.X R25, RZ, RZ, R13, P5 ;  /* 0x000000ffff197224 */ /* 0x000fe200028e060d */
[----:B------:R-:W-:Y:S02]  /*f4a0*/  F2FP.BF16.F32.PACK_AB R34, R101, R34 ;  /* 0x000000226522723e */ /* 0x000fe400000010ff */
[----:B------:R-:W-:Y:S02]  /*f4b0*/  SHF.R.U64 R6, R6, 0x3, RZ ;  /* 0x0000000306067819 */ /* 0x000fe400000012ff */
[----:B------:R-:W-:Y:S02]  /*f4c0*/  F2FP.BF16.F32.PACK_AB R32, R103, R32 ;  /* 0x000000206720723e */ /* 0x000fe400000010ff */
[----:B------:R-:W-:Y:S02]  /*f4d0*/  SEL R42, R11, R8, P0 ;  /* 0x000000080b2a7207 */ /* 0x000fe40000000000 */
[----:B------:R-:W-:-:S02]  /*f4e0*/  SEL R43, R8, R11, P0 ;  /* 0x0000000b082b7207 */ /* 0x000fc40000000000 */
[----:B------:R-:W-:Y:S02]  /*f4f0*/  LOP3.LUT R24, R6, R49, RZ, 0x3c, !PT ;  /* 0x0000003106187212 */ /* 0x000fe400078e3cff */
[----:B------:R-:W-:Y:S02]  /*f500*/  F2FP.BF16.F32.PACK_AB R33, R108, R33 ;  /* 0x000000216c21723e */ /* 0x000fe400000010ff */
[----:B------:R-:W-:Y:S02]  /*f510*/  F2FP.BF16.F32.PACK_AB R31, R110, R31 ;  /* 0x0000001f6e1f723e */ /* 0x000fe400000010ff */
[----:B------:R-:W-:Y:S02]  /*f520*/  F2FP.BF16.F32.PACK_AB R30, R109, R30 ;  /* 0x0000001e6d1e723e */ /* 0x000fe400000010ff */
[----:B------:R-:W-:Y:S02]  /*f530*/  F2FP.BF16.F32.PACK_AB R28, R111, R28 ;  /* 0x0000001c6f1c723e */ /* 0x000fe400000010ff */
[----:B------:R-:W-:-:S02]  /*f540*/  SEL R26, R41, R38, P0 ;  /* 0x00000026291a7207 */ /* 0x000fc40000000000 */
[----:B------:R-:W-:Y:S02]  /*f550*/  SEL R8, R39, R36, P0 ;  /* 0x0000002427087207 */ /* 0x000fe40000000000 */
[----:B------:R-:W-:Y:S02]  /*f560*/  LOP3.LUT R6, R51, 0x180, RZ, 0xc0, !PT ;  /* 0x0000018033067812 */ /* 0x000fe400078ec0ff */
[----:B------:R-:W-:Y:S02]  /*f570*/  SEL R41, R38, R41, P0 ;  /* 0x0000002926297207 */ /* 0x000fe40000000000 */
[----:B------:R-:W-:Y:S02]  /*f580*/  SEL R39, R36, R39, P0 ;  /* 0x0000002724277207 */ /* 0x000fe40000000000 */
[----:B------:R-:W-:Y:S02]  /*f590*/  F2FP.BF16.F32.PACK_AB R29, R116, R29 ;  /* 0x0000001d741d723e */ /* 0x000fe400000010ff */
[----:B------:R-:W-:-:S02]  /*f5a0*/  F2FP.BF16.F32.PACK_AB R21, R118, R21 ;  /* 0x000000157615723e */ /* 0x000fc400000010ff */
[----:B------:R-:W-:Y:S02]  /*f5b0*/  F2FP.BF16.F32.PACK_AB R20, R117, R20 ;  /* 0x000000147514723e */ /* 0x000fe400000010ff */
[----:B------:R-:W-:Y:S02]  /*f5c0*/  F2FP.BF16.F32.PACK_AB R14, R119, R14 ;  /* 0x0000000e770e723e */ /* 0x000fe400000010ff */
[----:B------:R-:W-:Y:S02]  /*f5d0*/  SEL R38, R37, R34, P0 ;  /* 0x0000002225267207 */ /* 0x000fe40000000000 */
[----:B------:R-:W-:Y:S02]  /*f5e0*/  SEL R36, R35, R32, P0 ;  /* 0x0000002023247207 */ /* 0x000fe40000000000 */
[----:B------:R-:W-:Y:S02]  /*f5f0*/  SEL R37, R34, R37, P0 ;  /* 0x0000002522257207 */ /* 0x000fe40000000000 */
[----:B------:R-:W-:-:S02]  /*f600*/  SEL R35, R32, R35, P0 ;  /* 0x0000002320237207 */ /* 0x000fc40000000000 */
[----:B------:R-:W-:Y:S02]  /*f610*/  SEL R34, R33, R30, P0 ;  /* 0x0000001e21227207 */ /* 0x000fe40000000000 */
[----:B------:R-:W-:Y:S02]  /*f620*/  SEL R32, R31, R28, P0 ;  /* 0x0000001c1f207207 */ /* 0x000fe40000000000 */
[----:B------:R-:W-:Y:S02]  /*f630*/  IADD3 R53, P3, R12, 0x3020, RZ ;  /* 0x000030200c357810 */ /* 0x000fe40007f7e0ff */
[----:B------:R-:W-:Y:S02]  /*f640*/  SHF.R.U64 R6, R6, 0x3, RZ ;  /* 0x0000000306067819 */ /* 0x000fe400000012ff */
[----:B------:R-:W-:Y:S01]  /*f650*/  SEL R33, R30, R33, P0 ;  /* 0x000000211e217207 */ /* 0x000fe20000000000 */
[----:B------:R-:W-:Y:S01]  /*f660*/  IMAD.X R15, RZ, RZ, R13, P3 ;  /* 0x000000ffff0f7224 */ /* 0x000fe200018e060d */
[----:B------:R-:W-:-:S02]  /*f670*/  SEL R31, R28, R31, P0 ;  /* 0x0000001f1c1f7207 */ /* 0x000fc40000000000 */
[----:B------:R-:W-:Y:S02]  /*f680*/  LOP3.LUT R7, R12, 0x180, RZ, 0xc0, !PT ;  /* 0x000001800c077812 */ /* 0x000fe400078ec0ff */
[----:B------:R-:W-:Y:S02]  /*f690*/  SEL R30, R29, R20, P0 ;  /* 0x000000141d1e7207 */ /* 0x000fe40000000000 */
[----:B------:R-:W-:Y:S02]  /*f6a0*/  SEL R28, R21, R14, P0 ;  /* 0x0000000e151c7207 */ /* 0x000fe40000000000 */
[----:B------:R-:W-:Y:S01]  /*f6b0*/  SEL R45, R14, R21, P0 ;  /* 0x000000150e2d7207 */ /* 0x000fe20000000000 */
[----:B------:R-:W-:Y:S01]  /*f6c0*/  IMAD.X R21, RZ, RZ, R13, P4 ;  /* 0x000000ffff157224 */ /* 0x000fe200020e060d */
[----:B------:R-:W-:Y:S02]  /*f6d0*/  F2FP.BF16.F32.PACK_AB R127, R127, R10 ;  /* 0x0000000a7f7f723e */ /* 0x000fe400000010ff */
[----:B------:R-:W-:-:S02]  /*f6e0*/  SEL R29, R20, R29, P0 ;  /* 0x0000001d141d7207 */ /* 0x000fc40000000000 */
[C---:B------:R-:W-:Y:S02]  /*f6f0*/  IADD3 R55, P2, R12.reuse, 0x6000, RZ ;  /* 0x000060000c377810 */ /* 0x040fe40007f5e0ff */
[----:B------:R-:W-:Y:S02]  /*f700*/  IADD3 R57, P1, R12, 0x6020, RZ ;  /* 0x000060200c397810 */ /* 0x000fe40007f3e0ff */
[----:B------:R-:W-:Y:S01]  /*f710*/  LOP3.LUT R10, R53, 0x180, RZ, 0xc0, !PT ;  /* 0x00000180350a7812 */ /* 0x000fe200078ec0ff */
[----:B------:R-:W-:Y:S01]  /*f720*/  IMAD.X R11, RZ, RZ, R13, P2 ;  /* 0x000000ffff0b7224 */ /* 0x000fe200010e060d */
[----:B------:R-:W-:Y:S02]  /*f730*/  LOP3.LUT R20, R6, R51, RZ, 0x3c, !PT ;  /* 0x0000003306147212 */ /* 0x000fe400078e3cff */
[----:B------:R-:W-:Y:S02]  /*f740*/  SHF.R.U64 R7, R7, 0x3, RZ ;  /* 0x0000000307077819 */ /* 0x000fe400000012ff */
[----:B------:R-:W-:-:S02]  /*f750*/  LOP3.LUT R44, R55, 0x180, RZ, 0xc0, !PT ;  /* 0x00000180372c7812 */ /* 0x000fc400078ec0ff */
[----:B------:R-:W-:Y:S02]  /*f760*/  LOP3.LUT R46, R57, 0x180, RZ, 0xc0, !PT ;  /* 0x00000180392e7812 */ /* 0x000fe400078ec0ff */
[----:B------:R-:W-:Y:S02]  /*f770*/  SHF.R.U64 R10, R10, 0x3, RZ ;  /* 0x000000030a0a7819 */ /* 0x000fe400000012ff */
[----:B------:R-:W-:Y:S02]  /*f780*/  MOV R52, R20 ;  /* 0x0000001400347202 */ /* 0x000fe40000000f00 */
[----:B------:R-:W-:Y:S01]  /*f790*/  LOP3.LUT R12, R7, R12, RZ, 0x3c, !PT ;  /* 0x0000000c070c7212 */ /* 0x000fe200078e3cff */
[----:B------:R-:W-:Y:S01]  /*f7a0*/  IMAD.X R7, RZ, RZ, R13, P1 ;  /* 0x000000ffff077224 */ /* 0x000fe200008e060d */
[----:B------:R-:W-:Y:S02]  /*f7b0*/  SHF.R.U64 R44, R44, 0x3, RZ ;  /* 0x000000032c2c7819 */ /* 0x000fe400000012ff */
[----:B------:R-:W-:-:S02]  /*f7c0*/  SEL R48, R126, R127, P0 ;  /* 0x0000007f7e307207 */ /* 0x000fc40000000000 */
[----:B------:R-:W-:Y:S02]  /*f7d0*/  SHF.R.U64 R46, R46, 0x3, RZ ;  /* 0x000000032e2e7819 */ /* 0x000fe400000012ff */
[----:B------:R-:W-:Y:S02]  /*f7e0*/  LOP3.LUT R14, R10, R53, RZ, 0x3c, !PT ;  /* 0x000000350a0e7212 */ /* 0x000fe400078e3cff */
[----:B------:R-:W-:Y:S02]  /*f7f0*/  SEL R127, R127, R126, P0 ;  /* 0x0000007e7f7f7207 */ /* 0x000fe40000000000 */
[----:B------:R-:W-:Y:S02]  /*f800*/  MOV R54, R12 ;  /* 0x0000000c00367202 */ /* 0x000fe40000000f00 */
[----:B------:R-:W-:Y:S02]  /*f810*/  MOV R53, R24 ;  /* 0x0000001800357202 */ /* 0x000fe40000000f00 */
[----:B------:R-:W-:-:S02]  /*f820*/  LOP3.LUT R10, R44, R55, RZ, 0x3c, !PT ;  /* 0x000000372c0a7212 */ /* 0x000fc400078e3cff */
[----:B------:R-:W-:Y:S02]  /*f830*/  LOP3.LUT R6, R46, R57, RZ, 0x3c, !PT ;  /* 0x000000392e067212 */ /* 0x000fe400078e3cff */
[----:B------:R-:W-:Y:S02]  /*f840*/  MOV R49, R10 ;  /* 0x0000000a00317202 */ /* 0x000fe40000000f00 */
[----:B------:R-:W-:Y:S02]  /*f850*/  MOV R51, R14 ;  /* 0x0000000e00337202 */ /* 0x000fe40000000f00 */
[----:B------:R-:W-:Y:S02]  /*f860*/  PLOP3.LUT P2, PT, PT, PT, UP0, 0x80, 0x0 ;  /* 0x000000000000781c */ /* 0x000fe40003f4f008 */
[----:B--2---:R-:W-:Y:S01]  /*f870*/  LOP3.LUT R20, R9, 0x2, RZ, 0x3c, !PT ;  /* 0x0000000209147812 */ /* 0x004fe200078e3cff */
[----:B------:R-:W-:Y:S04]  /*f880*/  SHFL.IDX PT, R26, R26, R9, 0x1c1f ;  /* 0x001c1f091a1a7589 */ /* 0x000fe800000e0000 */
[----:B------:R-:W0:Y:S04]  /*f890*/  SHFL.IDX PT, R41, R41, R20, 0x1c1f ;  /* 0x001c1f1429297589 */ /* 0x000e2800000e0000 */
[----:B------:R0:W-:Y:S04]  /*f8a0*/  SHFL.IDX PT, R13, R8, R9, 0x1c1f ;  /* 0x001c1f09080d7589 */ /* 0x0001e800000e0000 */
[----:B------:R-:W1:Y:S04]  /*f8b0*/  SHFL.IDX PT, R24, R39, R20, 0x1c1f ;  /* 0x001c1f1427187589 */ /* 0x000e6800000e0000 */
[----:B------:R-:W-:Y:S04]  /*f8c0*/  SHFL.IDX PT, R34, R34, R9, 0x1c1f ;  /* 0x001c1f0922227589 */ /* 0x000fe800000e0000 */
[----:B------:R-:W2:Y:S04]  /*f8d0*/  SHFL.IDX PT, R33, R33, R20, 0x1c1f ;  /* 0x001c1f1421217589 */ /* 0x000ea800000e0000 */
[----:B------:R-:W-:Y:S04]  /*f8e0*/  SHFL.IDX PT, R38, R38, R9, 0x1c1f ;  /* 0x001c1f0926267589 */ /* 0x000fe800000e0000 */
[----:B------:R-:W3:Y:S01]  /*f8f0*/  SHFL.IDX PT, R37, R37, R20, 0x1c1f ;  /* 0x001c1f1425257589 */ /* 0x000ee200000e0000 */
[----:B0-----:R-:W-:-:S02]  /*f900*/  SEL R8, R26, R41, P0 ;  /* 0x000000291a087207 */ /* 0x001fc40000000000 */
[----:B------:R-:W-:Y:S01]  /*f910*/  SEL R10, R41, R26, P0 ;  /* 0x0000001a290a7207 */ /* 0x000fe20000000000 */
[----:B------:R-:W-:Y:S01]  /*f920*/  SHFL.IDX PT, R36, R36, R9, 0x1c1f ;  /* 0x001c1f0924247589 */ /* 0x000fe200000e0000 */
[----:B------:R-:W-:Y:S01]  /*f930*/  MOV R41, R6 ;  /* 0x0000000600297202 */ /* 0x000fe20000000f00 */
[----:B------:R-:W-:Y:S02]  /*f940*/  IMAD.U32 R6, RZ, RZ, UR6 ;  /* 0x00000006ff067e24 */ /* 0x000fe4000f8e00ff */
[----:B------:R-:W0:Y:S01]  /*f950*/  SHFL.IDX PT, R35, R35, R20, 0x1c1f ;  /* 0x001c1f1423237589 */ /* 0x000e2200000e0000 */
[----:B-1----:R-:W-:Y:S01]  /*f960*/  SEL R11, R24, R13, P0 ;  /* 0x0000000d180b7207 */ /* 0x002fe20000000000 */
[----:B------:R-:W-:Y:S01]  /*f970*/  IMAD.U32 R7, RZ, RZ, UR7 ;  /* 0x00000007ff077e24 */ /* 0x000fe2000f8e00ff */
[----:B------:R-:W-:Y:S01]  /*f980*/  ULDC.64 UR6, c[0x0][0xc08] ;  /* 0x0003020000067ab9 */ /* 0x000fe20000000a00 */
[----:B------:R-:W-:Y:S04]  /*f990*/  SHFL.IDX PT, R30, R30, R9, 0x1c1f ;  /* 0x001c1f091e1e7589 */ /* 0x000fe800000e0000 */
[----:B------:R-:W-:Y:S01]  /*f9a0*/  SHFL.IDX PT, R40, R40, R9, 0x1c1f ;  /* 0x001c1f0928287589 */ /* 0x000fe200000e0000 */
[----:B--2---:R-:W-:-:S03]  /*f9b0*/  SEL R26, R33, R34, P0 ;  /* 0x00000022211a7207 */ /* 0x004fc60000000000 */
[----:B------:R-:W1:Y:S04]  /*f9c0*/  SHFL.IDX PT, R29, R29, R20, 0x1c1f ;  /* 0x001c1f141d1d7589 */ /* 0x000e6800000e0000 */
[----:B------:R-:W2:Y:S01]  /*f9d0*/  SHFL.IDX PT, R27, R27, R20, 0x1c1f ;  /* 0x001c1f141b1b7589 */ /* 0x000ea200000e0000 */
[----:B---3--:R-:W-:Y:S02]  /*f9e0*/  SEL R12, R38, R37, P0 ;  /* 0x00000025260c7207 */ /* 0x008fe40000000000 */
[----:B------:R-:W-:Y:S01]  /*f9f0*/  SEL R14, R37, R38, P0 ;  /* 0x00000026250e7207 */ /* 0x000fe20000000000 */
[----:B------:R-:W-:Y:S04]  /*fa00*/  SHFL.IDX PT, R21, R32, R9, 0x1c1f ;  /* 0x001c1f0920157589 */ /* 0x000fe800000e0000 */
[----:B------:R-:W3:Y:S01]  /*fa10*/  SHFL.IDX PT, R44, R31, R20, 0x1c1f ;  /* 0x001c1f141f2c7589 */ /* 0x000ee200000e0000 */
[----:B0-----:R-:W-:-:S03]  /*fa20*/  SEL R15, R35, R36, P0 ;  /* 0x00000024230f7207 */ /* 0x001fc60000000000 */
[----:B------:R1:W-:Y:S04]  /*fa30*/  SHFL.IDX PT, R46, R28, R9, 0x1c1f ;  /* 0x001c1f091c2e7589 */ /* 0x0003e800000e0000 */
[----:B------:R-:W0:Y:S04]  /*fa40*/  SHFL.IDX PT, R45, R45, R20, 0x1c1f ;  /* 0x001c1f142d2d7589 */ /* 0x000e2800000e0000 */
[----:B------:R-:W-:Y:S01]  /*fa50*/  SHFL.IDX PT, R48, R48, R9, 0x1c1f ;  /* 0x001c1f0930307589 */ /* 0x000fe200000e0000 */
[----:B-1----:R-:W-:-:S03]  /*fa60*/  SEL R28, R30, R29, P0 ;  /* 0x0000001d1e1c7207 */ /* 0x002fc60000000000 */
[----:B------:R-:W1:Y:S01]  /*fa70*/  SHFL.IDX PT, R127, R127, R20, 0x1c1f ;  /* 0x001c1f147f7f7589 */ /* 0x000e6200000e0000 */
[----:B--2---:R-:W-:Y:S02]  /*fa80*/  SEL R32, R40, R27, P0 ;  /* 0x0000001b28207207 */ /* 0x004fe40000000000 */
[----:B------:R-:W-:Y:S01]  /*fa90*/  SEL R30, R29, R30, P0 ;  /* 0x0000001e1d1e7207 */ /* 0x000fe20000000000 */
[----:B------:R-:W-:Y:S04]  /*faa0*/  SHFL.IDX PT, R42, R42, R9, 0x1c1f ;  /* 0x001c1f092a2a7589 */ /* 0x000fe800000e0000 */
[----:B------:R2:W-:Y:S01]  /*fab0*/  SHFL.IDX PT, R50, R50, R9, 0x1c1f ;  /* 0x001c1f0932327589 */ /* 0x0005e200000e0000 */
[----:B---3--:R-:W-:-:S03]  /*fac0*/  SEL R25, R21, R44, P0 ;  /* 0x0000002c15197207 */ /* 0x008fc60000000000 */
[----:B------:R-:W3:Y:S04]  /*fad0*/  SHFL.IDX PT, R43, R43, R20, 0x1c1f ;  /* 0x001c1f142b2b7589 */ /* 0x000ee800000e0000 */
[----:B------:R-:W4:Y:S01]  /*fae0*/  SHFL.IDX PT, R47, R47, R20, 0x1c1f ;  /* 0x001c1f142f2f7589 */ /* 0x000f2200000e0000 */
[----:B0-----:R-:W-:Y:S02]  /*faf0*/  SEL R29, R46, R45, P0 ;  /* 0x0000002d2e1d7207 */ /* 0x001fe40000000000 */
[----:B--2---:R-:W-:Y:S01]  /*fb00*/  SEL R9, R13, R24, P0 ;  /* 0x000000180d097207 */ /* 0x004fe20000000000 */
[----:B------:R-:W-:Y:S01]  /*fb10*/  BAR.SYNC.DEFER_BLOCKING 0x1, 0x180 ;  /* 0x0046000000007b1d */ /* 0x000fe20000010000 */
[----:B------:R-:W-:Y:S02]  /*fb20*/  SEL R24, R34, R33, P0 ;  /* 0x0000002122187207 */ /* 0x000fe40000000000 */
[----:B------:R-:W-:-:S02]  /*fb30*/  SEL R13, R36, R35, P0 ;  /* 0x00000023240d7207 */ /* 0x000fc40000000000 */
[----:B------:R-:W-:Y:S02]  /*fb40*/  SEL R34, R27, R40, P0 ;  /* 0x000000281b227207 */ /* 0x000fe40000000000 */
[----:B------:R-:W-:Y:S02]  /*fb50*/  SEL R27, R44, R21, P0 ;  /* 0x000000152c1b7207 */ /* 0x000fe40000000000 */
[----:B------:R-:W-:Y:S02]  /*fb60*/  SEL R31, R45, R46, P0 ;  /* 0x0000002e2d1f7207 */ /* 0x000fe40000000000 */
[----:B-1----:R-:W-:Y:S02]  /*fb70*/  SEL R33, R48, R127, P0 ;  /* 0x0000007f30217207 */ /* 0x002fe40000000000 */
[----:B------:R-:W-:Y:S02]  /*fb80*/  SEL R35, R127, R48, P0 ;  /* 0x000000307f237207 */ /* 0x000fe40000000000 */
[----:B---3--:R-:W-:-:S02]  /*fb90*/  SEL R36, R42, R43, P0 ;  /* 0x0000002b2a247207 */ /* 0x008fc40000000000 */
[----:B------:R-:W-:Y:S02]  /*fba0*/  SEL R38, R43, R42, P0 ;  /* 0x0000002a2b267207 */ /* 0x000fe40000000000 */
[----:B----4-:R-:W-:Y:S01]  /*fbb0*/  SEL R37, R50, R47, P0 ;  /* 0x0000002f32257207 */ /* 0x010fe20000000000 */
[----:B------:R-:W-:Y:S01]  /*fbc0*/  UISETP.NE.U32.AND UP1, UPT, UR6, URZ, UPT ;  /* 0x0000003f0600728c */ /* 0x000fe2000bf25070 */
[----:B------:R-:W-:Y:S01]  /*fbd0*/  SEL R39, R47, R50, P0 ;  /* 0x000000322f277207 */ /* 0x000fe20000000000 */
[----:B------:R-:W-:Y:S01]  /*fbe0*/  UMOV UR4, URZ ;  /* 0x0000003f00047c82 */ /* 0x000fe20008000000 */
[----:B------:R0:W-:Y:S01]  /*fbf0*/  STSM.16.M88.4 [R54], R8 ;  /* 0x0000000836007844 */ /* 0x0001e20000000200 */
[----:B------:R-:W-:Y:S01]  /*fc00*/  ULDC UR8, c[0x0][0xa88] ;  /* 0x0002a20000087ab9 */ /* 0x000fe20000000800 */
[----:B------:R-:W1:Y:S02]  /*fc10*/  LDC R43, c[0x0][0xbe8] ;  /* 0x0002fa00ff2b7b82 */ /* 0x000e640000000800 */
[----:B------:R2:W-:Y:S04]  /*fc20*/  STSM.16.M88.4 [R53], R12 ;  /* 0x0000000c35007844 */ /* 0x0005e80000000200 */
[----:B------:R3:W-:Y:S04]  /*fc30*/  STSM.16.M88.4 [R52], R24 ;  /* 0x0000001834007844 */ /* 0x0007e80000000200 */
[----:B------:R3:W-:Y:S04]  /*fc40*/  STSM.16.M88.4 [R51], R28 ;  /* 0x0000001c33007844 */ /* 0x0007e80000000200 */
[----:B------:R3:W-:Y:S04]  /*fc50*/  STSM.16.M88.4 [R49], R32 ;  /* 0x0000002031007844 */ /* 0x0007e80000000200 */
[----:B------:R3:W-:Y:S01]  /*fc60*/  STSM.16.M88.4 [R41], R36 ;  /* 0x0000002429007844 */ /* 0x0007e20000000200 */
[----:B------:R-:W-:Y:S06]  /*fc70*/  BAR.SYNC.DEFER_BLOCKING 0x1, 0x180 ;  /* 0x0046000000007b1d */ /* 0x000fec0000010000 */
[----:B0-----:R-:W4:Y:S01]  /*fc80*/  @P2 LDG.E R8, desc[UR54][R6.64] ;  /* 0x0000003606082981 */ /* 0x001f22000c1e1900 */
[----:B------:R-:W-:Y:S01]  /*fc90*/  UISETP.NE.AND.EX UP1, UPT, UR7, URZ, UPT, UP1 ;  /* 0x0000003f0700728c */ /* 0x000fe2000bf25310 */
[----:B-1----:R-:W-:-:S05]  /*fca0*/  ISETP.NE.AND P1, PT, R43, 0x1, PT ;  /* 0x000000012b00780c */ /* 0x002fca0003f25270 */
[----:B------:R-:W-:-:S05]  /*fcb0*/  PLOP3.LUT P0, PT, PT, PT, UP1, 0x80, 0x0 ;  /* 0x000000000000781c */ /* 0x000fca0003f0f018 */
[----:B------:R-:W-:Y:S02]  /*fcc0*/  @UP1 ULDC.64 UR6, c[0x0][0xc08] ;  /* 0x0003020000061ab9 */ /* 0x000fe40000000a00 */
[----:B------:R-:W-:Y:S01]  /*fcd0*/  @UP1 UIMAD.WIDE UR6, UR41, 0x4, UR6 ;  /* 0x00000004290618a5 */ /* 0x000fe2000f8e0206 */
[----:B------:R-:W0:Y:S05]  /*fce0*/  @P1 LDC R9, c[0x0][0xbec] ;  /* 0x0002fb00ff091b82 */ /* 0x000e2a0000000800 */
[----:B--2---:R-:W-:Y:S02]  /*fcf0*/  IMAD.U32 R12, RZ, RZ, UR6 ;  /* 0x00000006ff0c7e24 */ /* 0x004fe4000f8e00ff */
[----:B------:R-:W-:Y:S01]  /*fd00*/  IMAD.U32 R13, RZ, RZ, UR7 ;  /* 0x00000007ff0d7e24 */ /* 0x000fe2000f8e00ff */
[----:B------:R-:W1:Y:S01]  /*fd10*/  @P1 LDC R10, c[0x0][0xbf0] ;  /* 0x0002fc00ff0a1b82 */ /* 0x000e620000000800 */
[----:B----4-:R-:W-:Y:S01]  /*fd20*/  @P2 R2UR UR4, R8 ;  /* 0x00000000080422ca */ /* 0x010fe200000e0000 */
[----:B------:R-:W-:-:S06]  /*fd30*/  IMAD.U32 R8, RZ, RZ, UR8 ;  /* 0x00000008ff087e24 */ /* 0x000fcc000f8e00ff */
[----:B------:R3:W5:Y:S01]  /*fd40*/  @P0 LDG.E R8, desc[UR54][R12.64] ;  /* 0x000000360c080981 */ /* 0x000762000c1e1900 */
[----:B01----:R-:W-:Y:S07]  /*fd50*/  @P0 BRA `(.L_x_1096) ;  /* 0x0000000000100947 */ /* 0x003fee0003800000 */
[----:B------:R-:W-:Y:S05]  /*fd60*/  @!P2 BRA `(.L_x_1096) ;  /* 0x00000000000ca947 */ /* 0x000fea0003800000 */
[----:B------:R-:W2:Y:S04]  /*fd70*/  LDG.E R11, desc[UR54][R6.64] ;  /* 0x00000036060b7981 */ /* 0x000ea8000c1e1900 */
[----:B-----5:R-:W2:Y:S02]  /*fd80*/  LDG.E R8, desc[UR54][R6.64+0x4] ;  /* 0x0000043606087981 */ /* 0x020ea4000c1e1900 */
[----:B--2---:R-:W-:-:S07]  /*fd90*/  IMAD.IADD R8, R8, 0x1, -R11 ;  /* 0x0000000108087824 */ /* 0x004fce00078e0a0b */
.L_x_1096:
[----:B---3--:R-:W-:Y:S01]  /*fda0*/  VIADD R12, R17, UR42 ;  /* 0x0000002a110c7c36 */ /* 0x008fe20008000000 */
[----:B------:R-:W-:Y:S01]  /*fdb0*/  USHF.R.S32.HI UR16, URZ, 0x1f, UR40 ;  /* 0x0000001f3f107899 */ /* 0x000fe20008011428 */
[----:B------:R-:W-:Y:S01]  /*fdc0*/  VIADD R14, R156, UR42 ;  /* 0x0000002a9c0e7c36 */ /* 0x000fe20008000000 */
[----:B------:R-:W-:Y:S01]  /*fdd0*/  ULDC.64 UR12, c[0x0][0xb90] ;  /* 0x0002e400000c7ab9 */ /* 0x000fe20000000a00 */
[----:B------:R-:W-:Y:S01]  /*fde0*/  @P1 IMAD.HI.U32 R7, R12, R9, RZ ;  /* 0x000000090c071227 */ /* 0x000fe200078e00ff */
[----:B------:R-:W-:Y:S01]  /*fdf0*/  USHF.R.S32.HI UR15, URZ, 0x1f, UR41 ;  /* 0x0000001f3f0f7899 */ /* 0x000fe20008011429 */
[----:B------:R-:W0:Y:S01]  /*fe00*/  @P1 LDC R41, c[0x0][0xbec] ;  /* 0x0002fb00ff291b82 */ /* 0x000e220000000800 */
[----:B------:R-:W-:Y:S01]  /*fe10*/  USHF.R.S32.HI UR7, URZ, 0x1f, UR4 ;  /* 0x0000001f3f077899 */ /* 0x000fe20008011404 */
[----:B------:R-:W-:Y:S01]  /*fe20*/  IMAD.MOV.U32 R6, RZ, RZ, R12 ;  /* 0x000000ffff067224 */ /* 0x000fe200078e000c */
[----:B------:R-:W-:Y:S01]  /*fe30*/  UIMAD UR10, UR16, UR12, URZ ;  /* 0x0000000c100a72a4 */ /* 0x000fe2000f8e023f */
[----:B------:R-:W-:Y:S01]  /*fe40*/  @P1 SHF.R.U32.HI R6, RZ, R10, R7 ;  /* 0x0000000aff061219 */ /* 0x000fe20000011607 */
[----:B------:R-:W-:Y:S01]  /*fe50*/  UMOV UR6, UR4 ;  /* 0x0000000400067c82 */ /* 0x000fe20008000000 */
[----:B------:R-:W-:Y:S01]  /*fe60*/  USEL UR15, UR15, URZ, !UP0 ;  /* 0x0000003f0f0f7287 */ /* 0x000fe2000c000000 */
[----:B------:R-:W-:Y:S01]  /*fe70*/  IMAD R7, R153, 0x20, R18 ;  /* 0x0000002099077824 */ /* 0x000fe200078e0212 */
[----:B------:R-:W-:Y:S01]  /*fe80*/  UIMAD.WIDE.U32 UR8, UR40, UR12, UR6 ;  /* 0x0000000c280872a5 */ /* 0x000fe2000f8e0006 */
[----:B------:R-:W-:Y:S01]  /*fe90*/  IMAD.MOV R10, RZ, RZ, -R6 ;  /* 0x000000ffff0a7224 */ /* 0x000fe200078e0a06 */
[----:B------:R-:W-:Y:S01]  /*fea0*/  UIMAD UR10, UR40, UR13, UR10 ;  /* 0x0000000d280a72a4 */ /* 0x000fe2000f8e020a */
[----:B------:R-:W-:Y:S01]  /*feb0*/  IMAD.WIDE R4, R7, 0x2, R4 ;  /* 0x0000000207047825 */ /* 0x000fe200078e0204 */
[----:B------:R-:W-:Y:S01]  /*fec0*/  USEL UR14, UR41, URZ, !UP0 ;  /* 0x0000003f290e7287 */ /* 0x000fe2000c000000 */
[----:B------:R-:W-:Y:S01]  /*fed0*/  ULDC.64 UR12, c[0x0][0xb98] ;  /* 0x0002e600000c7ab9 */ /* 0x000fe20000000a00 */
[----:B------:R-:W-:Y:S01]  /*fee0*/  UIADD3 UR9, UR9, UR10, URZ ;  /* 0x0000000a09097290 */ /* 0x000fe2000fffe03f */
[----:B------:R-:W-:Y:S01]  /*fef0*/  IMAD R9, R43, R10, R12 ;  /* 0x0000000a2b097224 */ /* 0x000fe200078e020c */
[----:B------:R-:W-:Y:S01]  /*ff00*/  UIMAD UR6, UR15, UR12, URZ ;  /* 0x0000000c0f0672a4 */ /* 0x000fe2000f8e023f */
[----:B------:R-:W-:Y:S01]  /*ff10*/  SHF.R.S32.HI R10, RZ, 0x1f, R6 ;  /* 0x0000001fff0a7819 */ /* 0x000fe20000011406 */
[----:B------:R-:W-:Y:S01]  /*ff20*/  UIMAD.WIDE.U32 UR8, UR14, UR12, UR8 ;  /* 0x0000000c0e0872a5 */ /* 0x000fe2000f8e0008 */
[----:B------:R-:W-:Y:S01]  /*ff30*/  IADD3 R21, P2, R4, 0x1800, RZ ;  /* 0x0000180004157810 */ /* 0x000fe20007f5e0ff */
[----:B------:R-:W-:Y:S01]  /*ff40*/  UIMAD UR6, UR14, UR13, UR6 ;  /* 0x0000000d0e0672a4 */ /* 0x000fe2000f8e0206 */
[----:B------:R-:W-:Y:S01]  /*ff50*/  SHF.R.S32.HI R7, RZ, 0x1f, R9 ;  /* 0x0000001fff077819 */ /* 0x000fe20000011409 */
[----:B------:R-:W-:Y:S01]  /*ff60*/  ULDC.64 UR10, c[0x0][0xb88] ;  /* 0x0002e200000a7ab9 */ /* 0x000fe20000000a00 */
[----:B------:R-:W-:Y:S01]  /*ff70*/  LOP3.LUT R20, R21, 0x180, RZ, 0xc0, !PT ;  /* 0x0000018015147812 */ /* 0x000fe200078ec0ff */
[----:B-----5:R-:W-:Y:S01]  /*ff80*/  IMAD R45, R8, R43, RZ ;  /* 0x0000002b082d7224 */ /* 0x020fe200078e02ff */
[----:B------:R-:W-:Y:S01]  /*ff90*/  IADD3 R6, P0, R6, UR8, RZ ;  /* 0x0000000806067c10 */ /* 0x000fe2000ff1e0ff */
[----:B------:R-:W-:Y:S01]  /*ffa0*/  IMAD.U32 R11, RZ, RZ, UR6 ;  /* 0x00000006ff0b7e24 */ /* 0x000fe2000f8e00ff */
[----:B------:R-:W-:Y:S01]  /*ffb0*/  SHF.R.U64 R20, R20, 0x3, RZ ;  /* 0x0000000314147819 */ /* 0x000fe200000012ff */
[----:B------:R-:W-:Y:S01]  /*ffc0*/  IMAD R12, R7, UR10, RZ ;  /* 0x0000000a070c7c24 */ /* 0x000fe2000f8e02ff */
[----:B------:R-:W-:-:S02]  /*ffd0*/  IADD3 R29, P6, R4, 0x3000, RZ ;  /* 0x00003000041d7810 */ /* 0x000fc40007fde0ff */
[----:B------:R-:W-:Y:S01]  /*ffe0*/  IADD3.X R7, R10, UR9, R11, P0, !PT ;  /* 0x000000090a077c10 */ /* 0x000fe200087fe40b */
[C---:B------:R-:W-:Y:S01]  /*fff0*/  IMAD R11, R9.reuse, UR11, R12 ;  /* 0x0000000b090b7c24 */ /* 0x040fe2000f8e020c */
[----:B------:R-:W-:Y:S01]  /*10000*/  ULDC.64 UR8, c[0x0][0xb50] ;  /* 0x0002d40000087ab9 */ /* 0x000fe20000000a00 */
[----:B------:R-:W-:Y:S01]  /*10010*/  LOP3.LUT R20, R20, R21, RZ, 0x3c, !PT ;  /* 0x0000001514147212 */ /* 0x000fe200078e3cff */
[----:B------:R-:W-:Y:S01]  /*10020*/  IMAD.X R21, RZ, RZ, R5, P2 ;  /* 0x000000ffff157224 */ /* 0x000fe200010e0605 */
[C---:B------:R-:W-:Y:S01]  /*10030*/  IADD3 R13, P5, R4.reuse, 0x4800, RZ ;  /* 0x00004800040d7810 */ /* 0x040fe20007fbe0ff */
[----:B------:R-:W-:Y:S01]  /*10040*/  IMAD.WIDE.U32 R6, R9, UR10, R6 ;  /* 0x0000000a09067c25 */ /* 0x000fe2000f8e0006 */
[----:B------:R-:W-:Y:S01]  /*10050*/  ULDC.64 UR10, c[0x0][0xaa0] ;  /* 0x0002a800000a7ab9 */ /* 0x000fe20000000a00 */
[----:B------:R-:W-:Y:S02]  /*10060*/  IADD3 R33, P4, R4, 0x6000, RZ ;  /* 0x0000600004217810 */ /* 0x000fe40007f9e0ff */
[----:B------:R-:W-:Y:S01]  /*10070*/  IMAD.IADD R7, R7, 0x1, R11 ;  /* 0x0000000107077824 */ /* 0x000fe200078e020b */
[----:B------:R-:W-:-:S02]  /*10080*/  LEA R10, P0, R6, UR8, 0x2 ;  /* 0x00000008060a7c11 */ /* 0x000fc4000f8010ff */
[----:B------:R-:W-:Y:S02]  /*10090*/  LOP3.LUT R9, R4, 0x180, RZ, 0xc0, !PT ;  /* 0x0000018004097812 */ /* 0x000fe400078ec0ff */
[----:B------:R-:W-:Y:S01]  /*100a0*/  LEA.HI.X R11, R6, UR9, R7, 0x2, P0 ;  /* 0x00000009060b7c11 */ /* 0x000fe200080f1407 */
[----:B------:R-:W-:Y:S01]  /*100b0*/  SHFL.IDX PT, R36, R10, RZ, 0x1c1f ;  /* 0x001c1fff0a247589 */ /* 0x000fe200000e0000 */
[----:B------:R-:W-:Y:S01]  /*100c0*/  LOP3.LUT P0, RZ, R154, 0x3, RZ, 0xc0, !PT ;  /* 0x000000039aff7812 */ /* 0x000fe2000780c0ff */
[C---:B------:R-:W-:Y:S01]  /*100d0*/  VIADD R6, R14.reuse, 0x8 ;  /* 0x000000080e067836 */ /* 0x040fe20000000000 */
[----:B------:R-:W-:Y:S01]  /*100e0*/  UIMAD UR8, UR7, UR10, URZ ;  /* 0x0000000a070872a4 */ /* 0x000fe2000f8e023f */
[----:B------:R-:W1:Y:S01]  /*100f0*/  SHFL.IDX PT, R37, R11, RZ, 0x1c1f ;  /* 0x001c1fff0b257589 */ /* 0x000e6200000e0000 */
[-C--:B------:R-:W-:Y:S02]  /*10100*/  ISETP.GE.OR P2, PT, R14, R45.reuse, P0 ;  /* 0x0000002d0e00720c */ /* 0x080fe40000746670 */
[----:B------:R-:W-:Y:S01]  /*10110*/  ISETP.GE.OR P0, PT, R6, R45, P0 ;  /* 0x0000002d0600720c */ /* 0x000fe20000706670 */
[----:B------:R-:W-:Y:S01]  /*10120*/  SHFL.IDX PT, R38, R10, 0x1, 0x1c1f ;  /* 0x003c1f000a267f89 */ /* 0x000fe200000e0000 */
[----:B------:R-:W-:-:S02]  /*10130*/  IADD3 R7, P3, R4, 0x7800, RZ ;  /* 0x0000780004077810 */ /* 0x000fc40007f7e0ff */
[----:B------:R-:W-:Y:S01]  /*10140*/  LOP3.LUT R28, R29, 0x180, RZ, 0xc0, !PT ;  /* 0x000001801d1c7812 */ /* 0x000fe200078ec0ff */
[----:B------:R-:W2:Y:S01]  /*10150*/  SHFL.IDX PT, R39, R11, 0x1, 0x1c1f ;  /* 0x003c1f000b277f89 */ /* 0x000ea200000e0000 */
[----:B------:R-:W-:Y:S01]  /*10160*/  UIMAD.WIDE.U32 UR6, UR4, UR10, URZ ;  /* 0x0000000a040672a5 */ /* 0x000fe2000f8e003f */
[----:B------:R-:W-:Y:S01]  /*10170*/  LOP3.LUT R12, R13, 0x180, RZ, 0xc0, !PT ;  /* 0x000001800d0c7812 */ /* 0x000fe200078ec0ff */
[----:B------:R-:W-:Y:S01]  /*10180*/  UIMAD UR8, UR4, UR11, UR8 ;  /* 0x0000000b040872a4 */ /* 0x000fe2000f8e0208 */
[----:B------:R-:W-:Y:S01]  /*10190*/  LOP3.LUT R32, R33, 0x180, RZ, 0xc0, !PT ;  /* 0x0000018021207812 */ /* 0x000fe200078ec0ff */
[----:B------:R-:W-:Y:S01]  /*101a0*/  IMAD.X R25, RZ, RZ, R5, P3 ;  /* 0x000000ffff197224 */ /* 0x000fe200018e0605 */
[----:B------:R-:W-:Y:S01]  /*101b0*/  ULDC.64 UR10, c[0x0][0xae8] ;  /* 0x0002ba00000a7ab9 */ /* 0x000fe20000000a00 */
[----:B------:R-:W-:Y:S01]  /*101c0*/  SHF.R.U64 R9, R9, 0x3, RZ ;  /* 0x0000000309097819 */ /* 0x000fe200000012ff */
[----:B-1----:R-:W-:Y:S01]  /*101d0*/  @!P2 ST.E desc[UR54][R36.64], R2 ;  /* 0x000000022400a985 */ /* 0x002fe2000c101936 */
[----:B------:R-:W-:Y:S01]  /*101e0*/  UIADD3 UR7, UR7, UR8, URZ ;  /* 0x0000000807077290 */ /* 0x000fe2000fffe03f */
[----:B------:R-:W-:Y:S01]  /*101f0*/  LOP3.LUT R6, R7, 0x180, RZ, 0xc0, !PT ;  /* 0x0000018007067812 */ /* 0x000fe200078ec0ff */
[----:B------:R-:W-:Y:S01]  /*10200*/  UIMAD UR4, UR16, UR10, URZ ;  /* 0x0000000a100472a4 */ /* 0x000fe2000f8e023f */
[----:B------:R-:W-:-:S02]  /*10210*/  SHF.R.U64 R28, R28, 0x3, RZ ;  /* 0x000000031c1c7819 */ /* 0x000fc400000012ff */
[----:B------:R-:W-:Y:S01]  /*10220*/  SHF.R.U64 R12, R12, 0x3, RZ ;  /* 0x000000030c0c7819 */ /* 0x000fe200000012ff */
[----:B--2---:R1:W-:Y:S01]  /*10230*/  @!P0 ST.E desc[UR54][R38.64], R0 ;  /* 0x0000000026008985 */ /* 0x0043e2000c101936 */
[----:B------:R-:W-:Y:S01]  /*10240*/  UIMAD UR4, UR40, UR11, UR4 ;  /* 0x0000000b280472a4 */ /* 0x000fe2000f8e0204 */
[----:B------:R-:W-:Y:S01]  /*10250*/  SHF.R.U64 R32, R32, 0x3, RZ ;  /* 0x0000000320207819 */ /* 0x000fe200000012ff */
[----:B------:R-:W-:Y:S01]  /*10260*/  UIMAD.WIDE.U32 UR6, UR40, UR10, UR6 ;  /* 0x0000000a280672a5 */ /* 0x000fe2000f8e0006 */
[----:B------:R-:W-:Y:S01]  /*10270*/  LOP3.LUT R8, R9, R4, RZ, 0x3c, !PT ;  /* 0x0000000409087212 */ /* 0x000fe200078e3cff */
[----:B------:R-:W-:Y:S01]  /*10280*/  ULDC.64 UR8, c[0x0][0xaf0] ;  /* 0x0002bc0000087ab9 */ /* 0x000fe20000000a00 */
[----:B------:R-:W-:Y:S02]  /*10290*/  SHF.R.U64 R4, R6, 0x3, RZ ;  /* 0x0000000306047819 */ /* 0x000fe400000012ff */
[----:B------:R-:W-:Y:S02]  /*102a0*/  LOP3.LUT R28, R28, R29, RZ, 0x3c, !PT ;  /* 0x0000001d1c1c7212 */ /* 0x000fe400078e3cff */
[----:B------:R-:W-:Y:S01]  /*102b0*/  LOP3.LUT R12, R12, R13, RZ, 0x3c, !PT ;  /* 0x0000000d0c0c7212 */ /* 0x000fe200078e3cff */
[----:B-1----:R-:W1:Y:S01]  /*102c0*/  @P1 LDC R39, c[0x0][0xbf0] ;  /* 0x0002fc00ff271b82 */ /* 0x002e620000000800 */
[----:B------:R-:W-:Y:S01]  /*102d0*/  IMAD R0, R152, 0x60, R153 ;  /* 0x0000006098007824 */ /* 0x000fe200078e0299 */
[----:B------:R-:W-:Y:S01]  /*102e0*/  UIADD3 UR7, UR7, UR4, URZ ;  /* 0x0000000407077290 */ /* 0x000fe2000fffe03f */
[----:B------:R-:W-:Y:S01]  /*102f0*/  LOP3.LUT R32, R32, R33, RZ, 0x3c, !PT ;  /* 0x0000002120207212 */ /* 0x000fe200078e3cff */
[--C-:B------:R-:W-:Y:S01]  /*10300*/  IMAD.X R29, RZ, RZ, R5.reuse, P6 ;  /* 0x000000ffff1d7224 */ /* 0x100fe200030e0605 */
[----:B------:R-:W-:Y:S01]  /*10310*/  LOP3.LUT R24, R4, R7, RZ, 0x3c, !PT ;  /* 0x0000000704187212 */ /* 0x000fe200078e3cff */
[----:B------:R-:W-:Y:S01]  /*10320*/  VIADD R36, R0, UR42 ;  /* 0x0000002a00247c36 */ /* 0x000fe20008000000 */
[----:B------:R-:W-:Y:S01]  /*10330*/  UIMAD UR4, UR15, UR8, URZ ;  /* 0x000000080f0472a4 */ /* 0x000fe2000f8e023f */
[----:B------:R-:W-:-:S02]  /*10340*/  IMAD.X R13, RZ, RZ, R5, P5 ;  /* 0x000000ffff0d7224 */ /* 0x000fc400028e0605 */
[----:B0-----:R-:W-:Y:S01]  /*10350*/  @P1 IMAD.HI.U32 R0, R36, R41, RZ ;  /* 0x0000002924001227 */ /* 0x001fe200078e00ff */
[----:B------:R-:W-:Y:S01]  /*10360*/  UIMAD.WIDE.U32 UR6, UR14, UR8, UR6 ;  /* 0x000000080e0672a5 */ /* 0x000fe2000f8e0006 */
[----:B------:R-:W5:Y:S02]  /*10370*/  LD.E.128 R28, desc[UR54][R28.64] ;  /* 0x000000361c1c7980 */ /* 0x000f64000c101d00 */
[----:B------:R-:W-:Y:S01]  /*10380*/  IMAD.MOV.U32 R37, RZ, RZ, R36 ;  /* 0x000000ffff257224 */ /* 0x000fe200078e0024 */
[----:B------:R-:W-:Y:S01]  /*10390*/  UIMAD UR4, UR14, UR9, UR4 ;  /* 0x000000090e0472a4 */ /* 0x000fe2000f8e0204 */
[--C-:B------:R-:W-:Y:S01]  /*103a0*/  IMAD.X R33, RZ, RZ, R5.reuse, P4 ;  /* 0x000000ffff217224 */ /* 0x100fe200020e0605 */
[----:B------:R-:W5:Y:S01]  /*103b0*/  LD.E.128 R12, desc[UR54][R12.64] ;  /* 0x000000360c0c7980 */ /* 0x000f62000c101d00 */
[----:B------:R-:W-:Y:S01]  /*103c0*/  ULDC.64 UR8, c[0x0][0xae0] ;  /* 0x0002b80000087ab9 */ /* 0x000fe20000000a00 */
[----:B------:R-:W-:Y:S02]  /*103d0*/  IMAD.MOV.U32 R9, RZ, RZ, R5 ;  /* 0x000000ffff097224 */ /* 0x000fe400078e0005 */
[----:B------:R-:W5:Y:S01]  /*103e0*/  LD.E.128 R24, desc[UR54][R24.64] ;  /* 0x0000003618187980 */ /* 0x000f62000c101d00 */
[----:B-1----:R-:W-:Y:S01]  /*103f0*/  @P1 SHF.R.U32.HI R37, RZ, R39, R0 ;  /* 0x00000027ff251219 */ /* 0x002fe20000011600 */
[----:B------:R-:W-:-:S02]  /*10400*/  UIADD3 UR4, UR7, UR4, URZ ;  /* 0x0000000407047290 */ /* 0x000fc4000fffe03f */
[----:B------:R0:W5:Y:S01]  /*10410*/  LD.E.128 R4, desc[UR54][R20.64] ;  /* 0x0000003614047980 */ /* 0x000162000c101d00 */
[--C-:B------:R-:W-:Y:S01]  /*10420*/  SHF.R.S32.HI R0, RZ, 0x1f, R37.reuse ;  /* 0x0000001fff007819 */ /* 0x100fe20000011425 */
[----:B------:R-:W-:Y:S02]  /*10430*/  IMAD.MOV R2, RZ, RZ, -R37 ;  /* 0x000000ffff027224 */ /* 0x000fe400078e0a25 */
[----:B------:R-:W5:Y:S02]  /*10440*/  LD.E.128 R8, desc[UR54][R8.64] ;  /* 0x0000003608087980 */ /* 0x000f64000c101d00 */
[----:B------:R-:W-:Y:S02]  /*10450*/  IMAD R0, R0, UR8, RZ ;  /* 0x0000000800007c24 */ /* 0x000fe4000f8e02ff */
[----:B------:R-:W5:Y:S01]  /*10460*/  LD.E.128 R32, desc[UR54][R32.64] ;  /* 0x0000003620207980 */ /* 0x000f62000c101d00 */
[----:B------:R-:W-:Y:S02]  /*10470*/  IMAD R39, R43, R2, R36 ;  /* 0x000000022b277224 */ /* 0x000fe400078e0224 */
[----:B------:R-:W-:Y:S01]  /*10480*/  IMAD R41, R37, UR9, R0 ;  /* 0x0000000925297c24 */ /* 0x000fe2000f8e0200 */
[----:B------:R-:W-:Y:S01]  /*10490*/  @!PT LDS RZ, [RZ] ;  /* 0x00000000fffff984 */ /* 0x000fe20000000800 */
[----:B------:R-:W-:Y:S01]  /*104a0*/  @!PT LDS RZ, [RZ] ;  /* 0x00000000fffff984 */ /* 0x000fe20000000800 */
[----:B------:R-:W-:Y:S01]  /*104b0*/  @!PT LDS RZ, [RZ] ;  /* 0x00000000fffff984 */ /* 0x000fe20000000800 */
[----:B------:R-:W-:Y:S01]  /*104c0*/  @!PT LDS RZ, [RZ] ;  /* 0x00000000fffff984 */ /* 0x000fe20000000800 */
[----:B------:R1:W-:Y:S06]  /*104d0*/  MEMBAR.ALL.CTA ;  /* 0x0000000000007992 */ /* 0x0003ec0000008000 */
[----:B-1----:R-:W1:Y:S01]  /*104e0*/  FENCE.VIEW.ASYNC.S ;  /* 0x00000000000073c6 */ /* 0x002e620000000000 */
        /* <DEDUP_REMOVED lines=29> */
[CC--:B-1----:R-:W-:Y:S02]  /*106c0*/  @!P1 LEA R36, P3, R19.reuse, R20.reuse, 0x1 ;  /* 0x0000001413249211 */ /* 0x0c2fe400078608ff */
[----:B------:R-:W-:Y:S02]  /*106d0*/  @!P2 LEA R38, P4, R22, R20, 0x1 ;  /* 0x000000141626a211 */ /* 0x000fe400078808ff */
[----:B0-2---:R-:W-:Y:S01]  /*106e0*/  @!P0 IMAD.WIDE R2, R18, 0x2, R20 ;  /* 0x0000000212028825 */ /* 0x005fe200078e0214 */
[-C--:B------:R-:W-:Y:S02]  /*106f0*/  @!P1 LEA.HI.X R37, R19, R21.reuse, R44, 0x1, P3 ;  /* 0x0000001513259211 */ /* 0x080fe400018f0c2c */
[----:B------:R-:W-:Y:S02]  /*10700*/  @!P2 LEA.HI.X R39, R22, R21, R42, 0x1, P4 ;  /* 0x000000151627a211 */ /* 0x000fe400020f0c2a */
[----:B-----5:R3:W-:Y:S04]  /*10710*/  @!P0 ST.E.128 desc[UR54][R2.64], R8 ;  /* 0x0000000802008985 */ /* 0x0207e8000c101d36 */
[----:B------:R3:W-:Y:S04]  /*10720*/  @!P1 ST.E.128 desc[UR54][R36.64], R28 ;  /* 0x0000001c24009985 */ /* 0x0007e8000c101d36 */
[----:B------:R3:W-:Y:S02]  /*10730*/  @!P2 ST.E.128 desc[UR54][R38.64], R32 ;  /* 0x000000202600a985 */ /* 0x0007e4000c101d36 */
.L_x_1098:
[----:B------:R-:W-:Y:S05]  /*10740*/  BSYNC B1 ;  /* 0x0000000000017941 */ /* 0x000fea0003800000 */
.L_x_1097:
        /* <DEDUP_REMOVED lines=9> */
[----:B----4-:R-:W-:Y:S02]  /*107e0*/  @!P1 IMAD.WIDE R2, R18, 0x2, R8 ;  /* 0x0000000212029825 */ /* 0x010fe400078e0208 */
        /* <DEDUP_REMOVED lines=9> */
.L_x_1095:
        /* <DEDUP_REMOVED lines=8> */
[----:B------:R-:W-:Y:S02]  /*10900*/  IMAD.U32 R2, RZ, RZ, UR6 ;  /* 0x00000006ff027e24 */ /* 0x000fe4000f8e00ff */
[----:B------:R-:W-:Y:S01]  /*10910*/  IMAD.U32 R3, RZ, RZ, UR7 ;  /* 0x00000007ff037e24 */ /* 0x000fe2000f8e00ff */
[----:B------:R-:W-:Y:S02]  /*10920*/  ULDC.64 UR6, c[0x0][0xc08] ;  /* 0x0003020000067ab9 */ /* 0x000fe40000000a00 */
[----:B------:R-:W-:Y:S01]  /*10930*/  UISETP.NE.U32.AND UP1, UPT, UR6, URZ, UPT ;  /* 0x0000003f0600728c */ /* 0x000fe2000bf25070 */
[----:B------:R-:W-:Y:S02]  /*10940*/  IMAD.U32 R0, RZ, RZ, UR4 ;  /* 0x00000004ff007e24 */ /* 0x000fe4000f8e00ff */
[----:B------:R-:W2:Y:S01]  /*10950*/  @P2 LDG.E R6, desc[UR54][R2.64] ;  /* 0x0000003602062981 */ /* 0x000ea2000c1e1900 */
[----:B------:R-:W-:Y:S01]  /*10960*/  UISETP.NE.AND.EX UP1, UPT, UR7, URZ, UPT, UP1 ;  /* 0x0000003f0700728c */ /* 0x000fe2000bf25310 */
[----:B------:R-:W1:Y:S05]  /*10970*/  S2R R7, SR_TID.X ;  /* 0x0000000000077919 */ /* 0x000e6a0000002100 */
        /* <DEDUP_REMOVED lines=9> */
[----:B-1----:R-:W-:-:S10]  /*10a10*/  VIADD R7, R7, 0xffffff80 ;  /* 0xffffff8007077836 */ /* 0x002fd40000000000 */
[----:B------:R-:W0:Y:S01]  /*10a20*/  @P0 LDC R9, c[0x0][0xbec] ;  /* 0x0002fb00ff090b82 */ /* 0x000e220000000800 */
[----:B------:R-:W-:Y:S02]  /*10a30*/  ISETP.GE.AND P1, PT, R7, 0xc0, PT ;  /* 0x000000c00700780c */ /* 0x000fe40003f26270 */
[----:B--2---:R-:W-:Y:S01]  /*10a40*/  @P2 R2UR UR4, R6 ;  /* 0x00000000060422ca */ /* 0x004fe200000e0000 */
[----:B0--3--:R-:W-:-:S14]  /*10a50*/  @P3 BRA `(.L_x_1100) ;  /* 0x0000000000103947 */ /* 0x009fdc0003800000 */
[----:B------:R-:W-:Y:S05]  /*10a60*/  @!P2 BRA `(.L_x_1100) ;  /* 0x00000000000ca947 */ /* 0x000fea0003800000 */
[----:B------:R-:W2:Y:S04]  /*10a70*/  LDG.E R5, desc[UR54][R2.64] ;  /* 0x0000003602057981 */ /* 0x000ea8000c1e1900 */
[----:B-----5:R-:W2:Y:S02]  /*10a80*/  LDG.E R0, desc[UR54][R2.64+0x4] ;  /* 0x0000043602007981 */ /* 0x020ea4000c1e1900 */
[----:B--2---:R-:W-:-:S07]  /*10a90*/  IMAD.IADD R0, R0, 0x1, -R5 ;  /* 0x0000000100007824 */ /* 0x004fce00078e0a05 */
.L_x_1100:
[----:B------:R-:W-:Y:S01]  /*10aa0*/  USHF.R.S32.HI UR6, URZ, 0x1f, UR41 ;  /* 0x0000001f3f067899 */ /* 0x000fe20008011429 */
[----:B------:R-:W-:Y:S01]  /*10ab0*/  BSSY B1, `(.L_x_1101) ;  /* 0x000002e000017945 */ /* 0x000fe20003800000 */
[----:B------:R-:W-:Y:S02]  /*10ac0*/  USHF.R.S32.HI UR9, URZ, 0x1f, UR4 ;  /* 0x0000001f3f097899 */ /* 0x000fe40008011404 */
[----:B------:R-:W-:Y:S02]  /*10ad0*/  USEL UR11, UR41, URZ, !UP0 ;  /* 0x0000003f290b7287 */ /* 0x000fe4000c000000 */
[----:B------:R-:W-:Y:S01]  /*10ae0*/  USEL UR12, UR6, URZ, !UP0 ;  /* 0x0000003f060c7287 */ /* 0x000fe2000c000000 */
[----:B------:R-:W-:Y:S11]  /*10af0*/  @P1 BRA `(.L_x_1102) ;  /* 0x0000000000a41947 */ /* 0x000ff60003800000 */
[----:B------:R-:W0:Y:S01]  /*10b00*/  S2R R3, SR_TID.X ;  /* 0x0000000000037919 */ /* 0x000e220000002100 */
[----:B------:R-:W1:Y:S01]  /*10b10*/  LDC R7, c[0x0][0xbe8] ;  /* 0x0002fa00ff077b82 */ /* 0x000e620000000800 */
[----:B------:R-:W-:Y:S02]  /*10b20*/  IMAD.U32 R4, RZ, RZ, UR42 ;  /* 0x0000002aff047e24 */ /* 0x000fe4000f8e00ff */
[----:B-1---5:R-:W-:-:S03]  /*10b30*/  IMAD R2, R0, R7, RZ ;  /* 0x0000000700027224 */ /* 0x022fc600078e02ff */
[----:B0-----:R-:W-:-:S04]  /*10b40*/  IADD3 R4, R4, -0x80, R3 ;  /* 0xffffff8004047810 */ /* 0x001fc80007ffe003 */
[----:B------:R-:W-:-:S13]  /*10b50*/  ISETP.GE.AND P1, PT, R4, R2, PT ;  /* 0x000000020400720c */ /* 0x000fda0003f26270 */
[----:B------:R-:W-:Y:S05]  /*10b60*/  @P1 BRA `(.L_x_1102) ;  /* 0x0000000000881947 */ /* 0x000fea0003800000 */
[----:B------:R-:W-:Y:S01]  /*10b70*/  ISETP.NE.AND P1, PT, R7, 0x1, PT ;  /* 0x000000010700780c */ /* 0x000fe20003f25270 */
[----:B------:R-:W-:Y:S01]  /*10b80*/  ULDC.64 UR14, c[0x0][0xb90] ;  /* 0x0002e400000e7ab9 */ /* 0x000fe20000000a00 */
[----:B------:R-:W-:Y:S01]  /*10b90*/  UMOV UR6, UR4 ;  /* 0x0000000400067c82 */ /* 0x000fe20008000000 */
[----:B------:R-:W-:Y:S01]  /*10ba0*/  UIMAD UR8, UR10, UR14, URZ ;  /* 0x0000000e0a0872a4 */ /* 0x000fe2000f8e023f */
[----:B------:R-:W-:Y:S01]  /*10bb0*/  IMAD.MOV.U32 R2, RZ, RZ, R4 ;  /* 0x000000ffff027224 */ /* 0x000fe200078e0004 */
[----:B------:R-:W-:Y:S02]  /*10bc0*/  UMOV UR7, UR9 ;  /* 0x0000000900077c82 */ /* 0x000fe40008000000 */
[----:B------:R-:W-:Y:S02]  /*10bd0*/  UIMAD.WIDE.U32 UR6, UR40, UR14, UR6 ;  /* 0x0000000e280672a5 */ /* 0x000fe4000f8e0006 */
[----:B------:R-:W-:-:S03]  /*10be0*/  UIMAD UR8, UR40, UR15, UR8 ;  /* 0x0000000f280872a4 */ /* 0x000fc6000f8e0208 */
[----:B------:R-:W-:Y:S01]  /*10bf0*/  ULDC.64 UR14, c[0x0][0xb98] ;  /* 0x0002e600000e7ab9 */ /* 0x000fe20000000a00 */
[----:B------:R-:W0:Y:S01]  /*10c00*/  @P1 LDC R3, c[0x0][0xbec] ;  /* 0x0002fb00ff031b82 */ /* 0x000e220000000800 */
[----:B------:R-:W-:Y:S02]  /*10c10*/  UIADD3 UR7, UR7, UR8, URZ ;  /* 0x0000000807077290 */ /* 0x000fe4000fffe03f */
[----:B------:R-:W-:Y:S02]  /*10c20*/  UIMAD UR8, UR12, UR14, URZ ;  /* 0x0000000e0c0872a4 */ /* 0x000fe4000f8e023f */
[----:B------:R-:W-:Y:S02]  /*10c30*/  UIMAD.WIDE.U32 UR6, UR11, UR14, UR6 ;  /* 0x0000000e0b0672a5 */ /* 0x000fe4000f8e0006 */
[----:B------:R-:W-:Y:S01]  /*10c40*/  UIMAD UR8, UR11, UR15, UR8 ;  /* 0x0000000f0b0872a4 */ /* 0x000fe2000f8e0208 */
[----:B------:R-:W1:Y:S02]  /*10c50*/  @P1 LDC R6, c[0x0][0xbf0] ;  /* 0x0002fc00ff061b82 */ /* 0x000e640000000800 */
[----:B------:R-:W-:Y:S01]  /*10c60*/  ULDC.64 UR14, c[0x0][0xb88] ;  /* 0x0002e200000e7ab9 */ /* 0x000fe20000000a00 */
[----:B0-----:R-:W-:-:S05]  /*10c70*/  @P1 IMAD.HI.U32 R3, R4, R3, RZ ;  /* 0x0000000304031227 */ /* 0x001fca00078e00ff */
[----:B-1----:R-:W-:Y:S01]  /*10c80*/  @P1 SHF.R.U32.HI R2, RZ, R6, R3 ;  /* 0x00000006ff021219 */ /* 0x002fe20000011603 */
[----:B------:R-:W-:-:S03]  /*10c90*/  IMAD.U32 R6, RZ, RZ, UR8 ;  /* 0x00000008ff067e24 */ /* 0x000fc6000f8e00ff */
[--C-:B------:R-:W-:Y:S01]  /*10ca0*/  SHF.R.S32.HI R3, RZ, 0x1f, R2.reuse ;  /* 0x0000001fff037819 */ /* 0x100fe20000011402 */
[----:B------:R-:W-:Y:S01]  /*10cb0*/  IMAD.MOV R5, RZ, RZ, -R2 ;  /* 0x000000ffff057224 */ /* 0x000fe200078e0a02 */
[----:B------:R-:W-:-:S03]  /*10cc0*/  IADD3 R2, P1, R2, UR6, RZ ;  /* 0x0000000602027c10 */ /* 0x000fc6000ff3e0ff */
[----:B------:R-:W-:Y:S01]  /*10cd0*/  IMAD R5, R7, R5, R4 ;  /* 0x0000000507057224 */ /* 0x000fe200078e0204 */
[----:B------:R-:W-:Y:S01]  /*10ce0*/  IADD3.X R3, R3, UR7, R6, P1, !PT ;  /* 0x0000000703037c10 */ /* 0x000fe20008ffe406 */
[----:B------:R-:W-:-:S03]  /*10cf0*/  ULDC.64 UR6, c[0x0][0xb50] ;  /* 0x0002d40000067ab9 */ /* 0x000fc60000000a00 */
[----:B------:R-:W-:Y:S01]  /*10d00*/  SHF.R.S32.HI R4, RZ, 0x1f, R5 ;  /* 0x0000001fff047819 */ /* 0x000fe20000011405 */
[----:B------:R-:W-:-:S04]  /*10d10*/  IMAD.WIDE.U32 R2, R5, UR14, R2 ;  /* 0x0000000e05027c25 */ /* 0x000fc8000f8e0002 */
[----:B------:R-:W-:-:S04]  /*10d20*/  IMAD R4, R4, UR14, RZ ;  /* 0x0000000e04047c24 */ /* 0x000fc8000f8e02ff */
[----:B------:R-:W-:Y:S01]  /*10d30*/  IMAD R7, R5, UR15, R4 ;  /* 0x0000000f05077c24 */ /* 0x000fe2000f8e0204 */
[----:B------:R-:W-:-:S03]  /*10d40*/  LEA R4, P1, R2, UR6, 0x2 ;  /* 0x0000000602047c11 */ /* 0x000fc6000f8210ff */
[----:B------:R-:W-:-:S05]  /*10d50*/  IMAD.IADD R3, R3, 0x1, R7 ;  /* 0x0000000103037824 */ /* 0x000fca00078e0207 */
[----:B------:R-:W-:Y:S01]  /*10d60*/  LEA.HI.X R5, R2, UR7, R3, 0x2, P1 ;  /* 0x0000000702057c11 */ /* 0x000fe200088f1403 */
[----:B------:R-:W-:-:S05]  /*10d70*/  IMAD.MOV.U32 R3, RZ, RZ, -0x800000 ;  /* 0xff800000ff037424 */ /* 0x000fca00078e00ff */
[----:B------:R0:W-:Y:S02]  /*10d80*/  STG.E desc[UR54][R4.64], R3 ;  /* 0x0000000304007986 */ /* 0x0001e4000c101936 */
.L_x_1102:
[----:B------:R-:W-:Y:S05]  /*10d90*/  BSYNC B1 ;  /* 0x0000000000017941 */ /* 0x000fea0003800000 */
.L_x_1101:
[----:B0-----:R-:W0:Y:S01]  /*10da0*/  @P0 LDC R3, c[0x0][0xbf0] ;  /* 0x0002fc00ff030b82 */ /* 0x001e220000000800 */
[----:B------:R-:W-:Y:S01]  /*10db0*/  ULDC.64 UR14, c[0x0][0xaa0] ;  /* 0x0002a800000e7ab9 */ /* 0x000fe20000000a00 */
[----:B------:R-:W-:Y:S01]  /*10dc0*/  IMAD R2, R152, 0x60, R153 ;  /* 0x0000006098027824 */ /* 0x000fe200078e0299 */
[----:B------:R-:W-:Y:S01]  /*10dd0*/  UIMAD UR8, UR9, UR14, URZ ;  /* 0x0000000e090872a4 */ /* 0x000fe2000f8e023f */
[----:B------:R-:W-:Y:S01]  /*10de0*/  BSSY B1, `(.L_x_1103) ;  /* 0x000003a000017945 */ /* 0x000fe20003800000 */
[----:B------:R-:W-:Y:S01]  /*10df0*/  UIMAD.WIDE.U32 UR6, UR4, UR14, URZ ;  /* 0x0000000e040672a5 */ /* 0x000fe2000f8e003f */
[----:B------:R-:W-:Y:S01]  /*10e00*/  VIADD R4, R2, UR42 ;  /* 0x0000002a02047c36 */ /* 0x000fe20008000000 */
[----:B------:R-:W-:Y:S01]  /*10e10*/  UIMAD UR8, UR4, UR15, UR8 ;  /* 0x0000000f040872a4 */ /* 0x000fe2000f8e0208 */
[----:B------:R-:W-:Y:S02]  /*10e20*/  SHF.R.S32.HI R10, RZ, 0x1f, R22 ;  /* 0x0000001fff0a7819 */ /* 0x000fe40000011416 */
[----:B------:R-:W-:Y:S01]  /*10e30*/  ULDC.64 UR14, c[0x0][0xae8] ;  /* 0x0002ba00000e7ab9 */ /* 0x000fe20000000a00 */
[----:B------:R-:W-:Y:S01]  /*10e40*/  UIADD3 UR7, UR7, UR8, URZ ;  /* 0x0000000807077290 */ /* 0x000fe2000fffe03f */
[----:B------:R-:W-:Y:S01]  /*10e50*/  @P0 IMAD.HI.U32 R2, R4, R9, RZ ;  /* 0x0000000904020227 */ /* 0x000fe200078e00ff */
[----:B------:R-:W-:Y:S01]  /*10e60*/  UIMAD UR4, UR10, UR14, URZ ;  /* 0x0000000e0a0472a4 */ /* 0x000fe2000f8e023f */
[----:B------:R-:W-:Y:S01]  /*10e70*/  SHF.R.S32.HI R14, RZ, 0x1f, R19 ;  /* 0x0000001fff0e7819 */ /* 0x000fe20000011413 */
[----:B------:R-:W-:Y:S01]  /*10e80*/  UIMAD.WIDE.U32 UR6, UR40, UR14, UR6 ;  /* 0x0000000e280672a5 */ /* 0x000fe2000f8e0006 */
[----:B------:R-:W-:Y:S01]  /*10e90*/  IMAD.MOV.U32 R5, RZ, RZ, R4 ;  /* 0x000000ffff057224 */ /* 0x000fe200078e0004 */
[----:B------:R-:W-:Y:S01]  /*10ea0*/  UIMAD UR4, UR40, UR15, UR4 ;  /* 0x0000000f280472a4 */ /* 0x000fe2000f8e0204 */
[----:B------:R-:W-:-:S03]  /*10eb0*/  ULDC.64 UR8, c[0x0][0xaf0] ;  /* 0x0002bc0000087ab9 */ /* 0x000fc60000000a00 */
[----:B------:R-:W-:Y:S02]  /*10ec0*/  UIADD3 UR7, UR7, UR4, URZ ;  /* 0x0000000407077290 */ /* 0x000fe4000fffe03f */
[----:B------:R-:W-:Y:S01]  /*10ed0*/  UIMAD UR4, UR12, UR8, URZ ;  /* 0x000000080c0472a4 */ /* 0x000fe2000f8e023f */
[----:B0-----:R-:W-:Y:S01]  /*10ee0*/  @P0 SHF.R.U32.HI R5, RZ, R3, R2 ;  /* 0x00000003ff050219 */ /* 0x001fe20000011602 */
[----:B------:R-:W-:Y:S02]  /*10ef0*/  UIMAD.WIDE.U32 UR6, UR11, UR8, UR6 ;  /* 0x000000080b0672a5 */ /* 0x000fe4000f8e0006 */
        /* <DEDUP_REMOVED lines=9> */
[----:B------:R-:W-:Y:S01]  /*10f90*/  SHF.R.S32.HI R4, RZ, 0x1f, R7 ;  /* 0x0000001fff047819 */ /* 0x000fe20000011407 */
[----:B------:R-:W-:Y:S01]  /*10fa0*/  IMAD.U32 R3, RZ, RZ, UR4 ;  /* 0x00000004ff037e24 */ /* 0x000fe2000f8e00ff */
[----:B------:R-:W-:Y:S01]  /*10fb0*/  ULDC.64 UR6, c[0x0][0xad8] ;  /* 0x0002b60000067ab9 */ /* 0x000fe20000000a00 */
[----:B------:R-:W-:-:S02]  /*10fc0*/  IMAD R9, R5, UR9, R6 ;  /* 0x0000000905097c24 */ /* 0x000fc4000f8e0206 */
[----:B------:R-:W-:-:S04]  /*10fd0*/  IMAD.WIDE.U32 R2, R5, UR8, R2 ;  /* 0x0000000805027c25 */ /* 0x000fc8000f8e0002 */
[----:B------:R-:W-:Y:S02]  /*10fe0*/  IMAD R4, R4, UR6, RZ ;  /* 0x0000000604047c24 */ /* 0x000fe4000f8e02ff */
[----:B------:R-:W-:Y:S02]  /*10ff0*/  IMAD.IADD R3, R3, 0x1, R9 ;  /* 0x0000000103037824 */ /* 0x000fe400078e0209 */
[----:B-----5:R-:W-:Y:S02]  /*11000*/  IMAD R11, R0, R11, RZ ;  /* 0x0000000b000b7224 */ /* 0x020fe400078e02ff */
[----:B------:R-:W-:Y:S02]  /*11010*/  VIADD R0, R153, UR42 ;  /* 0x0000002a99007c36 */ /* 0x000fe40008000000 */
        /* <DEDUP_REMOVED lines=22> */
.L_x_1104:
[----:B------:R-:W-:Y:S05]  /*11180*/  BSYNC B1 ;  /* 0x0000000000017941 */ /* 0x000fea0003800000 */
.L_x_1103:
        /* <DEDUP_REMOVED lines=9> */
[CC--:B-1-3--:R-:W-:Y:S02]  /*11220*/  @!P3 LEA R6, P0, R19.reuse, R2.reuse, 0x1 ;  /* 0x000000021306b211 */ /* 0x0cafe400078008ff */
[----:B------:R-:W-:Y:S02]  /*11230*/  @!P4 LEA R8, P1, R22, R2, 0x1 ;  /* 0x000000021608c211 */ /* 0x000fe400078208ff */
[----:B0---4-:R-:W-:Y:S01]  /*11240*/  @!P2 IMAD.WIDE R4, R18, 0x2, R2 ;  /* 0x000000021204a825 */ /* 0x011fe200078e0202 */
[-C--:B------:R-:W-:Y:S02]  /*11250*/  @!P3 LEA.HI.X R7, R19, R3.reuse, R14, 0x1, P0 ;  /* 0x000000031307b211 */ /* 0x080fe400000f0c0e */
[----:B------:R-:W-:Y:S02]  /*11260*/  @!P4 LEA.HI.X R9, R22, R3, R10, 0x1, P1 ;  /* 0x000000031609c211 */ /* 0x000fe400008f0c0a */
[----:B------:R0:W-:Y:S04]  /*11270*/  @!P2 ST.E.128 desc[UR54][R4.64], RZ ;  /* 0x000000ff0400a985 */ /* 0x0001e8000c101d36 */
[----:B------:R0:W-:Y:S04]  /*11280*/  @!P3 ST.E.128 desc[UR54][R6.64], RZ ;  /* 0x000000ff0600b985 */ /* 0x0001e8000c101d36 */
[----:B------:R0:W-:Y:S02]  /*11290*/  @!P4 ST.E.128 desc[UR54][R8.64], RZ ;  /* 0x000000ff0800c985 */ /* 0x0001e4000c101d36 */
.L_x_1099:
[----:B------:R-:W-:Y:S05]  /*112a0*/  BSYNC B0 ;  /* 0x0000000000007941 */ /* 0x000fea0003800000 */
.L_x_1094:
[----:B------:R-:W-:Y:S02]  /*112b0*/  ULDC UR4, c[0x0][0xc3c] ;  /* 0x00030f0000047ab9 */ /* 0x000fe40000000800 */
[----:B------:R-:W-:-:S06]  /*112c0*/  UISETP.GE.AND UP0, UPT, UR49, UR4, UPT ;  /* 0x000000043100728c */ /* 0x000fcc000bf06270 */
[----:B------:R-:W-:-:S13]  /*112d0*/  PLOP3.LUT P0, PT, PT, PT, UP0, 0x80, 0x0 ;  /* 0x000000000000781c */ /* 0x000fda0003f0f008 */
[----:B------:R-:W-:Y:S05]  /*112e0*/  @!P0 BRA `(.L_x_1105) ;  /* 0xfffffef800848947 */ /* 0x000fea000383ffff */
[----:B------:R-:W-:Y:S05]  /*112f0*/  EXIT ;  /* 0x000000000000794d */ /* 0x000fea0003800000 */
.L_x_1004:
        /* <DEDUP_REMOVED lines=25> */
[----:B------:R-:W-:Y:S01]  /*11490*/  IMAD.MOV.U32 R16, RZ, RZ, RZ ;  /* 0x000000ffff107224 */ /* 0x000fe200078e00ff */
[C---:B------:R-:W-:Y:S02]  /*114a0*/  ISETP.GE.U32.AND P2, PT, R5.reuse, 0x2, PT ;  /* 0x000000020500780c */ /* 0x040fe40003f46070 */
        /* <DEDUP_REMOVED lines=12> */
[----:B------:R-:W-:-:S03]  /*11570*/  IMAD.MOV.U32 R6, RZ, RZ, RZ ;  /* 0x000000ffff067224 */ /* 0x000fc600078e00ff */
        /* <DEDUP_REMOVED lines=13> */
[----:B------:R-:W-:Y:S01]  /*11650*/  ULDC UR4, c[0x0][0xc3c] ;  /* 0x00030f0000047ab9 */ /* 0x000fe20000000800 */
[----:B------:R-:W-:-:S07]  /*11660*/  IMAD.MOV.U32 R6, RZ, RZ, RZ ;  /* 0x000000ffff067224 */ /* 0x000fce00078e00ff */
.L_x_1111:
[----:B------:R-:W-:-:S05]  /*11670*/  VIADD R6, R6, 0x1f ;  /* 0x0000001f06067836 */ /* 0x000fca0000000000 */
[----:B------:R-:W-:-:S13]  /*11680*/  ISETP.GE.AND P6, PT, R6, UR4, PT ;  /* 0x0000000406007c0c */ /* 0x000fda000bfc6270 */
[----:B------:R-:W-:Y:S05]  /*11690*/  @P6 BRA `(.L_x_1108) ;  /* 0x0000000400e46947 */ /* 0x000fea0003800000 */
[----:B------:R-:W-:Y:S01]  /*116a0*/  IMAD.IADD R9, R5, 0x1, R6 ;  /* 0x0000000105097824 */ /* 0x000fe200078e0206 */
[----:B------:R-:W-:Y:S01]  /*116b0*/  BSSY B0, `(.L_x_1109) ;  /* 0x0000007000007945 */ /* 0x000fe20003800000 */
[----:B------:R-:W-:-:S03]  /*116c0*/  IMAD.MOV.U32 R4, RZ, RZ, RZ ;  /* 0x000000ffff047224 */ /* 0x000fc600078e00ff */
[----:B------:R-:W-:-:S13]  /*116d0*/  ISETP.GE.OR P6, PT, R9, UR4, !P0 ;  /* 0x0000000409007c0c */ /* 0x000fda000c7c6670 */
[----:B------:R-:W-:Y:S05]  /*116e0*/  @P6 BRA `(.L_x_1110) ;  /* 0x00000000000c6947 */ /* 0x000fea0003800000 */
[----:B------:R-:W0:Y:S02]  /*116f0*/  LDC.64 R2, c[0x0][0xc80] ;  /* 0x00032000ff027b82 */ /* 0x000e240000000a00 */
[----:B0-----:R-:W-:-:S05]  /*11700*/  IMAD.WIDE R2, R9, 0x4, R2 ;  /* 0x0000000409027825 */ /* 0x001fca00078e0202 */
[----:B------:R0:W5:Y:S02]  /*11710*/  LDG.E R4, desc[UR54][R2.64] ;  /* 0x0000003602047981 */ /* 0x000164000c1e1900 */
.L_x_1110:
[----:B------:R-:W-:Y:S05]  /*11720*/  BSYNC B0 ;  /* 0x0000000000007941 */ /* 0x000fea0003800000 */
.L_x_1109:
        /* <DEDUP_REMOVED lines=13> */
[----:B0-----:R-:W-:Y:S02]  /*11800*/  SEL R12, R9, RZ, P5 ;  /* 0x000000ff090c7207 */ /* 0x001fe40002800000 */
[----:B------:R-:W0:Y:S03]  /*11810*/  LDC R9, c[0x0][0xc38] ;  /* 0x00030e00ff097b82 */ /* 0x000e260000000800 */
[----:B------:R-:W-:-:S05]  /*11820*/  IMAD.IADD R12, R11, 0x1, R12 ;  /* 0x000000010b0c7824 */ /* 0x000fca00078e020c */
[----:B------:R-:W0:Y:S02]  /*11830*/  SHFL.IDX PT, R14, R12, 0x1f, 0x1f ;  /* 0x03e01f000c0e7f89 */ /* 0x000e2400000e0000 */
[----:B0-----:R-:W-:-:S04]  /*11840*/  IMAD R3, R14, R9, RZ ;  /* 0x000000090e037224 */ /* 0x001fc800078e02ff */
[----:B------:R-:W-:-:S05]  /*11850*/  IMAD.IADD R8, R3, 0x1, R8 ;  /* 0x0000000103087824 */ /* 0x000fca00078e0208 */
[----:B------:R-:W-:-:S13]  /*11860*/  ISETP.GT.AND P6, PT, R8, R7, PT ;  /* 0x000000070800720c */ /* 0x000fda0003fc4270 */
[----:B------:R-:W-:Y:S05]  /*11870*/  @!P6 BRA `(.L_x_1111) ;  /* 0xfffffffc007ce947 */ /* 0x000fea000383ffff */
[----:B------:R-:W-:-:S07]  /*11880*/  IMAD.MOV.U32 R10, RZ, RZ, R12 ;  /* 0x000000ffff0a7224 */ /* 0x000fce00078e000c */
.L_x_1107:
[----:B------:R-:W-:-:S04]  /*11890*/  IMAD.IADD R12, R8, 0x1, -R3 ;  /* 0x00000001080c7824 */ /* 0x000fc800078e0a03 */
[----:B------:R-:W-:-:S05]  /*118a0*/  IMAD R2, R10, R9, R12 ;  /* 0x000000090a027224 */ /* 0x000fca00078e020c */
[----:B------:R-:W-:Y:S02]  /*118b0*/  ISETP.GT.AND P0, PT, R2, R7, PT ;  /* 0x000000070200720c */ /* 0x000fe40003f04270 */
[----:B------:R-:W0:Y:S11]  /*118c0*/  LDC.64 R2, c[0x0][0xc90] ;  /* 0x00032400ff027b82 */ /* 0x000e360000000a00 */
[----:B------:R-:W-:-:S04]  /*118d0*/  VOTE.ANY R14, PT, !P0 ;  /* 0x00000000000e7806 */ /* 0x000fc800040e0100 */
[----:B------:R-:W1:Y:S02]  /*118e0*/  POPC R13, R14 ;  /* 0x0000000e000d7309 */ /* 0x000e640000000000 */
[----:B-1----:R-:W-:-:S04]  /*118f0*/  IMAD.IADD R19, R13, 0x1, R6 ;  /* 0x000000010d137824 */ /* 0x002fc800078e0206 */
[----:B0-----:R-:W-:-:S05]  /*11900*/  IMAD.WIDE R2, R19, 0x4, R2 ;  /* 0x0000000413027825 */ /* 0x001fca00078e0202 */
[----:B------:R-:W2:Y:S01]  /*11910*/  LDG.E R6, desc[UR54][R2.64] ;  /* 0x0000003602067981 */ /* 0x000ea2000c1e1900 */
[----:B------:R-:W-:-:S03]  /*11920*/  ISETP.NE.AND P0, PT, R14, RZ, PT ;  /* 0x000000ff0e00720c */ /* 0x000fc60003f05270 */
[----:B------:R-:W0:Y:S02]  /*11930*/  SHFL.IDX PT, R4, R4, R13, 0x1f ;  /* 0x00001f0d04047589 */ /* 0x000e2400000e0000 */
[----:B0-----:R-:W-:-:S13]  /*11940*/  R2UR UR7, R4 ;  /* 0x00000000040772ca */ /* 0x001fda00000e0000 */
[----:B--2---:R-:W-:-:S05]  /*11950*/  IMAD R8, R6, UR7, RZ ;  /* 0x0000000706087c24 */ /* 0x004fca000f8e02ff */
[----:B------:R-:W-:-:S04]  /*11960*/  IABS R11, R8 ;  /* 0x00000008000b7213 */ /* 0x000fc80000000000 */
[----:B------:R-:W0:Y:S08]  /*11970*/  I2F.RP R15, R11 ;  /* 0x0000000b000f7306 */ /* 0x000e300000209400 */
[----:B0-----:R-:W0:Y:S02]  /*11980*/  MUFU.RCP R15, R15 ;  /* 0x0000000f000f7308 */ /* 0x001e240000001000 */
[----:B0-----:R-:W-:-:S06]  /*11990*/  VIADD R17, R15, 0xffffffe ;  /* 0x0ffffffe0f117836 */ /* 0x001fcc0000000000 */
[----:B------:R-:W0:Y:S02]  /*119a0*/  F2I.FTZ.U32.TRUNC.NTZ R3, R17 ;  /* 0x0000001100037305 */ /* 0x000e24000021f000 */
[----:B0-----:R-:W-:Y:S01]  /*119b0*/  IMAD.MOV R14, RZ, RZ, -R3 ;  /* 0x000000ffff0e7224 */ /* 0x001fe200078e0a03 */
[----:B------:R-:W-:Y:S06]  /*119c0*/  @!P0 BRA `(.L_x_1112) ;  /* 0x0000000000088947 */ /* 0x000fec0003800000 */
[----:B------:R-:W-:-:S05]  /*119d0*/  VIADD R13, R13, 0xffffffff ;  /* 0xffffffff0d0d7836 */ /* 0x000fca0000000000 */
[----:B------:R0:W1:Y:S02]  /*119e0*/  SHFL.IDX PT, R16, R10, R13, 0x1f ;  /* 0x00001f0d0a107589 */ /* 0x00006400000e0000 */
.L_x_1112:
[----:B-1----:R-:W-:Y:S01]  /*119f0*/  IMAD R16, R16, R9, R12 ;  /* 0x0000000910107224 */ /* 0x002fe200078e020c */
[----:B0-----:R-:W-:Y:S01]  /*11a00*/  IABS R10, R8 ;  /* 0x00000008000a7213 */ /* 0x001fe20000000000 */
[----:B------:R-:W-:Y:S02]  /*11a10*/  IMAD.MOV.U32 R2, RZ, RZ, R14 ;  /* 0x000000ffff027224 */ /* 0x000fe400078e000e */
[----:B------:R-:W-:Y:S02]  /*11a20*/  IMAD.IADD R7, R7, 0x1, -R16 ;  /* 0x0000000107077824 */ /* 0x000fe400078e0a10 */
[----:B------:R-:W-:Y:S02]  /*11a30*/  IMAD R13, R2, R11, RZ ;  /* 0x0000000b020d7224 */ /* 0x000fe400078e02ff */
[----:B------:R-:W-:Y:S01]  /*11a40*/  IMAD.MOV.U32 R2, RZ, RZ, RZ ;  /* 0x000000ffff027224 */ /* 0x000fe200078e00ff */
[----:B------:R-:W-:Y:S01]  /*11a50*/  IABS R4, R7 ;  /* 0x0000000700047213 */ /* 0x000fe20000000000 */
[----:B------:R-:W-:-:S02]  /*11a60*/  IMAD.MOV R10, RZ, RZ, -R10 ;  /* 0x000000ffff0a7224 */ /* 0x000fc400078e0a0a */
[----:B------:R-:W-:-:S04]  /*11a70*/  IMAD.HI.U32 R2, R3, R13, R2 ;  /* 0x0000000d03027227 */ /* 0x000fc800078e0002 */
[----:B------:R-:W-:Y:S02]  /*11a80*/  IMAD.MOV.U32 R3, RZ, RZ, R4 ;  /* 0x000000ffff037224 */ /* 0x000fe400078e0004 */
[----:B------:R-:W-:Y:S02]  /*11a90*/  IMAD.MOV.U32 R4, RZ, RZ, R10 ;  /* 0x000000ffff047224 */ /* 0x000fe400078e000a */
[----:B------:R-:W-:-:S04]  /*11aa0*/  IMAD.HI.U32 R2, R2, R3, RZ ;  /* 0x0000000302027227 */ /* 0x000fc800078e00ff */
[----:B------:R-:W-:Y:S01]  /*11ab0*/  IMAD R4, R2, R4, R3 ;  /* 0x0000000402047224 */ /* 0x000fe200078e0203 */
[----:B------:R-:W-:-:S04]  /*11ac0*/  LOP3.LUT R3, R7, R8, RZ, 0x3c, !PT ;  /* 0x0000000807037212 */ /* 0x000fc800078e3cff */
[----:B------:R-:W-:Y:S02]  /*11ad0*/  ISETP.GT.U32.AND P1, PT, R11, R4, PT ;  /* 0x000000040b00720c */ /* 0x000fe40003f24070 */
[----:B------:R-:W-:-:S11]  /*11ae0*/  ISETP.GE.AND P2, PT, R3, RZ, PT ;  /* 0x000000ff0300720c */ /* 0x000fd60003f46270 */
[----:B------:R-:W-:Y:S02]  /*11af0*/  @!P1 IMAD.IADD R4, R4, 0x1, -R11 ;  /* 0x0000000104049824 */ /* 0x000fe400078e0a0b */
[----:B------:R-:W-:Y:S01]  /*11b00*/  @!P1 VIADD R2, R2, 0x1 ;  /* 0x0000000102029836 */ /* 0x000fe20000000000 */
[----:B------:R-:W-:Y:S02]  /*11b10*/  ISETP.NE.AND P1, PT, R8, RZ, PT ;  /* 0x000000ff0800720c */ /* 0x000fe40003f25270 */
[----:B------:R-:W-:-:S13]  /*11b20*/  ISETP.GE.U32.AND P0, PT, R4, R11, PT ;  /* 0x0000000b0400720c */ /* 0x000fda0003f06070 */
[----:B------:R-:W-:-:S04]  /*11b30*/  @P0 VIADD R2, R2, 0x1 ;  /* 0x0000000102020836 */ /* 0x000fc80000000000 */
[----:B------:R-:W-:-:S04]  /*11b40*/  IMAD.MOV.U32 R3, RZ, RZ, R2 ;  /* 0x000000ffff037224 */ /* 0x000fc800078e0002 */
[----:B------:R-:W-:Y:S01]  /*11b50*/  @!P2 IMAD.MOV R3, RZ, RZ, -R3 ;  /* 0x000000ffff03a224 */ /* 0x000fe200078e0a03 */
[----:B------:R-:W-:-:S05]  /*11b60*/  @!P1 LOP3.LUT R3, RZ, R8, RZ, 0x33, !PT ;  /* 0x00000008ff039212 */ /* 0x000fca00078e33ff */
[----:B------:R-:W-:Y:S02]  /*11b70*/  IMAD R2, R6, R3, RZ ;  /* 0x0000000306027224 */ /* 0x000fe400078e02ff */
[----:B------:R-:W-:Y:S02]  /*11b80*/  IMAD.MOV R3, RZ, RZ, -R3 ;  /* 0x000000ffff037224 */ /* 0x000fe400078e0a03 */
[----:B------:R-:W-:Y:S02]  /*11b90*/  IMAD.MOV R4, RZ, RZ, -R2 ;  /* 0x000000ffff047224 */ /* 0x000fe400078e0a02 */
[----:B------:R-:W-:-:S03]  /*11ba0*/  IMAD R7, R8, R3, R7 ;  /* 0x0000000308077224 */ /* 0x000fc600078e0207 */
[----:B------:R-:W-:Y:S01]  /*11bb0*/  VIADDMNMX R4, R4, R9, R6, PT ;  /* 0x0000000904047246 */ /* 0x000fe20003800106 */
[----:B------:R-:W-:Y:S01]  /*11bc0*/  IMAD.IADD R2, R7, 0x1, R2 ;  /* 0x0000000107027824 */ /* 0x000fe200078e0202 */
[----:B------:R-:W-:Y:S02]  /*11bd0*/  IABS R3, R7 ;  /* 0x0000000700037213 */ /* 0x000fe40000000000 */
[----:B------:R-:W-:Y:S02]  /*11be0*/  R2UR UR9, R4 ;  /* 0x00000000040972ca */ /* 0x000fe400000e0000 */
[----:B------:R-:W-:-:S11]  /*11bf0*/  R2UR UR8, R3 ;  /* 0x00000000030872ca */ /* 0x000fd600000e0000 */
[----:B------:R-:W-:Y:S02]  /*11c00*/  IABS R10, UR9 ;  /* 0x00000009000a7c13 */ /* 0x000fe40008000000 */
[----:B------:R-:W-:Y:S02]  /*11c10*/  IABS R3, UR9 ;  /* 0x0000000900037c13 */ /* 0x000fe40008000000 */
[----:B------:R-:W0:Y:S01]  /*11c20*/  I2F.RP R4, R10 ;  /* 0x0000000a00047306 */ /* 0x000e220000209400 */
[----:B------:R-:W-:Y:S02]  /*11c30*/  R2UR UR6, R10 ;  /* 0x000000000a0672ca */ /* 0x000fe400000e0000 */
[----:B------:R-:W-:-:S05]  /*11c40*/  IMAD.MOV R3, RZ, RZ, -R3 ;  /* 0x000000ffff037224 */ /* 0x000fca00078e0a03 */
[----:B0-----:R-:W0:Y:S02]  /*11c50*/  MUFU.RCP R4, R4 ;  /* 0x0000000400047308 */ /* 0x001e240000001000 */
[----:B0-----:R-:W-:-:S06]  /*11c60*/  VIADD R6, R4, 0xffffffe ;  /* 0x0ffffffe04067836 */ /* 0x001fcc0000000000 */
[----:B------:R-:W0:Y:S02]  /*11c70*/  F2I.FTZ.U32.TRUNC.NTZ R6, R6 ;  /* 0x0000000600067305 */ /* 0x000e24000021f000 */
[----:B0-----:R-:W-:-:S13]  /*11c80*/  R2UR UR5, R6 ;  /* 0x00000000060572ca */ /* 0x001fda00000e0000 */
[----:B------:R-:W-:-:S04]  /*11c90*/  UIADD3 UR4, URZ, -UR5, URZ ;  /* 0x800000053f047290 */ /* 0x000fc8000fffe03f */
[----:B------:R-:W-:-:S03]  /*11ca0*/  UIMAD UR6, UR4, UR6, URZ ;  /* 0x00000006040672a4 */ /* 0x000fc6000f8e023f */
[----:B------:R-:W-:Y:S02]  /*11cb0*/  UMOV UR4, URZ ;  /* 0x0000003f00047c82 */ /* 0x000fe40008000000 */
[----:B------:R-:W-:-:S04]  /*11cc0*/  UIMAD.WIDE.U32 UR4, UR5, UR6, UR4 ;  /* 0x00000006050472a5 */ /* 0x000fc8000f8e0004 */
[----:B------:R-:W-:-:S06]  /*11cd0*/  UIMAD.WIDE.U32 UR4, UR5, UR8, URZ ;  /* 0x00000008050472a5 */ /* 0x000fcc000f8e003f */
[----:B------:R-:W-:Y:S01]  /*11ce0*/  IMAD.U32 R4, RZ, RZ, UR5 ;  /* 0x00000005ff047e24 */ /* 0x000fe2000f8e00ff */
[----:B------:R-:W-:-:S03]  /*11cf0*/  R2UR UR4, R7 ;  /* 0x00000000070472ca */ /* 0x000fc600000e0000 */
[----:B------:R-:W-:-:S05]  /*11d00*/  IMAD R3, R3, R4, UR8 ;  /* 0x0000000803037e24 */ /* 0x000fca000f8e0204 */
[----:B------:R-:W-:-:S05]  /*11d10*/  ISETP.GT.U32.AND P0, PT, R10, R3, PT ;  /* 0x000000030a00720c */ /* 0x000fca0003f04070 */
[----:B------:R-:W-:-:S08]  /*11d20*/  ULOP3.LUT UR4, UR4, UR9, URZ, 0x3c, !UPT ;  /* 0x0000000904047292 */ /* 0x000fd0000f8e3c3f */
[----:B------:R-:W-:Y:S01]  /*11d30*/  VOTEU.ANY UP1, P0 ;  /* 0x00000000003f7886 */ /* 0x000fe20000020100 */
[----:B------:R-:W-:-:S04]  /*11d40*/  PLOP3.LUT P0, PT, PT, PT, UP1, 0x80, 0x0 ;  /* 0x000000000000781c */ /* 0x000fc80003f0f018 */
[----:B------:R-:W-:Y:S02]  /*11d50*/  @!UP1 UIADD3 UR5, UR5, 0x1, URZ ;  /* 0x0000000105059890 */ /* 0x000fe4000fffe03f */
[----:B------:R-:W-:-:S07]  /*11d60*/  UISETP.GE.AND UP1, UPT, UR4, URZ, UPT ;  /* 0x0000003f0400728c */ /* 0x000fce000bf26270 */
[----:B------:R-:W-:-:S05]  /*11d70*/  @!P0 IMAD.IADD R3, R3, 0x1, -R10 ;  /* 0x0000000103038824 */ /* 0x000fca00078e0a0a */
[----:B------:R-:W-:Y:S01]  /*11d80*/  ISETP.GE.U32.AND P0, PT, R3, R10, PT ;  /* 0x0000000a0300720c */ /* 0x000fe20003f06070 */
[----:B------:R-:W-:-:S12]  /*11d90*/  IMAD R3, RZ, RZ, -UR9 ;  /* 0x80000009ff037e24 */ /* 0x000fd8000f8e02ff */
[----:B------:R-:W-:-:S05]  /*11da0*/  VOTEU.ANY UP0, P0 ;  /* 0x00000000003f7886 */ /* 0x000fca0000000100 */
[----:B------:R-:W-:Y:S02]  /*11db0*/  @UP0 UIADD3 UR5, UR5, 0x1, URZ ;  /* 0x0000000105050890 */ /* 0x000fe4000fffe03f */
[----:B------:R-:W-:Y:S02]  /*11dc0*/  UISETP.NE.AND UP0, UPT, UR9, URZ, UPT ;  /* 0x0000003f0900728c */ /* 0x000fe4000bf05270 */
[----:B------:R-:W-:-:S09]  /*11dd0*/  @!UP1 UIADD3 UR5, -UR5, URZ, URZ ;  /* 0x0000003f05059290 */ /* 0x000fd2000fffe13f */
[----:B------:R-:W-:-:S04]  /*11de0*/  @!UP0 ULOP3.LUT UR5, URZ, UR9, URZ, 0x33, !UPT ;  /* 0x000000093f058292 */ /* 0x000fc8000f8e333f */
[----:B------:R-:W-:Y:S02]  /*11df0*/  ULOP3.LUT UR4, URZ, UR5, URZ, 0x33, !UPT ;  /* 0x000000053f047292 */ /* 0x000fe4000f8e333f */
[----:B------:R-:W-:Y:S02]  /*11e00*/  IMAD R18, R3, UR5, R2 ;  /* 0x0000000503127c24 */ /* 0x000fe4000f8e0202 */
[----:B------:R-:W-:Y:S01]  /*11e10*/  UIADD3 UR4, UR7, UR4, URZ ;  /* 0x0000000407047290 */ /* 0x000fe2000fffe03f */
[----:B------:R-:W-:Y:S11]  /*11e20*/  BRA `(.L_x_1113) ;  /* 0x0000000000107947 */ /* 0x000ff60003800000 */
.L_x_1108:
[----:B------:R-:W0:Y:S01]  /*11e30*/  LDC R19, c[0x0][0xc3c] ;  /* 0x00030f00ff137b82 */ /* 0x000e220000000800 */
[----:B------:R-:W-:Y:S01]  /*11e40*/  IMAD.MOV.U32 R16, RZ, RZ, R7 ;  /* 0x000000ffff107224 */ /* 0x000fe200078e0007 */
[----:B------:R-:W-:Y:S01]  /*11e50*/  UMOV UR4, URZ ;  /* 0x0000003f00047c82 */ /* 0x000fe20008000000 */
[----:B------:R-:W-:-:S07]  /*11e60*/  IMAD.MOV.U32 R18, RZ, RZ, RZ ;  /* 0x000000ffff127224 */ /* 0x000fce00078e00ff */
.L_x_1113:
[----:B------:R-:W-:Y:S01]  /*11e70*/  ISETP.NE.AND P0, PT, R5, RZ, PT ;  /* 0x000000ff0500720c */ /* 0x000fe20003f05270 */
[----:B------:R-:W-:-:S12]  /*11e80*/  IMAD.U32 R17, RZ, RZ, UR4 ;  /* 0x00000004ff117e24 */ /* 0x000fd8000f8e00ff */
[----:B------:R-:W1:Y:S01]  /*11e90*/  @!P0 S2R R3, SR_CgaCtaId ;  /* 0x0000000000038919 */ /* 0x000e620000008800 */
[----:B------:R-:W-:-:S04]  /*11ea0*/  @!P0 MOV R2, 0x400 ;  /* 0x0000040000028802 */ /* 0x000fc80000000f00 */
[----:B-1----:R-:W-:-:S05]  /*11eb0*/  @!P0 LEA R2, R3, R2, 0x18 ;  /* 0x0000000203028211 */ /* 0x002fca00078ec0ff */
[----:B0-----:R0:W-:Y:S01]  /*11ec0*/  @!P0 STS.128 [R2+0x19cd0], R16 ;  /* 0x019cd01002008388 */ /* 0x0011e20000000c00 */
[----:B------:R-:W-:Y:S06]  /*11ed0*/  BAR.ARV 0x5, 0x200 ;  /* 0x0148000000007b1d */ /* 0x000fec0000002000 */
.L_x_1106:
[----:B------:R1:W-:Y:S01]  /*11ee0*/  STL [R1+0x20], RZ ;  /* 0x000020ff01007387 */ /* 0x0003e20000100800 */
[----:B------:R-:W-:Y:S01]  /*11ef0*/  ULDC UR5, c[0x0][0xc3c] ;  /* 0x00030f0000057ab9 */ /* 0x000fe20000000800 */
[----:B------:R-:W-:Y:S01]  /*11f00*/  IMAD.MOV.U32 R25, RZ, RZ, 0x1 ;  /* 0x00000001ff197424 */ /* 0x000fe200078e00ff */
[----:B------:R-:W-:Y:S01]  /*11f10*/  ISETP.GE.AND P0, PT, R19, UR5, PT ;  /* 0x0000000513007c0c */ /* 0x000fe2000bf06270 */
[----:B------:R-:W-:-:S12]  /*11f20*/  IMAD.MOV.U32 R24, RZ, RZ, RZ ;  /* 0x000000ffff187224 */ /* 0x000fd800078e00ff */
        /* <DEDUP_REMOVED lines=20> */
[----:B------:R-:W-:Y:S02]  /*12070*/  LOP3.LUT R0, R5, 0x400, RZ, 0xc0, !PT ;  /* 0x0000040005007812 */ /* 0x000fe400078ec0ff */
[----:B------:R-:W-:Y:S02]  /*12080*/  LOP3.LUT R4, R4, 0x10, R8, 0xf8, !PT ;  /* 0x0000001004047812 */ /* 0x000fe400078ef808 */
[----:B------:R-:W-:Y:S02]  /*12090*/  LOP3.LUT R3, R3, 0x10, R6, 0x78, !PT ;  /* 0x0000001003037812 */ /* 0x000fe400078e7806 */
[----:B------:R-:W-:-:S02]  /*120a0*/  LOP3.LUT R4, R4, 0x380, R5, 0xf8, !PT ;  /* 0x0000038004047812 */ /* 0x000fc400078ef805 */
[----:B------:R-:W-:Y:S02]  /*120b0*/  LOP3.LUT R2, R2, 0x400, R29, 0xf8, !PT ;  /* 0x0000040002027812 */ /* 0x000fe400078ef81d */
[----:B------:R-:W-:Y:S01]  /*120c0*/  LOP3.LUT R0, R0, 0x800, R7, 0xf8, !PT ;  /* 0x0000080000007812 */ /* 0x000fe200078ef807 */
[----:B------:R-:W-:Y:S01]  /*120d0*/  IMAD.SHL.U32 R7, R8, 0x2, RZ ;  /* 0x0000000208077824 */ /* 0x000fe200078e00ff */
[----:B------:R-:W-:Y:S02]  /*120e0*/  LOP3.LUT R5, R4, 0x70, R29, 0x78, !PT ;  /* 0x0000007004057812 */ /* 0x000fe400078e781d */
[----:B------:R-:W-:Y:S02]  /*120f0*/  LOP3.LUT R2, R2, R3, RZ, 0xfc, !PT ;  /* 0x0000000302027212 */ /* 0x000fe400078efcff */
[----:B------:R-:W-:Y:S01]  /*12100*/  LOP3.LUT R0, R0, R5, RZ, 0xfc, !PT ;  /* 0x0000000500007212 */ /* 0x000fe200078efcff */
[----:B-1----:R-:W-:Y:S01]  /*12110*/  IMAD.U32 R5, RZ, RZ, UR5 ;  /* 0x00000005ff057e24 */ /* 0x002fe2000f8e00ff */
[----:B------:R-:W-:Y:S01]  /*12120*/  LOP3.LUT R6, R29, 0x90, RZ, 0xc0, !PT ;  /* 0x000000901d067812 */ /* 0x000fe200078ec0ff */
[----:B------:R0:W-:Y:S03]  /*12130*/  STL [R1+0x10], R2 ;  /* 0x0000100201007387 */ /* 0x0001e60000100800 */
[----:B------:R-:W-:Y:S01]  /*12140*/  LOP3.LUT R6, R6, 0x10, R7, 0x78, !PT ;  /* 0x0000001006067812 */ /* 0x000fe200078e7807 */
[----:B------:R1:W-:Y:S01]  /*12150*/  STL [R1+0xc], R0 ;  /* 0x00000c0001007387 */ /* 0x0003e20000100800 */
[----:B------:R-:W-:-:S02]  /*12160*/  LOP3.LUT R7, R8, 0x7f, RZ, 0xc0, !PT ;  /* 0x0000007f08077812 */ /* 0x000fc400078ec0ff */
[----:B------:R-:W-:Y:S02]  /*12170*/  LOP3.LUT R3, R6, 0x760, R29, 0xf8, !PT ;  /* 0x0000076006037812 */ /* 0x000fe400078ef81d */
[----:B------:R-:W-:Y:S01]  /*12180*/  LEA R22, R5, R22, 0x18 ;  /* 0x0000001605167211 */ /* 0x000fe200078ec0ff */
[----:B0-----:R-:W-:Y:S01]  /*12190*/  IMAD.MOV.U32 R2, RZ, RZ, 0x40 ;  /* 0x00000040ff027424 */ /* 0x001fe200078e00ff */
[----:B------:R-:W-:Y:S01]  /*121a0*/  LOP3.LUT R29, R29, 0x10, RZ, 0xc0, !PT ;  /* 0x000000101d1d7812 */ /* 0x000fe200078ec0ff */
[----:B------:R0:W-:Y:S01]  /*121b0*/  STL [R1+0x8], R3 ;  /* 0x0000080301007387 */ /* 0x0001e20000100800 */
[----:B-1----:R-:W-:Y:S02]  /*121c0*/  IMAD.SHL.U32 R0, R8, 0x40, RZ ;  /* 0x0000004008007824 */ /* 0x002fe400078e00ff */
[----:B------:R-:W-:Y:S01]  /*121d0*/  SEL R2, R2, 0xffffffc0, !P0 ;  /* 0xffffffc002027807 */ /* 0x000fe20004000000 */
[----:B------:R0:W-:Y:S01]  /*121e0*/  STL [R1+0x4], R5 ;  /* 0x0000040501007387 */ /* 0x0001e20000100800 */
[----:B------:R-:W-:-:S02]  /*121f0*/  LOP3.LUT R2, R29, 0x40, RZ, 0xfc, !PT ;  /* 0x000000401d027812 */ /* 0x000fc400078efcff */
[----:B------:R-:W-:Y:S01]  /*12200*/  LOP3.LUT R4, R0, 0x40, RZ, 0xc0, !PT ;  /* 0x0000004000047812 */ /* 0x000fe200078ec0ff */
[----:B------:R0:W-:Y:S01]  /*12210*/  STL [R1+0x20], RZ ;  /* 0x000020ff01007387 */ /* 0x0001e20000100800 */
[----:B------:R-:W-:-:S04]  /*12220*/  SHF.R.U32.HI R0, RZ, 0x1, R7 ;  /* 0x00000001ff007819 */ /* 0x000fc80000011607 */
[----:B------:R-:W-:Y:S01]  /*12230*/  LOP3.LUT R0, R0, R4, RZ, 0xfc, !PT ;  /* 0x0000000400007212 */ /* 0x000fe200078efcff */
[----:B------:R-:W-:Y:S01]  /*12240*/  IMAD.IADD R0, R22, 0x1, R3 ;  /* 0x0000000116007824 */ /* 0x000fe200078e0203 */
[----:B------:R-:W-:-:S04]  /*12250*/  LOP3.LUT R4, R29, 0x20, RZ, 0xfc, !PT ;  /* 0x000000201d047812 */ /* 0x000fc800078efcff */
[----:B------:R0:W-:Y:S03]  /*12260*/  STL [R1+0x14], R0 ;  /* 0x0000140001007387 */ /* 0x0001e60000100800 */
.L_x_1195:
[----:B012---:R-:W0:Y:S08]  /*12270*/  LDC.64 R2, c[0x0][0xa28] ;  /* 0x00028a00ff027b82 */ /* 0x007e300000000a00 */
[----:B------:R-:W1:Y:S01]  /*12280*/  LDC.64 R4, c[0x0][0xa18] ;  /* 0x00028600ff047b82 */ /* 0x000e620000000a00 */
[----:B0-----:R-:W-:-:S04]  /*12290*/  ISETP.NE.U32.AND P0, PT, R2, RZ, PT ;  /* 0x000000ff0200720c */ /* 0x001fc80003f05070 */
[----:B------:R-:W-:-:S13]  /*122a0*/  ISETP.NE.AND.EX P0, PT, R3, RZ, PT, P0 ;  /* 0x000000ff0300720c */ /* 0x000fda0003f05300 */
[----:B------:R-:W0:Y:S02]  /*122b0*/  @P0 LDC.64 R2, c[0x0][0xa28] ;  /* 0x00028a00ff020b82 */ /* 0x000e240000000a00 */
[----:B0-----:R-:W-:-:S05]  /*122c0*/  @P0 IMAD.WIDE R2, R19, 0x4, R2 ;  /* 0x0000000413020825 */ /* 0x001fca00078e0202 */
[----:B------:R0:W2:Y:S01]  /*122d0*/  @P0 LDG.E R0, desc[UR54][R2.64] ;  /* 0x0000003602000981 */ /* 0x0000a2000c1e1900 */
[----:B-1----:R-:W-:Y:S01]  /*122e0*/  ISETP.NE.U32.AND P2, PT, R4, RZ, PT ;  /* 0x000000ff0400720c */ /* 0x002fe20003f45070 */
[----:B------:R-:W-:Y:S01]  /*122f0*/  UMOV UR36, URZ ;  /* 0x0000003f00247c82 */ /* 0x000fe20008000000 */
[----:B------:R-:W-:Y:S02]  /*12300*/  LOP3.LUT R23, R23, 0xffffffdf, RZ, 0xc0, !PT ;  /* 0xffffffdf17177812 */ /* 0x000fe400078ec0ff */
[----:B------:R-:W-:Y:S02]  /*12310*/  ISETP.NE.AND.EX P2, PT, R5, RZ, PT, P2 ;  /* 0x000000ff0500720c */ /* 0x000fe40003f45320 */
[----:B------:R-:W1:Y:S08]  /*12320*/  LDC.64 R4, c[0x0][0xa00] ;  /* 0x00028000ff047b82 */ /* 0x000e700000000a00 */
[----:B0-----:R-:W0:Y:S02]  /*12330*/  LDC.64 R2, c[0x0][0xa00] ;  /* 0x00028000ff027b82 */ /* 0x001e240000000a00 */
[----:B0-----:R-:W-:-:S04]  /*12340*/  ISETP.NE.U32.AND P1, PT, R2, RZ, PT ;  /* 0x000000ff0200720c */ /* 0x001fc80003f25070 */
[----:B------:R-:W-:Y:S02]  /*12350*/  ISETP.NE.AND.EX P3, PT, R3, RZ, PT, P1 ;  /* 0x000000ff0300720c */ /* 0x000fe40003f65310 */
[----:B------:R-:W0:Y:S01]  /*12360*/  @P2 LDC.64 R2, c[0x0][0xa18] ;  /* 0x00028600ff022b82 */ /* 0x000e220000000a00 */
[----:B------:R-:W-:-:S10]  /*12370*/  IMAD.MOV.U32 R17, RZ, RZ, RZ ;  /* 0x000000ffff117224 */ /* 0x000fd400078e00ff */
[----:B------:R-:W-:Y:S01]  /*12380*/  @P3 LOP3.LUT R23, R23, 0x20, RZ, 0xfc, !PT ;  /* 0x0000002017173812 */ /* 0x000fe200078efcff */
[----:B0-----:R-:W-:Y:S01]  /*12390*/  @P2 IMAD.WIDE R2, R19, 0x4, R2 ;  /* 0x0000000413022825 */ /* 0x001fe200078e0202 */
[----:B--2---:R-:W-:-:S04]  /*123a0*/  @P0 R2UR UR36, R0 ;  /* 0x00000000002402ca */ /* 0x004fc800000e0000 */
[----:B------:R1:W2:Y:S02]  /*123b0*/  @P2 LDG.E R0, desc[UR54][R2.64] ;  /* 0x0000003602002981 */ /* 0x0002a4000c1e1900 */
[----:B-1----:R-:W-:-:S05]  /*123c0*/  IMAD.WIDE R2, R19, 0x4, R4 ;  /* 0x0000000413027825 */ /* 0x002fca00078e0204 */
[----:B------:R0:W5:Y:S01]  /*123d0*/  @P3 LDG.E R17, desc[UR54][R2.64] ;  /* 0x0000003602113981 */ /* 0x000162000c1e1900 */
[----:B--2---:R-:W-:Y:S01]  /*123e0*/  @P2 R2UR UR37, R0 ;  /* 0x00000000002522ca */ /* 0x004fe200000e0000 */
[----:B0-----:R-:W-:-:S14]  /*123f0*/  @P2 BRA `(.L_x_1115) ;  /* 0x00000000001c2947 */ /* 0x001fdc0003800000 */
[----:B------:R-:W-:Y:S01]  /*12400*/  ULDC UR37, c[0x0][0x288] ;  /* 0x0000a20000257ab9 */ /* 0x000fe20000000800 */
[----:B------:R-:W-:Y:S05]  /*12410*/  @!P3 BRA `(.L_x_1115) ;  /* 0x000000000014b947 */ /* 0x000fea0003800000 */
[----:B------:R-:W2:Y:S04]  /*12420*/  LDG.E R4, desc[UR54][R2.64] ;  /* 0x0000003602047981 */ /* 0x000ea8000c1e1900 */
[----:B------:R-:W3:Y:S01]  /*12430*/  LDG.E R0, desc[UR54][R2.64+0x4] ;  /* 0x0000043602007981 */ /* 0x000ee2000c1e1900 */
[----:B--2---:R-:W-:Y:S02]  /*12440*/  R2UR UR5, R4 ;  /* 0x00000000040572ca */ /* 0x004fe400000e0000 */
[----:B---3--:R-:W-:-:S13]  /*12450*/  R2UR UR37, R0 ;  /* 0x00000000002572ca */ /* 0x008fda00000e0000 */
[----:B------:R-:W-:-:S12]  /*12460*/  UIADD3 UR37, -UR5, UR37, URZ ;  /* 0x0000002505257290 */ /* 0x000fd8000fffe13f */
.L_x_1115:
[----:B------:R-:W-:Y:S01]  /*12470*/  ULDC.64 UR6, c[0x0][0x418] ;  /* 0x0001060000067ab9 */ /* 0x000fe20000000a00 */
[----:B------:R-:W-:Y:S01]  /*12480*/  ULDC UR5, c[0x0][0x424] ;  /* 0x0001090000057ab9 */ /* 0x000fe20000000800 */
[----:B------:R-:W-:Y:S01]  /*12490*/  UISETP.NE.U32.AND UP0, UPT, UR6, URZ, UPT ;  /* 0x0000003f0600728c */ /* 0x000fe2000bf05070 */
[----:B------:R-:W-:-:S03]  /*124a0*/  ULDC UR40, c[0x0][0x2f0] ;  /* 0x0000bc0000287ab9 */ /* 0x000fc60000000800 */
[----:B------:R-:W-:-:S03]  /*124b0*/  UISETP.NE.AND.EX UP0, UPT, UR7, URZ, UPT, UP0 ;  /* 0x0000003f0700728c */ /* 0x000fc6000bf05300 */
[----:B------:R-:W-:Y:S01]  /*124c0*/  ULDC.64 UR6, c[0x0][0xa20] ;  /* 0x0002880000067ab9 */ /* 0x000fe20000000a00 */
[----:B------:R-:W-:Y:S01]  /*124d0*/  USEL UR5, UR5, 0x1, UP0 ;  /* 0x0000000105057887 */ /* 0x000fe20008000000 */
[----:B------:R-:W-:-:S03]  /*124e0*/  ISETP.NE.U32.AND P0, PT, RZ, UR6, PT ;  /* 0x00000006ff007c0c */ /* 0x000fc6000bf05070 */
[----:B------:R-:W-:Y:S01]  /*124f0*/  UIMAD UR40, UR5, UR40, URZ ;  /* 0x00000028052872a4 */ /* 0x000fe2000f8e023f */
[----:B------:R-:W-:-:S13]  /*12500*/  ISETP.NE.AND.EX P0, PT, RZ, UR7, PT, P0 ;  /* 0x00000007ff007c0c */ /* 0x000fda000bf05300 */
[----:B------:R-:W-:Y:S05]  /*12510*/  @!P0 BRA `(.L_x_1116) ;  /* 0x0000000000148947 */ /* 0x000fea0003800000 */
[----:B------:R-:W0:Y:S02]  /*12520*/  LDC.64 R2, c[0x0][0xa20] ;  /* 0x00028800ff027b82 */ /* 0x000e240000000a00 */
[----:B0-----:R-:W-:-:S06]  /*12530*/  IMAD.WIDE R2, R19, 0x4, R2 ;  /* 0x0000000413027825 */ /* 0x001fcc00078e0202 */
[----:B------:R-:W2:Y:S02]  /*12540*/  LDG.E R2, desc[UR54][R2.64] ;  /* 0x0000003602027981 */ /* 0x000ea4000c1e1900 */
[----:B--2---:R-:W-:Y:S01]  /*12550*/  R2UR UR40, R2 ;  /* 0x00000000022872ca */ /* 0x004fe200000e0000 */
[----:B------:R-:W-:-:S14]  /*12560*/  BRA `(.L_x_1117) ;  /* 0x00000000002c7947 */ /* 0x000fdc0003800000 */
.L_x_1116:
        /* <DEDUP_REMOVED lines=11> */
.L_x_1117:
[----:B------:R-:W-:Y:S01]  /*12620*/  ULDC UR5, c[0x0][0x448] ;  /* 0x0001120000057ab9 */ /* 0x000fe20000000800 */
[----:B------:R-:W-:Y:S02]  /*12630*/  UIMAD UR39, UR4, 0xc0, URZ ;  /* 0x000000c0042778a4 */ /* 0x000fe4000f8e023f */
[----:B------:R-:W-:Y:S02]  /*12640*/  UISETP.NE.AND UP0, UPT, UR5, 0x1, UPT ;  /* 0x000000010500788c */ /* 0x000fe4000bf05270 */
[----:B------:R-:W-:Y:S01]  /*12650*/  UIADD3 UR8, UR39, 0xbf, URZ ;  /* 0x000000bf27087890 */ /* 0x000fe2000fffe03f */
[----:B------:R-:W-:Y:S01]  /*12660*/  ULDC.64 UR4, c[0x0][0x9e0] ;  /* 0x0002780000047ab9 */ /* 0x000fe20000000a00 */
[----:B------:R-:W-:Y:S02]  /*12670*/  UP2UR UR46, UPR, URZ, 0x1 ;  /* 0x000000013f2e7883 */ /* 0x000fe40008000000 */
[----:B------:R-:W-:-:S05]  /*12680*/  UIADD3 UR40, -UR36, UR40, URZ ;  /* 0x0000002824287290 */ /* 0x000fca000fffe13f */
[----:B------:R-:W-:Y:S01]  /*12690*/  @UP0 ULDC UR6, c[0x0][0x44c] ;  /* 0x0001130000060ab9 */ /* 0x000fe20000000800 */
[----:B------:R-:W-:Y:S01]  /*126a0*/  @UP0 ULDC UR10, c[0x0][0x450] ;  /* 0x00011400000a0ab9 */ /* 0x000fe20000000800 */
[----:B------:R-:W-:Y:S02]  /*126b0*/  UIMAD.WIDE.U32 UR6, UR8, UR6, URZ ;  /* 0x00000006080672a5 */ /* 0x000fe4000f8e003f */
[----:B------:R-:W-:Y:S02]  /*126c0*/  UIADD3 UR9, UR40, 0x1, -UR37 ;  /* 0x0000000128097890 */ /* 0x000fe4000fffe825 */
[----:B------:R-:W-:Y:S02]  /*126d0*/  @UP0 USHF.R.U32.HI UR8, URZ, UR10, UR7 ;  /* 0x0000000a3f080299 */ /* 0x000fe40008011607 */
[----:B------:R-:W-:Y:S02]  /*126e0*/  UISETP.GE.AND UP0, UPT, UR5, 0x1, UPT ;  /* 0x000000010500788c */ /* 0x000fe4000bf06270 */
[----:B------:R-:W-:-:S04]  /*126f0*/  UIADD3 UR9, UR9, UR8, URZ ;  /* 0x0000000809097290 */ /* 0x000fc8000fffe03f */
[----:B------:R-:W-:Y:S01]  /*12700*/  PLOP3.LUT P1, PT, PT, PT, UP0, 0x80, 0x0 ;  /* 0x000000000000781c */ /* 0x000fe20003f2f008 */
[----:B------:R-:W-:-:S12]  /*12710*/  UIADD3 UR4, UR9, UR4, URZ ;  /* 0x0000000409047290 */ /* 0x000fd8000fffe03f */
[----:B------:R-:W-:Y:S05]  /*12720*/  @!P1 BRA `(.L_x_1118) ;  /* 0x0000000000449947 */ /* 0x000fea0003800000 */
        /* <DEDUP_REMOVED lines=10> */
.L_x_1119:
[----:B------:R-:W-:-:S11]  /*127d0*/  UISETP.NE.AND UP0, UPT, UR5, 0x1, UPT ;  /* 0x000000010500788c */ /* 0x000fd6000bf05270 */
[----:B------:R-:W-:Y:S02]  /*127e0*/  @UP0 ULDC.64 UR10, c[0x0][0x9e8] ;  /* 0x00027a00000a0ab9 */ /* 0x000fe40000000a00 */
[----:B------:R-:W-:-:S04]  /*127f0*/  UIMAD.WIDE.U32 UR6, UR8, UR10, URZ ;  /* 0x0000000a080672a5 */ /* 0x000fc8000f8e003f */
[----:B------:R-:W-:-:S12]  /*12800*/  @UP0 USHF.R.U32.HI UR8, URZ, UR11, UR7 ;  /* 0x0000000b3f080299 */ /* 0x000fd80008011607 */
.L_x_1120:
[----:B------:R-:W-:-:S04]  /*12810*/  UIMAD UR8, UR8, UR5, UR5 ;  /* 0x00000005080872a4 */ /* 0x000fc8000f8e0205 */
[----:B------:R-:W-:-:S04]  /*12820*/  UISETP.LT.AND UP0, UPT, UR4, UR8, UPT ;  /* 0x000000080400728c */ /* 0x000fc8000bf01270 */
[----:B------:R-:W-:-:S12]  /*12830*/  USEL UR4, UR4, UR8, UP0 ;  /* 0x0000000804047287 */ /* 0x000fd80008000000 */
.L_x_1118:
[----:B------:R-:W-:Y:S02]  /*12840*/  UISETP.NE.AND UP0, UPT, UR46, URZ, UPT ;  /* 0x0000003f2e00728c */ /* 0x000fe4000bf05270 */
[----:B------:R-:W-:Y:S02]  /*12850*/  UIADD3 UR8, UR40, 0x7f, URZ ;  /* 0x0000007f28087890 */ /* 0x000fe4000fffe03f */
[----:B------:R-:W-:Y:S02]  /*12860*/  UIADD3 UR9, UR4, 0x7f, URZ ;  /* 0x0000007f04097890 */ /* 0x000fe4000fffe03f */
[----:B------:R-:W-:Y:S02]  /*12870*/  USHF.R.S32.HI UR4, URZ, 0x1f, UR8 ;  /* 0x0000001f3f047899 */ /* 0x000fe40008011408 */
[----:B------:R-:W-:Y:S02]  /*12880*/  USHF.R.S32.HI UR10, URZ, 0x1f, UR9 ;  /* 0x0000001f3f0a7899 */ /* 0x000fe40008011409 */
[----:B------:R-:W-:Y:S01]  /*12890*/  ULEA.HI UR4, UR4, UR8, URZ, 0x7 ;  /* 0x0000000804047291 */ /* 0x000fe2000f8f383f */
[----:B------:R-:W-:Y:S01]  /*128a0*/  @UP0 ULDC UR6, c[0x0][0x44c] ;  /* 0x0001130000060ab9 */ /* 0x000fe20000000800 */
[----:B------:R-:W-:-:S02]  /*128b0*/  ULEA.HI UR10, UR10, UR9, URZ, 0x7 ;  /* 0x000000090a0a7291 */ /* 0x000fc4000f8f383f */
[----:B------:R-:W-:Y:S01]  /*128c0*/  UIMAD.WIDE.U32 UR6, UR39, UR6, URZ ;  /* 0x00000006270672a5 */ /* 0x000fe2000f8e003f */
[----:B------:R-:W-:Y:S01]  /*128d0*/  @UP0 ULDC UR9, c[0x0][0x450] ;  /* 0x0001140000090ab9 */ /* 0x000fe20000000800 */
[----:B------:R-:W-:Y:S02]  /*128e0*/  UMOV UR8, UR39 ;  /* 0x0000002700087c82 */ /* 0x000fe40008000000 */
[----:B------:R-:W-:Y:S02]  /*128f0*/  @UP0 USHF.R.U32.HI UR8, URZ, UR9, UR7 ;  /* 0x000000093f080299 */ /* 0x000fe40008011607 */
[----:B------:R-:W-:Y:S02]  /*12900*/  USHF.R.S32.HI UR4, URZ, 0x7, UR4 ;  /* 0x000000073f047899 */ /* 0x000fe40008011404 */
[----:B------:R-:W-:Y:S02]  /*12910*/  USHF.R.S32.HI UR10, URZ, 0x7, UR10 ;  /* 0x000000073f0a7899 */ /* 0x000fe4000801140a */
[----:B------:R-:W-:-:S02]  /*12920*/  UIADD3 UR6, UR8, UR40, -UR37 ;  /* 0x0000002808067290 */ /* 0x000fc4000fffe825 */
[----:B------:R-:W-:Y:S01]  /*12930*/  UISETP.LT.AND UP0, UPT, UR4, UR10, UPT ;  /* 0x0000000a0400728c */ /* 0x000fe2000bf01270 */
[----:B------:R-:W-:-:S03]  /*12940*/  ULDC UR8, c[0x0][0x9dc] ;  /* 0x0002770000087ab9 */ /* 0x000fc60000000800 */
[----:B------:R-:W-:Y:S02]  /*12950*/  USEL UR41, UR4, UR10, UP0 ;  /* 0x0000000a04297287 */ /* 0x000fe40008000000 */
[----:B------:R-:W-:Y:S01]  /*12960*/  UIADD3 UR8, UR6, -UR8, URZ ;  /* 0x8000000806087290 */ /* 0x000fe2000fffe03f */
[----:B------:R-:W-:Y:S11]  /*12970*/  @!P1 BRA `(.L_x_1121) ;  /* 0x0000000000489947 */ /* 0x000ff60003800000 */
[----:B------:R-:W-:Y:S02]  /*12980*/  UMOV UR4, UR6 ;  /* 0x0000000600047c82 */ /* 0x000fe40008000000 */
        /* <DEDUP_REMOVED lines=10> */
.L_x_1122:
[----:B------:R-:W-:-:S11]  /*12a30*/  UISETP.NE.AND UP0, UPT, UR5, 0x1, UPT ;  /* 0x000000010500788c */ /* 0x000fd6000bf05270 */
[----:B------:R-:W-:Y:S02]  /*12a40*/  @UP0 ULDC.64 UR10, c[0x0][0x9e8] ;  /* 0x00027a00000a0ab9 */ /* 0x000fe40000000a00 */
[----:B------:R-:W-:-:S04]  /*12a50*/  UIMAD.WIDE.U32 UR6, UR4, UR10, URZ ;  /* 0x0000000a040672a5 */ /* 0x000fc8000f8e003f */
[----:B------:R-:W-:-:S12]  /*12a60*/  @UP0 USHF.R.U32.HI UR4, URZ, UR11, UR7 ;  /* 0x0000000b3f040299 */ /* 0x000fd80008011607 */
.L_x_1123:
[----:B------:R-:W-:-:S04]  /*12a70*/  UIMAD UR4, UR4, UR5, URZ ;  /* 0x00000005040472a4 */ /* 0x000fc8000f8e023f */
[----:B------:R-:W-:-:S04]  /*12a80*/  UISETP.LT.AND UP0, UPT, UR8, UR4, UPT ;  /* 0x000000040800728c */ /* 0x000fc8000bf01270 */
[----:B------:R-:W-:-:S12]  /*12a90*/  USEL UR8, UR8, UR4, !UP0 ;  /* 0x0000000408087287 */ /* 0x000fd8000c000000 */
.L_x_1121:
        /* <DEDUP_REMOVED lines=26> */
.L_x_1125:
        /* <DEDUP_REMOVED lines=20> */
.L_x_1128:
[----:B------:R-:W-:Y:S05]  /*12d80*/  BSYNC B6 ;  /* 0x0000000000067941 */ /* 0x000fea0003800000 */
.L_x_1127:
        /* <DEDUP_REMOVED lines=22> */
.L_x_1130:
[----:B------:R-:W-:Y:S05]  /*12ef0*/  BSYNC B6 ;  /* 0x0000000000067941 */ /* 0x000fea0003800000 */
.L_x_1129:
        /* <DEDUP_REMOVED lines=20> */
.L_x_1132:
[----:B------:R-:W-:Y:S05]  /*13040*/  BSYNC B6 ;  /* 0x0000000000067941 */ /* 0x000fea0003800000 */
.L_x_1131:
        /* <DEDUP_REMOVED lines=19> */
.L_x_1134:
[----:B------:R-:W-:Y:S05]  /*13180*/  BSYNC B6 ;  /* 0x0000000000067941 */ /* 0x000fea0003800000 */
.L_x_1133:
[----:B------:R-:W0:Y:S01]  /*13190*/  LDC.64 R2, c[0x0][0x9f8] ;  /* 0x00027e00ff027b82 */ /* 0x000e220000000a00 */
[----:B------:R-:W-:-:S07]  /*131a0*/  IMAD.MOV.U32 R27, RZ, RZ, R19 ;  /* 0x000000ffff1b7224 */ /* 0x000fce00078e0013 */
[----:B------:R-:W1:Y:S01]  /*131b0*/  LDC R4, c[0x0][0x430] ;  /* 0x00010c00ff047b82 */ /* 0x000e620000000800 */
[----:B------:R-:W2:Y:S01]  /*131c0*/  S2R R21, SR_TID.X ;  /* 0x0000000000157919 */ /* 0x000ea20000002100 */
[----:B------:R-:W3:Y:S01]  /*131d0*/  S2R R20, SR_TID.X ;  /* 0x0000000000147919 */ /* 0x000ee20000002100 */
[----:B------:R-:W-:-:S05]  /*131e0*/  IMAD.U32 R7, RZ, RZ, UR41 ;  /* 0x00000029ff077e24 */ /* 0x000fca000f8e00ff */
[----:B------:R-:W4:Y:S01]  /*131f0*/  LDC R11, c[0x0][0x2f4] ;  /* 0x0000bd00ff0b7b82 */ /* 0x000f220000000800 */
[----:B0-----:R-:W-:-:S04]  /*13200*/  ISETP.NE.U32.AND P0, PT, R2, RZ, PT ;  /* 0x000000ff0200720c */ /* 0x001fc80003f05070 */
[----:B------:R-:W-:-:S13]  /*13210*/  ISETP.NE.AND.EX P0, PT, R3, RZ, PT, P0 ;  /* 0x000000ff0300720c */ /* 0x000fda0003f05300 */
[----:B------:R-:W0:Y:S02]  /*13220*/  @P0 LDC.64 R2, c[0x0][0x9f8] ;  /* 0x00027e00ff020b82 */ /* 0x000e240000000a00 */
[----:B0-----:R-:W-:-:S05]  /*13230*/  @P0 IMAD.WIDE R2, R19, 0x4, R2 ;  /* 0x0000000413020825 */ /* 0x001fca00078e0202 */
[----:B------:R0:W4:Y:S01]  /*13240*/  @P0 LDG.E R27, desc[UR54][R2.64] ;  /* 0x00000036021b0981 */ /* 0x000122000c1e1900 */
[----:B-1----:R-:W-:Y:S01]  /*13250*/  ISETP.NE.AND P1, PT, R4, 0x1, PT ;  /* 0x000000010400780c */ /* 0x002fe20003f25270 */
[----:B--2---:R-:W-:Y:S01]  /*13260*/  IMAD.SHL.U32 R21, R21, 0x40, RZ ;  /* 0x0000004015157824 */ /* 0x004fe200078e00ff */
[----:B---3--:R-:W-:Y:S02]  /*13270*/  LOP3.LUT R20, R20, 0x7f, RZ, 0xc0, !PT ;  /* 0x0000007f14147812 */ /* 0x008fe400078ec0ff */
[----:B------:R-:W-:Y:S02]  /*13280*/  LEA R7, R7, 0xffffff80, 0x7 ;  /* 0xffffff8007077811 */ /* 0x000fe400078e38ff */
[----:B------:R-:W-:Y:S02]  /*13290*/  SHF.R.U32.HI R20, RZ, 0x1, R20 ;  /* 0x00000001ff147819 */ /* 0x000fe40000011614 */
[----:B------:R-:W-:Y:S02]  /*132a0*/  LOP3.LUT R21, R21, 0x40, RZ, 0xc0, !PT ;  /* 0x0000004015157812 */ /* 0x000fe400078ec0ff */
[----:B------:R-:W-:-:S02]  /*132b0*/  LOP3.LUT R23, R23, 0xffffffef, RZ, 0xc0, !PT ;  /* 0xffffffef17177812 */ /* 0x000fc400078ec0ff */
[----:B------:R-:W-:Y:S01]  /*132c0*/  LOP3.LUT R0, R7, R20, R21, 0xfe, !PT ;  /* 0x0000001407007212 */ /* 0x000fe200078efe15 */
[----:B0-----:R-:W0:Y:S01]  /*132d0*/  @P1 LDC R3, c[0x0][0x434] ;  /* 0x00010d00ff031b82 */ /* 0x001e220000000800 */
[----:B----4-:R-:W-:Y:S02]  /*132e0*/  ISETP.GE.AND P3, PT, R29, R11, PT ;  /* 0x0000000b1d00720c */ /* 0x010fe40003f66270 */
[C---:B------:R-:W-:Y:S01]  /*132f0*/  ISETP.GE.AND P0, PT, R0.reuse, UR40, PT ;  /* 0x0000002800007c0c */ /* 0x040fe2000bf06270 */
[----:B------:R-:W-:Y:S01]  /*13300*/  VIADD R0, R0, UR36 ;  /* 0x0000002400007c36 */ /* 0x000fe20008000000 */
[----:B------:R-:W-:-:S03]  /*13310*/  @P1 LOP3.LUT R23, R23, 0x10, RZ, 0xfc, !PT ;  /* 0x0000001017171812 */ /* 0x000fc600078efcff */
[----:B------:R-:W1:Y:S01]  /*13320*/  @P1 LDC R2, c[0x0][0x438] ;  /* 0x00010e00ff021b82 */ /* 0x000e620000000800 */
[----:B------:R-:W-:Y:S02]  /*13330*/  IMAD.MOV.U32 R8, RZ, RZ, R0 ;  /* 0x000000ffff087224 */ /* 0x000fe400078e0000 */
[----:B0-----:R-:W-:-:S05]  /*13340*/  @P1 IMAD.HI.U32 R3, R0, R3, RZ ;  /* 0x0000000300031227 */ /* 0x001fca00078e00ff */
[----:B-1----:R-:W-:Y:S02]  /*13350*/  @P1 SHF.R.U32.HI R8, RZ, R2, R3 ;  /* 0x00000002ff081219 */ /* 0x002fe40000011603 */
[----:B------:R-:W0:Y:S02]  /*13360*/  @!P0 LDC.64 R2, c[0x0][0x428] ;  /* 0x00010a00ff028b82 */ /* 0x000e240000000a00 */
[--C-:B------:R-:W-:Y:S01]  /*13370*/  @!P0 SHF.R.S32.HI R9, RZ, 0x1f, R8.reuse ;  /* 0x0000001fff098819 */ /* 0x100fe20000011408 */
[----:B------:R-:W-:-:S04]  /*13380*/  IMAD.MOV R6, RZ, RZ, -R8 ;  /* 0x000000ffff067224 */ /* 0x000fc800078e0a08 */
[----:B------:R-:W-:Y:S02]  /*13390*/  IMAD R6, R4, R6, R0 ;  /* 0x0000000604067224 */ /* 0x000fe400078e0200 */
[----:B------:R-:W1:Y:S01]  /*133a0*/  @!P0 LDC.64 R4, c[0x0][0x418] ;  /* 0x00010600ff048b82 */ /* 0x000e620000000a00 */
[----:B------:R-:W-:Y:S02]  /*133b0*/  LOP3.LUT R12, R29, 0x20, RZ, 0xfc, !PT ;  /* 0x000000201d0c7812 */ /* 0x000fe400078efcff */
[----:B------:R-:W-:Y:S01]  /*133c0*/  LOP3.LUT R23, R23, 0xfffffff7, RZ, 0xc0, !PT ;  /* 0xfffffff717177812 */ /* 0x000fe200078ec0ff */
[----:B------:R-:W-:-:S03]  /*133d0*/  IMAD.U32 R13, RZ, RZ, UR43 ;  /* 0x0000002bff0d7e24 */ /* 0x000fc6000f8e00ff */
[----:B------:R-:W-:Y:S02]  /*133e0*/  @P3 LOP3.LUT R23, R23, 0x8, RZ, 0xfc, !PT ;  /* 0x0000000817173812 */ /* 0x000fe400078efcff */
[----:B------:R-:W-:Y:S02]  /*133f0*/  ISETP.NE.AND P2, PT, R13, 0x3, PT ;  /* 0x000000030d00780c */ /* 0x000fe40003f45270 */
[----:B------:R-:W-:-:S04]  /*13400*/  LOP3.LUT R23, R23, 0xfffffffe, RZ, 0xc0, !PT ;  /* 0xfffffffe17177812 */ /* 0x000fc800078ec0ff */
[----:B------:R-:W-:Y:S01]  /*13410*/  LOP3.LUT R23, R23, 0xfffffffb, RZ, 0xc0, !PT ;  /* 0xfffffffb17177812 */ /* 0x000fe200078ec0ff */
[----:B------:R-:W-:Y:S01]  /*13420*/  UMOV UR4, 0xffffffff ;  /* 0xffffffff00047882 */ /* 0x000fe20000000000 */
[----:B------:R-:W-:Y:S01]  /*13430*/  SHF.R.S32.HI R10, RZ, 0x1f, R27 ;  /* 0x0000001fff0a7819 */ /* 0x000fe2000001141b */
[----:B0-----:R-:W-:-:S04]  /*13440*/  @!P0 IMAD.WIDE.U32 R8, R27, R2, R8 ;  /* 0x000000021b088225 */ /* 0x001fc800078e0008 */
[----:B------:R-:W-:Y:S01]  /*13450*/  @!P0 IMAD R2, R10, R2, RZ ;  /* 0x000000020a028224 */ /* 0x000fe200078e02ff */
[----:B------:R0:W-:Y:S03]  /*13460*/  STL [R1], R10 ;  /* 0x0000000a01007387 */ /* 0x0001e60000100800 */
[----:B------:R-:W-:Y:S01]  /*13470*/  @!P0 IMAD R0, R27, R3, R2 ;  /* 0x000000031b008224 */ /* 0x000fe200078e0202 */
[----:B-1----:R-:W-:-:S03]  /*13480*/  @!P0 LEA R2, P1, R8, R4, 0x2 ;  /* 0x0000000408028211 */ /* 0x002fc600078210ff */
[----:B------:R-:W-:-:S05]  /*13490*/  @!P0 IMAD.IADD R0, R9, 0x1, R0 ;  /* 0x0000000109008824 */ /* 0x000fca00078e0200 */
[----:B------:R-:W-:Y:S01]  /*134a0*/  @!P0 LEA.HI.X R3, R8, R5, R0, 0x2, P1 ;  /* 0x0000000508038211 */ /* 0x000fe200008f1400 */
[----:B------:R-:W-:Y:S01]  /*134b0*/  IMAD.MOV.U32 R5, RZ, RZ, RZ ;  /* 0x000000ffff057224 */ /* 0x000fe200078e00ff */
[----:B------:R-:W-:Y:S02]  /*134c0*/  ISETP.GE.AND P1, PT, R12, R11, PT ;  /* 0x0000000b0c00720c */ /* 0x000fe40003f26270 */
[----:B0-----:R-:W-:-:S03]  /*134d0*/  LOP3.LUT R10, R29, 0x40, RZ, 0xfc, !PT ;  /* 0x000000401d0a7812 */ /* 0x001fc600078efcff */
[----:B------:R0:W5:Y:S01]  /*134e0*/  @!P0 LDG.E R5, desc[UR54][R2.64] ;  /* 0x0000003602058981 */ /* 0x000162000c1e1900 */
[----:B------:R-:W-:-:S07]  /*134f0*/  ISETP.GE.AND P0, PT, R10, R11, PT ;  /* 0x0000000b0a00720c */ /* 0x000fce0003f06270 */
[----:B------:R-:W-:-:S04]  /*13500*/  @P1 LOP3.LUT R23, R23, 0x4, RZ, 0xfc, !PT ;  /* 0x0000000417171812 */ /* 0x000fc800078efcff */
[----:B------:R-:W-:-:S04]  /*13510*/  @P2 LOP3.LUT R23, R23, 0x1, RZ, 0xfc, !PT ;  /* 0x0000000117172812 */ /* 0x000fc800078efcff */
[----:B------:R-:W-:-:S04]  /*13520*/  LOP3.LUT R23, R23, 0xfffffffd, RZ, 0xc0, !PT ;  /* 0xfffffffd17177812 */ /* 0x000fc800078ec0ff */
[----:B------:R-:W-:Y:S01]  /*13530*/  @P0 LOP3.LUT R23, R23, 0x2, RZ, 0xfc, !PT ;  /* 0x0000000217170812 */ /* 0x000fe200078efcff */
[----:B0-----:R-:W-:Y:S06]  /*13540*/  BRA.DIV UR4, `(.L_x_1135) ;  /* 0x0000003e04b07947 */ /* 0x001fec000b800000 */
.L_x_1215:
[----:B------:R-:W-:Y:S01]  /*13550*/  SHF.R.S32.HI R28, RZ, 0x1f, R18 ;  /* 0x0000001fff1c7819 */ /* 0x000fe20000011412 */
[----:B------:R-:W-:Y:S06]  /*13560*/  @!P2 BRA `(.L_x_1136) ;  /* 0x000000000004a947 */ /* 0x000fec0003800000 */
[----:B------:R-:W-:Y:S01]  /*13570*/  BPT.TRAP 0x1 ;  /* 0x000000040000795c */ /* 0x000fe20000300000 */
.L_x_1136:
[----:B------:R-:W-:Y:S01]  /*13580*/  IMAD R4, R24, 0x8, R22 ;  /* 0x0000000818047824 */ /* 0x000fe200078e0216 */
[----:B------:R-:W-:Y:S01]  /*13590*/  SHF.L.U32 R26, R25, 0x1f, RZ ;  /* 0x0000001f191a7819 */ /* 0x000fe200000006ff */
[----:B------:R-:W-:Y:S01]  /*135a0*/  BSSY B0, `(.L_x_1137) ;  /* 0x0000004000007945 */ /* 0x000fe20003800000 */
[----:B------:R-:W-:Y:S02]  /*135b0*/  SHF.R.S32.HI R20, RZ, 0x1f, R6 ;  /* 0x0000001fff147819 */ /* 0x000fe40000011406 */
[----:B------:R-:W0:Y:S02]  /*135c0*/  SYNCS.PHASECHK.TRANS64.TRYWAIT P0, [R4+URZ+0x19c80], R26 ;  /* 0x019c801a040075a7 */ /* 0x000e24000800017f */
[----:B0-----:R-:W-:Y:S05]  /*135d0*/  @!P0 BRA `(.L_x_1138) ;  /* 0x0000003c00b88947 */ /* 0x001fea0003800000 */
.L_x_1216:
[----:B------:R-:W-:Y:S05]  /*135e0*/  BSYNC B0 ;  /* 0x0000000000007941 */ /* 0x000fea0003800000 */
.L_x_1137:
[----:B------:R-:W2:Y:S01]  /*135f0*/  LDL R10, [R1+0x8] ;  /* 0x00000800010a7983 */ /* 0x000ea20000100800 */
[----:B------:R-:W-:Y:S01]  /*13600*/  ULDC.64 UR4, c[0x0][0x328] ;  /* 0x0000ca0000047ab9 */ /* 0x000fe20000000a00 */
[----:B-----5:R-:W-:Y:S01]  /*13610*/  SHF.R.S32.HI R21, RZ, 0x1f, R5 ;  /* 0x0000001fff157819 */ /* 0x020fe20000011405 */
[----:B------:R-:W-:Y:S01]  /*13620*/  IMAD R0, R20, UR4, RZ ;  /* 0x0000000414007c24 */ /* 0x000fe2000f8e02ff */
[----:B------:R-:W1:Y:S01]  /*13630*/  S2R R8, SR_TID.X ;  /* 0x0000000000087919 */ /* 0x000e620000002100 */
        /* <DEDUP_REMOVED lines=18> */
[----:B------:R-:W-:Y:S02]  /*13760*/  IADD3.X R9, R3, UR7, R9, P0, !PT ;  /* 0x0000000703097c10 */ /* 0x000fe400087fe409 */
[----:B------:R-:W-:Y:S01]  /*13770*/  ISETP.GE.AND P0, PT, R7, 0x1, PT ;  /* 0x000000010700780c */ /* 0x000fe20003f06270 */
[----:B--2---:R-:W-:Y:S01]  /*13780*/  IMAD R10, R24, 0x3000, R10 ;  /* 0x00003000180a7824 */ /* 0x004fe200078e020a */
[----:B------:R-:W-:Y:S11]  /*13790*/  BRA.DIV UR4, `(.L_x_1139) ;  /* 0x0000003e045c7947 */ /* 0x000ff6000b800000 */
[----:B------:R-:W1:Y:S01]  /*137a0*/  SHFL.IDX PT, R2, R8, RZ, 0x1e1f ;  /* 0x001e1fff08027589 */ /* 0x000e6200000e0000 */
[----:B------:R-:W2:Y:S01]  /*137b0*/  LDC R12, c[0x0][0x2f4] ;  /* 0x0000bd00ff0c7b82 */ /* 0x000ea20000000800 */
[C---:B------:R-:W-:Y:S02]  /*137c0*/  LOP3.LUT R13, R29.reuse, 0x20, RZ, 0xfc, !PT ;  /* 0x000000201d0d7812 */ /* 0x040fe400078efcff */
[----:B------:R-:W3:Y:S01]  /*137d0*/  SHFL.IDX PT, R0, R9, RZ, 0x1e1f ;  /* 0x001e1fff09007589 */ /* 0x000ee200000e0000 */
[----:B------:R-:W-:-:S03]  /*137e0*/  LOP3.LUT R11, R29, 0x40, RZ, 0xfc, !PT ;  /* 0x000000401d0b7812 */ /* 0x000fc600078efcff */
[----:B------:R-:W4:Y:S01]  /*137f0*/  SHFL.IDX PT, R9, R9, 0x1, 0x1e1f ;  /* 0x003e1f0009097f89 */ /* 0x000f2200000e0000 */
[C---:B-1----:R-:W-:Y:S02]  /*13800*/  IADD3 R2, P1, R29.reuse, R2, RZ ;  /* 0x000000021d027210 */ /* 0x042fe40007f3e0ff */
[-C--:B--2---:R-:W-:Y:S02]  /*13810*/  ISETP.GE.AND P3, PT, R29, R12.reuse, PT ;  /* 0x0000000c1d00720c */ /* 0x084fe40003f66270 */
[----:B------:R-:W-:Y:S01]  /*13820*/  ISETP.GE.AND P2, PT, R13, R12, PT ;  /* 0x0000000c0d00720c */ /* 0x000fe20003f46270 */
[----:B---3--:R-:W-:Y:S01]  /*13830*/  IMAD.X R3, RZ, RZ, R0, P1 ;  /* 0x000000ffff037224 */ /* 0x008fe200008e0600 */
[----:B------:R-:W-:Y:S01]  /*13840*/  ISETP.LT.OR P1, PT, R7, 0x1, P3 ;  /* 0x000000010700780c */ /* 0x000fe20001f21670 */
[----:B------:R-:W-:-:S12]  /*13850*/  IMAD.IADD R0, R22, 0x1, R10 ;  /* 0x0000000116007824 */ /* 0x000fd800078e020a */
[----:B------:R-:W-:Y:S01]  /*13860*/  LDGSTS.E.BYPASS.LTC128B.128 [R0+0x9000], desc[UR54][R2.64], !P1 ;  /* 0x0900000002007fae */ /* 0x000fe2000c901d76 */
[----:B------:R-:W-:-:S13]  /*13870*/  ISETP.LT.OR P1, PT, R7, 0x1, P2 ;  /* 0x000000010700780c */ /* 0x000fda0001721670 */
[----:B------:R-:W-:Y:S01]  /*13880*/  LDGSTS.E.BYPASS.LTC128B.128 [R0+0xa000], desc[UR54][R2.64+0x20], !P1 ;  /* 0x0a00002002007fae */ /* 0x000fe2000c901d76 */
[----:B------:R-:W-:-:S04]  /*13890*/  ISETP.GE.AND P1, PT, R11, R12, PT ;  /* 0x0000000c0b00720c */ /* 0x000fc80003f26270 */
[----:B------:R-:W-:-:S13]  /*138a0*/  ISETP.LT.OR P4, PT, R7, 0x1, P1 ;  /* 0x000000010700780c */ /* 0x000fda0000f81670 */
[----:B------:R1:W-:Y:S01]  /*138b0*/  LDGSTS.E.BYPASS.LTC128B.128 [R0+0xb000], desc[UR54][R2.64+0x40], !P4 ;  /* 0x0b00004002007fae */ /* 0x0003e2000e101d76 */
[----:B------:R-:W-:-:S03]  /*138c0*/  ISETP.GE.AND P4, PT, R7, 0x41, PT ;  /* 0x000000410700780c */ /* 0x000fc60003f86270 */
[----:B-1--4-:R1:W2:Y:S10]  /*138d0*/  SHFL.IDX PT, R2, R8, 0x1, 0x1e1f ;  /* 0x003e1f0008027f89 */ /* 0x0122b400000e0000 */
.L_x_1222:
[C---:B------:R-:W-:Y:S02]  /*138e0*/  ISETP.LT.OR P3, PT, R7.reuse, 0x41, P3 ;  /* 0x000000410700780c */ /* 0x040fe40001f61670 */
[C---:B------:R-:W-:Y:S02]  /*138f0*/  ISETP.LT.OR P2, PT, R7.reuse, 0x41, P2 ;  /* 0x000000410700780c */ /* 0x040fe40001741670 */
[----:B------:R-:W-:Y:S02]  /*13900*/  ISETP.LT.OR P1, PT, R7, 0x41, P1 ;  /* 0x000000410700780c */ /* 0x000fe40000f21670 */
[----:B--2---:R-:W-:-:S05]  /*13910*/  IADD3 R2, P5, R29, R2, RZ ;  /* 0x000000021d027210 */ /* 0x004fca0007fbe0ff */
        /* <DEDUP_REMOVED lines=9> */
.L_x_1140:
        /* <DEDUP_REMOVED lines=11> */
.L_x_1141:
[----:B------:R2:W-:Y:S01]  /*13a60*/  SYNCS.ARRIVE.TRANS64.A1T0 RZ, [R4+URZ+0x19c70], RZ ;  /* 0x019c70ff04ff79a7 */ /* 0x0005e2000810003f */
[----:B------:R-:W-:Y:S05]  /*13a70*/  @!P3 BRA `(.L_x_1142) ;  /* 0x000000000004b947 */ /* 0x000fea0003800000 */
[----:B------:R-:W-:Y:S01]  /*13a80*/  BPT.TRAP 0x1 ;  /* 0x000000040000795c */ /* 0x000fe20000300000 */
.L_x_1142:
[----:B------:R-:W3:Y:S01]  /*13a90*/  SYNCS.PHASECHK.TRANS64.TRYWAIT P1, [R4+URZ+0x19c40], R26 ;  /* 0x019c401a040075a7 */ /* 0x000ee2000802017f */
[----:B------:R-:W-:Y:S04]  /*13aa0*/  BSSY B0, `(.L_x_1143) ;  /* 0x0000002000007945 */ /* 0x000fe80003800000 */
[----:B---3--:R-:W-:Y:S05]  /*13ab0*/  @!P1 BRA `(.L_x_1144) ;  /* 0x0000003c006c9947 */ /* 0x008fea0003800000 */
.L_x_1223:
[----:B------:R-:W-:Y:S05]  /*13ac0*/  BSYNC B0 ;  /* 0x0000000000007941 */ /* 0x000fea0003800000 */
.L_x_1143:
[----:B------:R-:W-:Y:S01]  /*13ad0*/  ULDC.64 UR4, c[0x0][0x300] ;  /* 0x0000c00000047ab9 */ /* 0x000fe20000000a00 */
[----:B-1----:R-:W1:Y:S01]  /*13ae0*/  LDC R8, c[0x0][0x2f4] ;  /* 0x0000bd00ff087b82 */ /* 0x002e620000000800 */
[----:B------:R-:W-:Y:S01]  /*13af0*/  IMAD R7, R20, UR4, RZ ;  /* 0x0000000414077c24 */ /* 0x000fe2000f8e02ff */
[----:B------:R-:W-:Y:S01]  /*13b00*/  ULDC.64 UR6, c[0x0][0x2e8] ;  /* 0x0000ba0000067ab9 */ /* 0x000fe20000000a00 */
[C---:B------:R-:W-:Y:S01]  /*13b10*/  IMAD.WIDE.U32 R2, R6.reuse, UR4, RZ ;  /* 0x0000000406027c25 */ /* 0x040fe2000f8e00ff */
        /* <DEDUP_REMOVED lines=13> */
[-C--:B-1----:R-:W-:Y:S02]  /*13bf0*/  ISETP.GE.AND P2, PT, R10, R8.reuse, PT ;  /* 0x000000080a00720c */ /* 0x082fe40003f46270 */
[----:B------:R-:W-:Y:S01]  /*13c00*/  IMAD R6, R18, UR5, R6 ;  /* 0x0000000512067c24 */ /* 0x000fe2000f8e0206 */
[----:B------:R-:W-:Y:S02]  /*13c10*/  IADD3 R5, P1, R2, UR6, RZ ;  /* 0x0000000602057c10 */ /* 0x000fe4000ff3e0ff */
[----:B------:R-:W-:-:S02]  /*13c20*/  ISETP.GE.AND P3, PT, R9, R8, PT ;  /* 0x000000080900720c */ /* 0x000fc40003f66270 */
[----:B------:R-:W-:Y:S02]  /*13c30*/  IADD3.X R6, R3, UR7, R6, P1, !PT ;  /* 0x0000000703067c10 */ /* 0x000fe40008ffe406 */
[----:B------:R-:W-:Y:S01]  /*13c40*/  ISETP.GE.AND P5, PT, R29, R8, PT ;  /* 0x000000081d00720c */ /* 0x000fe20003fa6270 */
[----:B------:R-:W-:-:S12]  /*13c50*/  BRA.DIV UR4, `(.L_x_1145) ;  /* 0x0000003e04187947 */ /* 0x000fd8000b800000 */
        /* <DEDUP_REMOVED lines=12> */
.L_x_1229:
        /* <DEDUP_REMOVED lines=10> */
.L_x_1146:
        /* <DEDUP_REMOVED lines=11> */
.L_x_1147:
[----:B------:R0:W-:Y:S02]  /*13e70*/  SYNCS.ARRIVE.TRANS64.A1T0 RZ, [R4+URZ+0x19c30], RZ ;  /* 0x019c30ff04ff79a7 */ /* 0x0001e4000810003f */
[----:B------:R-:W-:Y:S05]  /*13e80*/  WARPSYNC.ALL ;  /* 0x0000000000007948 */ /* 0x000fea0003800000 */
[----:B------:R-:W-:Y:S01]  /*13e90*/  ULDC.64 UR4, c[0x0][0x298] ;  /* 0x0000a60000047ab9 */ /* 0x000fe20000000a00 */
[----:B------:R-:W-:Y:S01]  /*13ea0*/  VIADD R2, R22, 0xf000 ;  /* 0x0000f00016027836 */ /* 0x000fe20000000000 */
[----:B------:R-:W-:Y:S01]  /*13eb0*/  SHF.R.S32.HI R0, RZ, 0x1f, R17 ;  /* 0x0000001fff007819 */ /* 0x000fe20000011411 */
[----:B0-23--:R-:W-:Y:S01]  /*13ec0*/  IMAD.WIDE.U32 R4, R17, UR4, RZ ;  /* 0x0000000411047c25 */ /* 0x00dfe2000f8e00ff */
[----:B------:R-:W-:Y:S01]  /*13ed0*/  BSSY B6, `(.L_x_1148) ;  /* 0x0000018000067945 */ /* 0x000fe20003800000 */
[----:B------:R-:W-:Y:S01]  /*13ee0*/  BAR.SYNC.DEFER_BLOCKING 0x8, 0x200 ;  /* 0x0208000000007b1d */ /* 0x000fe20000010000 */
[----:B------:R-:W-:Y:S01]  /*13ef0*/  LOP3.LUT P0, RZ, R2, 0x9f, RZ, 0xc0, !PT ;  /* 0x0000009f02ff7812 */ /* 0x000fe2000780c0ff */
[----:B------:R-:W-:-:S04]  /*13f00*/  IMAD R0, R0, UR4, RZ ;  /* 0x0000000400007c24 */ /* 0x000fc8000f8e02ff */
[----:B------:R-:W-:Y:S01]  /*13f10*/  IMAD R0, R17, UR5, R0 ;  /* 0x0000000511007c24 */ /* 0x000fe2000f8e0200 */
[----:B------:R0:W-:Y:S03]  /*13f20*/  STL.64 [R1+0x18], R4 ;  /* 0x0000180401007387 */ /* 0x0001e60000100a00 */
[----:B------:R-:W-:-:S04]  /*13f30*/  IMAD.IADD R17, R5, 0x1, R0 ;  /* 0x0000000105117824 */ /* 0x000fc800078e0200 */
[----:B------:R-:W-:Y:S05]  /*13f40*/  @!P0 BRA `(.L_x_1149) ;  /* 0x0000000000408947 */ /* 0x000fea0003800000 */
[----:B------:R-:W-:Y:S01]  /*13f50*/  MOV R2, 0x0 ;  /* 0x0000000000027802 */ /* 0x000fe20000000f00 */
[----:B------:R-:W-:Y:S01]  /*13f60*/  ULDC.64 UR6, c[0x4][0x98] ;  /* 0x0100260000067ab9 */ /* 0x000fe20000000a00 */
[----:B------:R-:W-:Y:S01]  /*13f70*/  ULDC.64 UR8, c[0x4][0xa0] ;  /* 0x0100280000087ab9 */ /* 0x000fe20000000a00 */
[----:B------:R-:W-:Y:S01]  /*13f80*/  ULDC.64 UR4, c[0x4][0x28] ;  /* 0x01000a0000047ab9 */ /* 0x000fe20000000a00 */
[----:B0-----:R-:W-:Y:S02]  /*13f90*/  IMAD.U32 R4, RZ, RZ, UR6 ;  /* 0x00000006ff047e24 */ /* 0x001fe4000f8e00ff */
        /* <DEDUP_REMOVED lines=11> */
.L_x_1149:
[----:B------:R-:W-:Y:S05]  /*14050*/  BSYNC B6 ;  /* 0x0000000000067941 */ /* 0x000fea0003800000 */
.L_x_1148:
[----:B------:R-:W2:Y:S01]  /*14060*/  LDL.LU.64 R20, [R1+0x18] ;  /* 0x0000180001147983 */ /* 0x000ea20000300a00 */
[----:B------:R-:W-:Y:S01]  /*14070*/  UISETP.NE.AND UP0, UPT, UR46, URZ, UPT ;  /* 0x0000003f2e00728c */ /* 0x000fe2000bf05270 */
[----:B------:R-:W-:Y:S01]  /*14080*/  LOP3.LUT P6, RZ, R23, 0x20, RZ, 0xc0, !PT ;  /* 0x0000002017ff7812 */ /* 0x000fe200078cc0ff */
[----:B------:R-:W-:Y:S01]  /*14090*/  ULDC.64 UR4, c[0x0][0x2d8] ;  /* 0x0000b60000047ab9 */ /* 0x000fe20000000a00 */
[----:B------:R1:W5:Y:S01]  /*140a0*/  LDL R10, [R1+0x14] ;  /* 0x00001400010a7983 */ /* 0x0003620000100800 */
[----:B0-----:R-:W-:Y:S01]  /*140b0*/  SHF.R.S32.HI R4, RZ, 0x1f, R19 ;  /* 0x0000001fff047819 */ /* 0x001fe20000011413 */
[----:B------:R-:W-:Y:S01]  /*140c0*/  IMAD.MOV.U32 R3, RZ, RZ, R17 ;  /* 0x000000ffff037224 */ /* 0x000fe200078e0011 */
[----:B------:R-:W-:Y:S01]  /*140d0*/  PLOP3.LUT P0, PT, PT, PT, UP0, 0x80, 0x0 ;  /* 0x000000000000781c */ /* 0x000fe20003f0f008 */
[----:B------:R-:W-:Y:S01]  /*140e0*/  IMAD R5, R28, UR4, RZ ;  /* 0x000000041c057c24 */ /* 0x000fe2000f8e02ff */
[----:B------:R-:W-:Y:S01]  /*140f0*/  SEL R4, R4, RZ, !P6 ;  /* 0x000000ff04047207 */ /* 0x000fe20007000000 */
[----:B------:R-:W0:Y:S01]  /*14100*/  LDC R9, c[0x0][0x448] ;  /* 0x00011200ff097b82 */ /* 0x000e220000000800 */
[----:B------:R-:W-:Y:S01]  /*14110*/  SEL R0, R19, RZ, !P6 ;  /* 0x000000ff13007207 */ /* 0x000fe20007000000 */
[----:B------:R-:W-:Y:S01]  /*14120*/  IMAD R5, R18, UR5, R5 ;  /* 0x0000000512057c24 */ /* 0x000fe2000f8e0205 */
[----:B------:R-:W-:Y:S01]  /*14130*/  ULDC.64 UR6, c[0x0][0x2c8] ;  /* 0x0000b20000067ab9 */ /* 0x000fe20000000a00 */
[----:B------:R-:W-:Y:S01]  /*14140*/  ULDC.64 UR8, c[0x0][0x280] ;  /* 0x0000a00000087ab9 */ /* 0x000fe20000000a00 */
[----:B------:R-:W-:Y:S01]  /*14150*/  @UP0 ULDC UR10, c[0x0][0x44c] ;  /* 0x00011300000a0ab9 */ /* 0x000fe20000000800 */
[----:B------:R-:W-:-:S02]  /*14160*/  LOP3.LUT R12, R29, 0x20, RZ, 0xfc, !PT ;  /* 0x000000201d0c7812 */ /* 0x000fc400078efcff */
[----:B------:R-:W-:Y:S01]  /*14170*/  LOP3.LUT R11, R29, 0x40, RZ, 0xfc, !PT ;  /* 0x000000401d0b7812 */ /* 0x000fe200078efcff */
[----:B--2---:R-:W-:Y:S01]  /*14180*/  IMAD.MOV.U32 R2, RZ, RZ, R20 ;  /* 0x000000ffff027224 */ /* 0x004fe200078e0014 */
[----:B------:R-:W2:Y:S03]  /*14190*/  S2R R21, SR_TID.X ;  /* 0x0000000000157919 */ /* 0x000ea60000002100 */
[----:B------:R-:W-:Y:S01]  /*141a0*/  IMAD.WIDE.U32 R2, R18, UR4, R2 ;  /* 0x0000000412027c25 */ /* 0x000fe2000f8e0002 */
[----:B------:R-:W3:Y:S01]  /*141b0*/  S2R R20, SR_TID.X ;  /* 0x0000000000147919 */ /* 0x000ee20000002100 */
[----:B------:R-:W-:Y:S02]  /*141c0*/  ULDC.64 UR4, c[0x0][0x2e0] ;  /* 0x0000b80000047ab9 */ /* 0x000fe40000000a00 */
[----:B------:R-:W-:Y:S02]  /*141d0*/  IMAD.IADD R3, R3, 0x1, R5 ;  /* 0x0000000103037824 */ /* 0x000fe400078e0205 */
[----:B------:R-:W-:-:S02]  /*141e0*/  IMAD R4, R4, UR4, RZ ;  /* 0x0000000404047c24 */ /* 0x000fc4000f8e02ff */
[----:B------:R-:W-:Y:S01]  /*141f0*/  IMAD.WIDE.U32 R2, R0, UR4, R2 ;  /* 0x0000000400027c25 */ /* 0x000fe2000f8e0002 */
[----:B------:R-:W-:-:S03]  /*14200*/  @UP0 ULDC UR4, c[0x0][0x44c] ;  /* 0x0001130000040ab9 */ /* 0x000fc60000000800 */
[----:B------:R-:W-:Y:S02]  /*14210*/  IMAD R5, R0, UR5, R4 ;  /* 0x0000000500057c24 */ /* 0x000fe4000f8e0204 */
[----:B--2---:R-:W-:Y:S01]  /*14220*/  IMAD.SHL.U32 R21, R21, 0x40, RZ ;  /* 0x0000004015157824 */ /* 0x004fe200078e00ff */
[----:B---3--:R-:W-:-:S04]  /*14230*/  LOP3.LUT R20, R20, 0x7f, RZ, 0xc0, !PT ;  /* 0x0000007f14147812 */ /* 0x008fc800078ec0ff */
[----:B------:R-:W-:Y:S02]  /*14240*/  LOP3.LUT R21, R21, 0x40, RZ, 0xc0, !PT ;  /* 0x0000004015157812 */ /* 0x000fe400078ec0ff */
[----:B------:R-:W-:-:S04]  /*14250*/  SHF.R.U32.HI R20, RZ, 0x1, R20 ;  /* 0x00000001ff147819 */ /* 0x000fc80000011614 */
[----:B------:R-:W-:-:S05]  /*14260*/  LOP3.LUT R20, R20, R21, RZ, 0xfc, !PT ;  /* 0x0000001514147212 */ /* 0x000fca00078efcff */
[----:B------:R-:W-:-:S04]  /*14270*/  VIADD R0, R20, UR39 ;  /* 0x0000002714007c36 */ /* 0x000fc80008000000 */
[----:B------:R-:W-:Y:S01]  /*14280*/  @P0 IMAD.HI.U32 R4, R0, UR4, RZ ;  /* 0x0000000400040c27 */ /* 0x000fe2000f8e00ff */
[----:B------:R-:W-:Y:S01]  /*14290*/  PLOP3.LUT P0, PT, PT, PT, UP0, 0x80, 0x0 ;  /* 0x000000000000781c */ /* 0x000fe20003f0f008 */
[----:B------:R-:W-:Y:S02]  /*142a0*/  @UP0 ULDC UR4, c[0x0][0x450] ;  /* 0x0001140000040ab9 */ /* 0x000fe40000000800 */
[----:B------:R-:W-:Y:S02]  /*142b0*/  IMAD.IADD R3, R3, 0x1, R5 ;  /* 0x0000000103037824 */ /* 0x000fe400078e0205 */
[----:B------:R-:W-:-:S08]  /*142c0*/  IMAD.MOV.U32 R5, RZ, RZ, R0 ;  /* 0x000000ffff057224 */ /* 0x000fd000078e0000 */
[----:B------:R-:W-:Y:S01]  /*142d0*/  @P0 SHF.R.U32.HI R5, RZ, UR4, R4 ;  /* 0x00000004ff050c19 */ /* 0x000fe20008011604 */
[----:B------:R-:W-:-:S03]  /*142e0*/  ULDC.64 UR4, c[0x0][0x2d0] ;  /* 0x0000b40000047ab9 */ /* 0x000fc60000000a00 */
[--C-:B------:R-:W-:Y:S01]  /*142f0*/  SHF.R.S32.HI R4, RZ, 0x1f, R5.reuse ;  /* 0x0000001fff047819 */ /* 0x100fe20000011405 */
[----:B------:R-:W-:-:S04]  /*14300*/  IMAD.MOV R6, RZ, RZ, -R5 ;  /* 0x000000ffff067224 */ /* 0x000fc800078e0a05 */
[----:B------:R-:W-:Y:S02]  /*14310*/  IMAD R4, R4, UR4, RZ ;  /* 0x0000000404047c24 */ /* 0x000fe4000f8e02ff */
[----:B0-----:R-:W-:Y:S02]  /*14320*/  IMAD R6, R9, R6, R0 ;  /* 0x0000000609067224 */ /* 0x001fe400078e0200 */
[C---:B------:R-:W-:Y:S02]  /*14330*/  IMAD R7, R5.reuse, UR5, R4 ;  /* 0x0000000505077c24 */ /* 0x040fe4000f8e0204 */
[----:B------:R-:W-:-:S04]  /*14340*/  IMAD.WIDE.U32 R4, R5, UR4, R2 ;  /* 0x0000000405047c25 */ /* 0x000fc8000f8e0002 */
[----:B------:R-:W-:Y:S01]  /*14350*/  IMAD.IADD R5, R5, 0x1, R7 ;  /* 0x0000000105057824 */ /* 0x000fe200078e0207 */
        /* <DEDUP_REMOVED lines=24> */
[----:B------:R-:W-:-:S04]  /*144e0*/  IMAD.WIDE.U32 R2, R0, UR6, R2 ;  /* 0x0000000600027c25 */ /* 0x000fc8000f8e0002 */
[----:B------:R-:W-:Y:S01]  /*144f0*/  IMAD R5, R0, UR7, R5 ;  /* 0x0000000700057c24 */ /* 0x000fe2000f8e0205 */
[----:B------:R-:W-:Y:S01]  /*14500*/  IADD3 R8, P0, R2, UR8, RZ ;  /* 0x0000000802087c10 */ /* 0x000fe2000ff1e0ff */
[----:B------:R-:W-:Y:S01]  /*14510*/  UMOV UR5, 0xffffffff ;  /* 0xffffffff00057882 */ /* 0x000fe20000000000 */
[----:B0-----:R-:W-:Y:S02]  /*14520*/  LOP3.LUT R20, R20, 0x7f, RZ, 0xc0, !PT ;  /* 0x0000007f14147812 */ /* 0x001fe400078ec0ff */
[----:B------:R-:W-:Y:S02]  /*14530*/  IADD3.X R7, R3, UR9, R5, P0, !PT ;  /* 0x0000000903077c10 */ /* 0x000fe400087fe405 */
[----:B------:R-:W-:Y:S02]  /*14540*/  ISETP.GE.AND P3, PT, R29, UR4, PT ;  /* 0x000000041d007c0c */ /* 0x000fe4000bf66270 */
[----:B------:R-:W-:Y:S02]  /*14550*/  ISETP.GE.AND P2, PT, R12, UR4, PT ;  /* 0x000000040c007c0c */ /* 0x000fe4000bf46270 */
[----:B------:R-:W-:-:S02]  /*14560*/  ISETP.GE.AND P0, PT, R11, UR4, PT ;  /* 0x000000040b007c0c */ /* 0x000fc4000bf06270 */
[----:B------:R-:W-:Y:S01]  /*14570*/  SHF.R.U32.HI R17, RZ, 0x1, R20 ;  /* 0x00000001ff117819 */ /* 0x000fe20000011614 */
[----:B-1----:R-:W-:Y:S10]  /*14580*/  BRA.DIV UR5, `(.L_x_1150) ;  /* 0x0000003605707947 */ /* 0x002ff4000b800000 */
[----:B------:R-:W0:Y:S01]  /*14590*/  SHFL.IDX PT, R3, R6, RZ, 0x1e1f ;  /* 0x001e1fff06037589 */ /* 0x000e2200000e0000 */
[----:B------:R-:W-:Y:S02]  /*145a0*/  IMAD R0, R9, UR37, RZ ;  /* 0x0000002509007c24 */ /* 0x000fe4000f8e02ff */
[----:B------:R-:W-:Y:S01]  /*145b0*/  VIADD R5, R17, UR39 ;  /* 0x0000002711057c36 */ /* 0x000fe20008000000 */
        /* <DEDUP_REMOVED lines=20> */
[----:B0---4-:R0:W1:Y:S02]  /*14700*/  SHFL.IDX PT, R2, R8, RZ, 0x1e1f ;  /* 0x001e1fff08027589 */ /* 0x01106400000e0000 */
.L_x_1236:
        /* <DEDUP_REMOVED lines=12> */
.L_x_1152:
[----:B------:R-:W-:Y:S05]  /*147d0*/  BSYNC B0 ;  /* 0x0000000000007941 */ /* 0x000fea0003800000 */
.L_x_1151:
[----:B------:R-:W-:Y:S01]  /*147e0*/  NOP ;  /* 0x0000000000007918 */ /* 0x000fe20000000000 */
[----:B------:R-:W-:-:S13]  /*147f0*/  PLOP3.LUT P0, PT, PT, PT, PT, 0x80, 0x0 ;  /* 0x000000000000781c */ /* 0x000fda0003f0f070 */
.L_x_1153:
        /* <DEDUP_REMOVED lines=18> */
.L_x_1237:
[----:B------:R-:W-:Y:S05]  /*14920*/  BSYNC B0 ;  /* 0x0000000000007941 */ /* 0x000fea0003800000 */
.L_x_1154:
[----:B------:R-:W-:-:S04]  /*14930*/  UIADD3 UR4, UR41, -0x2, URZ ;  /* 0xfffffffe29047890 */ /* 0x000fc8000fffe03f */
[----:B------:R-:W-:-:S06]  /*14940*/  UISETP.GE.AND UP0, UPT, UR4, UR42, UPT ;  /* 0x0000002a0400728c */ /* 0x000fcc000bf06270 */
[----:B------:R-:W-:-:S13]  /*14950*/  PLOP3.LUT P0, PT, PT, PT, UP0, 0x80, 0x0 ;  /* 0x000000000000781c */ /* 0x000fda0003f0f008 */
[----:B------:R-:W-:Y:S05]  /*14960*/  @!P0 BRA `(.L_x_1156) ;  /* 0x0000001000148947 */ /* 0x000fea0003800000 */
[----:B------:R-:W-:Y:S02]  /*14970*/  IMAD.MOV.U32 R4, RZ, RZ, R24 ;  /* 0x000000ffff047224 */ /* 0x000fe400078e0018 */
[----:B------:R-:W-:Y:S02]  /*14980*/  IMAD.MOV.U32 R5, RZ, RZ, R25 ;  /* 0x000000ffff057224 */ /* 0x000fe400078e0019 */
[----:B------:R-:W-:-:S07]  /*14990*/  IMAD.U32 R20, RZ, RZ, UR4 ;  /* 0x00000004ff147e24 */ /* 0x000fce000f8e00ff */
.L_x_1176:
[----:B0-2---:R-:W2:Y:S01]  /*149a0*/  LDL R8, [R1] ;  /* 0x0000000001087983 */ /* 0x005ea20000100800 */
[----:B------:R-:W0:Y:S01]  /*149b0*/  LDC R3, c[0x0][0x430] ;  /* 0x00010c00ff037b82 */ /* 0x000e220000000800 */
[----:B-1----:R-:W1:Y:S01]  /*149c0*/  S2R R2, SR_TID.X ;  /* 0x0000000000027919 */ /* 0x002e620000002100 */
[----:B0-----:R-:W-:Y:S02]  /*149d0*/  ISETP.NE.AND P0, PT, R3, 0x1, PT ;  /* 0x000000010300780c */ /* 0x001fe40003f05270 */
[----:B-1----:R-:W-:-:S11]  /*149e0*/  LOP3.LUT R0, R2, 0x7f, RZ, 0xc0, !PT ;  /* 0x0000007f02007812 */ /* 0x002fd600078ec0ff */
[----:B------:R-:W0:Y:S01]  /*149f0*/  @P0 LDC R6, c[0x0][0x434] ;  /* 0x00010d00ff060b82 */ /* 0x000e220000000800 */
[----:B------:R-:W-:Y:S01]  /*14a00*/  SHF.R.U32.HI R3, RZ, 0x1, R0 ;  /* 0x00000001ff037819 */ /* 0x000fe20000011600 */
[----:B------:R-:W-:-:S06]  /*14a10*/  IMAD.SHL.U32 R2, R2, 0x40, RZ ;  /* 0x0000004002027824 */ /* 0x000fcc00078e00ff */
[----:B------:R-:W1:Y:S01]  /*14a20*/  @P0 LDC R0, c[0x0][0x438] ;  /* 0x00010e00ff000b82 */ /* 0x000e620000000800 */
[----:B------:R-:W-:Y:S01]  /*14a30*/  IMAD R3, R20, 0x80, R3 ;  /* 0x0000008014037824 */ /* 0x000fe200078e0203 */
[----:B------:R-:W-:-:S04]  /*14a40*/  LOP3.LUT R2, R2, 0x40, RZ, 0xc0, !PT ;  /* 0x0000004002027812 */ /* 0x000fc800078ec0ff */
[----:B------:R-:W-:-:S05]  /*14a50*/  IADD3 R3, R2, UR36, R3 ;  /* 0x0000002402037c10 */ /* 0x000fca000fffe003 */
[----:B------:R-:W-:Y:S02]  /*14a60*/  IMAD.MOV.U32 R2, RZ, RZ, R3 ;  /* 0x000000ffff027224 */ /* 0x000fe400078e0003 */
[----:B0-----:R-:W-:Y:S01]  /*14a70*/  @P0 IMAD.HI.U32 R6, R3, R6, RZ ;  /* 0x0000000603060227 */ /* 0x001fe200078e00ff */
[----:B------:R-:W-:Y:S05]  /*14a80*/  YIELD ;  /* 0x0000000000007946 */ /* 0x000fea0003800000 */
[----:B------:R-:W-:Y:S01]  /*14a90*/  ULDC UR4, c[0x0][0x430] ;  /* 0x00010c0000047ab9 */ /* 0x000fe20000000800 */
[----:B-1----:R-:W-:-:S05]  /*14aa0*/  @P0 SHF.R.U32.HI R2, RZ, R0, R6 ;  /* 0x00000000ff020219 */ /* 0x002fca0000011606 */
[----:B------:R-:W-:-:S04]  /*14ab0*/  IMAD.MOV R7, RZ, RZ, -R2 ;  /* 0x000000ffff077224 */ /* 0x000fc800078e0a02 */
[----:B------:R-:W-:Y:S01]  /*14ac0*/  IMAD R7, R7, UR4, R3 ;  /* 0x0000000407077c24 */ /* 0x000fe2000f8e0203 */
[----:B------:R-:W-:Y:S01]  /*14ad0*/  ULDC.64 UR4, c[0x0][0x428] ;  /* 0x00010a0000047ab9 */ /* 0x000fe20000000a00 */
[----:B------:R-:W-:-:S03]  /*14ae0*/  SHF.R.S32.HI R3, RZ, 0x1f, R2 ;  /* 0x0000001fff037819 */ /* 0x000fc60000011402 */
[----:B------:R-:W-:-:S04]  /*14af0*/  IMAD.WIDE.U32 R2, R27, UR4, R2 ;  /* 0x000000041b027c25 */ /* 0x000fc8000f8e0002 */
[----:B--2---:R-:W-:-:S04]  /*14b00*/  IMAD R0, R8, UR4, RZ ;  /* 0x0000000408007c24 */ /* 0x004fc8000f8e02ff */
[----:B------:R-:W-:Y:S01]  /*14b10*/  IMAD R0, R27, UR5, R0 ;  /* 0x000000051b007c24 */ /* 0x000fe2000f8e0200 */
[----:B------:R-:W-:Y:S02]  /*14b20*/  ULDC.64 UR4, c[0x0][0x418] ;  /* 0x0001060000047ab9 */ /* 0x000fe40000000a00 */
[----:B------:R-:W-:Y:S01]  /*14b30*/  LEA R8, P0, R2, UR4, 0x2 ;  /* 0x0000000402087c11 */ /* 0x000fe2000f8010ff */
[----:B------:R-:W-:-:S05]  /*14b40*/  IMAD.IADD R0, R0, 0x1, R3 ;  /* 0x0000000100007824 */ /* 0x000fca00078e0203 */
[----:B------:R-:W-:-:S05]  /*14b50*/  LEA.HI.X R9, R2, UR5, R0, 0x2, P0 ;  /* 0x0000000502097c11 */ /* 0x000fca00080f1400 */
[----:B------:R-:W2:Y:S01]  /*14b60*/  LDG.E R8, desc[UR54][R8.64] ;  /* 0x0000003608087981 */ /* 0x000ea2000c1e1900 */
[----:B------:R-:W-:Y:S02]  /*14b70*/  IMAD.U32 R10, RZ, RZ, UR43 ;  /* 0x0000002bff0a7e24 */ /* 0x000fe4000f8e00ff */
[----:B------:R-:W-:-:S03]  /*14b80*/  VIADD R24, R4, 0x1 ;  /* 0x0000000104187836 */ /* 0x000fc60000000000 */
[----:B------:R-:W-:Y:S02]  /*14b90*/  ISETP.NE.AND P2, PT, R10, 0x3, PT ;  /* 0x000000030a00780c */ /* 0x000fe40003f45270 */
[----:B------:R-:W-:Y:S01]  /*14ba0*/  ISETP.NE.AND P0, PT, R24, 0x2, PT ;  /* 0x000000021800780c */ /* 0x000fe20003f05270 */
[----:B------:R-:W-:-:S03]  /*14bb0*/  IMAD.MOV.U32 R0, RZ, RZ, R20 ;  /* 0x000000ffff007224 */ /* 0x000fc600078e0014 */
[----:B------:R-:W-:Y:S01]  /*14bc0*/  SEL R25, RZ, 0x1, P0 ;  /* 0x00000001ff197807 */ /* 0x000fe20000000000 */
[----:B------:R-:W-:Y:S01]  /*14bd0*/  VIADD R20, R20, 0xffffffff ;  /* 0xffffffff14147836 */ /* 0x000fe20000000000 */
[----:B------:R-:W-:Y:S02]  /*14be0*/  ISETP.GT.AND P1, PT, R0, UR42, PT ;  /* 0x0000002a00007c0c */ /* 0x000fe4000bf24270 */
[----:B------:R-:W-:Y:S02]  /*14bf0*/  SEL R24, R24, RZ, P0 ;  /* 0x000000ff18187207 */ /* 0x000fe40000000000 */
[----:B------:R-:W-:Y:S02]  /*14c00*/  LOP3.LUT R25, R5, R25, RZ, 0x3c, !PT ;  /* 0x0000001905197212 */ /* 0x000fe400078e3cff */
[----:B--2---:R-:W-:Y:S01]  /*14c10*/  SHF.R.S32.HI R17, RZ, 0x1f, R8 ;  /* 0x0000001fff117819 */ /* 0x004fe20000011408 */
[----:B------:R-:W-:Y:S06]  /*14c20*/  @!P2 BRA `(.L_x_1157) ;  /* 0x000000000004a947 */ /* 0x000fec0003800000 */
[----:B------:R-:W-:Y:S01]  /*14c30*/  BPT.TRAP 0x1 ;  /* 0x000000040000795c */ /* 0x000fe20000300000 */
.L_x_1157:
[----:B------:R-:W-:Y:S01]  /*14c40*/  IMAD R0, R24, 0x8, R22 ;  /* 0x0000000818007824 */ /* 0x000fe200078e0216 */
[----:B------:R-:W-:Y:S01]  /*14c50*/  SHF.L.U32 R10, R25, 0x1f, RZ ;  /* 0x0000001f190a7819 */ /* 0x000fe200000006ff */
[----:B------:R-:W-:Y:S01]  /*14c60*/  BSSY B0, `(.L_x_1158) ;  /* 0x0000004000007945 */ /* 0x000fe20003800000 */
[----:B------:R-:W-:Y:S02]  /*14c70*/  SHF.R.S32.HI R9, RZ, 0x1f, R7 ;  /* 0x0000001fff097819 */ /* 0x000fe40000011407 */
[----:B------:R-:W0:Y:S02]  /*14c80*/  SYNCS.PHASECHK.TRANS64.TRYWAIT P0, [R0+URZ+0x19c80], R10 ;  /* 0x019c800a000075a7 */ /* 0x000e24000800017f */
[----:B0-----:R-:W-:Y:S05]  /*14c90*/  @!P0 BRA `(.L_x_1159) ;  /* 0x0000003000b08947 */ /* 0x001fea0003800000 */
.L_x_1238:
[----:B------:R-:W-:Y:S05]  /*14ca0*/  BSYNC B0 ;  /* 0x0000000000007941 */ /* 0x000fea0003800000 */
.L_x_1158:
        /* <DEDUP_REMOVED lines=16> */
[----:B------:R-:W-:Y:S01]  /*14db0*/  IMAD.IADD R3, R3, 0x1, R6 ;  /* 0x0000000103037824 */ /* 0x000fe200078e0206 */
[-C--:B-1----:R-:W-:Y:S01]  /*14dc0*/  ISETP.GE.AND P2, PT, R13, R11.reuse, PT ;  /* 0x0000000b0d00720c */ /* 0x082fe20003f46270 */
[----:B------:R-:W-:Y:S01]  /*14dd0*/  IMAD R26, R18, UR5, R26 ;  /* 0x00000005121a7c24 */ /* 0x000fe2000f8e021a */
[-C--:B------:R-:W-:Y:S01]  /*14de0*/  ISETP.GE.AND P3, PT, R12, R11.reuse, PT ;  /* 0x0000000b0c00720c */ /* 0x080fe20003f66270 */
[----:B------:R-:W-:Y:S01]  /*14df0*/  IMAD.WIDE.U32 R2, R18, UR4, R2 ;  /* 0x0000000412027c25 */ /* 0x000fe2000f8e0002 */
[----:B------:R-:W-:Y:S01]  /*14e00*/  UMOV UR4, 0xffffffff ;  /* 0xffffffff00047882 */ /* 0x000fe20000000000 */
[----:B------:R-:W-:-:S02]  /*14e10*/  ISETP.GE.AND P4, PT, R29, R11, PT ;  /* 0x0000000b1d00720c */ /* 0x000fc40003f86270 */
        /* <DEDUP_REMOVED lines=14> */
.L_x_1244:
        /* <DEDUP_REMOVED lines=10> */
.L_x_1161:
        /* <DEDUP_REMOVED lines=11> */
.L_x_1162:
[----:B------:R2:W-:Y:S01]  /*15050*/  SYNCS.ARRIVE.TRANS64.A1T0 RZ, [R0+URZ+0x19c70], RZ ;  /* 0x019c70ff00ff79a7 */ /* 0x0005e2000810003f */
[----:B------:R-:W-:Y:S05]  /*15060*/  @!P3 BRA `(.L_x_1163) ;  /* 0x000000000004b947 */ /* 0x000fea0003800000 */
[----:B------:R-:W-:Y:S01]  /*15070*/  BPT.TRAP 0x1 ;  /* 0x000000040000795c */ /* 0x000fe20000300000 */
.L_x_1163:
[----:B------:R-:W3:Y:S01]  /*15080*/  SYNCS.PHASECHK.TRANS64.TRYWAIT P0, [R0+URZ+0x19c40], R10 ;  /* 0x019c400a000075a7 */ /* 0x000ee2000800017f */
[----:B------:R-:W-:Y:S04]  /*15090*/  BSSY B0, `(.L_x_1164) ;  /* 0x0000002000007945 */ /* 0x000fe80003800000 */
[----:B---3--:R-:W-:Y:S05]  /*150a0*/  @!P0 BRA `(.L_x_1165) ;  /* 0x00000030005c8947 */ /* 0x008fea0003800000 */
.L_x_1245:
[----:B------:R-:W-:Y:S05]  /*150b0*/  BSYNC B0 ;  /* 0x0000000000007941 */ /* 0x000fea0003800000 */
.L_x_1164:
        /* <DEDUP_REMOVED lines=34> */
.L_x_1251:
        /* <DEDUP_REMOVED lines=10> */
.L_x_1167:
        /* <DEDUP_REMOVED lines=11> */
.L_x_1168:
[----:B------:R2:W-:Y:S02]  /*15430*/  SYNCS.ARRIVE.TRANS64.A1T0 RZ, [R0+URZ+0x19c30], RZ ;  /* 0x019c30ff00ff79a7 */ /* 0x0005e4000810003f */
[----:B--23--:R-:W-:-:S05]  /*15440*/  IMAD.U32 R0, RZ, RZ, UR44 ;  /* 0x0000002cff007e24 */ /* 0x00cfca000f8e00ff */
[----:B------:R-:W-:-:S13]  /*15450*/  ISETP.NE.AND P0, PT, R0, 0x3, PT ;  /* 0x000000030000780c */ /* 0x000fda0003f05270 */
[----:B------:R-:W-:Y:S05]  /*15460*/  @!P0 BRA `(.L_x_1169) ;  /* 0x0000000000048947 */ /* 0x000fea0003800000 */
[----:B------:R-:W-:Y:S01]  /*15470*/  BPT.TRAP 0x1 ;  /* 0x000000040000795c */ /* 0x000fe20000300000 */
.L_x_1169:
[----:B------:R-:W-:Y:S01]  /*15480*/  LOP3.LUT R0, R5, 0x1, RZ, 0x3c, !PT ;  /* 0x0000000105007812 */ /* 0x000fe200078e3cff */
[----:B------:R-:W-:Y:S01]  /*15490*/  IMAD R2, R4, 0x8, R22 ;  /* 0x0000000804027824 */ /* 0x000fe200078e0216 */
[----:B------:R-:W-:Y:S02]  /*154a0*/  BSSY B0, `(.L_x_1170) ;  /* 0x0000004000007945 */ /* 0x000fe40003800000 */
[----:B------:R-:W-:-:S04]  /*154b0*/  SHF.L.U32 R0, R0, 0x1f, RZ ;  /* 0x0000001f00007819 */ /* 0x000fc800000006ff */
[----:B------:R-:W0:Y:S02]  /*154c0*/  SYNCS.PHASECHK.TRANS64.TRYWAIT P2, [R2+URZ+0x19c70], R0 ;  /* 0x019c7000020075a7 */ /* 0x000e24000804017f */
[----:B0-----:R-:W-:Y:S05]  /*154d0*/  @!P2 BRA `(.L_x_1171) ;  /* 0x0000002c00fca947 */ /* 0x001fea0003800000 */
.L_x_1252:
[----:B------:R-:W-:Y:S05]  /*154e0*/  BSYNC B0 ;  /* 0x0000000000007941 */ /* 0x000fea0003800000 */
.L_x_1170:
[----:B------:R-:W-:-:S05]  /*154f0*/  IMAD.U32 R3, RZ, RZ, UR43 ;  /* 0x0000002bff037e24 */ /* 0x000fca000f8e00ff */
[----:B------:R-:W-:-:S13]  /*15500*/  ISETP.NE.AND P2, PT, R3, 0x3, PT ;  /* 0x000000030300780c */ /* 0x000fda0003f45270 */
[----:B------:R-:W-:Y:S05]  /*15510*/  @!P2 BRA `(.L_x_1172) ;  /* 0x000000000004a947 */ /* 0x000fea0003800000 */
[----:B------:R-:W-:Y:S01]  /*15520*/  BPT.TRAP 0x1 ;  /* 0x000000040000795c */ /* 0x000fe20000300000 */
.L_x_1172:
[----:B0-----:R-:W-:Y:S01]  /*15530*/  SHF.L.U32 R0, R5, 0x1f, RZ ;  /* 0x0000001f05007819 */ /* 0x001fe200000006ff */
[----:B------:R-:W-:-:S03]  /*15540*/  IMAD R3, R4, 0x3000, RZ ;  /* 0x0000300004037824 */ /* 0x000fc600078e02ff */
[----:B------:R-:W0:Y:S02]  /*15550*/  SYNCS.PHASECHK.TRANS64.TRYWAIT P2, [R2+URZ+0x19c60], R0 ;  /* 0x019c6000020075a7 */ /* 0x000e24000804017f */
[----:B0-----:R-:W-:Y:S05]  /*15560*/  @!P2 BRA `(.L_x_1173) ;  /* 0x0000002c00eca947 */ /* 0x001fea0003800000 */
.L_x_1253:
[----:B------:R-:W0:Y:S04]  /*15570*/  LDL R4, [R1+0x10] ;  /* 0x0000100001047983 */ /* 0x000e280000100800 */
[----:B------:R-:W2:Y:S01]  /*15580*/  LDL R10, [R1+0xc] ;  /* 0x00000c00010a7983 */ /* 0x000ea20000100800 */
[----:B------:R-:W-:Y:S05]  /*15590*/  WARPSYNC.ALL ;  /* 0x0000000000007948 */ /* 0x000fea0003800000 */
[----:B------:R-:W3:Y:S02]  /*155a0*/  S2R R12, SR_TID.X ;  /* 0x00000000000c7919 */ /* 0x000ee40000002100 */
[----:B---3--:R-:W-:Y:S01]  /*155b0*/  LOP3.LUT P2, RZ, R12, 0x4, RZ, 0xc0, !PT ;  /* 0x000000040cff7812 */ /* 0x008fe2000784c0ff */
[----:B------:R-:W-:-:S05]  /*155c0*/  IMAD.MOV.U32 R12, RZ, RZ, 0x40 ;  /* 0x00000040ff0c7424 */ /* 0x000fca00078e00ff */
[----:B------:R-:W-:Y:S02]  /*155d0*/  SEL R12, R12, 0xffffffc0, !P2 ;  /* 0xffffffc00c0c7807 */ /* 0x000fe40005000000 */
[C---:B0-----:R-:W-:Y:S02]  /*155e0*/  LOP3.LUT R0, R3.reuse, R4, RZ, 0xfc, !PT ;  /* 0x0000000403007212 */ /* 0x041fe400078efcff */
        /* <DEDUP_REMOVED lines=21> */
[----:B------:R-:W2:Y:S01]  /*15740*/  LDSM.16.MT88.4 R4, [R0+0x9800] ;  /* 0x009800000004783b */ /* 0x000ea20000004200 */
[----:B0-----:R-:W-:Y:S01]  /*15750*/  IADD3 R3, R12, 0x3000, R3 ;  /* 0x000030000c037810 */ /* 0x001fe20007ffe003 */
[----:B------:R-:W-:-:S05]  /*15760*/  IMAD.U32 R12, RZ, RZ, UR43 ;  /* 0x0000002bff0c7e24 */ /* 0x000fca000f8e00ff */
[----:B------:R-:W-:Y:S02]  /*15770*/  ISETP.NE.AND P2, PT, R12, 0x3, PT ;  /* 0x000000030c00780c */ /* 0x000fe40003f45270 */
[C-C-:B--2---:R-:W-:Y:S02]  /*15780*/  PRMT R8, R4.reuse, 0x6420, R5.reuse ;  /* 0x0000642004087816 */ /* 0x144fe40000000005 */
        /* <DEDUP_REMOVED lines=24> */
.L_x_1174:
[----:B--2---:R2:W-:Y:S01]  /*15910*/  SYNCS.ARRIVE.TRANS64.A1T0 RZ, [R2+URZ+0x19c50], RZ ;  /* 0x019c50ff02ff79a7 */ /* 0x0045e2000810003f */
[----:B------:R-:W-:Y:S06]  /*15920*/  BAR.SYNC.DEFER_BLOCKING 0x2, 0x80 ;  /* 0x0082000000007b1d */ /* 0x000fec0000010000 */
[----:B------:R-:W-:Y:S05]  /*15930*/  @!P0 BRA `(.L_x_1175) ;  /* 0x0000000000048947 */ /* 0x000fea0003800000 */
[----:B------:R-:W-:Y:S01]  /*15940*/  BPT.TRAP 0x1 ;  /* 0x000000040000795c */ /* 0x000fe20000300000 */
.L_x_1175:
[----:B------:R-:W3:Y:S01]  /*15950*/  LDL R0, [R1+0x4] ;  /* 0x0000040001007983 */ /* 0x000ee20000100800 */
[----:B--2---:R-:W-:Y:S02]  /*15960*/  VIADD R2, R2, 0x19c80 ;  /* 0x00019c8002027836 */ /* 0x004fe40000000000 */
[----:B------:R-:W-:Y:S02]  /*15970*/  IMAD.MOV.U32 R4, RZ, RZ, R24 ;  /* 0x000000ffff047224 */ /* 0x000fe400078e0018 */
[----:B------:R-:W-:Y:S01]  /*15980*/  IMAD.MOV.U32 R5, RZ, RZ, R25 ;  /* 0x000000ffff057224 */ /* 0x000fe200078e0019 */
[----:B---3--:R-:W-:-:S04]  /*15990*/  PRMT R2, R0, 0x654, R2 ;  /* 0x0000065400027816 */ /* 0x008fc80000000002 */
[----:B------:R2:W-:Y:S01]  /*159a0*/  SYNCS.ARRIVE.TRANS64.RED.A1T0 RZ, [R2+URZ], RZ ;  /* 0x000000ff02ff79a7 */ /* 0x0005e2000810043f */
[----:B------:R-:W-:Y:S05]  /*159b0*/  @P1 BRA `(.L_x_1176) ;  /* 0xffffffec00f81947 */ /* 0x000fea000383ffff */
.L_x_1156:
[----:B-1----:R-:W2:Y:S01]  /*159c0*/  S2R R0, SR_TID.X ;  /* 0x0000000000007919 */ /* 0x002ea20000002100 */
[----:B------:R-:W-:Y:S01]  /*159d0*/  BSSY B0, `(.L_x_1177) ;  /* 0x0000012000007945 */ /* 0x000fe20003800000 */
[----:B--2---:R-:W-:Y:S01]  /*159e0*/  LOP3.LUT R2, R0, 0x7f, RZ, 0xc0, !PT ;  /* 0x0000007f00027812 */ /* 0x004fe200078ec0ff */
[----:B------:R-:W-:-:S03]  /*159f0*/  IMAD.U32 R0, RZ, RZ, UR44 ;  /* 0x0000002cff007e24 */ /* 0x000fc6000f8e00ff */
[----:B------:R-:W-:Y:S02]  /*15a00*/  ISETP.NE.AND P1, PT, R2, RZ, PT ;  /* 0x000000ff0200720c */ /* 0x000fe40003f25270 */
[----:B------:R-:W-:-:S11]  /*15a10*/  ISETP.NE.AND P0, PT, R0, 0x3, PT ;  /* 0x000000030000780c */ /* 0x000fd60003f05270 */
[----:B------:R-:W-:Y:S05]  /*15a20*/  @P1 BRA `(.L_x_1178) ;  /* 0x0000000000301947 */ /* 0x000fea0003800000 */
[----:B------:R-:W1:Y:S01]  /*15a30*/  S2R R5, SR_LANEID ;  /* 0x0000000000057919 */ /* 0x000e620000000000 */
[----:B------:R-:W-:Y:S01]  /*15a40*/  VOTEU.ANY UR4, UPT, PT ;  /* 0x0000000000047886 */ /* 0x000fe200038e0100 */
[----:B0-----:R-:W0:Y:S01]  /*15a50*/  LDC.64 R2, c[0x0][0xc60] ;  /* 0x00031800ff027b82 */ /* 0x001e220000000a00 */
[----:B------:R-:W1:Y:S02]  /*15a60*/  FLO.U32 R0, UR4 ;  /* 0x0000000400007d00 */ /* 0x000e6400080e0000 */
[----:B-1----:R-:W-:-:S06]  /*15a70*/  ISETP.EQ.U32.AND P1, PT, R0, R5, PT ;  /* 0x000000050000720c */ /* 0x002fcc0003f22070 */
[----:B------:R-:W0:Y:S07]  /*15a80*/  POPC R5, UR4 ;  /* 0x0000000400057d09 */ /* 0x000e2e0008000000 */
[----:B0-----:R-:W2:Y:S01]  /*15a90*/  @P1 ATOMG.E.ADD.STRONG.GPU PT, R3, desc[UR54][R2.64], R5 ;  /* 0x00000005020319a8 */ /* 0x001ea200081ee1f6 */
[----:B------:R-:W0:Y:S02]  /*15aa0*/  S2R R4, SR_LTMASK ;  /* 0x0000000000047919 */ /* 0x000e240000003900 */
[----:B0-----:R-:W-:-:S04]  /*15ab0*/  LOP3.LUT R4, R4, UR4, RZ, 0xc0, !PT ;  /* 0x0000000404047c12 */ /* 0x001fc8000f8ec0ff */
[----:B------:R-:W0:Y:S01]  /*15ac0*/  POPC R7, R4 ;  /* 0x0000000400077309 */ /* 0x000e220000000000 */
[----:B--2---:R-:W0:Y:S02]  /*15ad0*/  SHFL.IDX PT, R0, R3, R0, 0x1f ;  /* 0x00001f0003007589 */ /* 0x004e2400000e0000 */
[----:B0-----:R-:W-:-:S07]  /*15ae0*/  IADD3 R16, R0, UR45, R7 ;  /* 0x0000002d00107c10 */ /* 0x001fce000fffe007 */
.L_x_1178:
[----:B------:R-:W-:Y:S05]  /*15af0*/  BSYNC B0 ;  /* 0x0000000000007941 */ /* 0x000fea0003800000 */
.L_x_1177:
[----:B------:R-:W-:Y:S05]  /*15b00*/  @!P0 BRA `(.L_x_1179) ;  /* 0x0000000000048947 */ /* 0x000fea0003800000 */
[----:B------:R-:W-:Y:S01]  /*15b10*/  BPT.TRAP 0x1 ;  /* 0x000000040000795c */ /* 0x000fe20000300000 */
.L_x_1179:
[----:B------:R-:W-:Y:S01]  /*15b20*/  LOP3.LUT R0, R25, 0x1, RZ, 0x3c, !PT ;  /* 0x0000000119007812 */ /* 0x000fe200078e3cff */
[----:B0-----:R-:W-:Y:S01]  /*15b30*/  IMAD R3, R24, 0x8, R22 ;  /* 0x0000000818037824 */ /* 0x001fe200078e0216 */
[----:B------:R-:W-:Y:S02]  /*15b40*/  BSSY B0, `(.L_x_1180) ;  /* 0x0000004000007945 */ /* 0x000fe40003800000 */
[----:B------:R-:W-:-:S04]  /*15b50*/  SHF.L.U32 R0, R0, 0x1f, RZ ;  /* 0x0000001f00007819 */ /* 0x000fc800000006ff */
[----:B------:R-:W0:Y:S02]  /*15b60*/  SYNCS.PHASECHK.TRANS64.TRYWAIT P1, [R3+URZ+0x19c70], R0 ;  /* 0x019c7000030075a7 */ /* 0x000e24000802017f */
[----:B0-----:R-:W-:Y:S05]  /*15b70*/  @!P1 BRA `(.L_x_1181) ;  /* 0x00000028007c9947 */ /* 0x001fea0003800000 */
.L_x_1254:
[----:B------:R-:W-:Y:S05]  /*15b80*/  BSYNC B0 ;  /* 0x0000000000007941 */ /* 0x000fea0003800000 */
.L_x_1180:
[----:B------:R-:W-:-:S05]  /*15b90*/  IMAD.U32 R2, RZ, RZ, UR43 ;  /* 0x0000002bff027e24 */ /* 0x000fca000f8e00ff */
[----:B------:R-:W-:-:S13]  /*15ba0*/  ISETP.NE.AND P1, PT, R2, 0x3, PT ;  /* 0x000000030200780c */ /* 0x000fda0003f25270 */
[----:B------:R-:W-:Y:S05]  /*15bb0*/  @!P1 BRA `(.L_x_1182) ;  /* 0x0000000000049947 */ /* 0x000fea0003800000 */
[----:B------:R-:W-:Y:S01]  /*15bc0*/  BPT.TRAP 0x1 ;  /* 0x000000040000795c */ /* 0x000fe20000300000 */
.L_x_1182:
[----:B0-----:R-:W-:-:S04]  /*15bd0*/  SHF.L.U32 R0, R25, 0x1f, RZ ;  /* 0x0000001f19007819 */ /* 0x001fc800000006ff */
[----:B------:R-:W0:Y:S02]  /*15be0*/  SYNCS.PHASECHK.TRANS64.TRYWAIT P1, [R3+URZ+0x19c60], R0 ;  /* 0x019c6000030075a7 */ /* 0x000e24000802017f */
[----:B0-----:R-:W-:Y:S05]  /*15bf0*/  @!P1 BRA `(.L_x_1183) ;  /* 0x0000002800709947 */ /* 0x001fea0003800000 */
.L_x_1255:
        /* <DEDUP_REMOVED lines=8> */
[C---:B--2---:R-:W-:Y:S02]  /*15c80*/  LOP3.LUT R5, R2.reuse, R4, RZ, 0xfc, !PT ;  /* 0x0000000402057212 */ /* 0x044fe400078efcff */
        /* <DEDUP_REMOVED lines=50> */
.L_x_1184:
[----:B-1----:R1:W-:Y:S01]  /*15fb0*/  SYNCS.ARRIVE.TRANS64.A1T0 RZ, [R3+URZ+0x19c50], RZ ;  /* 0x019c50ff03ff79a7 */ /* 0x0023e2000810003f */
[----:B------:R-:W-:Y:S06]  /*15fc0*/  BAR.SYNC.DEFER_BLOCKING 0x2, 0x80 ;  /* 0x0082000000007b1d */ /* 0x000fec0000010000 */
[----:B------:R-:W-:Y:S05]  /*15fd0*/  @!P0 BRA `(.L_x_1185) ;  /* 0x0000000000048947 */ /* 0x000fea0003800000 */
[----:B------:R-:W-:Y:S01]  /*15fe0*/  BPT.TRAP 0x1 ;  /* 0x000000040000795c */ /* 0x000fe20000300000 */
.L_x_1185:
        /* <DEDUP_REMOVED lines=9> */
.L_x_1126:
[----:B------:R-:W-:Y:S05]  /*16080*/  BSYNC B7 ;  /* 0x0000000000077941 */ /* 0x000fea0003800000 */
.L_x_1124:
[----:B------:R-:W-:-:S13]  /*16090*/  LOP3.LUT P0, RZ, R23, 0x40, RZ, 0xc0, !PT ;  /* 0x0000004017ff7812 */ /* 0x000fda000780c0ff */
[----:B------:R-:W-:Y:S05]  /*160a0*/  @!P0 BRA `(.L_x_1186) ;  /* 0x0000000000288947 */ /* 0x000fea0003800000 */
[----:B------:R-:W2:Y:S08]  /*160b0*/  S2UR UR4, SR_CgaCtaId ;  /* 0x00000000000479c3 */ /* 0x000eb00000008800 */
[----:B------:R-:W-:Y:S01]  /*160c0*/  BAR.SYNC.DEFER_BLOCKING 0x5, 0x200 ;  /* 0x0148000000007b1d */ /* 0x000fe20000010000 */
[----:B------:R-:W-:Y:S01]  /*160d0*/  MOV R22, 0x400 ;  /* 0x0000040000167802 */ /* 0x000fe20000000f00 */
[----:B--2---:R-:W-:-:S05]  /*160e0*/  IMAD.U32 R0, RZ, RZ, UR4 ;  /* 0x00000004ff007e24 */ /* 0x004fca000f8e00ff */
[----:B------:R-:W-:Y:S01]  /*160f0*/  LEA R22, R0, R22, 0x18 ;  /* 0x0000001600167211 */ /* 0x000fe200078ec0ff */
[----:B------:R-:W-:Y:S04]  /*16100*/  STL [R1+0x4], R0 ;  /* 0x0000040001007387 */ /* 0x000fe80000100800 */
[----:B-----5:R-:W2:Y:S02]  /*16110*/  LDS.128 R16, [R22+0x19cd0] ;  /* 0x019cd00016107984 */ /* 0x020ea40000000c00 */
[----:B--2---:R-:W-:Y:S01]  /*16120*/  R2UR UR4, R17 ;  /* 0x00000000110472ca */ /* 0x004fe200000e0000 */
[----:B------:R-:W-:Y:S06]  /*16130*/  BAR.ARV 0x4, 0x200 ;  /* 0x0108000000007b1d */ /* 0x000fec0000002000 */
[----:B------:R-:W-:Y:S08]  /*16140*/  BRA `(.L_x_1187) ;  /* 0x0000000800c87947 */ /* 0x000ff00003800000 */
.L_x_1186:
[----:B------:R-:W2:Y:S01]  /*16150*/  S2R R0, SR_TID.X ;  /* 0x0000000000007919 */ /* 0x000ea20000002100 */
[----:B------:R-:W-:Y:S01]  /*16160*/  ULDC UR4, c[0x0][0xc3c] ;  /* 0x00030f0000047ab9 */ /* 0x000fe20000000800 */
[----:B------:R-:W-:Y:S01]  /*16170*/  IMAD.MOV.U32 R4, RZ, RZ, RZ ;  /* 0x000000ffff047224 */ /* 0x000fe200078e00ff */
[----:B--2---:R-:W-:-:S04]  /*16180*/  LOP3.LUT R7, R0, 0x1f, RZ, 0xc0, !PT ;  /* 0x0000001f00077812 */ /* 0x004fc800078ec0ff */
[----:B------:R-:W-:Y:S01]  /*16190*/  ISETP.NE.AND P0, PT, R7, 0x1f, PT ;  /* 0x0000001f0700780c */ /* 0x000fe20003f05270 */
[----:B------:R-:W-:-:S05]  /*161a0*/  IMAD.IADD R5, R19, 0x1, R7 ;  /* 0x0000000113057824 */ /* 0x000fca00078e0207 */
[----:B------:R-:W-:Y:S01]  /*161b0*/  ISETP.GE.OR P1, PT, R5, UR4, !P0 ;  /* 0x0000000405007c0c */ /* 0x000fe2000c726670 */
[----:B0-----:R-:W-:Y:S01]  /*161c0*/  SHFL.IDX PT, R8, R16, 0x1, 0x1f ;  /* 0x00201f0010087f89 */ /* 0x001fe200000e0000 */
[----:B------:R-:W-:Y:S01]  /*161d0*/  ISETP.GE.U32.AND P2, PT, R7, 0x2, PT ;  /* 0x000000020700780c */ /* 0x000fe20003f46070 */
[----:B------:R-:W-:-:S10]  /*161e0*/  ULDC UR4, c[0x0][0xc3c] ;  /* 0x00030f0000047ab9 */ /* 0x000fd40000000800 */
[----:B-1----:R-:W0:Y:S02]  /*161f0*/  @!P1 LDC.64 R2, c[0x0][0xc80] ;  /* 0x00032000ff029b82 */ /* 0x002e240000000a00 */
[----:B0-----:R-:W-:-:S05]  /*16200*/  @!P1 IMAD.WIDE R2, R5, 0x4, R2 ;  /* 0x0000000405029825 */ /* 0x001fca00078e0202 */
[----:B------:R-:W2:Y:S01]  /*16210*/  @!P1 LDG.E R4, desc[UR54][R2.64] ;  /* 0x0000003602049981 */ /* 0x000ea2000c1e1900 */
[C---:B------:R-:W-:Y:S02]  /*16220*/  ISETP.NE.AND P1, PT, R7.reuse, RZ, PT ;  /* 0x000000ff0700720c */ /* 0x040fe40003f25270 */
        /* <DEDUP_REMOVED lines=25> */
.L_x_1192:
[----:B------:R-:W-:-:S05]  /*163c0*/  VIADD R19, R19, 0x1f ;  /* 0x0000001f13137836 */ /* 0x000fca0000000000 */
[----:B------:R-:W-:-:S13]  /*163d0*/  ISETP.GE.AND P6, PT, R19, UR4, PT ;  /* 0x0000000413007c0c */ /* 0x000fda000bfc6270 */
[----:B------:R-:W-:Y:S05]  /*163e0*/  @P6 BRA `(.L_x_1189) ;  /* 0x0000000400e06947 */ /* 0x000fea0003800000 */
[----:B------:R-:W0:Y:S01]  /*163f0*/  S2R R2, SR_TID.X ;  /* 0x0000000000027919 */ /* 0x000e220000002100 */
[----:B------:R-:W-:Y:S01]  /*16400*/  BSSY B0, `(.L_x_1190) ;  /* 0x0000009000007945 */ /* 0x000fe20003800000 */
[----:B------:R-:W-:Y:S01]  /*16410*/  IMAD.MOV.U32 R4, RZ, RZ, RZ ;  /* 0x000000ffff047224 */ /* 0x000fe200078e00ff */
[----:B0-----:R-:W-:-:S05]  /*16420*/  LOP3.LUT R2, R2, 0x1f, RZ, 0xc0, !PT ;  /* 0x0000001f02027812 */ /* 0x001fca00078ec0ff */
[----:B------:R-:W-:-:S05]  /*16430*/  IMAD.IADD R5, R19, 0x1, R2 ;  /* 0x0000000113057824 */ /* 0x000fca00078e0202 */
[----:B------:R-:W-:-:S13]  /*16440*/  ISETP.GE.OR P6, PT, R5, UR4, !P0 ;  /* 0x0000000405007c0c */ /* 0x000fda000c7c6670 */
[----:B------:R-:W-:Y:S05]  /*16450*/  @P6 BRA `(.L_x_1191) ;  /* 0x00000000000c6947 */ /* 0x000fea0003800000 */
[----:B------:R-:W0:Y:S02]  /*16460*/  LDC.64 R2, c[0x0][0xc80] ;  /* 0x00032000ff027b82 */ /* 0x000e240000000a00 */
[----:B0-----:R-:W-:-:S05]  /*16470*/  IMAD.WIDE R2, R5, 0x4, R2 ;  /* 0x0000000405027825 */ /* 0x001fca00078e0202 */
[----:B------:R0:W5:Y:S02]  /*16480*/  LDG.E R4, desc[UR54][R2.64] ;  /* 0x0000003602047981 */ /* 0x000164000c1e1900 */
.L_x_1191:
[----:B------:R-:W-:Y:S05]  /*16490*/  BSYNC B0 ;  /* 0x0000000000007941 */ /* 0x000fea0003800000 */
.L_x_1190:
        /* <DEDUP_REMOVED lines=21> */
.L_x_1188:
[----:B------:R-:W-:-:S04]  /*165f0*/  IMAD.IADD R16, R16, 0x1, -R3 ;  /* 0x0000000110107824 */ /* 0x000fc800078e0a03 */
[----:B------:R-:W-:-:S05]  /*16600*/  IMAD R3, R7, R5, R16 ;  /* 0x0000000507037224 */ /* 0x000fca00078e0210 */
[----:B------:R-:W-:Y:S02]  /*16610*/  ISETP.GT.AND P0, PT, R3, R0, PT ;  /* 0x000000000300720c */ /* 0x000fe40003f04270 */
[----:B------:R-:W0:Y:S11]  /*16620*/  LDC.64 R2, c[0x0][0xc90] ;  /* 0x00032400ff027b82 */ /* 0x000e360000000a00 */
[----:B------:R-:W-:-:S04]  /*16630*/  VOTE.ANY R9, PT, !P0 ;  /* 0x0000000000097806 */ /* 0x000fc800040e0100 */
[----:B------:R-:W1:Y:S01]  /*16640*/  POPC R8, R9 ;  /* 0x0000000900087309 */ /* 0x000e620000000000 */
[----:B------:R-:W-:Y:S01]  /*16650*/  ISETP.NE.AND P0, PT, R9, RZ, PT ;  /* 0x000000ff0900720c */ /* 0x000fe20003f05270 */
[----:B-1----:R-:W1:Y:S01]  /*16660*/  SHFL.IDX PT, R4, R4, R8, 0x1f ;  /* 0x00001f0804047589 */ /* 0x002e6200000e0000 */
[----:B------:R-:W-:-:S04]  /*16670*/  IMAD.IADD R19, R8, 0x1, R19 ;  /* 0x0000000108137824 */ /* 0x000fc800078e0213 */
[----:B0-----:R-:W-:-:S05]  /*16680*/  IMAD.WIDE R2, R19, 0x4, R2 ;  /* 0x0000000413027825 */ /* 0x001fca00078e0202 */
[----:B------:R0:W5:Y:S02]  /*16690*/  LDG.E R6, desc[UR54][R2.64] ;  /* 0x0000003602067981 */ /* 0x000164000c1e1900 */
[----:B0-----:R-:W-:Y:S01]  /*166a0*/  IMAD.MOV.U32 R2, RZ, RZ, RZ ;  /* 0x000000ffff027224 */ /* 0x001fe200078e00ff */
[----:B-1----:R-:W-:Y:S01]  /*166b0*/  R2UR UR7, R4 ;  /* 0x00000000040772ca */ /* 0x002fe200000e0000 */
[----:B------:R-:W-:-:S14]  /*166c0*/  @!P0 BRA `(.L_x_1193) ;  /* 0x0000000000088947 */ /* 0x000fdc0003800000 */
[----:B------:R-:W-:-:S06]  /*166d0*/  VIADD R2, R8, 0xffffffff ;  /* 0xffffffff08027836 */ /* 0x000fcc0000000000 */
[----:B------:R0:W1:Y:S02]  /*166e0*/  SHFL.IDX PT, R2, R7, R2, 0x1f ;  /* 0x00001f0207027589 */ /* 0x00006400000e0000 */
.L_x_1193:
[----:B-----5:R-:W-:Y:S02]  /*166f0*/  IMAD R4, R6, UR7, RZ ;  /* 0x0000000706047c24 */ /* 0x020fe4000f8e02ff */
[----:B-1----:R-:W-:-:S03]  /*16700*/  IMAD R16, R2, R5, R16 ;  /* 0x0000000502107224 */ /* 0x002fc600078e0210 */
[----:B0-----:R-:W-:Y:S01]  /*16710*/  IABS R7, R4 ;  /* 0x0000000400077213 */ /* 0x001fe20000000000 */
[----:B------:R-:W-:-:S03]  /*16720*/  IMAD.IADD R0, R0, 0x1, -R16 ;  /* 0x0000000100007824 */ /* 0x000fc600078e0a10 */
[----:B------:R-:W0:Y:S08]  /*16730*/  I2F.RP R9, R7 ;  /* 0x0000000700097306 */ /* 0x000e300000209400 */
[----:B0-----:R-:W0:Y:S02]  /*16740*/  MUFU.RCP R9, R9 ;  /* 0x0000000900097308 */ /* 0x001e240000001000 */
[----:B0-----:R-:W-:-:S06]  /*16750*/  VIADD R10, R9, 0xffffffe ;  /* 0x0ffffffe090a7836 */ /* 0x001fcc0000000000 */
[----:B------:R-:W0:Y:S02]  /*16760*/  F2I.FTZ.U32.TRUNC.NTZ R3, R10 ;  /* 0x0000000a00037305 */ /* 0x000e24000021f000 */
        /* <DEDUP_REMOVED lines=44> */
[----:B------:R-:W-:Y:S01]  /*16a30*/  R2UR UR4, R3 ;  /* 0x00000000030472ca */ /* 0x000fe200000e0000 */
[----:B------:R-:W-:Y:S02]  /*16a40*/  IMAD R3, RZ, RZ, -UR9 ;  /* 0x80000009ff037e24 */ /* 0x000fe4000f8e02ff */
        /* <DEDUP_REMOVED lines=8> */
[----:B------:R-:W-:-:S13]  /*16ad0*/  ISETP.GE.U32.AND P0, PT, R0, R5, PT ;  /* 0x000000050000720c */ /* 0x000fda0003f06070 */
        /* <DEDUP_REMOVED lines=9> */
.L_x_1189:
[----:B------:R-:W0:Y:S01]  /*16b70*/  LDC R19, c[0x0][0xc3c] ;  /* 0x00030f00ff137b82 */ /* 0x000e220000000800 */
[----:B------:R-:W-:Y:S01]  /*16b80*/  IMAD.MOV.U32 R16, RZ, RZ, R0 ;  /* 0x000000ffff107224 */ /* 0x000fe200078e0000 */
[----:B------:R-:W-:Y:S01]  /*16b90*/  UMOV UR4, URZ ;  /* 0x0000003f00047c82 */ /* 0x000fe20008000000 */
[----:B------:R-:W-:-:S07]  /*16ba0*/  IMAD.MOV.U32 R18, RZ, RZ, RZ ;  /* 0x000000ffff127224 */ /* 0x000fce00078e00ff */
.L_x_1194:
[----:B------:R2:W3:Y:S01]  /*16bb0*/  LDL R2, [R1+0x4] ;  /* 0x0000040001027983 */ /* 0x0004e20000100800 */
[----:B------:R-:W1:Y:S02]  /*16bc0*/  S2R R0, SR_TID.X ;  /* 0x0000000000007919 */ /* 0x000e640000002100 */
[----:B-1----:R-:W-:Y:S01]  /*16bd0*/  LOP3.LUT R0, R0, 0x1f, RZ, 0xc0, !PT ;  /* 0x0000001f00007812 */ /* 0x002fe200078ec0ff */
[----:B------:R-:W-:Y:S03]  /*16be0*/  BAR.SYNC.DEFER_BLOCKING 0x4, 0x200 ;  /* 0x0108000000007b1d */ /* 0x000fe60000010000 */
[----:B------:R-:W-:Y:S01]  /*16bf0*/  ISETP.NE.AND P0, PT, R0, RZ, PT ;  /* 0x000000ff0000720c */ /* 0x000fe20003f05270 */
[----:B-----5:R-:W-:-:S12]  /*16c00*/  IMAD.U32 R17, RZ, RZ, UR4 ;  /* 0x00000004ff117e24 */ /* 0x020fd8000f8e00ff */
[----:B------:R-:W-:Y:S01]  /*16c10*/  @!P0 MOV R0, 0x400 ;  /* 0x0000040000008802 */ /* 0x000fe20000000f00 */
[----:B---3--:R-:W1:Y:S03]  /*16c20*/  @!P0 S2R R2, SR_CgaCtaId ;  /* 0x0000000000028919 */ /* 0x008e660000008800 */
[----:B-1----:R-:W-:Y:S01]  /*16c30*/  @!P0 LEA R22, R2, R0, 0x18 ;  /* 0x0000000002168211 */ /* 0x002fe200078ec0ff */
[----:B------:R2:W-:Y:S04]  /*16c40*/  @!P0 STL [R1+0x4], R2 ;  /* 0x0000040201008387 */ /* 0x0005e80000100800 */
[----:B0-----:R2:W-:Y:S01]  /*16c50*/  @!P0 STS.128 [R22+0x19cd0], R16 ;  /* 0x019cd01016008388 */ /* 0x0015e20000000c00 */
[----:B------:R-:W-:Y:S06]  /*16c60*/  BAR.ARV 0x5, 0x200 ;  /* 0x0148000000007b1d */ /* 0x000fec0000002000 */
.L_x_1187:
[----:B------:R-:W-:Y:S02]  /*16c70*/  ULDC UR5, c[0x0][0xc3c] ;  /* 0x00030f0000057ab9 */ /* 0x000fe40000000800 */
[----:B------:R-:W-:-:S13]  /*16c80*/  ISETP.GE.AND P0, PT, R19, UR5, PT ;  /* 0x0000000513007c0c */ /* 0x000fda000bf06270 */
[----:B------:R-:W-:Y:S05]  /*16c90*/  @!P0 BRA `(.L_x_1195) ;  /* 0xffffffb400748947 */ /* 0x000fea000383ffff */
.L_x_1114:
[----:B------:R-:W3:Y:S01]  /*16ca0*/  LDL.LU R0, [R1+0x20] ;  /* 0x0000200001007983 */ /* 0x000ee20000300800 */
[----:B------:R-:W-:Y:S01]  /*16cb0*/  BSSY B0, `(.L_x_1196) ;  /* 0x000000b000007945 */ /* 0x000fe20003800000 */
[----:B------:R-:W4:Y:S01]  /*16cc0*/  S2R R5, SR_CgaCtaId ;  /* 0x0000000000057919 */ /* 0x000f220000008800 */
[----:B---3--:R-:W-:-:S05]  /*16cd0*/  VIADD R0, R0, 0x1 ;  /* 0x0000000100007836 */ /* 0x008fca0000000000 */
[----:B0-2---:R-:W-:-:S04]  /*16ce0*/  LEA.HI R2, R0, R0, RZ, 0x1 ;  /* 0x0000000000027211 */ /* 0x005fc800078f08ff */
[----:B-1----:R-:W-:Y:S02]  /*16cf0*/  LOP3.LUT R3, R2, 0xfffffffe, RZ, 0xc0, !PT ;  /* 0xfffffffe02037812 */ /* 0x002fe400078ec0ff */
[----:B------:R-:W-:-:S03]  /*16d00*/  MOV R2, 0x400 ;  /* 0x0000040000027802 */ /* 0x000fc60000000f00 */
[----:B------:R-:W-:Y:S01]  /*16d10*/  IMAD.IADD R0, R0, 0x1, -R3 ;  /* 0x0000000100007824 */ /* 0x000fe200078e0a03 */
[----:B----4-:R-:W-:-:S04]  /*16d20*/  LEA R5, R5, R2, 0x18 ;  /* 0x0000000205057211 */ /* 0x010fc800078ec0ff */
[----:B------:R-:W-:-:S04]  /*16d30*/  SHF.L.U32 R0, R0, 0x1f, RZ ;  /* 0x0000001f00007819 */ /* 0x000fc800000006ff */
[----:B------:R-:W0:Y:S02]  /*16d40*/  SYNCS.PHASECHK.TRANS64.TRYWAIT P0, [R5+URZ+0x19c20], R0 ;  /* 0x019c2000050075a7 */ /* 0x000e24000800017f */
[----:B0-----:R-:W-:Y:S05]  /*16d50*/  @!P0 BRA `(.L_x_1197) ;  /* 0x00000018002c8947 */ /* 0x001fea0003800000 */
.L_x_1256:
[----:B------:R-:W-:Y:S05]  /*16d60*/  BSYNC B0 ;  /* 0x0000000000007941 */ /* 0x000fea0003800000 */
.L_x_1196:
[----:B------:R-:W-:-:S03]  /*16d70*/  UMOV UR4, 0xffffffff ;  /* 0xffffffff00047882 */ /* 0x000fc60000000000 */
[----:B------:R-:W-:Y:S05]  /*16d80*/  BRA.DIV UR4, `(.L_x_1198) ;  /* 0x0000001a04347947 */ /* 0x000fea000b800000 */
[----:B0-----:R-:W0:Y:S02]  /*16d90*/  S2R R0, SR_TID.X ;  /* 0x0000000000007919 */ /* 0x001e240000002100 */
[----:B0-----:R-:W-:-:S04]  /*16da0*/  SHF.R.U32.HI R0, RZ, 0x5, R0 ;  /* 0x00000005ff007819 */ /* 0x001fc80000011600 */
[----:B------:R-:W-:-:S05]  /*16db0*/  LOP3.LUT R0, R0, 0x3, RZ, 0xc0, !PT ;  /* 0x0000000300007812 */ /* 0x000fca00078ec0ff */
[----:B------:R0:W1:Y:S02]  /*16dc0*/  SHFL.IDX PT, R14, R0, RZ, 0x1f ;  /* 0x00001fff000e7589 */ /* 0x00006400000e0000 */
.L_x_1259:
[----:B-1----:R-:W-:Y:S01]  /*16dd0*/  ISETP.NE.AND P0, PT, R14, RZ, PT ;  /* 0x000000ff0e00720c */ /* 0x002fe20003f05270 */
[----:B------:R-:W-:-:S12]  /*16de0*/  BSSY B0, `(.L_x_1199) ;  /* 0x000002c000007945 */ /* 0x000fd80003800000 */
[----:B------:R-:W-:Y:S05]  /*16df0*/  @P0 BRA `(.L_x_1200) ;  /* 0x0000000000a80947 */ /* 0x000fea0003800000 */
[----:B------:R-:W-:-:S03]  /*16e00*/  UMOV UR4, 0xffffffff ;  /* 0xffffffff00047882 */ /* 0x000fc60000000000 */
[----:B------:R-:W-:Y:S05]  /*16e10*/  BRA.DIV UR4, `(.L_x_1201) ;  /* 0x0000001a04447947 */ /* 0x000fea000b800000 */
[----:B------:R-:W-:-:S13]  /*16e20*/  ELECT P6, URZ, PT ;  /* 0x00000000003f782f */ /* 0x000fda00038c0000 */
.L_x_1262:
[----:B------:R-:W-:Y:S05]  /*16e30*/  @!P6 BRA `(.L_x_1200) ;  /* 0x000000000098e947 */ /* 0x000fea0003800000 */
[----:B------:R-:W-:-:S06]  /*16e40*/  ULOP3.LUT UR4, UR38, 0x2, URZ, 0xfc, !UPT ;  /* 0x0000000226047892 */ /* 0x000fcc000f8efc3f */
[----:B0-----:R-:W-:-:S05]  /*16e50*/  IMAD.U32 R0, RZ, RZ, UR4 ;  /* 0x00000004ff007e24 */ /* 0x001fca000f8e00ff */
[----:B------:R-:W-:-:S13]  /*16e60*/  ISETP.NE.AND P0, PT, R0, 0x3, PT ;  /* 0x000000030000780c */ /* 0x000fda0003f05270 */
[----:B------:R-:W-:Y:S05]  /*16e70*/  @!P0 BRA `(.L_x_1202) ;  /* 0x0000000000048947 */ /* 0x000fea0003800000 */
[----:B------:R-:W-:Y:S01]  /*16e80*/  BPT.TRAP 0x1 ;  /* 0x000000040000795c */ /* 0x000fe20000300000 */
.L_x_1202:
[C---:B------:R-:W-:Y:S01]  /*16e90*/  IMAD R3, R24.reuse, 0x8, R5 ;  /* 0x0000000818037824 */ /* 0x040fe200078e0205 */
[----:B------:R-:W-:Y:S01]  /*16ea0*/  SHF.L.U32 R2, R25, 0x1f, RZ ;  /* 0x0000001f19027819 */ /* 0x000fe200000006ff */
[----:B------:R-:W-:-:S03]  /*16eb0*/  VIADD R24, R24, 0x1 ;  /* 0x0000000118187836 */ /* 0x000fc60000000000 */
[----:B------:R-:W0:Y:S02]  /*16ec0*/  SYNCS.PHASECHK.TRANS64.TRYWAIT P1, [R3+URZ+0x19c40], R2 ;  /* 0x019c4002030075a7 */ /* 0x000e24000802017f */
[----:B------:R-:W-:-:S04]  /*16ed0*/  ISETP.NE.AND P2, PT, R24, 0x2, PT ;  /* 0x000000021800780c */ /* 0x000fc80003f45270 */
[----:B------:R-:W-:Y:S01]  /*16ee0*/  SEL R0, RZ, 0x1, P2 ;  /* 0x00000001ff007807 */ /* 0x000fe20001000000 */
[----:B0-----:R-:W-:Y:S08]  /*16ef0*/  @!P1 BRA `(.L_x_1203) ;  /* 0x00000018002c9947 */ /* 0x001ff00003800000 */
.L_x_1263:
[----:B------:R-:W-:Y:S02]  /*16f00*/  SEL R24, R24, RZ, P2 ;  /* 0x000000ff18187207 */ /* 0x000fe40001000000 */
[----:B------:R-:W-:Y:S01]  /*16f10*/  LOP3.LUT R0, R25, R0, RZ, 0x3c, !PT ;  /* 0x0000000019007212 */ /* 0x000fe200078e3cff */
[----:B------:R-:W-:Y:S06]  /*16f20*/  @!P0 BRA `(.L_x_1204) ;  /* 0x0000000000048947 */ /* 0x000fec0003800000 */
[----:B------:R-:W-:Y:S01]  /*16f30*/  BPT.TRAP 0x1 ;  /* 0x000000040000795c */ /* 0x000fe20000300000 */
.L_x_1204:
[----:B------:R-:W-:Y:S01]  /*16f40*/  IMAD R5, R24, 0x8, R5 ;  /* 0x0000000818057824 */ /* 0x000fe200078e0205 */
[----:B------:R-:W-:-:S04]  /*16f50*/  SHF.L.U32 R0, R0, 0x1f, RZ ;  /* 0x0000001f00007819 */ /* 0x000fc800000006ff */
[----:B------:R-:W1:Y:S02]  /*16f60*/  SYNCS.PHASECHK.TRANS64.TRYWAIT P1, [R5+URZ+0x19c40], R0 ;  /* 0x019c4000050075a7 */ /* 0x000e64000802017f */
[----:B-1----:R-:W-:Y:S05]  /*16f70*/  @!P1 BRA `(.L_x_1205) ;  /* 0x0000001800209947 */ /* 0x002fea0003800000 */
.L_x_1264:
[----:B------:R-:W-:Y:S05]  /*16f80*/  @!P0 BRA `(.L_x_1206) ;  /* 0x0000000000048947 */ /* 0x000fea0003800000 */
[----:B------:R-:W-:Y:S01]  /*16f90*/  BPT.TRAP 0x1 ;  /* 0x000000040000795c */ /* 0x000fe20000300000 */
.L_x_1206:
[----:B------:R-:W2:Y:S02]  /*16fa0*/  SYNCS.PHASECHK.TRANS64.TRYWAIT P1, [R3+URZ+0x19c60], R2 ;  /* 0x019c6002030075a7 */ /* 0x000ea4000802017f */
[----:B--2---:R-:W-:Y:S05]  /*16fb0*/  @!P1 BRA `(.L_x_1207) ;  /* 0x0000001800249947 */ /* 0x004fea0003800000 */
.L_x_1265:
[----:B------:R-:W-:Y:S05]  /*16fc0*/  @!P0 BRA `(.L_x_1208) ;  /* 0x0000000000048947 */ /* 0x000fea0003800000 */
[----:B------:R-:W-:Y:S01]  /*16fd0*/  BPT.TRAP 0x1 ;  /* 0x000000040000795c */ /* 0x000fe20000300000 */
.L_x_1208:
[----:B------:R-:W3:Y:S02]  /*16fe0*/  SYNCS.PHASECHK.TRANS64.TRYWAIT P1, [R5+URZ+0x19c60], R0 ;  /* 0x019c6000050075a7 */ /* 0x000ee4000802017f */
[----:B---3--:R-:W-:Y:S05]  /*16ff0*/  @!P1 BRA `(.L_x_1209) ;  /* 0x0000001800289947 */ /* 0x008fea0003800000 */
.L_x_1266:
[----:B------:R-:W-:Y:S05]  /*17000*/  @!P0 BRA `(.L_x_1210) ;  /* 0x0000000000048947 */ /* 0x000fea0003800000 */
[----:B------:R-:W-:Y:S01]  /*17010*/  BPT.TRAP 0x1 ;  /* 0x000000040000795c */ /* 0x000fe20000300000 */
.L_x_1210:
[----:B------:R-:W4:Y:S02]  /*17020*/  SYNCS.PHASECHK.TRANS64.TRYWAIT P1, [R3+URZ+0x19c80], R2 ;  /* 0x019c8002030075a7 */ /* 0x000f24000802017f */
[----:B----4-:R-:W-:Y:S05]  /*17030*/  @!P1 BRA `(.L_x_1211) ;  /* 0x00000018002c9947 */ /* 0x010fea0003800000 */
.L_x_1267:
[----:B------:R-:W-:Y:S05]  /*17040*/  @!P0 BRA `(.L_x_1212) ;  /* 0x0000000000048947 */ /* 0x000fea0003800000 */
[----:B------:R-:W-:Y:S01]  /*17050*/  BPT.TRAP 0x1 ;  /* 0x000000040000795c */ /* 0x000fe20000300000 */
.L_x_1212:
[----:B------:R0:W0:Y:S02]  /*17060*/  SYNCS.PHASECHK.TRANS64.TRYWAIT P0, [R5+URZ+0x19c80], R0 ;  /* 0x019c8000050075a7 */ /* 0x000024000800017f */
[----:B0-----:R-:W-:Y:S05]  /*17070*/  @!P0 NANOSLEEP.SYNCS 0x989680 ;  /* 0x009896800000895d */ /* 0x001fea0003900000 */
[----:B------:R-:W0:Y:S02]  /*17080*/  @!P0 SYNCS.PHASECHK.TRANS64 P0, [R5+URZ+0x19c80], R0 ;  /* 0x019c8000050085a7 */ /* 0x000e24000800007f */
[----:B0-----:R-:W-:Y:S05]  /*17090*/  @!P0 BRA `(.L_x_1212) ;  /* 0xfffffffc00f08947 */ /* 0x001fea000383ffff */
.L_x_1200:
[----:B------:R-:W-:Y:S05]  /*170a0*/  BSYNC B0 ;  /* 0x0000000000007941 */ /* 0x000fea0003800000 */
.L_x_1199:
[----:B------:R-:W-:Y:S05]  /*170b0*/  EXIT ;  /* 0x000000000000794d */ /* 0x000fea0003800000 */
.L_x_1017:
[----:B0-----:R-:W-:-:S04]  /*170c0*/  IMAD.U32 R3, RZ, RZ, UR46 ;  /* 0x0000002eff037e24 */ /* 0x001fc8000f8e00ff */
[----:B------:R0:W1:Y:S03]  /*170d0*/  SYNCS.PHASECHK.TRANS64.TRYWAIT P1, [R3+URZ+0x19c00], R6 ;  /* 0x019c0006030075a7 */ /* 0x000066000802017f */
[----:B-1----:R-:W-:Y:S05]  /*170e0*/  @!P1 NANOSLEEP.SYNCS 0x989680 ;  /* 0x009896800000995d */ /* 0x002fea0003900000 */
[----:B------:R-:W1:Y:S02]  /*170f0*/  @!P1 SYNCS.PHASECHK.TRANS64 P1, [R3+URZ+0x19c00], R6 ;  /* 0x019c0006030095a7 */ /* 0x000e64000802007f */
[----:B-1----:R-:W-:Y:S05]  /*17100*/  @!P1 BRA `(.L_x_1017) ;  /* 0xfffffffc00ec9947 */ /* 0x002fea000383ffff */
[----:B------:R-:W-:Y:S05]  /*17110*/  BRA `(.L_x_1213) ;  /* 0xfffffeac001c7947 */ /* 0x000fea000383ffff */
.L_x_1021:
[----:B--2---:R2:W3:Y:S02]  /*17120*/  SYNCS.PHASECHK.TRANS64.TRYWAIT P1, [R21+URZ+0x19c30], R2 ;  /* 0x019c3002150075a7 */ /* 0x0044e4000802017f */
[----:B---3--:R-:W-:Y:S05]  /*17130*/  @!P1 NANOSLEEP.SYNCS 0x989680 ;  /* 0x009896800000995d */ /* 0x008fea0003900000 */
[----:B------:R-:W3:Y:S02]  /*17140*/  @!P1 SYNCS.PHASECHK.TRANS64 P1, [R21+URZ+0x19c30], R2 ;  /* 0x019c3002150095a7 */ /* 0x000ee4000802007f */
[----:B---3--:R-:W-:Y:S05]  /*17150*/  @!P1 BRA `(.L_x_1021) ;  /* 0xfffffffc00f09947 */ /* 0x008fea000383ffff */
[----:B------:R-:W-:Y:S05]  /*17160*/  BRA `(.L_x_1020) ;  /* 0xfffffeac00387947 */ /* 0x000fea000383ffff */
.L_x_1038:
[----:B-1----:R-:W-:-:S04]  /*17170*/  IMAD.U32 R8, RZ, RZ, UR20 ;  /* 0x00000014ff087e24 */ /* 0x002fc8000f8e00ff */
[----:B------:R1:W2:Y:S03]  /*17180*/  SYNCS.PHASECHK.TRANS64.TRYWAIT P1, [R8+URZ+0x19c30], R7 ;  /* 0x019c3007080075a7 */ /* 0x0002a6000802017f */
[----:B--2---:R-:W-:Y:S05]  /*17190*/  @!P1 NANOSLEEP.SYNCS 0x989680 ;  /* 0x009896800000995d */ /* 0x004fea0003900000 */
[----:B------:R-:W2:Y:S02]  /*171a0*/  @!P1 SYNCS.PHASECHK.TRANS64 P1, [R8+URZ+0x19c30], R7 ;  /* 0x019c3007080095a7 */ /* 0x000ea4000802007f */
[----:B--2---:R-:W-:Y:S05]  /*171b0*/  @!P1 BRA `(.L_x_1038) ;  /* 0xfffffffc00ec9947 */ /* 0x004fea000383ffff */
[----:B------:R-:W-:Y:S05]  /*171c0*/  BRA `(.L_x_1037) ;  /* 0xfffffee400c87947 */ /* 0x000fea000383ffff */
.L_x_1042:
[----:B-1----:R-:W-:-:S04]  /*171d0*/  IMAD.U32 R8, RZ, RZ, UR11 ;  /* 0x0000000bff087e24 */ /* 0x002fc8000f8e00ff */
[----:B------:R1:W2:Y:S03]  /*171e0*/  SYNCS.PHASECHK.TRANS64.TRYWAIT P1, [R8+URZ+0x19c50], R7 ;  /* 0x019c5007080075a7 */ /* 0x0002a6000802017f */
[----:B--2---:R-:W-:Y:S05]  /*171f0*/  @!P1 NANOSLEEP.SYNCS 0x989680 ;  /* 0x009896800000995d */ /* 0x004fea0003900000 */
[----:B------:R-:W2:Y:S02]  /*17200*/  @!P1 SYNCS.PHASECHK.TRANS64 P1, [R8+URZ+0x19c50], R7 ;  /* 0x019c5007080095a7 */ /* 0x000ea4000802007f */
[----:B--2---:R-:W-:Y:S05]  /*17210*/  @!P1 BRA `(.L_x_1042) ;  /* 0xfffffffc00ec9947 */ /* 0x004fea000383ffff */
[----:B------:R-:W-:Y:S05]  /*17220*/  BRA `(.L_x_1041) ;  /* 0xfffffee800187947 */ /* 0x000fea000383ffff */
.L_x_1061:
[----:B-1----:R-:W-:-:S04]  /*17230*/  IMAD.U32 R8, RZ, RZ, UR6 ;  /* 0x00000006ff087e24 */ /* 0x002fc8000f8e00ff */
[----:B------:R1:W2:Y:S03]  /*17240*/  SYNCS.PHASECHK.TRANS64.TRYWAIT P1, [R8+URZ+0x19c30], R7 ;  /* 0x019c3007080075a7 */ /* 0x0002a6000802017f */
[----:B--2---:R-:W-:Y:S05]  /*17250*/  @!P1 NANOSLEEP.SYNCS 0x989680 ;  /* 0x009896800000995d */ /* 0x004fea0003900000 */
[----:B------:R-:W2:Y:S02]  /*17260*/  @!P1 SYNCS.PHASECHK.TRANS64 P1, [R8+URZ+0x19c30], R7 ;  /* 0x019c3007080095a7 */ /* 0x000ea4000802007f */
[----:B--2---:R-:W-:Y:S05]  /*17270*/  @!P1 BRA `(.L_x_1061) ;  /* 0xfffffffc00ec9947 */ /* 0x004fea000383ffff */
[----:B------:R-:W-:Y:S05]  /*17280*/  BRA `(.L_x_1060) ;  /* 0xffffff1c00707947 */ /* 0x000fea000383ffff */
.L_x_1065:
[----:B-1----:R-:W-:-:S04]  /*17290*/  IMAD.U32 R8, RZ, RZ, UR11 ;  /* 0x0000000bff087e24 */ /* 0x002fc8000f8e00ff */
[----:B------:R1:W2:Y:S03]  /*172a0*/  SYNCS.PHASECHK.TRANS64.TRYWAIT P1, [R8+URZ+0x19c50], R7 ;  /* 0x019c5007080075a7 */ /* 0x0002a6000802017f */
[----:B--2---:R-:W-:Y:S05]  /*172b0*/  @!P1 NANOSLEEP.SYNCS 0x989680 ;  /* 0x009896800000995d */ /* 0x004fea0003900000 */
[----:B------:R-:W2:Y:S02]  /*172c0*/  @!P1 SYNCS.PHASECHK.TRANS64 P1, [R8+URZ+0x19c50], R7 ;  /* 0x019c5007080095a7 */ /* 0x000ea4000802007f */
[----:B--2---:R-:W-:Y:S05]  /*172d0*/  @!P1 BRA `(.L_x_1065) ;  /* 0xfffffffc00ec9947 */ /* 0x004fea000383ffff */
[----:B------:R-:W-:Y:S05]  /*172e0*/  BRA `(.L_x_1064) ;  /* 0xffffff1c00c07947 */ /* 0x000fea000383ffff */
.L_x_1073:
[----:B-1----:R-:W-:-:S04]  /*172f0*/  IMAD.U32 R8, RZ, RZ, UR6 ;  /* 0x00000006ff087e24 */ /* 0x002fc8000f8e00ff */
[----:B------:R1:W2:Y:S03]  /*17300*/  SYNCS.PHASECHK.TRANS64.TRYWAIT P1, [R8+URZ+0x19c30], R7 ;  /* 0x019c3007080075a7 */ /* 0x0002a6000802017f */
[----:B--2---:R-:W-:Y:S05]  /*17310*/  @!P1 NANOSLEEP.SYNCS 0x989680 ;  /* 0x009896800000995d */ /* 0x004fea0003900000 */
[----:B------:R-:W2:Y:S02]  /*17320*/  @!P1 SYNCS.PHASECHK.TRANS64 P1, [R8+URZ+0x19c30], R7 ;  /* 0x019c3007080095a7 */ /* 0x000ea4000802007f */
[----:B--2---:R-:W-:Y:S05]  /*17330*/  @!P1 BRA `(.L_x_1073) ;  /* 0xfffffffc00ec9947 */ /* 0x004fea000383ffff */
[----:B------:R-:W-:Y:S05]  /*17340*/  BRA `(.L_x_1072) ;  /* 0xffffff4000487947 */ /* 0x000fea000383ffff */
.L_x_1077:
[----:B-1----:R-:W-:-:S04]  /*17350*/  IMAD.U32 R8, RZ, RZ, UR11 ;  /* 0x0000000bff087e24 */ /* 0x002fc8000f8e00ff */
[----:B------:R1:W2:Y:S03]  /*17360*/  SYNCS.PHASECHK.TRANS64.TRYWAIT P1, [R8+URZ+0x19c50], R7 ;  /* 0x019c5007080075a7 */ /* 0x0002a6000802017f */
[----:B--2---:R-:W-:Y:S05]  /*17370*/  @!P1 NANOSLEEP.SYNCS 0x989680 ;  /* 0x009896800000995d */ /* 0x004fea0003900000 */
[----:B------:R-:W2:Y:S02]  /*17380*/  @!P1 SYNCS.PHASECHK.TRANS64 P1, [R8+URZ+0x19c50], R7 ;  /* 0x019c5007080095a7 */ /* 0x000ea4000802007f */
[----:B--2---:R-:W-:Y:S05]  /*17390*/  @!P1 BRA `(.L_x_1077) ;  /* 0xfffffffc00ec9947 */ /* 0x004fea000383ffff */
[----:B------:R-:W-:Y:S05]  /*173a0*/  BRA `(.L_x_1076) ;  /* 0xffffff4000987947 */ /* 0x000fea000383ffff */
.L_x_1092:
[----:B-1----:R-:W-:-:S04]  /*173b0*/  IMAD.U32 R5, RZ, RZ, UR14 ;  /* 0x0000000eff057e24 */ /* 0x002fc8000f8e00ff */
[----:B------:R1:W2:Y:S03]  /*173c0*/  SYNCS.PHASECHK.TRANS64.TRYWAIT P1, [R5+URZ+0x19c50], R0 ;  /* 0x019c5000050075a7 */ /* 0x0002a6000802017f */
[----:B--2---:R-:W-:Y:S05]  /*173d0*/  @!P1 NANOSLEEP.SYNCS 0x989680 ;  /* 0x009896800000995d */ /* 0x004fea0003900000 */
[----:B------:R-:W2:Y:S02]  /*173e0*/  @!P1 SYNCS.PHASECHK.TRANS64 P1, [R5+URZ+0x19c50], R0 ;  /* 0x019c5000050095a7 */ /* 0x000ea4000802007f */
[----:B--2---:R-:W-:Y:S05]  /*173f0*/  @!P1 BRA `(.L_x_1092) ;  /* 0xfffffffc00ec9947 */ /* 0x004fea000383ffff */
[----:B------:R-:W-:Y:S05]  /*17400*/  BRA `(.L_x_1091) ;  /* 0xffffff74002c7947 */ /* 0x000fea000383ffff */
.L_x_1135:
        /* <DEDUP_REMOVED lines=10> */
.L_x_1214:
[----:B------:R-:W-:Y:S05]  /*174b0*/  BRA `(.L_x_1215) ;  /* 0xffffffc000247947 */ /* 0x000fea000383ffff */
.L_x_1138:
[----:B0-----:R0:W1:Y:S02]  /*174c0*/  SYNCS.PHASECHK.TRANS64.TRYWAIT P0, [R4+URZ+0x19c80], R26 ;  /* 0x019c801a040075a7 */ /* 0x001064000800017f */
[----:B-1----:R-:W-:Y:S05]  /*174d0*/  @!P0 NANOSLEEP.SYNCS 0x989680 ;  /* 0x009896800000895d */ /* 0x002fea0003900000 */
[----:B------:R-:W1:Y:S02]  /*174e0*/  @!P0 SYNCS.PHASECHK.TRANS64 P0, [R4+URZ+0x19c80], R26 ;  /* 0x019c801a040085a7 */ /* 0x000e64000800007f */
[----:B-1----:R-:W-:Y:S05]  /*174f0*/  @!P0 BRA `(.L_x_1138) ;  /* 0xfffffffc00f08947 */ /* 0x002fea000383ffff */
[----:B------:R-:W-:Y:S05]  /*17500*/  BRA `(.L_x_1216) ;  /* 0xffffffc000347947 */ /* 0x000fea000383ffff */
.L_x_1139:
        /* <DEDUP_REMOVED lines=8> */
.L_x_1218:
[----:B------:R-:W-:Y:S05]  /*17590*/  BSYNC B0 ;  /* 0x0000000000007941 */ /* 0x000fea0003800000 */
.L_x_1217:
        /* <DEDUP_REMOVED lines=8> */
.L_x_1219:
[----:B------:R-:W0:Y:S01]  /*17620*/  LDC R11, c[0x0][0x2f4] ;  /* 0x0000bd00ff0b7b82 */ /* 0x000e220000000800 */
[C---:B------:R-:W-:Y:S01]  /*17630*/  LOP3.LUT R12, R29.reuse, 0x20, RZ, 0xfc, !PT ;  /* 0x000000201d0c7812 */ /* 0x040fe200078efcff */
[----:B------:R-:W-:Y:S01]  /*17640*/  IMAD.MOV.U32 R13, RZ, RZ, R9 ;  /* 0x000000ffff0d7224 */ /* 0x000fe200078e0009 */
[----:B------:R-:W-:Y:S01]  /*17650*/  LOP3.LUT R15, R29, 0x40, RZ, 0xfc, !PT ;  /* 0x000000401d0f7812 */ /* 0x000fe200078efcff */
[----:B------:R-:W-:-:S05]  /*17660*/  IMAD.MOV.U32 R2, RZ, RZ, R14 ;  /* 0x000000ffff027224 */ /* 0x000fca00078e000e */
[----:B------:R-:W-:-:S05]  /*17670*/  IADD3 R2, P1, R29, R2, RZ ;  /* 0x000000021d027210 */ /* 0x000fca0007f3e0ff */
[----:B------:R-:W-:Y:S02]  /*17680*/  IMAD.X R3, RZ, RZ, R0, P1 ;  /* 0x000000ffff037224 */ /* 0x000fe400008e0600 */
[----:B------:R-:W-:Y:S01]  /*17690*/  IMAD.IADD R0, R22, 0x1, R10 ;  /* 0x0000000116007824 */ /* 0x000fe200078e020a */
        /* <DEDUP_REMOVED lines=17> */
.L_x_1220:
        /* <DEDUP_REMOVED lines=10> */
.L_x_1221:
[----:B------:R-:W-:Y:S01]  /*17850*/  IMAD.MOV.U32 R2, RZ, RZ, R14 ;  /* 0x000000ffff027224 */ /* 0x000fe200078e000e */
[----:B------:R-:W-:Y:S06]  /*17860*/  BRA `(.L_x_1222) ;  /* 0xffffffc0001c7947 */ /* 0x000fec000383ffff */
.L_x_1144:
[----:B---3--:R3:W4:Y:S02]  /*17870*/  SYNCS.PHASECHK.TRANS64.TRYWAIT P1, [R4+URZ+0x19c40], R26 ;  /* 0x019c401a040075a7 */ /* 0x008724000802017f */
[----:B----4-:R-:W-:Y:S05]  /*17880*/  @!P1 NANOSLEEP.SYNCS 0x989680 ;  /* 0x009896800000995d */ /* 0x010fea0003900000 */
[----:B------:R-:W4:Y:S02]  /*17890*/  @!P1 SYNCS.PHASECHK.TRANS64 P1, [R4+URZ+0x19c40], R26 ;  /* 0x019c401a040095a7 */ /* 0x000f24000802007f */
[----:B----4-:R-:W-:Y:S05]  /*178a0*/  @!P1 BRA `(.L_x_1144) ;  /* 0xfffffffc00f09947 */ /* 0x010fea000383ffff */
[----:B------:R-:W-:Y:S05]  /*178b0*/  BRA `(.L_x_1223) ;  /* 0xffffffc000807947 */ /* 0x000fea000383ffff */
.L_x_1145:
        /* <DEDUP_REMOVED lines=8> */
.L_x_1225:
[----:B------:R-:W-:Y:S05]  /*17940*/  BSYNC B0 ;  /* 0x0000000000007941 */ /* 0x000fea0003800000 */
.L_x_1224:
        /* <DEDUP_REMOVED lines=8> */
.L_x_1226:
[----:B------:R-:W-:Y:S02]  /*179d0*/  IMAD.MOV.U32 R13, RZ, RZ, R6 ;  /* 0x000000ffff0d7224 */ /* 0x000fe400078e0006 */
[----:B------:R-:W-:Y:S02]  /*179e0*/  IMAD.MOV.U32 R12, RZ, RZ, 0x1 ;  /* 0x00000001ff0c7424 */ /* 0x000fe400078e00ff */
[----:B------:R-:W-:-:S07]  /*179f0*/  IMAD.MOV.U32 R3, RZ, RZ, R14 ;  /* 0x000000ffff037224 */ /* 0x000fce00078e000e */
[----:B------:R-:W-:Y:S05]  /*17a00*/  WARPSYNC.COLLECTIVE R15, `(.L_x_1227) ;  /* 0x000000000f087348 */ /* 0x000fea0003c00000 */
[----:B------:R0:W1:Y:S02]  /*17a10*/  SHFL.IDX P6, R14, R13, R12, R11 ;  /* 0x0000000c0d0e7389 */ /* 0x00006400000c000b */
[----:B01----:R-:W-:Y:S01]  /*17a20*/  ENDCOLLECTIVE ;  /* 0x000000000000791b */ /* 0x003fe20003800000 */
.L_x_1227:
        /* <DEDUP_REMOVED lines=10> */
.L_x_1228:
        /* <DEDUP_REMOVED lines=8> */
.L_x_1150:
[----:B------:R-:W-:Y:S02]  /*17b50*/  IMAD.MOV.U32 R13, RZ, RZ, R4 ;  /* 0x000000ffff0d7224 */ /* 0x000fe400078e0004 */
[----:B------:R-:W-:Y:S02]  /*17b60*/  IMAD.MOV.U32 R12, RZ, RZ, RZ ;  /* 0x000000ffff0c7224 */ /* 0x000fe400078e00ff */
[----:B------:R-:W-:Y:S02]  /*17b70*/  IMAD.MOV.U32 R11, RZ, RZ, 0x1e1f ;  /* 0x00001e1fff0b7424 */ /* 0x000fe400078e00ff */
[----:B------:R-:W-:Y:S02]  /*17b80*/  IMAD.MOV.U32 R15, RZ, RZ, -0x1 ;  /* 0xffffffffff0f7424 */ /* 0x000fe400078e00ff */
[----:B------:R-:W-:Y:S02]  /*17b90*/  IMAD R0, R9, UR37, RZ ;  /* 0x0000002509007c24 */ /* 0x000fe4000f8e02ff */
[----:B------:R-:W-:-:S07]  /*17ba0*/  VIADD R5, R17, UR39 ;  /* 0x0000002711057c36 */ /* 0x000fce0008000000 */
[----:B-----5:R-:W-:Y:S05]  /*17bb0*/  WARPSYNC.COLLECTIVE R15, `(.L_x_1230) ;  /* 0x000000000f087348 */ /* 0x020fea0003c00000 */
[----:B------:R0:W1:Y:S02]  /*17bc0*/  SHFL.IDX P6, R14, R13, R12, R11 ;  /* 0x0000000c0d0e7389 */ /* 0x00006400000c000b */
[----:B01---5:R-:W-:Y:S01]  /*17bd0*/  ENDCOLLECTIVE ;  /* 0x000000000000791b */ /* 0x023fe20003800000 */
.L_x_1230:
[----:B------:R-:W-:Y:S01]  /*17be0*/  ISETP.GE.AND P1, PT, R5, R0, PT ;  /* 0x000000000500720c */ /* 0x000fe20003f26270 */
[----:B------:R-:W-:Y:S02]  /*17bf0*/  IMAD.MOV.U32 R13, RZ, RZ, R6 ;  /* 0x000000ffff0d7224 */ /* 0x000fe400078e0006 */
[----:B------:R-:W-:-:S10]  /*17c00*/  IMAD.MOV.U32 R2, RZ, RZ, R14 ;  /* 0x000000ffff027224 */ /* 0x000fd400078e000e */
[----:B------:R-:W-:Y:S05]  /*17c10*/  WARPSYNC.COLLECTIVE R15, `(.L_x_1231) ;  /* 0x000000000f087348 */ /* 0x000fea0003c00000 */
[----:B------:R0:W1:Y:S02]  /*17c20*/  SHFL.IDX P6, R14, R13, R12, R11 ;  /* 0x0000000c0d0e7389 */ /* 0x00006400000c000b */
[----:B01----:R-:W-:Y:S01]  /*17c30*/  ENDCOLLECTIVE ;  /* 0x000000000000791b */ /* 0x003fe20003800000 */
.L_x_1231:
[----:B------:R-:W-:Y:S02]  /*17c40*/  IMAD.MOV.U32 R13, RZ, RZ, R4 ;  /* 0x000000ffff0d7224 */ /* 0x000fe400078e0004 */
[----:B------:R-:W-:Y:S02]  /*17c50*/  IMAD.MOV.U32 R12, RZ, RZ, 0x1 ;  /* 0x00000001ff0c7424 */ /* 0x000fe400078e00ff */
[----:B------:R-:W-:-:S07]  /*17c60*/  IMAD.MOV.U32 R3, RZ, RZ, R14 ;  /* 0x000000ffff037224 */ /* 0x000fce00078e000e */
[----:B------:R-:W-:Y:S05]  /*17c70*/  WARPSYNC.COLLECTIVE R15, `(.L_x_1232) ;  /* 0x000000000f087348 */ /* 0x000fea0003c00000 */
[----:B------:R0:W1:Y:S02]  /*17c80*/  SHFL.IDX P6, R14, R13, R12, R11 ;  /* 0x0000000c0d0e7389 */ /* 0x00006400000c000b */
[----:B01----:R-:W-:Y:S01]  /*17c90*/  ENDCOLLECTIVE ;  /* 0x000000000000791b */ /* 0x003fe20003800000 */
.L_x_1232:
        /* <DEDUP_REMOVED lines=10> */
.L_x_1233:
[----:B------:R-:W-:Y:S01]  /*17d40*/  @!PT LDS RZ, [RZ] ;  /* 0x00000000fffff984 */ /* 0x000fe20000000800 */
[----:B------:R-:W-:Y:S01]  /*17d50*/  @!PT LDS RZ, [RZ] ;  /* 0x00000000fffff984 */ /* 0x000fe20000000800 */
[----:B------:R-:W-:Y:S01]  /*17d60*/  @!PT LDS RZ, [RZ] ;  /* 0x00000000fffff984 */ /* 0x000fe20000000800 */
[----:B------:R0:W-:Y:S04]  /*17d70*/  @!P1 LDGSTS.E.BYPASS.LTC128B.128 [R10+0xf000], desc[UR54][R2.64], !P3 ;  /* 0x0f000000020a9fae */ /* 0x0001e8000d901d76 */
[----:B------:R0:W-:Y:S04]  /*17d80*/  @!P1 LDGSTS.E.BYPASS.LTC128B.128 [R10+0x10800], desc[UR54][R2.64+0x20], !P2 ;  /* 0x10800020020a9fae */ /* 0x0001e8000d101d76 */
[----:B------:R0:W-:Y:S01]  /*17d90*/  @!P1 LDGSTS.E.BYPASS.LTC128B.128 [R10+0x12000], desc[UR54][R2.64+0x40], !P0 ;  /* 0x12000040020a9fae */ /* 0x0001e2000c101d76 */
[----:B------:R-:W-:Y:S02]  /*17da0*/  IMAD.MOV.U32 R13, RZ, RZ, R7 ;  /* 0x000000ffff0d7224 */ /* 0x000fe400078e0007 */
[----:B------:R-:W-:-:S02]  /*17db0*/  IMAD.MOV.U32 R12, RZ, RZ, RZ ;  /* 0x000000ffff0c7224 */ /* 0x000fc400078e00ff */
[----:B------:R-:W-:-:S07]  /*17dc0*/  IMAD.MOV.U32 R6, RZ, RZ, R14 ;  /* 0x000000ffff067224 */ /* 0x000fce00078e000e */
[----:B0-----:R-:W-:Y:S05]  /*17dd0*/  WARPSYNC.COLLECTIVE R15, `(.L_x_1234) ;  /* 0x000000000f087348 */ /* 0x001fea0003c00000 */
[----:B------:R1:W2:Y:S02]  /*17de0*/  SHFL.IDX P6, R14, R13, R12, R11 ;  /* 0x0000000c0d0e7389 */ /* 0x0002a400000c000b */
[----:B012---:R-:W-:Y:S01]  /*17df0*/  ENDCOLLECTIVE ;  /* 0x000000000000791b */ /* 0x007fe20003800000 */
.L_x_1234:
[----:B------:R-:W-:-:S05]  /*17e00*/  VIADD R3, R5, 0x40 ;  /* 0x0000004005037836 */ /* 0x000fca0000000000 */
[----:B------:R-:W-:Y:S01]  /*17e10*/  ISETP.GE.AND P1, PT, R3, R0, PT ;  /* 0x000000000300720c */ /* 0x000fe20003f26270 */
[----:B------:R-:W-:-:S12]  /*17e20*/  IMAD.MOV.U32 R13, RZ, RZ, R8 ;  /* 0x000000ffff0d7224 */ /* 0x000fd800078e0008 */
[----:B------:R-:W-:Y:S01]  /*17e30*/  @!P1 IADD3 R2, P4, R29, R6, RZ ;  /* 0x000000061d029210 */ /* 0x000fe20007f9e0ff */
[----:B------:R-:W-:-:S12]  /*17e40*/  IMAD.MOV.U32 R7, RZ, RZ, R14 ;  /* 0x000000ffff077224 */ /* 0x000fd800078e000e */
[----:B------:R-:W-:Y:S05]  /*17e50*/  WARPSYNC.COLLECTIVE R15, `(.L_x_1235) ;  /* 0x000000000f087348 */ /* 0x000fea0003c00000 */
[----:B------:R0:W1:Y:S02]  /*17e60*/  SHFL.IDX P6, R14, R13, R12, R11 ;  /* 0x0000000c0d0e7389 */ /* 0x00006400000c000b */
[----:B01----:R-:W-:Y:S01]  /*17e70*/  ENDCOLLECTIVE ;  /* 0x000000000000791b */ /* 0x003fe20003800000 */
.L_x_1235:
[----:B------:R-:W-:-:S05]  /*17e80*/  @!P1 IMAD.X R3, RZ, RZ, R4, P4 ;  /* 0x000000ffff039224 */ /* 0x000fca00020e0604 */
        /* <DEDUP_REMOVED lines=8> */
.L_x_1155:
[----:B-1----:R1:W2:Y:S02]  /*17f10*/  SYNCS.PHASECHK.TRANS64.TRYWAIT P0, [R22+URZ+0x19c20], R0 ;  /* 0x019c2000160075a7 */ /* 0x0022a4000800017f */
[----:B--2---:R-:W-:Y:S05]  /*17f20*/  @!P0 NANOSLEEP.SYNCS 0x989680 ;  /* 0x009896800000895d */ /* 0x004fea0003900000 */
[----:B------:R-:W2:Y:S02]  /*17f30*/  @!P0 SYNCS.PHASECHK.TRANS64 P0, [R22+URZ+0x19c20], R0 ;  /* 0x019c2000160085a7 */ /* 0x000ea4000800007f */
[----:B--2---:R-:W-:Y:S05]  /*17f40*/  @!P0 BRA `(.L_x_1155) ;  /* 0xfffffffc00f08947 */ /* 0x004fea000383ffff */
[----:B------:R-:W-:Y:S05]  /*17f50*/  BRA `(.L_x_1237) ;  /* 0xffffffc800707947 */ /* 0x000fea000383ffff */
.L_x_1159:
[----:B0-----:R0:W1:Y:S02]  /*17f60*/  SYNCS.PHASECHK.TRANS64.TRYWAIT P0, [R0+URZ+0x19c80], R10 ;  /* 0x019c800a000075a7 */ /* 0x001064000800017f */
[----:B-1----:R-:W-:Y:S05]  /*17f70*/  @!P0 NANOSLEEP.SYNCS 0x989680 ;  /* 0x009896800000895d */ /* 0x002fea0003900000 */
[----:B------:R-:W1:Y:S02]  /*17f80*/  @!P0 SYNCS.PHASECHK.TRANS64 P0, [R0+URZ+0x19c80], R10 ;  /* 0x019c800a000085a7 */ /* 0x000e64000800007f */
[----:B-1----:R-:W-:Y:S05]  /*17f90*/  @!P0 BRA `(.L_x_1159) ;  /* 0xfffffffc00f08947 */ /* 0x002fea000383ffff */
[----:B------:R-:W-:Y:S05]  /*17fa0*/  BRA `(.L_x_1238) ;  /* 0xffffffcc003c7947 */ /* 0x000fea000383ffff */
.L_x_1160:
        /* <DEDUP_REMOVED lines=8> */
.L_x_1240:
[----:B------:R-:W-:Y:S05]  /*18030*/  BSYNC B0 ;  /* 0x0000000000007941 */ /* 0x000fea0003800000 */
.L_x_1239:
        /* <DEDUP_REMOVED lines=9> */
.L_x_1241:
[----:B------:R-:W-:Y:S02]  /*180d0*/  IMAD.MOV.U32 R13, RZ, RZ, R26 ;  /* 0x000000ffff0d7224 */ /* 0x000fe400078e001a */
[----:B------:R-:W-:Y:S02]  /*180e0*/  IMAD.MOV.U32 R12, RZ, RZ, 0x1 ;  /* 0x00000001ff0c7424 */ /* 0x000fe400078e00ff */
[----:B------:R-:W-:-:S07]  /*180f0*/  IMAD.MOV.U32 R2, RZ, RZ, R14 ;  /* 0x000000ffff027224 */ /* 0x000fce00078e000e */
[----:B------:R-:W-:Y:S05]  /*18100*/  WARPSYNC.COLLECTIVE R15, `(.L_x_1242) ;  /* 0x000000000f087348 */ /* 0x000fea0003c00000 */
[----:B------:R0:W1:Y:S02]  /*18110*/  SHFL.IDX P6, R14, R13, R12, R11 ;  /* 0x0000000c0d0e7389 */ /* 0x00006400000c000b */
[----:B01----:R-:W-:Y:S01]  /*18120*/  ENDCOLLECTIVE ;  /* 0x000000000000791b */ /* 0x003fe20003800000 */
.L_x_1242:
        /* <DEDUP_REMOVED lines=13> */
.L_x_1243:
[----:B------:R-:W-:Y:S01]  /*18200*/  IMAD.MOV.U32 R2, RZ, RZ, R14 ;  /* 0x000000ffff027224 */ /* 0x000fe200078e000e */
[----:B------:R-:W-:Y:S06]  /*18210*/  BRA `(.L_x_1244) ;  /* 0xffffffcc00387947 */ /* 0x000fec000383ffff */
.L_x_1165:
[----:B---3--:R3:W4:Y:S02]  /*18220*/  SYNCS.PHASECHK.TRANS64.TRYWAIT P0, [R0+URZ+0x19c40], R10 ;  /* 0x019c400a000075a7 */ /* 0x008724000800017f */
[----:B----4-:R-:W-:Y:S05]  /*18230*/  @!P0 NANOSLEEP.SYNCS 0x989680 ;  /* 0x009896800000895d */ /* 0x010fea0003900000 */
[----:B------:R-:W4:Y:S02]  /*18240*/  @!P0 SYNCS.PHASECHK.TRANS64 P0, [R0+URZ+0x19c40], R10 ;  /* 0x019c400a000085a7 */ /* 0x000f24000800007f */
[----:B----4-:R-:W-:Y:S05]  /*18250*/  @!P0 BRA `(.L_x_1165) ;  /* 0xfffffffc00f08947 */ /* 0x010fea000383ffff */
[----:B------:R-:W-:Y:S05]  /*18260*/  BRA `(.L_x_1245) ;  /* 0xffffffcc00907947 */ /* 0x000fea000383ffff */
.L_x_1166:
        /* <DEDUP_REMOVED lines=8> */
.L_x_1247:
[----:B------:R-:W-:Y:S05]  /*182f0*/  BSYNC B0 ;  /* 0x0000000000007941 */ /* 0x000fea0003800000 */
.L_x_1246:
        /* <DEDUP_REMOVED lines=8> */
.L_x_1248:
[----:B------:R-:W-:Y:S02]  /*18380*/  IMAD.MOV.U32 R13, RZ, RZ, R8 ;  /* 0x000000ffff0d7224 */ /* 0x000fe400078e0008 */
[----:B------:R-:W-:Y:S02]  /*18390*/  IMAD.MOV.U32 R12, RZ, RZ, 0x1 ;  /* 0x00000001ff0c7424 */ /* 0x000fe400078e00ff */
[----:B------:R-:W-:-:S07]  /*183a0*/  IMAD.MOV.U32 R2, RZ, RZ, R14 ;  /* 0x000000ffff027224 */ /* 0x000fce00078e000e */
[----:B------:R-:W-:Y:S05]  /*183b0*/  WARPSYNC.COLLECTIVE R15, `(.L_x_1249) ;  /* 0x000000000f087348 */ /* 0x000fea0003c00000 */
[----:B------:R0:W1:Y:S02]  /*183c0*/  SHFL.IDX P6, R14, R13, R12, R11 ;  /* 0x0000000c0d0e7389 */ /* 0x00006400000c000b */
[----:B01----:R-:W-:Y:S01]  /*183d0*/  ENDCOLLECTIVE ;  /* 0x000000000000791b */ /* 0x003fe20003800000 */
.L_x_1249:
        /* <DEDUP_REMOVED lines=13> */
.L_x_1250:
[----:B------:R-:W-:Y:S01]  /*184b0*/  IMAD.MOV.U32 R2, RZ, RZ, R14 ;  /* 0x000000ffff027224 */ /* 0x000fe200078e000e */
[----:B------:R-:W-:Y:S06]  /*184c0*/  BRA `(.L_x_1251) ;  /* 0xffffffcc00847947 */ /* 0x000fec000383ffff */
.L_x_1171:
[----:B0-----:R0:W2:Y:S02]  /*184d0*/  SYNCS.PHASECHK.TRANS64.TRYWAIT P2, [R2+URZ+0x19c70], R0 ;  /* 0x019c7000020075a7 */ /* 0x0010a4000804017f */
[----:B--2---:R-:W-:Y:S05]  /*184e0*/  @!P2 NANOSLEEP.SYNCS 0x989680 ;  /* 0x009896800000a95d */ /* 0x004fea0003900000 */
[----:B------:R-:W2:Y:S02]  /*184f0*/  @!P2 SYNCS.PHASECHK.TRANS64 P2, [R2+URZ+0x19c70], R0 ;  /* 0x019c70000200a5a7 */ /* 0x000ea4000804007f */
[----:B--2---:R-:W-:Y:S05]  /*18500*/  @!P2 BRA `(.L_x_1171) ;  /* 0xfffffffc00f0a947 */ /* 0x004fea000383ffff */
[----:B------:R-:W-:Y:S05]  /*18510*/  BRA `(.L_x_1252) ;  /* 0xffffffcc00f07947 */ /* 0x000fea000383ffff */
.L_x_1173:
[----:B0-----:R0:W2:Y:S02]  /*18520*/  SYNCS.PHASECHK.TRANS64.TRYWAIT P2, [R2+URZ+0x19c60], R0 ;  /* 0x019c6000020075a7 */ /* 0x0010a4000804017f */
[----:B--2---:R-:W-:Y:S05]  /*18530*/  @!P2 NANOSLEEP.SYNCS 0x989680 ;  /* 0x009896800000a95d */ /* 0x004fea0003900000 */
[----:B------:R-:W2:Y:S02]  /*18540*/  @!P2 SYNCS.PHASECHK.TRANS64 P2, [R2+URZ+0x19c60], R0 ;  /* 0x019c60000200a5a7 */ /* 0x000ea4000804007f */
[----:B--2---:R-:W-:Y:S05]  /*18550*/  @!P2 BRA `(.L_x_1173) ;  /* 0xfffffffc00f0a947 */ /* 0x004fea000383ffff */
[----:B------:R-:W-:Y:S05]  /*18560*/  BRA `(.L_x_1253) ;  /* 0xffffffd000007947 */ /* 0x000fea000383ffff */
.L_x_1181:
[----:B0-----:R0:W1:Y:S02]  /*18570*/  SYNCS.PHASECHK.TRANS64.TRYWAIT P1, [R3+URZ+0x19c70], R0 ;  /* 0x019c7000030075a7 */ /* 0x001064000802017f */
[----:B-1----:R-:W-:Y:S05]  /*18580*/  @!P1 NANOSLEEP.SYNCS 0x989680 ;  /* 0x009896800000995d */ /* 0x002fea0003900000 */
[----:B------:R-:W1:Y:S02]  /*18590*/  @!P1 SYNCS.PHASECHK.TRANS64 P1, [R3+URZ+0x19c70], R0 ;  /* 0x019c7000030095a7 */ /* 0x000e64000802007f */
[----:B-1----:R-:W-:Y:S05]  /*185a0*/  @!P1 BRA `(.L_x_1181) ;  /* 0xfffffffc00f09947 */ /* 0x002fea000383ffff */
[----:B------:R-:W-:Y:S05]  /*185b0*/  BRA `(.L_x_1254) ;  /* 0xffffffd400707947 */ /* 0x000fea000383ffff */
.L_x_1183:
[----:B0-----:R0:W1:Y:S02]  /*185c0*/  SYNCS.PHASECHK.TRANS64.TRYWAIT P1, [R3+URZ+0x19c60], R0 ;  /* 0x019c6000030075a7 */ /* 0x001064000802017f */
[----:B-1----:R-:W-:Y:S05]  /*185d0*/  @!P1 NANOSLEEP.SYNCS 0x989680 ;  /* 0x009896800000995d */ /* 0x002fea0003900000 */
[----:B------:R-:W1:Y:S02]  /*185e0*/  @!P1 SYNCS.PHASECHK.TRANS64 P1, [R3+URZ+0x19c60], R0 ;  /* 0x019c6000030095a7 */ /* 0x000e64000802007f */
[----:B-1----:R-:W-:Y:S05]  /*185f0*/  @!P1 BRA `(.L_x_1183) ;  /* 0xfffffffc00f09947 */ /* 0x002fea000383ffff */
[----:B------:R-:W-:Y:S05]  /*18600*/  BRA `(.L_x_1255) ;  /* 0xffffffd4007c7947 */ /* 0x000fea000383ffff */
.L_x_1197:
[----:B0-----:R0:W1:Y:S02]  /*18610*/  SYNCS.PHASECHK.TRANS64.TRYWAIT P0, [R5+URZ+0x19c20], R0 ;  /* 0x019c2000050075a7 */ /* 0x001064000800017f */
[----:B-1----:R-:W-:Y:S05]  /*18620*/  @!P0 NANOSLEEP.SYNCS 0x989680 ;  /* 0x009896800000895d */ /* 0x002fea0003900000 */
[----:B------:R-:W1:Y:S02]  /*18630*/  @!P0 SYNCS.PHASECHK.TRANS64 P0, [R5+URZ+0x19c20], R0 ;  /* 0x019c2000050085a7 */ /* 0x000e64000800007f */
[----:B-1----:R-:W-:Y:S05]  /*18640*/  @!P0 BRA `(.L_x_1197) ;  /* 0xfffffffc00f08947 */ /* 0x002fea000383ffff */
[----:B------:R-:W-:Y:S05]  /*18650*/  BRA `(.L_x_1256) ;  /* 0xffffffe400c07947 */ /* 0x000fea000383ffff */
.L_x_1198:
        /* <DEDUP_REMOVED lines=11> */
.L_x_1258:
[----:B------:R-:W-:Y:S05]  /*18710*/  BSYNC B0 ;  /* 0x0000000000007941 */ /* 0x000fea0003800000 */
.L_x_1257:
[----:B------:R-:W-:Y:S05]  /*18720*/  BRA `(.L_x_1259) ;  /* 0xffffffe400a87947 */ /* 0x000fea000383ffff */
.L_x_1201:
[----:B------:R-:W-:Y:S01]  /*18730*/  BSSY B1, `(.L_x_1260) ;  /* 0x0000006000017945 */ /* 0x000fe20003800000 */
[----:B------:R-:W-:-:S07]  /*18740*/  IMAD.MOV.U32 R15, RZ, RZ, -0x1 ;  /* 0xffffffffff0f7424 */ /* 0x000fce00078e00ff */
[----:B0-----:R-:W-:Y:S05]  /*18750*/  WARPSYNC.COLLECTIVE R15, `(.L_x_1261) ;  /* 0x000000000f0c7348 */ /* 0x001fea0003c00000 */
[----:B------:R-:W-:Y:S02]  /*18760*/  ELECT P6, UR62, PT ;  /* 0x00000000003e782f */ /* 0x000fe400038c0000 */
[----:B------:R-:W-:Y:S01]  /*18770*/  MOV R14, UR62 ;  /* 0x0000003e000e7c02 */ /* 0x000fe20008000f00 */
[----:B0-----:R-:W-:Y:S10]  /*18780*/  ENDCOLLECTIVE ;  /* 0x000000000000791b */ /* 0x001ff40003800000 */
.L_x_1261:
[----:B------:R-:W-:Y:S05]  /*18790*/  BSYNC B1 ;  /* 0x0000000000017941 */ /* 0x000fea0003800000 */
.L_x_1260:
[----:B------:R-:W-:Y:S05]  /*187a0*/  BRA `(.L_x_1262) ;  /* 0xffffffe400a07947 */ /* 0x000fea000383ffff */
.L_x_1203:
[----:B0-----:R0:W1:Y:S02]  /*187b0*/  SYNCS.PHASECHK.TRANS64.TRYWAIT P1, [R3+URZ+0x19c40], R2 ;  /* 0x019c4002030075a7 */ /* 0x001064000802017f */
[----:B-1----:R-:W-:Y:S05]  /*187c0*/  @!P1 NANOSLEEP.SYNCS 0x989680 ;  /* 0x009896800000995d */ /* 0x002fea0003900000 */
[----:B------:R-:W1:Y:S02]  /*187d0*/  @!P1 SYNCS.PHASECHK.TRANS64 P1, [R3+URZ+0x19c40], R2 ;  /* 0x019c4002030095a7 */ /* 0x000e64000802007f */
[----:B-1----:R-:W-:Y:S05]  /*187e0*/  @!P1 BRA `(.L_x_1203) ;  /* 0xfffffffc00f09947 */ /* 0x002fea000383ffff */
[----:B------:R-:W-:Y:S05]  /*187f0*/  BRA `(.L_x_1263) ;  /* 0xffffffe400c07947 */ /* 0x000fea000383ffff */
.L_x_1205:
[----:B-1----:R1:W2:Y:S02]  /*18800*/  SYNCS.PHASECHK.TRANS64.TRYWAIT P1, [R5+URZ+0x19c40], R0 ;  /* 0x019c4000050075a7 */ /* 0x0022a4000802017f */
[----:B--2---:R-:W-:Y:S05]  /*18810*/  @!P1 NANOSLEEP.SYNCS 0x989680 ;  /* 0x009896800000995d */ /* 0x004fea0003900000 */
[----:B------:R-:W2:Y:S02]  /*18820*/  @!P1 SYNCS.PHASECHK.TRANS64 P1, [R5+URZ+0x19c40], R0 ;  /* 0x019c4000050095a7 */ /* 0x000ea4000802007f */
[----:B--2---:R-:W-:Y:S05]  /*18830*/  @!P1 BRA `(.L_x_1205) ;  /* 0xfffffffc00f09947 */ /* 0x004fea000383ffff */
[----:B------:R-:W-:Y:S05]  /*18840*/  BRA `(.L_x_1264) ;  /* 0xffffffe400cc7947 */ /* 0x000fea000383ffff */
.L_x_1207:
[----:B--2---:R2:W3:Y:S02]  /*18850*/  SYNCS.PHASECHK.TRANS64.TRYWAIT P1, [R3+URZ+0x19c60], R2 ;  /* 0x019c6002030075a7 */ /* 0x0044e4000802017f */
[----:B---3--:R-:W-:Y:S05]  /*18860*/  @!P1 NANOSLEEP.SYNCS 0x989680 ;  /* 0x009896800000995d */ /* 0x008fea0003900000 */
[----:B------:R-:W3:Y:S02]  /*18870*/  @!P1 SYNCS.PHASECHK.TRANS64 P1, [R3+URZ+0x19c60], R2 ;  /* 0x019c6002030095a7 */ /* 0x000ee4000802007f */
[----:B---3--:R-:W-:Y:S05]  /*18880*/  @!P1 BRA `(.L_x_1207) ;  /* 0xfffffffc00f09947 */ /* 0x008fea000383ffff */
[----:B------:R-:W-:Y:S05]  /*18890*/  BRA `(.L_x_1265) ;  /* 0xffffffe400c87947 */ /* 0x000fea000383ffff */
.L_x_1209:
[----:B---3--:R3:W4:Y:S02]  /*188a0*/  SYNCS.PHASECHK.TRANS64.TRYWAIT P1, [R5+URZ+0x19c60], R0 ;  /* 0x019c6000050075a7 */ /* 0x008724000802017f */
[----:B----4-:R-:W-:Y:S05]  /*188b0*/  @!P1 NANOSLEEP.SYNCS 0x989680 ;  /* 0x009896800000995d */ /* 0x010fea0003900000 */
[----:B------:R-:W4:Y:S02]  /*188c0*/  @!P1 SYNCS.PHASECHK.TRANS64 P1, [R5+URZ+0x19c60], R0 ;  /* 0x019c6000050095a7 */ /* 0x000f24000802007f */
[----:B----4-:R-:W-:Y:S05]  /*188d0*/  @!P1 BRA `(.L_x_1209) ;  /* 0xfffffffc00f09947 */ /* 0x010fea000383ffff */
[----:B------:R-:W-:Y:S05]  /*188e0*/  BRA `(.L_x_1266) ;  /* 0xffffffe400c47947 */ /* 0x000fea000383ffff */
.L_x_1211:
[----:B----4-:R4:W0:Y:S02]  /*188f0*/  SYNCS.PHASECHK.TRANS64.TRYWAIT P1, [R3+URZ+0x19c80], R2 ;  /* 0x019c8002030075a7 */ /* 0x010824000802017f */
[----:B0-----:R-:W-:Y:S05]  /*18900*/  @!P1 NANOSLEEP.SYNCS 0x989680 ;  /* 0x009896800000995d */ /* 0x001fea0003900000 */
[----:B------:R-:W0:Y:S02]  /*18910*/  @!P1 SYNCS.PHASECHK.TRANS64 P1, [R3+URZ+0x19c80], R2 ;  /* 0x019c8002030095a7 */ /* 0x000e24000802007f */
[----:B0-----:R-:W-:Y:S05]  /*18920*/  @!P1 BRA `(.L_x_1211) ;  /* 0xfffffffc00f09947 */ /* 0x001fea000383ffff */
[----:B------:R-:W-:Y:S05]  /*18930*/  BRA `(.L_x_1267) ;  /* 0xffffffe400c07947 */ /* 0x000fea000383ffff */
.L_x_1268:
        /* <DEDUP_REMOVED lines=12> */
.L_x_2582:


//--------------------- .text._ZN7cutlass13device_kernelIN5flash11enable_sm90INS1_16FlashAttnFwdSm90INS1_25CollectiveMainloopFwdSm90ILi2EN4cute5tupleIJNS5_1CILi1EEES8_S8_EEENS6_IJNS7_ILi192EEENS7_ILi128EEENS7_ILi96EEEEEELi96ENS_12float_e4m3_tEfNS_4arch4Sm90ELb0ELb1ELb1ELb1ELb1ELb1ELb0ELb1ELb1ELb1ELb0ELb0EEENS1_21CollectiveEpilogueFwdINS6_IJSA_SC_SB_EEES9_NS_10bfloat16_tESG_Li384ELb1ELb1ELb0ELb1EEENS1_36VarlenDynamicPersistentTileSchedulerILi192ELi128ELi384ELi128ELb0ELb1ELb1ELb1ELb0ELb1EEEEEEEEEvNT_6ParamsE --------------------------
	.section	.text._ZN7cutlass13device_kernelIN5flash11enable_sm90INS1_16FlashAttnFwdSm90INS1_25CollectiveMainloopFwdSm90ILi2EN4cute5tupleIJNS5_1CILi1EEES8_S8_EEENS6_IJNS7_ILi192EEENS7_ILi128EEENS7_ILi96EEEEEELi96ENS_12float_e4m3_tEfNS_4arch4Sm90ELb0ELb1ELb1ELb1ELb1ELb1ELb0ELb1ELb1ELb1ELb0ELb0EEENS1_21CollectiveEpilogueFwdINS6_IJSA_SC_SB_EEES9_NS_10bfloat16_tESG_Li384ELb1ELb1ELb0ELb1EEENS1_36VarlenDynamicPersistentTileSchedulerILi192ELi128ELi384ELi128ELb0ELb1ELb1ELb1ELb0ELb1EEEEEEEEEvNT_6ParamsE,"ax",@progbits
	.align	128
.text._ZN7cutlass13device_kernelIN5flash11enable_sm90INS1_16FlashAttnFwdSm90INS1_25CollectiveMainloopFwdSm90ILi2EN4cute5tupleIJNS5_1CILi1EEES8_S8_EEENS6_IJNS7_ILi192EEENS7_ILi128EEENS7_ILi96EEEEEELi96ENS_12float_e4m3_tEfNS_4arch4Sm90ELb0ELb1ELb1ELb1ELb1ELb1ELb0ELb1ELb1ELb1ELb0ELb0EEENS1_21CollectiveEpilogueFwdINS6_IJSA_SC_SB_EEES9_NS_10bfloat16_tESG_Li384ELb1ELb1ELb0ELb1EEENS1_36VarlenDynamicPersistentTileSchedulerILi192ELi128ELi384ELi128ELb0ELb1ELb1ELb1ELb0ELb1EEEEEEEEEvNT_6ParamsE:
        .type           _ZN7cutlass13device_kernelIN5flash11enable_sm90INS1_16FlashAttnFwdSm90INS1_25CollectiveMainloopFwdSm90ILi2EN4cute5tupleIJNS5_1CILi1EEES8_S8_EEENS6_IJNS7_ILi192EEENS7_ILi128EEENS7_ILi96EEEEEELi96ENS_12float_e4m3_tEfNS_4arch4Sm90ELb0ELb1ELb1ELb1ELb1ELb1ELb0ELb1ELb1ELb1ELb0ELb0EEENS1_21CollectiveEpilogueFwdINS6_IJSA_SC_SB_EEES9_NS_10bfloat16_tESG_Li384ELb1ELb1ELb0ELb1EEENS1_36VarlenDynamicPersistentTileSchedulerILi192ELi128ELi384ELi128ELb0ELb1ELb1ELb1ELb0ELb1EEEEEEEEEvNT_6ParamsE,@function
        .size           _ZN7cutlass13device_kernelIN5flash11enable_sm90INS1_16FlashAttnFwdSm90INS1_25CollectiveMainloopFwdSm90ILi2EN4cute5tupleIJNS5_1CILi1EEES8_S8_EEENS6_IJNS7_ILi192EEENS7_ILi128EEENS7_ILi96EEEEEELi96ENS_12float_e4m3_tEfNS_4arch4Sm90ELb0ELb1ELb1ELb1ELb1ELb1ELb0ELb1ELb1ELb1ELb0ELb0EEENS1_21CollectiveEpilogueFwdINS6_IJSA_SC_SB_EEES9_NS_10bfloat16_tESG_Li384ELb1ELb1ELb0ELb1EEENS1_36VarlenDynamicPersistentTileSchedulerILi192ELi128ELi384ELi128ELb0ELb1ELb1ELb1ELb0ELb1EEEEEEEEEvNT_6ParamsE,(.L_x_2583 - _ZN7cutlass13device_kernelIN5flash11enable_sm90INS1_16FlashAttnFwdSm90INS1_25CollectiveMainloopFwdSm90ILi2EN4cute5tupleIJNS5_1CILi1EEES8_S8_EEENS6_IJNS7_ILi192EEENS7_ILi128EEENS7_ILi96EEEEEELi96ENS_12float_e4m3_tEfNS_4arch4Sm90ELb0ELb1ELb1ELb1ELb1ELb1ELb0ELb1ELb1ELb1ELb0ELb0EEENS1_21CollectiveEpilogueFwdINS6_IJSA_SC_SB_EEES9_NS_10bfloat16_tESG_Li384ELb1ELb1ELb0ELb1EEENS1_36VarlenDynamicPersistentTileSchedulerILi192ELi128ELi384ELi128ELb0ELb1ELb1ELb1ELb0ELb1EEEEEEEEEvNT_6ParamsE)
        .other          _ZN7cutlass13device_kernelIN5flash11enable_sm90INS1_16FlashAttnFwdSm90INS1_25CollectiveMainloopFwdSm90ILi2EN4cute5tupleIJNS5_1CILi1EEES8_S8_EEENS6_IJNS7_ILi192EEENS7_ILi128EEENS7_ILi96EEEEEELi96ENS_12float_e4m3_tEfNS_4arch4Sm90ELb0ELb1ELb1ELb1ELb1ELb1ELb0ELb1ELb1ELb1ELb0ELb0EEENS1_21CollectiveEpilogueFwdINS6_IJSA_SC_SB_EEES9_NS_10bfloat16_tESG_Li384ELb1ELb1ELb0ELb1EEENS1_36VarlenDynamicPersistentTileSchedulerILi192ELi128ELi384ELi128ELb0ELb1ELb1ELb1ELb0ELb1EEEEEEEEEvNT_6ParamsE,@"STO_CUDA_ENTRY STV_DEFAULT"
_ZN7cutlass13device_kernelIN5flash11enable_sm90INS1_16FlashAttnFwdSm90INS1_25CollectiveMainloopFwdSm90ILi2EN4cute5tupleIJNS5_1CILi1EEES8_S8_EEENS6_IJNS7_ILi192EEENS7_ILi128EEENS7_ILi96EEEEEELi96ENS_12float_e4m3_tEfNS_4arch4Sm90ELb0ELb1ELb1ELb1ELb1ELb1ELb0ELb1ELb1ELb1ELb0ELb0EEENS1_21CollectiveEpilogueFwdINS6_IJSA_SC_SB_EEES9_NS_10bfloat16_tESG_Li384ELb1ELb1ELb0ELb1EEENS1_36VarlenDynamicPersistentTileSchedulerILi192ELi128ELi384ELi128ELb0ELb1ELb1ELb1ELb0ELb1EEEEEEEEEvNT_6ParamsE:
        /* <DEDUP_REMOVED lines=18> */
.L_x_1270:
[----:B------:R-:W-:Y:S05]  /*0120*/  BSYNC B0 ;  /* 0x0000000000007941 */ /* 0x000fea0003800000 */
.L_x_1269:
        /* <DEDUP_REMOVED lines=41> */
.L_x_1271:
        /* <DEDUP_REMOVED lines=22> */
.L_x_1272:
        /* <DEDUP_REMOVED lines=18> */
.L_x_1273:
        /* <DEDUP_REMOVED lines=22> */
.L_x_1274:
        /* <DEDUP_REMOVED lines=23> */
.L_x_1275:
        /* <DEDUP_REMOVED lines=8> */
.L_x_1278:
        /* <DEDUP_REMOVED lines=20> */
[----:B------:R-:W-:-:S04]  /*0ad0*/  SHF.R.S32.HI R0, RZ, 0x1f, R19 ;  /* 0x0000001fff007819 */ /* 0x000fc80000011413 */
[CC--:B------:R-:W-:Y:S02]  /*0ae0*/  LEA.HI R2, R0.reuse, R19.reuse, RZ, 0x5 ;  /* 0x0000001300027211 */ /* 0x0c0fe400078f28ff */
[----:B------:R-:W-:-:S03]  /*0af0*/  LEA.HI R6, R0, R19, RZ, 0x4 ;  /* 0x0000001300067211 */ /* 0x000fc600078f20ff */
[----:B------:R-:W-:Y:S01]  /*0b00*/  IMAD.SHL.U32 R3, R2, 0x10, RZ ;  /* 0x0000001002037824 */ /* 0x000fe200078e00ff */
[----:B------:R-:W-:-:S04]  /*0b10*/  LOP3.LUT R2, R6, 0x7fffff0, RZ, 0xc0, !PT ;  /* 0x07fffff006027812 */ /* 0x000fc800078ec0ff */
[----:B------:R-:W-:Y:S01]  /*0b20*/  LOP3.LUT R5, R3, 0xfffffe00, RZ, 0xc0, !PT ;  /* 0xfffffe0003057812 */ /* 0x000fe200078ec0ff */
[C---:B------:R-:W-:Y:S01]  /*0b30*/  IMAD.IADD R4, R19.reuse, 0x1, -R2 ;  /* 0x0000000113047824 */ /* 0x040fe200078e0a02 */
[-C--:B------:R-:W-:Y:S02]  /*0b40*/  LEA.HI R2, R0, R19.reuse, RZ, 0x7 ;  /* 0x0000001300027211 */ /* 0x080fe400078f38ff */
[C---:B------:R-:W-:Y:S01]  /*0b50*/  LEA.HI R3, R19.reuse, R19, RZ, 0x1 ;  /* 0x0000001313037211 */ /* 0x040fe200078f08ff */
[----:B------:R-:W-:Y:S01]  /*0b60*/  IMAD R8, R4, 0x20, R5 ;  /* 0x0000002004087824 */ /* 0x000fe200078e0205 */
[----:B------:R-:W-:Y:S02]  /*0b70*/  LOP3.LUT R7, R2, 0xffffff80, RZ, 0xc0, !PT ;  /* 0xffffff8002077812 */ /* 0x000fe400078ec0ff */
[--C-:B------:R-:W-:Y:S02]  /*0b80*/  SHF.R.S32.HI R10, RZ, 0x1, R3.reuse ;  /* 0x00000001ff0a7819 */ /* 0x100fe40000011403 */
[----:B------:R-:W-:Y:S01]  /*0b90*/  SHF.R.S32.HI R5, RZ, 0x1f, R3 ;  /* 0x0000001fff057819 */ /* 0x000fe20000011403 */
[----:B------:R-:W-:Y:S01]  /*0ba0*/  IMAD.IADD R15, R19, 0x1, -R7 ;  /* 0x00000001130f7824 */ /* 0x000fe200078e0a07 */
[----:B------:R-:W-:-:S02]  /*0bb0*/  LOP3.LUT R3, R3, 0xfffffffe, RZ, 0xc0, !PT ;  /* 0xfffffffe03037812 */ /* 0x000fc400078ec0ff */
[----:B------:R-:W-:Y:S02]  /*0bc0*/  LEA.HI R5, R5, R10, RZ, 0x2 ;  /* 0x0000000a05057211 */ /* 0x000fe400078f10ff */
[----:B------:R-:W-:Y:S01]  /*0bd0*/  SHF.R.S32.HI R23, RZ, 0x7, R2 ;  /* 0x00000007ff177819 */ /* 0x000fe20000011402 */
[----:B------:R-:W-:Y:S01]  /*0be0*/  IMAD.IADD R16, R19, 0x1, -R3 ;  /* 0x0000000113107824 */ /* 0x000fe200078e0a03 */
[----:B------:R-:W-:Y:S02]  /*0bf0*/  SHF.R.S32.HI R7, RZ, 0x1f, R15 ;  /* 0x0000001fff077819 */ /* 0x000fe4000001140f */
[----:B------:R-:W-:Y:S01]  /*0c00*/  SHF.R.S32.HI R2, RZ, 0x4, R6 ;  /* 0x00000004ff027819 */ /* 0x000fe20000011406 */
[C---:B------:R-:W-:Y:S01]  /*0c10*/  IMAD.SHL.U32 R24, R16.reuse, 0x8, RZ ;  /* 0x0000000810187824 */ /* 0x040fe200078e00ff */
[----:B------:R-:W-:Y:S01]  /*0c20*/  LOP3.LUT R5, R5, 0x7fffffc, RZ, 0xc0, !PT ;  /* 0x07fffffc05057812 */ /* 0x000fe200078ec0ff */
[----:B------:R-:W-:Y:S01]  /*0c30*/  IMAD.SHL.U32 R16, R16, 0x10, RZ ;  /* 0x0000001010107824 */ /* 0x000fe200078e00ff */
[----:B------:R-:W-:Y:S01]  /*0c40*/  LEA.HI R9, R7, R15, RZ, 0x2 ;  /* 0x0000000f07097211 */ /* 0x000fe200078f10ff */
[----:B------:R-:W-:Y:S01]  /*0c50*/  VIADD R21, R24, 0x20 ;  /* 0x0000002018157836 */ /* 0x000fe20000000000 */
[----:B------:R-:W-:Y:S01]  /*0c60*/  LEA.HI R6, R6, R2, RZ, 0x1 ;  /* 0x0000000206067211 */ /* 0x000fe200078f08ff */
[----:B------:R-:W-:Y:S01]  /*0c70*/  IMAD.IADD R5, R10, 0x1, -R5 ;  /* 0x000000010a057824 */ /* 0x000fe200078e0a05 */
[----:B------:R-:W-:Y:S01]  /*0c80*/  LEA.HI R4, R0, R19, RZ, 0x3 ;  /* 0x0000001300047211 */ /* 0x000fe200078f18ff */
[----:B------:R-:W-:Y:S01]  /*0c90*/  STL [R1+0x20], R24 ;  /* 0x0000201801007387 */ /* 0x000fe20000100800 */
[----:B------:R-:W-:Y:S01]  /*0ca0*/  SHF.R.S32.HI R10, RZ, 0x2, R9 ;  /* 0x00000002ff0a7819 */ /* 0x000fe20000011409 */
[----:B------:R-:W-:Y:S01]  /*0cb0*/  IMAD R13, R2, 0x8, R5 ;  /* 0x00000008020d7824 */ /* 0x000fe200078e0205 */
[----:B------:R-:W-:Y:S01]  /*0cc0*/  SHF.R.S32.HI R11, RZ, 0x1f, R9 ;  /* 0x0000001fff0b7819 */ /* 0x000fe20000011409 */
[----:B------:R-:W-:Y:S01]  /*0cd0*/  STL [R1+0x40], R21 ;  /* 0x0000401501007387 */ /* 0x000fe20000100800 */
[----:B------:R-:W-:Y:S01]  /*0ce0*/  LOP3.LUT R3, R6, 0x1ffffffe, RZ, 0xc0, !PT ;  /* 0x1ffffffe06037812 */ /* 0x000fe200078ec0ff */
[----:B------:R-:W-:Y:S01]  /*0cf0*/  IMAD.IADD R6, R24, 0x1, R21 ;  /* 0x0000000118067824 */ /* 0x000fe200078e0215 */
[----:B------:R-:W-:Y:S01]  /*0d00*/  SHF.R.S32.HI R4, RZ, 0x3, R4 ;  /* 0x00000003ff047819 */ /* 0x000fe20000011404 */
[----:B------:R-:W-:Y:S01]  /*0d10*/  IMAD.SHL.U32 R14, R13, 0x20, RZ ;  /* 0x000000200d0e7824 */ /* 0x000fe200078e00ff */
[----:B------:R-:W-:Y:S01]  /*0d20*/  LEA.HI R11, R11, R10, RZ, 0x3 ;  /* 0x0000000a0b0b7211 */ /* 0x000fe200078f18ff */
[----:B------:R-:W-:Y:S01]  /*0d30*/  IMAD.IADD R3, R2, 0x1, -R3 ;  /* 0x0000000102037824 */ /* 0x000fe200078e0a03 */
[----:B------:R-:W-:Y:S01]  /*0d40*/  SHF.R.S32.HI R5, RZ, 0x1f, R6 ;  /* 0x0000001fff057819 */ /* 0x000fe20000011406 */
[----:B------:R-:W-:Y:S01]  /*0d50*/  IMAD.HI R2, R23, 0x55555556, RZ ;  /* 0x5555555617027827 */ /* 0x000fe200078e02ff */
[----:B------:R-:W-:-:S02]  /*0d60*/  LOP3.LUT R11, R11, 0xfffffff8, RZ, 0xc0, !PT ;  /* 0xfffffff80b0b7812 */ /* 0x000fc400078ec0ff */
[----:B------:R-:W-:Y:S01]  /*0d70*/  LEA.HI R7, R7, R15, RZ, 0x5 ;  /* 0x0000000f07077211 */ /* 0x000fe200078f28ff */
[----:B------:R-:W-:Y:S01]  /*0d80*/  IMAD.SHL.U32 R4, R4, 0x80, RZ ;  /* 0x0000008004047824 */ /* 0x000fe200078e00ff */
[CC--:B------:R-:W-:Y:S01]  /*0d90*/  LEA.HI R12, R5.reuse, R6.reuse, RZ, 0x4 ;  /* 0x00000006050c7211 */ /* 0x0c0fe200078f20ff */
[----:B------:R-:W-:Y:S01]  /*0da0*/  IMAD.IADD R10, R10, 0x1, -R11 ;  /* 0x000000010a0a7824 */ /* 0x000fe200078e0a0b */
[----:B------:R-:W-:Y:S01]  /*0db0*/  LEA.HI R5, R5, R6, RZ, 0x5 ;  /* 0x0000000605057211 */ /* 0x000fe200078f28ff */
[----:B------:R-:W-:Y:S01]  /*0dc0*/  IMAD R6, R3, 0x8, R8 ;  /* 0x0000000803067824 */ /* 0x000fe200078e0208 */
[----:B------:R-:W-:Y:S02]  /*0dd0*/  LEA.HI R2, R2, R2, RZ, 0x1 ;  /* 0x0000000202027211 */ /* 0x000fe400078f08ff */
[----:B------:R-:W-:Y:S02]  /*0de0*/  SHF.R.S32.HI R7, RZ, 0x5, R7 ;  /* 0x00000005ff077819 */ /* 0x000fe40000011407 */
[----:B------:R-:W-:Y:S01]  /*0df0*/  LOP3.LUT R22, R4, 0x80, RZ, 0xc0, !PT ;  /* 0x0000008004167812 */ /* 0x000fe200078ec0ff */
[----:B------:R-:W-:Y:S01]  /*0e00*/  IMAD R2, R2, -0x3, R23 ;  /* 0xfffffffd02027824 */ /* 0x000fe200078e0217 */
[----:B------:R-:W-:Y:S01]  /*0e10*/  SHF.R.S32.HI R5, RZ, 0x5, R5 ;  /* 0x00000005ff057819 */ /* 0x000fe20000011405 */
[----:B------:R-:W-:Y:S01]  /*0e20*/  IMAD R7, R7, 0x10, R10 ;  /* 0x0000001007077824 */ /* 0x000fe200078e020a */
[----:B------:R-:W-:Y:S01]  /*0e30*/  SHF.R.U32.HI R20, RZ, 0x3, R22 ;  /* 0x00000003ff147819 */ /* 0x000fe20000011616 */
[----:B------:R-:W-:Y:S01]  /*0e40*/  STL [R1+0x30], R22 ;  /* 0x0000301601007387 */ /* 0x000fe20000100800 */
[----:B------:R-:W-:Y:S01]  /*0e50*/  LOP3.LUT R4, R22, 0x10, R12, 0xf8, !PT ;  /* 0x0000001016047812 */ /* 0x000fe200078ef80c */
[----:B------:R-:W-:Y:S01]  /*0e60*/  IMAD R5, R5, 0x1800, R14 ;  /* 0x0000180005057824 */ /* 0x000fe200078e020e */
[----:B------:R-:W-:Y:S01]  /*0e70*/  LEA.HI R0, R0, R19, RZ, 0x2 ;  /* 0x0000001300007211 */ /* 0x000fe200078f10ff */
[----:B------:R-:W-:Y:S01]  /*0e80*/  IMAD R3, R2, 0x40, R7 ;  /* 0x0000004002037824 */ /* 0x000fe200078e0207 */
[----:B------:R-:W-:Y:S01]  /*0e90*/  LOP3.LUT R4, R4, R20, RZ, 0x3c, !PT ;  /* 0x0000001404047212 */ /* 0x000fe200078e3cff */
[----:B------:R-:W-:Y:S01]  /*0ea0*/  STL [R1+0x44], R14 ;  /* 0x0000440e01007387 */ /* 0x000fe20000100800 */
[----:B------:R-:W-:Y:S01]  /*0eb0*/  LOP3.LUT R2, R0, 0xfffffffc, RZ, 0xc0, !PT ;  /* 0xfffffffc00027812 */ /* 0x000fe200078ec0ff */
[----:B------:R-:W-:Y:S01]  /*0ec0*/  VIADD R7, R24, 0x10 ;  /* 0x0000001018077836 */ /* 0x000fe20000000000 */
[----:B------:R-:W-:Y:S01]  /*0ed0*/  IADD3 R4, R18, R5, R4 ;  /* 0x0000000512047210 */ /* 0x000fe20007ffe004 */
[----:B------:R-:W-:Y:S01]  /*0ee0*/  STL [R1+0x78], R20 ;  /* 0x0000781401007387 */ /* 0x000fe20000100800 */
[----:B------:R-:W-:Y:S01]  /*0ef0*/  VIADD R5, R16, 0x40 ;  /* 0x0000004010057836 */ /* 0x000fe20000000000 */
[----:B------:R-:W-:Y:S01]  /*0f00*/  LOP3.LUT R9, R9, 0x7ffffffc, RZ, 0xc0, !PT ;  /* 0x7ffffffc09097812 */ /* 0x000fe200078ec0ff */
[----:B------:R-:W-:Y:S01]  /*0f10*/  IMAD.MOV.U32 R23, RZ, RZ, RZ ;  /* 0x000000ffff177224 */ /* 0x000fe200078e00ff */
[----:B------:R0:W-:Y:S02]  /*0f20*/  STL [R1+0x80], R6 ;  /* 0x0000800601007387 */ /* 0x0001e40000100800 */
[----:B------:R-:W-:-:S02]  /*0f30*/  SHF.R.S32.HI R8, RZ, 0x1f, R5 ;  /* 0x0000001fff087819 */ /* 0x000fc40000011405 */
[----:B------:R1:W-:Y:S04]  /*0f40*/  STL [R1+0x74], R4 ;  /* 0x0000740401007387 */ /* 0x0003e80000100800 */
[----:B------:R-:W-:Y:S01]  /*0f50*/  STL [R1+0x7c], R3 ;  /* 0x00007c0301007387 */ /* 0x000fe20000100800 */
[----:B0-----:R-:W-:Y:S01]  /*0f60*/  IMAD.IADD R6, R19, 0x1, -R2 ;  /* 0x0000000113067824 */ /* 0x001fe200078e0a02 */
[----:B------:R-:W-:Y:S02]  /*0f70*/  SHF.R.S32.HI R2, RZ, 0x2, R0 ;  /* 0x00000002ff027819 */ /* 0x000fe40000011400 */
[----:B------:R-:W-:Y:S01]  /*0f80*/  STL [R1+0x60], RZ ;  /* 0x000060ff01007387 */ /* 0x000fe20000100800 */
[----:B------:R-:W-:Y:S02]  /*0f90*/  IMAD.MOV.U32 R19, RZ, RZ, RZ ;  /* 0x000000ffff137224 */ /* 0x000fe400078e00ff */
[C---:B-1----:R-:W-:Y:S01]  /*0fa0*/  IMAD.SHL.U32 R4, R6.reuse, 0x8, RZ ;  /* 0x0000000806047824 */ /* 0x042fe200078e00ff */
[----:B------:R-:W-:Y:S01]  /*0fb0*/  STL [R1+0x18], RZ ;  /* 0x000018ff01007387 */ /* 0x000fe20000100800 */
[----:B------:R-:W-:-:S03]  /*0fc0*/  LEA.HI R0, R6, R6, RZ, 0x1 ;  /* 0x0000000606007211 */ /* 0x000fc600078f08ff */
[----:B------:R-:W-:Y:S01]  /*0fd0*/  STL [R1+0x54], R4 ;  /* 0x0000540401007387 */ /* 0x000fe20000100800 */
[----:B------:R-:W-:Y:S02]  /*0fe0*/  LOP3.LUT R2, R0, 0x1ffffffe, RZ, 0xc0, !PT ;  /* 0x1ffffffe00027812 */ /* 0x000fe400078ec0ff */
[----:B------:R-:W-:Y:S01]  /*0ff0*/  LOP3.LUT R0, R22, 0x10, R16, 0xf8, !PT ;  /* 0x0000001016007812 */ /* 0x000fe200078ef810 */
[----:B------:R0:W-:Y:S02]  /*1000*/  STL [R1+0x14], R5 ;  /* 0x0000140501007387 */ /* 0x0001e40000100800 */
[----:B------:R-:W-:Y:S01]  /*1010*/  IMAD.IADD R2, R6, 0x1, -R2 ;  /* 0x0000000106027824 */ /* 0x000fe200078e0a02 */
[----:B------:R-:W-:Y:S01]  /*1020*/  LOP3.LUT R0, R0, R20, RZ, 0x3c, !PT ;  /* 0x0000001400007212 */ /* 0x000fe200078e3cff */
[----:B------:R-:W-:Y:S01]  /*1030*/  STL [R1+0x3c], R7 ;  /* 0x00003c0701007387 */ /* 0x000fe20000100800 */
[----:B------:R-:W-:-:S03]  /*1040*/  IMAD.IADD R6, R15, 0x1, -R9 ;  /* 0x000000010f067824 */ /* 0x000fc600078e0a09 */
[----:B------:R1:W-:Y:S01]  /*1050*/  STL [R1+0x34], R8 ;  /* 0x0000340801007387 */ /* 0x0003e20000100800 */
[C---:B0-----:R-:W-:Y:S02]  /*1060*/  VIADD R5, R4.reuse, 0x20 ;  /* 0x0000002004057836 */ /* 0x041fe40000000000 */
[----:B------:R-:W-:-:S03]  /*1070*/  VIADD R4, R4, 0x40 ;  /* 0x0000004004047836 */ /* 0x000fc60000000000 */
[----:B------:R0:W-:Y:S01]  /*1080*/  STL [R1+0x64], R5 ;  /* 0x0000640501007387 */ /* 0x0001e20000100800 */
[----:B-1----:R-:W-:Y:S02]  /*1090*/  SHF.R.S32.HI R8, RZ, 0x1f, R7 ;  /* 0x0000001fff087819 */ /* 0x002fe40000011407 */
[----:B------:R-:W-:-:S03]  /*10a0*/  SHF.R.S32.HI R7, RZ, 0x1f, R21 ;  /* 0x0000001fff077819 */ /* 0x000fc60000011415 */
[----:B------:R-:W-:Y:S01]  /*10b0*/  STL [R1+0x70], R8 ;  /* 0x0000700801007387 */ /* 0x000fe20000100800 */
[----:B0-----:R-:W-:-:S03]  /*10c0*/  SHF.R.S32.HI R5, RZ, 0x1f, R5 ;  /* 0x0000001fff057819 */ /* 0x001fc60000011405 */
[----:B------:R-:W-:Y:S04]  /*10d0*/  STL [R1+0x6c], R7 ;  /* 0x00006c0701007387 */ /* 0x000fe80000100800 */
[----:B------:R0:W-:Y:S04]  /*10e0*/  STL [R1+0x68], R4 ;  /* 0x0000680401007387 */ /* 0x0001e80000100800 */
[----:B------:R1:W-:Y:S01]  /*10f0*/  STL [R1+0x88], R5 ;  /* 0x0000880501007387 */ /* 0x0003e20000100800 */
[----:B0-----:R-:W-:Y:S01]  /*1100*/  SHF.R.S32.HI R4, RZ, 0x1f, R4 ;  /* 0x0000001fff047819 */ /* 0x001fe20000011404 */
[----:B-1----:R-:W-:-:S04]  /*1110*/  IMAD.IADD R5, R14, 0x1, R0 ;  /* 0x000000010e057824 */ /* 0x002fc800078e0200 */
[----:B------:R0:W-:Y:S01]  /*1120*/  STL [R1+0x84], R4 ;  /* 0x0000840401007387 */ /* 0x0001e20000100800 */
[----:B------:R-:W-:-:S03]  /*1130*/  IMAD R0, R2, 0x8, R3 ;  /* 0x0000000802007824 */ /* 0x000fc600078e0203 */
[----:B------:R1:W-:Y:S04]  /*1140*/  STL [R1+0x10], R6 ;  /* 0x0000100601007387 */ /* 0x0003e80000100800 */
[----:B------:R1:W-:Y:S01]  /*1150*/  STL [R1+0x50], R5 ;  /* 0x0000500501007387 */ /* 0x0003e20000100800 */
[----:B0-----:R-:W-:-:S03]  /*1160*/  SHF.R.S32.HI R4, RZ, 0x4, R12 ;  /* 0x00000004ff047819 */ /* 0x001fc6000001140c */
[----:B------:R1:W-:Y:S04]  /*1170*/  STL [R1+0x48], R0 ;  /* 0x0000480001007387 */ /* 0x0003e80000100800 */
[----:B------:R1:W-:Y:S02]  /*1180*/  STL [R1+0x28], R4 ;  /* 0x0000280401007387 */ /* 0x0003e40000100800 */
.L_x_1478:
[----:B------:R-:W-:Y:S01]  /*1190*/  ULDC.64 UR4, c[0x0][0xa28] ;  /* 0x00028a0000047ab9 */ /* 0x000fe20000000a00 */
[----:B01234-:R-:W0:Y:S01]  /*11a0*/  LDC.64 R4, c[0x0][0xa08] ;  /* 0x00028200ff047b82 */ /* 0x01fe220000000a00 */
[----:B------:R-:W-:Y:S01]  /*11b0*/  ISETP.NE.U32.AND P0, PT, RZ, UR4, PT ;  /* 0x00000004ff007c0c */ /* 0x000fe2000bf05070 */
[----:B------:R-:W-:Y:S01]  /*11c0*/  IMAD.MOV.U32 R11, RZ, RZ, RZ ;  /* 0x000000ffff0b7224 */ /* 0x000fe200078e00ff */
[----:B------:R-:W-:Y:S01]  /*11d0*/  ULDC.64 UR6, c[0x0][0xa20] ;  /* 0x0002880000067ab9 */ /* 0x000fe20000000a00 */
[----:B------:R-:W-:Y:S01]  /*11e0*/  IMAD.MOV.U32 R65, RZ, RZ, RZ ;  /* 0x000000ffff417224 */ /* 0x000fe200078e00ff */
[----:B------:R-:W-:Y:S01]  /*11f0*/  ISETP.NE.AND.EX P0, PT, RZ, UR5, PT, P0 ;  /* 0x00000005ff007c0c */ /* 0x000fe2000bf05300 */
[----:B------:R-:W-:Y:S02]  /*1200*/  ULDC.64 UR4, c[0x0][0xa18] ;  /* 0x0002860000047ab9 */ /* 0x000fe40000000a00 */
[----:B------:R-:W-:-:S04]  /*1210*/  ISETP.NE.U32.AND P1, PT, RZ, UR4, PT ;  /* 0x00000004ff007c0c */ /* 0x000fc8000bf25070 */
[----:B------:R-:W-:Y:S01]  /*1220*/  ISETP.NE.AND.EX P1, PT, RZ, UR5, PT, P1 ;  /* 0x00000005ff007c0c */ /* 0x000fe2000bf25310 */
[----:B------:R-:W-:Y:S02]  /*1230*/  ULDC.64 UR4, c[0x0][0xa08] ;  /* 0x0002820000047ab9 */ /* 0x000fe40000000a00 */
[----:B------:R-:W-:-:S03]  /*1240*/  ISETP.NE.U32.AND P3, PT, RZ, UR4, PT ;  /* 0x00000004ff007c0c */ /* 0x000fc6000bf65070 */
[----:B------:R-:W1:Y:S01]  /*1250*/  @P0 LDC.64 R2, c[0x0][0xa28] ;  /* 0x00028a00ff020b82 */ /* 0x000e620000000a00 */
[----:B------:R-:W-:Y:S01]  /*1260*/  ISETP.NE.AND.EX P3, PT, RZ, UR5, PT, P3 ;  /* 0x00000005ff007c0c */ /* 0x000fe2000bf65330 */
[----:B0-----:R-:W-:-:S06]  /*1270*/  IMAD.WIDE R8, R155, 0x4, R4 ;  /* 0x000000049b087825 */ /* 0x001fcc00078e0204 */
[----:B------:R-:W0:Y:S01]  /*1280*/  @P1 LDC.64 R6, c[0x0][0xa18] ;  /* 0x00028600ff061b82 */ /* 0x000e220000000a00 */
[----:B------:R-:W-:Y:S02]  /*1290*/  ULDC UR4, c[0x0][0x288] ;  /* 0x0000a20000047ab9 */ /* 0x000fe40000000800 */
[----:B------:R-:W-:Y:S01]  /*12a0*/  IMAD.U32 R157, RZ, RZ, UR4 ;  /* 0x00000004ff9d7e24 */ /* 0x000fe2000f8e00ff */
[----:B------:R2:W-:Y:S01]  /*12b0*/  STL [R1+0x58], R154 ;  /* 0x0000589a01007387 */ /* 0x0005e20000100800 */
[----:B------:R-:W-:-:S03]  /*12c0*/  ULDC.64 UR4, c[0x0][0x418] ;  /* 0x0001060000047ab9 */ /* 0x000fc60000000a00 */
[----:B-----5:R2:W5:Y:S01]  /*12d0*/  @P3 LDG.E R65, desc[UR42][R8.64] ;  /* 0x0000002a08413981 */ /* 0x020562000c1e1900 */
[----:B-1----:R-:W-:-:S05]  /*12e0*/  @P0 IMAD.WIDE R2, R155, 0x4, R2 ;  /* 0x000000049b020825 */ /* 0x002fca00078e0202 */
[----:B------:R2:W5:Y:S01]  /*12f0*/  @P0 LDG.E R11, desc[UR42][R2.64] ;  /* 0x0000002a020b0981 */ /* 0x000562000c1e1900 */
[----:B0-----:R-:W-:-:S05]  /*1300*/  @P1 IMAD.WIDE R4, R155, 0x4, R6 ;  /* 0x000000049b041825 */ /* 0x001fca00078e0206 */
[----:B------:R2:W5:Y:S04]  /*1310*/  @P1 LDG.E R157, desc[UR42][R4.64] ;  /* 0x0000002a049d1981 */ /* 0x000568000c1e1900 */
[----:B------:R2:W-:Y:S01]  /*1320*/  STL [R1+0x5c], R155 ;  /* 0x00005c9b01007387 */ /* 0x0005e20000100800 */
[----:B------:R-:W-:-:S03]  /*1330*/  UISETP.NE.U32.AND UP0, UPT, UR4, URZ, UPT ;  /* 0x0000003f0400728c */ /* 0x000fc6000bf05070 */
[----:B------:R-:W-:Y:S01]  /*1340*/  ULDC UR4, c[0x0][0x424] ;  /* 0x0001090000047ab9 */ /* 0x000fe20000000800 */
[----:B------:R-:W-:Y:S01]  /*1350*/  UISETP.NE.AND.EX UP0, UPT, UR5, URZ, UPT, UP0 ;  /* 0x0000003f0500728c */ /* 0x000fe2000bf05300 */
[----:B------:R-:W-:Y:S02]  /*1360*/  ISETP.NE.U32.AND P2, PT, RZ, UR6, PT ;  /* 0x00000006ff007c0c */ /* 0x000fe4000bf45070 */
[----:B------:R-:W-:Y:S01]  /*1370*/  ULDC UR5, c[0x0][0x2f0] ;  /* 0x0000bc0000057ab9 */ /* 0x000fe20000000800 */
[----:B------:R-:W-:Y:S01]  /*1380*/  USEL UR4, UR4, 0x1, UP0 ;  /* 0x0000000104047887 */ /* 0x000fe20008000000 */
[----:B------:R-:W-:-:S03]  /*1390*/  ISETP.NE.AND.EX P2, PT, RZ, UR7, PT, P2 ;  /* 0x00000007ff007c0c */ /* 0x000fc6000bf45320 */
[----:B------:R-:W-:-:S03]  /*13a0*/  UIMAD UR4, UR4, UR5, URZ ;  /* 0x00000005040472a4 */ /* 0x000fc6000f8e023f */
[----:B------:R-:W-:Y:S01]  /*13b0*/  ULDC UR5, c[0x0][0x348] ;  /* 0x0000d20000057ab9 */ /* 0x000fe20000000800 */
[----:B--2---:R-:W-:Y:S08]  /*13c0*/  @P1 BRA `(.L_x_1280) ;  /* 0x0000000000241947 */ /* 0x004ff00003800000 */
        /* <DEDUP_REMOVED lines=9> */
.L_x_1280:
[----:B------:R-:W-:Y:S02]  /*1460*/  IMAD.U32 R27, RZ, RZ, UR5 ;  /* 0x00000005ff1b7e24 */ /* 0x000fe4000f8e00ff */
[----:B------:R-:W-:Y:S01]  /*1470*/  IMAD.U32 R28, RZ, RZ, UR4 ;  /* 0x00000004ff1c7e24 */ /* 0x000fe2000f8e00ff */
[----:B------:R-:W-:Y:S06]  /*1480*/  @!P2 BRA `(.L_x_1281) ;  /* 0x000000000010a947 */ /* 0x000fec0003800000 */
[----:B------:R-:W0:Y:S02]  /*1490*/  LDC.64 R28, c[0x0][0xa20] ;  /* 0x00028800ff1c7b82 */ /* 0x000e240000000a00 */
[----:B0-----:R-:W-:-:S06]  /*14a0*/  IMAD.WIDE R28, R155, 0x4, R28 ;  /* 0x000000049b1c7825 */ /* 0x001fcc00078e021c */
[----:B------:R0:W5:Y:S01]  /*14b0*/  LDG.E R28, desc[UR42][R28.64] ;  /* 0x0000002a1c1c7981 */ /* 0x000162000c1e1900 */
[----:B------:R-:W-:Y:S05]  /*14c0*/  BRA `(.L_x_1282) ;  /* 0x0000000000107947 */ /* 0x000fea0003800000 */
.L_x_1281:
[----:B------:R-:W-:Y:S05]  /*14d0*/  @!P3 BRA `(.L_x_1282) ;  /* 0x00000000000cb947 */ /* 0x000fea0003800000 */
[----:B------:R-:W2:Y:S04]  /*14e0*/  LDG.E R3, desc[UR42][R8.64] ;  /* 0x0000002a08037981 */ /* 0x000ea8000c1e1900 */
[----:B------:R-:W2:Y:S02]  /*14f0*/  LDG.E R28, desc[UR42][R8.64+0x4] ;  /* 0x0000042a081c7981 */ /* 0x000ea4000c1e1900 */
[----:B--2---:R-:W-:-:S07]  /*1500*/  IMAD.IADD R28, R28, 0x1, -R3 ;  /* 0x000000011c1c7824 */ /* 0x004fce00078e0a03 */
.L_x_1282:
[----:B------:R-:W-:Y:S01]  /*1510*/  ULDC.64 UR4, c[0x0][0xa10] ;  /* 0x0002840000047ab9 */ /* 0x000fe20000000a00 */
[----:B------:R-:W1:Y:S01]  /*1520*/  LDC R2, c[0x0][0x448] ;  /* 0x00011200ff027b82 */ /* 0x000e620000000800 */
[----:B------:R-:W-:-:S04]  /*1530*/  ISETP.NE.U32.AND P0, PT, RZ, UR4, PT ;  /* 0x00000004ff007c0c */ /* 0x000fc8000bf05070 */
[----:B------:R-:W-:Y:S01]  /*1540*/  ISETP.NE.AND.EX P0, PT, RZ, UR5, PT, P0 ;  /* 0x00000005ff007c0c */ /* 0x000fe2000bf05300 */
[----:B------:R-:W-:Y:S02]  /*1550*/  ULDC.64 UR4, c[0x0][0xa30] ;  /* 0x00028c0000047ab9 */ /* 0x000fe40000000a00 */
[----:B------:R-:W-:-:S04]  /*1560*/  ISETP.NE.U32.AND P1, PT, RZ, UR4, PT ;  /* 0x00000004ff007c0c */ /* 0x000fc8000bf25070 */
[----:B------:R-:W-:-:S06]  /*1570*/  ISETP.NE.AND.EX P1, PT, RZ, UR5, PT, P1 ;  /* 0x00000005ff007c0c */ /* 0x000fcc000bf25310 */
[----:B------:R-:W2:Y:S08]  /*1580*/  @P0 LDC.64 R4, c[0x0][0xa10] ;  /* 0x00028400ff040b82 */ /* 0x000eb00000000a00 */
[----:B------:R-:W3:Y:S01]  /*1590*/  @P1 LDC.64 R6, c[0x0][0xa30] ;  /* 0x00028c00ff061b82 */ /* 0x000ee20000000a00 */
[----:B--2---:R-:W-:-:S05]  /*15a0*/  @P0 IMAD.WIDE R4, R155, 0x4, R4 ;  /* 0x000000049b040825 */ /* 0x004fca00078e0204 */
[----:B------:R-:W2:Y:S04]  /*15b0*/  @P0 LDG.E R0, desc[UR42][R4.64] ;  /* 0x0000002a04000981 */ /* 0x000ea8000c1e1900 */
[----:B------:R-:W2:Y:S01]  /*15c0*/  @P0 LDG.E R9, desc[UR42][R4.64+0x4] ;  /* 0x0000042a04090981 */ /* 0x000ea2000c1e1900 */
[----:B-----5:R-:W-:Y:S02]  /*15d0*/  IMAD.MOV.U32 R24, RZ, RZ, R28 ;  /* 0x000000ffff187224 */ /* 0x020fe400078e001c */
[----:B---3--:R-:W-:-:S05]  /*15e0*/  @P1 IMAD.WIDE R6, R155, 0x4, R6 ;  /* 0x000000049b061825 */ /* 0x008fca00078e0206 */
[----:B------:R3:W5:Y:S01]  /*15f0*/  @P1 LDG.E R24, desc[UR42][R6.64] ;  /* 0x0000002a06181981 */ /* 0x000762000c1e1900 */
[----:B-1----:R-:W-:Y:S01]  /*1600*/  ISETP.NE.AND P1, PT, R2, 0x1, PT ;  /* 0x000000010200780c */ /* 0x002fe20003f25270 */
[----:B------:R-:W-:Y:S01]  /*1610*/  IMAD.IADD R10, R28, 0x1, -R11 ;  /* 0x000000011c0a7824 */ /* 0x000fe200078e0a0b */
[----:B------:R-:W1:Y:S01]  /*1620*/  LDC.64 R2, c[0x0][0x9e0] ;  /* 0x00027800ff027b82 */ /* 0x000e620000000a00 */
[----:B------:R-:W-:-:S05]  /*1630*/  IMAD R14, R153, 0xc0, RZ ;  /* 0x000000c0990e7824 */ /* 0x000fca00078e02ff */
[----:B------:R4:W-:Y:S05]  /*1640*/  STL [R1+0x2c], R14 ;  /* 0x00002c0e01007387 */ /* 0x0009ea0000100800 */
[----:B------:R-:W0:Y:S08]  /*1650*/  @P1 LDC R13, c[0x0][0x44c] ;  /* 0x00011300ff0d1b82 */ /* 0x000e300000000800 */
[----:B------:R-:W3:Y:S01]  /*1660*/  @P1 LDC R8, c[0x0][0x450] ;  /* 0x00011400ff081b82 */ /* 0x000ee20000000800 */
[----:B-1----:R-:W-:Y:S01]  /*1670*/  ISETP.GE.AND P2, PT, R3, 0x1, PT ;  /* 0x000000010300780c */ /* 0x002fe20003f46270 */
[----:B--2---:R-:W-:-:S02]  /*1680*/  @P0 IMAD.IADD R27, R9, 0x1, -R0 ;  /* 0x00000001091b0824 */ /* 0x004fc400078e0a00 */
[----:B------:R-:W-:Y:S02]  /*1690*/  VIADD R0, R14, 0xbf ;  /* 0x000000bf0e007836 */ /* 0x000fe40000000000 */
[----:B------:R-:W-:Y:S02]  /*16a0*/  IMAD.IADD R12, R10, 0x1, R27 ;  /* 0x000000010a0c7824 */ /* 0x000fe400078e021b */
[----:B0-----:R-:W-:-:S03]  /*16b0*/  @P1 IMAD.HI.U32 R5, R0, R13, RZ ;  /* 0x0000000d00051227 */ /* 0x001fc600078e00ff */
[----:B------:R4:W-:Y:S01]  /*16c0*/  STL [R1+0x8], R12 ;  /* 0x0000080c01007387 */ /* 0x0009e20000100800 */
[----:B------:R-:W-:Y:S01]  /*16d0*/  IMAD.MOV.U32 R4, RZ, RZ, R0 ;  /* 0x000000ffff047224 */ /* 0x000fe200078e0000 */
[----:B---3--:R-:W-:Y:S01]  /*16e0*/  @P1 SHF.R.U32.HI R4, RZ, R8, R5 ;  /* 0x00000008ff041219 */ /* 0x008fe20000011605 */
[C---:B------:R-:W-:Y:S01]  /*16f0*/  VIADD R0, R12.reuse, 0x7f ;  /* 0x0000007f0c007836 */ /* 0x040fe20000000000 */
[----:B------:R-:W-:-:S04]  /*1700*/  IADD3 R7, R12, 0x1, -R157 ;  /* 0x000000010c077810 */ /* 0x000fc80007ffe89d */
[----:B------:R-:W-:Y:S01]  /*1710*/  SHF.R.S32.HI R5, RZ, 0x1f, R0 ;  /* 0x0000001fff057819 */ /* 0x000fe20000011400 */
[----:B------:R-:W-:-:S03]  /*1720*/  IMAD.IADD R9, R7, 0x1, R4 ;  /* 0x0000000107097824 */ /* 0x000fc600078e0204 */
[----:B------:R-:W-:Y:S01]  /*1730*/  LEA.HI R5, R5, R0, RZ, 0x7 ;  /* 0x0000000005057211 */ /* 0x000fe200078f38ff */
[----:B------:R-:W-:-:S03]  /*1740*/  IMAD.IADD R2, R9, 0x1, R2 ;  /* 0x0000000109027824 */ /* 0x000fc600078e0202 */
[----:B------:R-:W-:Y:S01]  /*1750*/  SHF.R.S32.HI R26, RZ, 0x7, R5 ;  /* 0x00000007ff1a7819 */ /* 0x000fe20000011405 */
[----:B----4-:R-:W-:Y:S06]  /*1760*/  @!P2 BRA `(.L_x_1283) ;  /* 0x000000000048a947 */ /* 0x010fec0003800000 */
[C---:B------:R-:W-:Y:S01]  /*1770*/  ISETP.GT.AND P0, PT, R9.reuse, RZ, PT ;  /* 0x000000ff0900720c */ /* 0x040fe20003f04270 */
[----:B------:R-:W-:Y:S01]  /*1780*/  BSSY B0, `(.L_x_1284) ;  /* 0x000000e000007945 */ /* 0x000fe20003800000 */
[----:B------:R-:W-:-:S11]  /*1790*/  VIADD R0, R9, 0xffffffff ;  /* 0xffffffff09007836 */ /* 0x000fd60000000000 */
[----:B------:R-:W-:Y:S05]  /*17a0*/  @P0 BRA `(.L_x_1285) ;  /* 0x00000000001c0947 */ /* 0x000fea0003800000 */
[----:B------:R-:W-:Y:S01]  /*17b0*/  ISETP.NE.AND P0, PT, R3, 0x1, PT ;  /* 0x000000010300780c */ /* 0x000fe20003f05270 */
[----:B------:R-:W-:-:S12]  /*17c0*/  IMAD.MOV R5, RZ, RZ, -R9 ;  /* 0x000000ffff057224 */ /* 0x000fd800078e0a09 */
[----:B------:R-:W0:Y:S02]  /*17d0*/  @P0 LDC.64 R6, c[0x0][0x9e8] ;  /* 0x00027a00ff060b82 */ /* 0x000e240000000a00 */
[----:B0-----:R-:W-:-:S05]  /*17e0*/  @P0 IMAD.HI.U32 R0, R5, R6, RZ ;  /* 0x0000000605000227 */ /* 0x001fca00078e00ff */
[----:B------:R-:W-:-:S04]  /*17f0*/  @P0 SHF.R.U32.HI R5, RZ, R7, R0 ;  /* 0x00000007ff050219 */ /* 0x000fc80000011600 */
[----:B------:R-:W-:Y:S01]  /*1800*/  LOP3.LUT R0, RZ, R5, RZ, 0x33, !PT ;  /* 0x00000005ff007212 */ /* 0x000fe200078e33ff */
[----:B------:R-:W-:Y:S06]  /*1810*/  BRA `(.L_x_1286) ;  /* 0x0000000000107947 */ /* 0x000fec0003800000 */
.L_x_1285:
[----:B------:R-:W-:-:S13]  /*1820*/  ISETP.NE.AND P0, PT, R3, 0x1, PT ;  /* 0x000000010300780c */ /* 0x000fda0003f05270 */
[----:B------:R-:W0:Y:S02]  /*1830*/  @P0 LDC.64 R4, c[0x0][0x9e8] ;  /* 0x00027a00ff040b82 */ /* 0x000e240000000a00 */
[----:B0-----:R-:W-:-:S05]  /*1840*/  @P0 IMAD.HI.U32 R4, R0, R4, RZ ;  /* 0x0000000400040227 */ /* 0x001fca00078e00ff */
[----:B------:R-:W-:-:S07]  /*1850*/  @P0 SHF.R.U32.HI R0, RZ, R5, R4 ;  /* 0x00000005ff000219 */ /* 0x000fce0000011604 */
.L_x_1286:
[----:B------:R-:W-:Y:S05]  /*1860*/  BSYNC B0 ;  /* 0x0000000000007941 */ /* 0x000fea0003800000 */
.L_x_1284:
[----:B------:R-:W-:-:S05]  /*1870*/  IMAD R5, R0, R3, R3 ;  /* 0x0000000300057224 */ /* 0x000fca00078e0203 */
[----:B------:R-:W-:-:S07]  /*1880*/  VIMNMX R2, R2, R5, PT ;  /* 0x0000000502027248 */ /* 0x000fce0003fe0100 */
.L_x_1283:
[----:B------:R-:W0:Y:S01]  /*1890*/  @P1 LDC R0, c[0x0][0x44c] ;  /* 0x00011300ff001b82 */ /* 0x000e220000000800 */
[----:B------:R-:W-:Y:S01]  /*18a0*/  IMAD.MOV.U32 R5, RZ, RZ, R14 ;  /* 0x000000ffff057224 */ /* 0x000fe200078e000e */
[----:B------:R-:W-:Y:S01]  /*18b0*/  ULDC UR4, c[0x0][0x9dc] ;  /* 0x0002770000047ab9 */ /* 0x000fe20000000800 */
[----:B------:R-:W-:-:S05]  /*18c0*/  IMAD.IADD R88, R12, 0x1, -R157 ;  /* 0x000000010c587824 */ /* 0x000fca00078e0a9d */
[----:B------:R-:W1:Y:S01]  /*18d0*/  @P1 LDC R7, c[0x0][0x450] ;  /* 0x00011400ff071b82 */ /* 0x000e620000000800 */
[----:B0-----:R-:W-:-:S05]  /*18e0*/  @P1 IMAD.HI.U32 R0, R14, R0, RZ ;  /* 0x000000000e001227 */ /* 0x001fca00078e00ff */
[----:B-1----:R-:W-:-:S05]  /*18f0*/  @P1 SHF.R.U32.HI R5, RZ, R7, R0 ;  /* 0x00000007ff051219 */ /* 0x002fca0000011600 */
[----:B------:R-:W-:-:S04]  /*1900*/  IMAD.IADD R0, R88, 0x1, R5 ;  /* 0x0000000158007824 */ /* 0x000fc800078e0205 */
[----:B------:R-:W-:Y:S01]  /*1910*/  VIADD R4, R0, -UR4 ;  /* 0x8000000400047c36 */ /* 0x000fe20008000000 */
[----:B------:R-:W-:Y:S06]  /*1920*/  @!P2 BRA `(.L_x_1287) ;  /* 0x000000000044a947 */ /* 0x000fec0003800000 */
[----:B------:R-:W-:Y:S01]  /*1930*/  ISETP.GT.AND P0, PT, R0, -0x1, PT ;  /* 0xffffffff0000780c */ /* 0x000fe20003f04270 */
[----:B------:R-:W-:-:S12]  /*1940*/  BSSY B0, `(.L_x_1288) ;  /* 0x000000d000007945 */ /* 0x000fd80003800000 */
[----:B------:R-:W-:Y:S05]  /*1950*/  @P0 BRA `(.L_x_1289) ;  /* 0x00000000001c0947 */ /* 0x000fea0003800000 */
[----:B------:R-:W-:Y:S02]  /*1960*/  ISETP.NE.AND P0, PT, R3, 0x1, PT ;  /* 0x000000010300780c */ /* 0x000fe40003f05270 */
[----:B------:R-:W-:-:S11]  /*1970*/  LOP3.LUT R5, RZ, R0, RZ, 0x33, !PT ;  /* 0x00000000ff057212 */ /* 0x000fd600078e33ff */
[----:B------:R-:W0:Y:S02]  /*1980*/  @P0 LDC.64 R6, c[0x0][0x9e8] ;  /* 0x00027a00ff060b82 */ /* 0x000e240000000a00 */
[----:B0-----:R-:W-:-:S05]  /*1990*/  @P0 IMAD.HI.U32 R0, R5, R6, RZ ;  /* 0x0000000605000227 */ /* 0x001fca00078e00ff */
[----:B------:R-:W-:-:S04]  /*19a0*/  @P0 SHF.R.U32.HI R5, RZ, R7, R0 ;  /* 0x00000007ff050219 */ /* 0x000fc80000011600 */
[----:B------:R-:W-:Y:S01]  /*19b0*/  LOP3.LUT R0, RZ, R5, RZ, 0x33, !PT ;  /* 0x00000005ff007212 */ /* 0x000fe200078e33ff */
[----:B------:R-:W-:Y:S06]  /*19c0*/  BRA `(.L_x_1290) ;  /* 0x0000000000107947 */ /* 0x000fec0003800000 */
.L_x_1289:
[----:B------:R-:W-:-:S13]  /*19d0*/  ISETP.NE.AND P0, PT, R3, 0x1, PT ;  /* 0x000000010300780c */ /* 0x000fda0003f05270 */
[----:B------:R-:W0:Y:S02]  /*19e0*/  @P0 LDC.64 R6, c[0x0][0x9e8] ;  /* 0x00027a00ff060b82 */ /* 0x000e240000000a00 */
[----:B0-----:R-:W-:-:S05]  /*19f0*/  @P0 IMAD.HI.U32 R6, R0, R6, RZ ;  /* 0x0000000600060227 */ /* 0x001fca00078e00ff */
[----:B------:R-:W-:-:S07]  /*1a00*/  @P0 SHF.R.U32.HI R0, RZ, R7, R6 ;  /* 0x00000007ff000219 */ /* 0x000fce0000011606 */
.L_x_1290:
[----:B------:R-:W-:Y:S05]  /*1a10*/  BSYNC B0 ;  /* 0x0000000000007941 */ /* 0x000fea0003800000 */
.L_x_1288:
[----:B------:R-:W-:-:S05]  /*1a20*/  IMAD R3, R0, R3, RZ ;  /* 0x0000000300037224 */ /* 0x000fca00078e02ff */
[----:B------:R-:W-:-:S07]  /*1a30*/  VIMNMX R4, R4, R3, !PT ;  /* 0x0000000304047248 */ /* 0x000fce0007fe0100 */
.L_x_1287:
[----:B------:R-:W-:Y:S01]  /*1a40*/  VIADD R2, R2, 0x7f ;  /* 0x0000007f02027836 */ /* 0x000fe20000000000 */
[----:B------:R-:W-:-:S04]  /*1a50*/  SHF.R.S32.HI R5, RZ, 0x1f, R4 ;  /* 0x0000001fff057819 */ /* 0x000fc80000011404 */
[----:B------:R-:W-:Y:S02]  /*1a60*/  SHF.R.S32.HI R3, RZ, 0x1f, R2 ;  /* 0x0000001fff037819 */ /* 0x000fe40000011402 */
[----:B------:R-:W-:Y:S02]  /*1a70*/  LEA.HI R5, R5, R4, RZ, 0x7 ;  /* 0x0000000405057211 */ /* 0x000fe400078f38ff */
[----:B------:R-:W-:Y:S02]  /*1a80*/  LEA.HI R3, R3, R2, RZ, 0x7 ;  /* 0x0000000203037211 */ /* 0x000fe400078f38ff */
[----:B------:R-:W-:Y:S02]  /*1a90*/  SHF.R.S32.HI R5, RZ, 0x7, R5 ;  /* 0x00000007ff057819 */ /* 0x000fe40000011405 */
[----:B------:R-:W-:Y:S02]  /*1aa0*/  SHF.R.S32.HI R3, RZ, 0x7, R3 ;  /* 0x00000007ff037819 */ /* 0x000fe40000011403 */
[----:B------:R-:W-:-:S02]  /*1ab0*/  VIMNMX R5, RZ, R5, !PT ;  /* 0x00000005ff057248 */ /* 0x000fc40007fe0100 */
[----:B------:R-:W-:-:S03]  /*1ac0*/  VIMNMX R3, R26, R3, PT ;  /* 0x000000031a037248 */ /* 0x000fc60003fe0100 */
[--C-:B------:R-:W-:Y:S02]  /*1ad0*/  IMAD R5, R5, 0x80, -R10.reuse ;  /* 0x0000008005057824 */ /* 0x100fe400078e0a0a */
[----:B------:R-:W-:-:S03]  /*1ae0*/  IMAD R0, R3, 0x80, -R10 ;  /* 0x0000008003007824 */ /* 0x000fc600078e0a0a */
[----:B------:R-:W-:Y:S02]  /*1af0*/  VIMNMX R5, RZ, R5, !PT ;  /* 0x00000005ff057248 */ /* 0x000fe40007fe0100 */
[----:B------:R-:W-:Y:S02]  /*1b00*/  VIMNMX R0, R0, R27, PT ;  /* 0x0000001b00007248 */ /* 0x000fe40003fe0100 */
[----:B------:R-:W-:Y:S02]  /*1b10*/  SHF.R.U32.HI R25, RZ, 0x7, R5 ;  /* 0x00000007ff197819 */ /* 0x000fe40000011605 */
[----:B------:R-:W-:-:S03]  /*1b20*/  ISETP.GT.AND P0, PT, R0, R5, PT ;  /* 0x000000050000720c */ /* 0x000fc60003f04270 */
[----:B------:R-:W-:-:S10]  /*1b30*/  IMAD.MOV.U32 R2, RZ, RZ, R25 ;  /* 0x000000ffff027224 */ /* 0x000fd400078e0019 */
[----:B------:R-:W-:-:S05]  /*1b40*/  @P0 VIADD R0, R0, 0x7f ;  /* 0x0000007f00000836 */ /* 0x000fca0000000000 */
[----:B------:R-:W-:-:S04]  /*1b50*/  @P0 SHF.R.S32.HI R3, RZ, 0x1f, R0 ;  /* 0x0000001fff030819 */ /* 0x000fc80000011400 */
        /* <DEDUP_REMOVED lines=24> */
[----:B-1---5:R-:W-:Y:S05]  /*1ce0*/  CALL.ABS.NOINC R14 ;  /* 0x000000000e007343 */ /* 0x022fea0003c00000 */
.L_x_1293:
[----:B------:R-:W-:Y:S05]  /*1cf0*/  BSYNC B6 ;  /* 0x0000000000067941 */ /* 0x000fea0003800000 */
.L_x_1292:
        /* <DEDUP_REMOVED lines=20> */
.L_x_1295:
[----:B------:R-:W-:Y:S05]  /*1e40*/  BSYNC B6 ;  /* 0x0000000000067941 */ /* 0x000fea0003800000 */
.L_x_1294:
[----:B------:R-:W2:Y:S01]  /*1e50*/  LDL.64 R32, [R1+0x20] ;  /* 0x0000200001207983 */ /* 0x000ea20000100a00 */
[----:B------:R-:W-:-:S03]  /*1e60*/  ULDC.64 UR4, c[0x0][0x9f8] ;  /* 0x00027e0000047ab9 */ /* 0x000fc60000000a00 */
[----:B------:R-:W2:Y:S01]  /*1e70*/  LDL.64 R20, [R1+0x20] ;  /* 0x0000200001147983 */ /* 0x000ea20000100a00 */
[----:B------:R-:W-:Y:S01]  /*1e80*/  ISETP.NE.U32.AND P0, PT, RZ, UR4, PT ;  /* 0x00000004ff007c0c */ /* 0x000fe2000bf05070 */
[----:B------:R-:W-:Y:S01]  /*1e90*/  IMAD.MOV.U32 R67, RZ, RZ, R155 ;  /* 0x000000ffff437224 */ /* 0x000fe200078e009b */
[----:B------:R-:W0:Y:S01]  /*1ea0*/  LDC R53, c[0x0][0x3f4] ;  /* 0x0000fd00ff357b82 */ /* 0x000e220000000800 */
[----:B------:R-:W3:Y:S01]  /*1eb0*/  LDL R30, [R1+0x30] ;  /* 0x00003000011e7983 */ /* 0x000ee20000100800 */
[----:B------:R-:W-:Y:S01]  /*1ec0*/  ISETP.NE.AND.EX P0, PT, RZ, UR5, PT, P0 ;  /* 0x00000005ff007c0c */ /* 0x000fe2000bf05300 */
[----:B------:R-:W1:Y:S05]  /*1ed0*/  S2R R29, SR_TID.X ;  /* 0x00000000001d7919 */ /* 0x000e6a0000002100 */
[----:B------:R-:W4:Y:S01]  /*1ee0*/  LDC.64 R6, c[0x0][0x3f8] ;  /* 0x0000fe00ff067b82 */ /* 0x000f220000000a00 */
[----:B------:R-:W3:Y:S01]  /*1ef0*/  LDL R12, [R1+0x78] ;  /* 0x00007800010c7983 */ /* 0x000ee20000100800 */
[----:B------:R-:W-:Y:S01]  /*1f00*/  VIADD R66, R16, 0x20 ;  /* 0x0000002010427836 */ /* 0x000fe20000000000 */
[----:B------:R-:W-:-:S05]  /*1f10*/  ULDC UR4, c[0x0][0x2f4] ;  /* 0x0000bd0000047ab9 */ /* 0x000fca0000000800 */
[----:B------:R-:W1:Y:S08]  /*1f20*/  @P0 LDC.64 R8, c[0x0][0x9f8] ;  /* 0x00027e00ff080b82 */ /* 0x000e700000000a00 */
[----:B------:R-:W4:Y:S01]  /*1f30*/  LDC.64 R4, c[0x0][0x408] ;  /* 0x00010200ff047b82 */ /* 0x000f220000000a00 */
[----:B-1----:R-:W-:-:S05]  /*1f40*/  @P0 IMAD.WIDE R8, R155, 0x4, R8 ;  /* 0x000000049b080825 */ /* 0x002fca00078e0208 */
[----:B------:R1:W3:Y:S01]  /*1f50*/  @P0 LDG.E R67, desc[UR42][R8.64] ;  /* 0x0000002a08430981 */ /* 0x0002e2000c1e1900 */
[----:B------:R-:W-:Y:S01]  /*1f60*/  VIADD R31, R29, 0xffffff80 ;  /* 0xffffff801d1f7836 */ /* 0x000fe20000000000 */
[----:B------:R-:W-:-:S04]  /*1f70*/  ISETP.GE.AND P1, PT, R66, UR4, PT ;  /* 0x0000000442007c0c */ /* 0x000fc8000bf26270 */
[----:B------:R-:W-:Y:S01]  /*1f80*/  LEA.HI R29, R31, R31, RZ, 0x1 ;  /* 0x0000001f1f1d7211 */ /* 0x000fe200078f08ff */
[----:B--2---:R-:W-:-:S05]  /*1f90*/  IMAD.MOV.U32 R20, RZ, RZ, R32 ;  /* 0x000000ffff147224 */ /* 0x004fca00078e0020 */
[----:B------:R-:W-:-:S05]  /*1fa0*/  SHF.R.S32.HI R21, RZ, 0x1f, R20 ;  /* 0x0000001fff157819 */ /* 0x000fca0000011414 */
[----:B------:R2:W-:Y:S04]  /*1fb0*/  STL [R1+0x24], R21 ;  /* 0x0000241501007387 */ /* 0x0005e80000100800 */
[----:B------:R-:W2:Y:S04]  /*1fc0*/  LDL R15, [R1+0x44] ;  /* 0x00004400010f7983 */ /* 0x000ea80000100800 */
[----:B------:R-:W2:Y:S01]  /*1fd0*/  LDL R14, [R1+0x14] ;  /* 0x00001400010e7983 */ /* 0x000ea20000100800 */
[----:B------:R-:W-:Y:S02]  /*1fe0*/  SEL R3, RZ, 0xffffffff, P1 ;  /* 0xffffffffff037807 */ /* 0x000fe40000800000 */
[----:B------:R-:W-:-:S02]  /*1ff0*/  SHF.R.S32.HI R29, RZ, 0x1, R29 ;  /* 0x00000001ff1d7819 */ /* 0x000fc4000001141d */
[C---:B------:R-:W-:Y:S01]  /*2000*/  ISETP.GE.AND P0, PT, R16.reuse, UR4, PT ;  /* 0x0000000410007c0c */ /* 0x040fe2000bf06270 */
[----:B-1----:R-:W-:Y:S01]  /*2010*/  IMAD.SHL.U32 R9, R3, 0x2, RZ ;  /* 0x0000000203097824 */ /* 0x002fe200078e00ff */
[----:B------:R-:W-:Y:S02]  /*2020*/  SHF.R.S32.HI R3, RZ, 0x1f, R29 ;  /* 0x0000001fff037819 */ /* 0x000fe4000001141d */
[----:B------:R-:W-:Y:S02]  /*2030*/  SEL R0, RZ, 0x1, P0 ;  /* 0x00000001ff007807 */ /* 0x000fe40000000000 */
[-C--:B0-----:R-:W-:Y:S02]  /*2040*/  ISETP.GE.AND P3, PT, R16, R53.reuse, PT ;  /* 0x000000351000720c */ /* 0x081fe40003f66270 */
[----:B------:R-:W-:Y:S01]  /*2050*/  ISETP.GE.AND P2, PT, R66, R53, PT ;  /* 0x000000354200720c */ /* 0x000fe20003f46270 */
[----:B----4-:R-:W-:Y:S01]  /*2060*/  IMAD R8, R3, R6, RZ ;  /* 0x0000000603087224 */ /* 0x010fe200078e02ff */
[----:B------:R-:W-:Y:S01]  /*2070*/  LOP3.LUT R0, R9, 0x2, R0, 0xe2, !PT ;  /* 0x0000000209007812 */ /* 0x000fe200078ee200 */
[----:B------:R-:W-:Y:S01]  /*2080*/  IMAD R10, R3, R4, RZ ;  /* 0x00000004030a7224 */ /* 0x000fe200078e02ff */
[----:B------:R-:W-:-:S02]  /*2090*/  SEL R3, R53, RZ, P3 ;  /* 0x000000ff35037207 */ /* 0x000fc40001800000 */
[----:B------:R-:W-:-:S03]  /*20a0*/  SEL R9, R53, RZ, P2 ;  /* 0x000000ff35097207 */ /* 0x000fc60001000000 */
[----:B------:R-:W-:Y:S02]  /*20b0*/  IMAD.IADD R3, R16, 0x1, R3 ;  /* 0x0000000110037824 */ /* 0x000fe400078e0203 */
[----:B------:R-:W-:Y:S02]  /*20c0*/  IMAD.IADD R9, R66, 0x1, R9 ;  /* 0x0000000142097824 */ /* 0x000fe400078e0209 */
[C---:B------:R-:W-:Y:S01]  /*20d0*/  IMAD R11, R29.reuse, R7, R8 ;  /* 0x000000071d0b7224 */ /* 0x040fe200078e0208 */
[----:B------:R-:W-:Y:S01]  /*20e0*/  SHF.R.S32.HI R8, RZ, 0x1f, R3 ;  /* 0x0000001fff087819 */ /* 0x000fe20000011403 */
[----:B------:R-:W-:Y:S01]  /*20f0*/  IMAD R13, R29, R5, R10 ;  /* 0x000000051d0d7224 */ /* 0x000fe200078e020a */
[----:B------:R-:W-:Y:S02]  /*2100*/  SHF.R.S32.HI R10, RZ, 0x1f, R9 ;  /* 0x0000001fff0a7819 */ /* 0x000fe40000011409 */
[----:B------:R-:W-:Y:S02]  /*2110*/  LEA.HI R64, R8, R3, RZ, 0x4 ;  /* 0x0000000308407211 */ /* 0x000fe400078f20ff */
[----:B------:R-:W-:-:S02]  /*2120*/  LEA.HI R63, R10, R9, RZ, 0x4 ;  /* 0x000000090a3f7211 */ /* 0x000fc400078f20ff */
[----:B------:R-:W-:Y:S02]  /*2130*/  LEA.HI R3, R8, R3, RZ, 0x5 ;  /* 0x0000000308037211 */ /* 0x000fe400078f28ff */
[----:B------:R-:W-:-:S03]  /*2140*/  LEA.HI R9, R10, R9, RZ, 0x5 ;  /* 0x000000090a097211 */ /* 0x000fc600078f28ff */
[----:B------:R-:W-:Y:S01]  /*2150*/  IMAD.SHL.U32 R8, R3, 0x80, RZ ;  /* 0x0000008003087824 */ /* 0x000fe200078e00ff */
[C---:B---3--:R-:W-:Y:S01]  /*2160*/  LOP3.LUT R3, R30.reuse, 0x10, R64, 0xf8, !PT ;  /* 0x000000101e037812 */ /* 0x048fe200078ef840 */
[----:B------:R-:W-:Y:S01]  /*2170*/  IMAD.SHL.U32 R10, R9, 0x80, RZ ;  /* 0x00000080090a7824 */ /* 0x000fe200078e00ff */
[----:B------:R-:W-:Y:S02]  /*2180*/  LOP3.LUT R9, R30, 0x10, R63, 0xf8, !PT ;  /* 0x000000101e097812 */ /* 0x000fe400078ef83f */
[----:B------:R-:W0:Y:S01]  /*2190*/  S2R R30, SR_TID.X ;  /* 0x00000000001e7919 */ /* 0x000e220000002100 */
[----:B------:R-:W-:Y:S01]  /*21a0*/  SHF.R.S32.HI R17, RZ, 0x1f, R16 ;  /* 0x0000001fff117819 */ /* 0x000fe20000011410 */
[----:B------:R-:W-:-:S04]  /*21b0*/  IMAD.WIDE.U32 R44, R29, R6, R20 ;  /* 0x000000061d2c7225 */ /* 0x000fc800078e0014 */
[----:B------:R-:W-:-:S04]  /*21c0*/  IMAD.WIDE.U32 R42, R29, R6, R16 ;  /* 0x000000061d2a7225 */ /* 0x000fc800078e0010 */
[----:B------:R-:W-:Y:S02]  /*21d0*/  IMAD.IADD R45, R45, 0x1, R11 ;  /* 0x000000012d2d7824 */ /* 0x000fe400078e020b */
[----:B------:R-:W-:Y:S01]  /*21e0*/  IMAD.IADD R43, R11, 0x1, R43 ;  /* 0x000000010b2b7824 */ /* 0x000fe200078e022b */
[----:B-----5:R-:W-:Y:S01]  /*21f0*/  SHF.R.S32.HI R11, RZ, 0x1f, R24 ;  /* 0x0000001fff0b7819 */ /* 0x020fe20000011418 */
[----:B------:R-:W-:Y:S01]  /*2200*/  IMAD.IADD R65, R65, 0x1, R28 ;  /* 0x0000000141417824 */ /* 0x000fe200078e021c */
[----:B------:R-:W-:Y:S01]  /*2210*/  LEA.HI R28, R31, R31, RZ, 0x1 ;  /* 0x0000001f1f1c7211 */ /* 0x000fe200078f08ff */
[----:B------:R-:W-:Y:S01]  /*2220*/  IMAD.WIDE.U32 R40, R29, R4, R20 ;  /* 0x000000041d287225 */ /* 0x000fe200078e0014 */
[----:B------:R-:W-:-:S03]  /*2230*/  LOP3.LUT R8, R8, 0xfffff000, RZ, 0xc0, !PT ;  /* 0xfffff00008087812 */ /* 0x000fc600078ec0ff */
[----:B--2---:R-:W-:Y:S01]  /*2240*/  IMAD.WIDE.U32 R20, R29, R4, R16 ;  /* 0x000000041d147225 */ /* 0x004fe200078e0010 */
[-C--:B------:R-:W-:Y:S02]  /*2250*/  LOP3.LUT R3, R3, R12.reuse, RZ, 0x3c, !PT ;  /* 0x0000000c03037212 */ /* 0x080fe400078e3cff */
[----:B------:R-:W-:Y:S02]  /*2260*/  LOP3.LUT R10, R10, 0xfffff000, RZ, 0xc0, !PT ;  /* 0xfffff0000a0a7812 */ /* 0x000fe400078ec0ff */
[----:B------:R-:W-:Y:S01]  /*2270*/  LOP3.LUT R9, R9, R12, RZ, 0x3c, !PT ;  /* 0x0000000c09097212 */ /* 0x000fe200078e3cff */
[----:B------:R-:W-:Y:S01]  /*2280*/  IMAD R12, R11, R6, RZ ;  /* 0x000000060b0c7224 */ /* 0x000fe200078e02ff */
[----:B------:R-:W-:Y:S01]  /*2290*/  LOP3.LUT R28, R28, 0xfffffffe, RZ, 0xc0, !PT ;  /* 0xfffffffe1c1c7812 */ /* 0x000fe200078ec0ff */
[----:B------:R-:W-:Y:S02]  /*22a0*/  IMAD.IADD R41, R41, 0x1, R13 ;  /* 0x0000000129297824 */ /* 0x000fe400078e020d */
[----:B------:R-:W-:-:S02]  /*22b0*/  IMAD.IADD R21, R13, 0x1, R21 ;  /* 0x000000010d157824 */ /* 0x000fc400078e0215 */
[----:B------:R-:W-:Y:S02]  /*22c0*/  IMAD R11, R11, R4, RZ ;  /* 0x000000040b0b7224 */ /* 0x000fe400078e02ff */
[----:B------:R-:W-:-:S04]  /*22d0*/  IMAD.WIDE.U32 R44, R24, R6, R44 ;  /* 0x00000006182c7225 */ /* 0x000fc800078e002c */
[----:B------:R-:W-:Y:S01]  /*22e0*/  IMAD.WIDE.U32 R42, R24, R6, R42 ;  /* 0x00000006182a7225 */ /* 0x000fe200078e002a */
[----:B------:R-:W-:-:S03]  /*22f0*/  LOP3.LUT R52, R0, 0x1, RZ, 0xc0, !PT ;  /* 0x0000000100347812 */ /* 0x000fc600078ec0ff */
[C---:B------:R-:W-:Y:S02]  /*2300*/  IMAD R11, R24.reuse, R5, R11 ;  /* 0x00000005180b7224 */ /* 0x040fe400078e020b */
[----:B------:R-:W-:Y:S01]  /*2310*/  IMAD.WIDE.U32 R40, R24, R4, R40 ;  /* 0x0000000418287225 */ /* 0x000fe200078e0028 */
[----:B------:R-:W-:-:S03]  /*2320*/  LOP3.LUT R51, R0, 0x2, RZ, 0xc0, !PT ;  /* 0x0000000200337812 */ /* 0x000fc600078ec0ff */
[----:B------:R-:W-:-:S04]  /*2330*/  IMAD.WIDE.U32 R20, R24, R4, R20 ;  /* 0x0000000418147225 */ /* 0x000fc800078e0014 */
[----:B------:R-:W-:Y:S01]  /*2340*/  IMAD.IADD R28, R31, 0x1, -R28 ;  /* 0x000000011f1c7824 */ /* 0x000fe200078e0a1c */
[C---:B------:R-:W-:Y:S01]  /*2350*/  SHF.L.U64.HI R60, R6.reuse, 0x7, R7 ;  /* 0x00000007063c7819 */ /* 0x040fe20000010207 */
[----:B------:R-:W-:Y:S01]  /*2360*/  IMAD.SHL.U32 R59, R6, 0x80, RZ ;  /* 0x00000080063b7824 */ /* 0x000fe200078e00ff */
[C---:B------:R-:W-:Y:S01]  /*2370*/  SHF.L.U64.HI R58, R4.reuse, 0x7, R5 ;  /* 0x00000007043a7819 */ /* 0x040fe20000010205 */
[----:B------:R-:W-:Y:S01]  /*2380*/  IMAD.SHL.U32 R57, R4, 0x80, RZ ;  /* 0x0000008004397824 */ /* 0x000fe200078e00ff */
[----:B------:R-:W-:Y:S01]  /*2390*/  SHF.R.S32.HI R56, RZ, 0x1f, R154 ;  /* 0x0000001fff387819 */ /* 0x000fe2000001149a */
[----:B------:R-:W-:Y:S01]  /*23a0*/  IMAD R55, R28, 0xc0, R29 ;  /* 0x000000c01c377824 */ /* 0x000fe200078e021d */
[----:B------:R-:W-:Y:S01]  /*23b0*/  SHF.R.S32.HI R50, RZ, 0x1f, R67 ;  /* 0x0000001fff327819 */ /* 0x000fe20000011443 */
[----:B------:R-:W-:Y:S01]  /*23c0*/  IMAD.SHL.U32 R53, R53, 0x2, RZ ;  /* 0x0000000235357824 */ /* 0x000fe200078e00ff */
[----:B------:R-:W-:Y:S01]  /*23d0*/  LOP3.LUT R0, R63, 0xfffffff0, RZ, 0xc0, !PT ;  /* 0xfffffff03f007812 */ /* 0x000fe200078ec0ff */
[----:B------:R-:W-:-:S02]  /*23e0*/  IMAD.IADD R47, R41, 0x1, R11 ;  /* 0x00000001292f7824 */ /* 0x000fc400078e020b */
[----:B------:R-:W-:Y:S01]  /*23f0*/  IMAD.IADD R46, R11, 0x1, R21 ;  /* 0x000000010b2e7824 */ /* 0x000fe200078e0215 */
[--C-:B------:R-:W-:Y:S01]  /*2400*/  IADD3 R62, R3, R8, R15.reuse ;  /* 0x00000008033e7210 */ /* 0x100fe20007ffe00f */
[----:B------:R-:W-:Y:S01]  /*2410*/  IMAD R3, R24, R7, R12 ;  /* 0x0000000718037224 */ /* 0x000fe200078e020c */
[----:B------:R-:W-:Y:S02]  /*2420*/  IADD3 R61, R9, R10, R15 ;  /* 0x0000000a093d7210 */ /* 0x000fe40007ffe00f */
[----:B0-----:R-:W-:Y:S01]  /*2430*/  SHF.R.U32.HI R15, RZ, 0x7, R30 ;  /* 0x00000007ff0f7819 */ /* 0x001fe2000001161e */
[----:B------:R-:W-:Y:S01]  /*2440*/  IMAD.IADD R49, R45, 0x1, R3 ;  /* 0x000000012d317824 */ /* 0x000fe200078e0203 */
[----:B------:R-:W-:Y:S01]  /*2450*/  ISETP.GE.AND P1, PT, R14, UR4, PT ;  /* 0x000000040e007c0c */ /* 0x000fe2000bf26270 */
[----:B------:R-:W-:Y:S01]  /*2460*/  IMAD.IADD R48, R3, 0x1, R43 ;  /* 0x0000000103307824 */ /* 0x000fe200078e022b */
[----:B------:R-:W-:Y:S01]  /*2470*/  LOP3.LUT R3, R64, 0xfffffff0, RZ, 0xc0, !PT ;  /* 0xfffffff040037812 */ /* 0x000fe200078ec0ff */
[----:B------:R-:W-:-:S10]  /*2480*/  VIADD R54, R15, 0x8 ;  /* 0x000000080f367836 */ /* 0x000fd40000000000 */
.L_x_1338:
[----:B--2---:R-:W2:Y:S01]  /*2490*/  LDL R10, [R1+0x50] ;  /* 0x00005000010a7983 */ /* 0x004ea20000100800 */
[----:B0-----:R-:W0:Y:S01]  /*24a0*/  LDC R77, c[0x0][0x430] ;  /* 0x00010c00ff4d7b82 */ /* 0x001e220000000800 */
[----:B------:R-:W-:Y:S02]  /*24b0*/  VIADD R12, R2, 0xffffffff ;  /* 0xffffffff020c7836 */ /* 0x000fe40000000000 */
[----:B------:R-:W-:Y:S02]  /*24c0*/  IMAD.MOV.U32 R78, RZ, RZ, RZ ;  /* 0x000000ffff4e7224 */ /* 0x000fe400078e00ff */
        /* <DEDUP_REMOVED lines=34> */
[C---:B------:R-:W-:Y:S01]  /*26f0*/  IMAD.WIDE.U32 R4, R77.reuse, UR4, RZ ;  /* 0x000000044d047c25 */ /* 0x040fe2000f8e00ff */
[----:B------:R-:W-:Y:S02]  /*2700*/  ULDC.U8 UR6, c[0x0][0x410] ;  /* 0x0001040000067ab9 */ /* 0x000fe40000000000 */
[----:B------:R-:W-:Y:S01]  /*2710*/  ISETP.NE.AND P0, PT, RZ, UR6, PT ;  /* 0x00000006ff007c0c */ /* 0x000fe2000bf05270 */
[----:B------:R-:W-:Y:S02]  /*2720*/  IMAD R6, R76, UR4, RZ ;  /* 0x000000044c067c24 */ /* 0x000fe4000f8e02ff */
[----:B------:R-:W-:Y:S02]  /*2730*/  IMAD R10, R58, R2, RZ ;  /* 0x000000023a0a7224 */ /* 0x000fe400078e02ff */
[----:B------:R-:W-:Y:S01]  /*2740*/  IMAD R7, R77, UR5, R6 ;  /* 0x000000054d077c24 */ /* 0x000fe2000f8e0206 */
[----:B------:R-:W-:Y:S01]  /*2750*/  ULDC.64 UR4, c[0x0][0x310] ;  /* 0x0000c40000047ab9 */ /* 0x000fe20000000a00 */
[----:B------:R-:W-:Y:S01]  /*2760*/  SHF.R.S32.HI R6, RZ, 0x1f, R2 ;  /* 0x0000001fff067819 */ /* 0x000fe20000011402 */
[----:B------:R-:W-:-:S02]  /*2770*/  IMAD R9, R71, UR4, RZ ;  /* 0x0000000447097c24 */ /* 0x000fc4000f8e02ff */
        /* <DEDUP_REMOVED lines=9> */
[-C--:B------:R-:W-:Y:S01]  /*2810*/  IMAD R8, R60, R2.reuse, RZ ;  /* 0x000000023c087224 */ /* 0x080fe200078e02ff */
[----:B------:R-:W-:Y:S01]  /*2820*/  IADD3 R72, P5, R4, UR4, RZ ;  /* 0x0000000404487c10 */ /* 0x000fe2000ffbe0ff */
[----:B------:R-:W-:Y:S02]  /*2830*/  IMAD R15, R6, R57, R10 ;  /* 0x00000039060f7224 */ /* 0x000fe400078e020a */
[----:B------:R-:W-:Y:S01]  /*2840*/  IMAD R70, R12, -0x80, R27 ;  /* 0xffffff800c467824 */ /* 0x000fe200078e021b */
[----:B------:R-:W-:Y:S01]  /*2850*/  IADD3.X R81, R5, UR5, R7, P5, !PT ;  /* 0x0000000505517c10 */ /* 0x000fe2000affe407 */
[----:B------:R-:W-:Y:S02]  /*2860*/  IMAD R9, R6, R59, R8 ;  /* 0x0000003b06097224 */ /* 0x000fe400078e0208 */
[----:B------:R-:W-:Y:S01]  /*2870*/  IMAD.WIDE.U32 R12, R59, R2, RZ ;  /* 0x000000023b0c7225 */ /* 0x000fe200078e00ff */
[----:B------:R-:W-:-:S03]  /*2880*/  VIMNMX R70, R70, 0x80, PT ;  /* 0x0000008046467848 */ /* 0x000fc60003fe0100 */
[----:B------:R-:W-:-:S04]  /*2890*/  IMAD.WIDE.U32 R10, R57, R2, RZ ;  /* 0x00000002390a7225 */ /* 0x000fc800078e00ff */
[----:B------:R-:W-:Y:S02]  /*28a0*/  IMAD.IADD R14, R13, 0x1, R9 ;  /* 0x000000010d0e7824 */ /* 0x000fe400078e0209 */
        /* <DEDUP_REMOVED lines=15> */
[----:B------:R-:W2:Y:S01]  /*29a0*/  LDL.64 R74, [R1+0x20] ;  /* 0x00002000014a7983 */ /* 0x000ea20000100a00 */
[----:B------:R-:W-:Y:S01]  /*29b0*/  ULDC.64 UR4, c[0x0][0x3e8] ;  /* 0x0000fa0000047ab9 */ /* 0x000fe20000000a00 */
[----:B------:R-:W-:Y:S02]  /*29c0*/  ULDC.64 UR6, c[0x0][0x400] ;  /* 0x0001000000067ab9 */ /* 0x000fe40000000a00 */
[----:B------:R-:W3:Y:S04]  /*29d0*/  LDL R39, [R1+0x3c] ;  /* 0x00003c0001277983 */ /* 0x000ee80000100800 */
[----:B------:R-:W4:Y:S01]  /*29e0*/  LDL R38, [R1+0x40] ;  /* 0x0000400001267983 */ /* 0x000f220000100800 */
[----:B------:R-:W-:Y:S02]  /*29f0*/  IADD3 R12, P0, P6, R44, UR4, R12 ;  /* 0x000000042c0c7c10 */ /* 0x000fe4000fe1e00c */
[----:B------:R-:W-:-:S02]  /*2a00*/  CS2R R34, SRZ ;  /* 0x0000000000227805 */ /* 0x000fc4000001ff00 */
[----:B------:R-:W-:Y:S02]  /*2a10*/  CS2R R36, SRZ ;  /* 0x0000000000247805 */ /* 0x000fe4000001ff00 */
[----:B------:R-:W-:Y:S02]  /*2a20*/  IADD3.X R13, R49, UR5, R14, P0, P6 ;  /* 0x00000005310d7c10 */ /* 0x000fe400087ec40e */
[----:B------:R-:W-:-:S04]  /*2a30*/  IADD3 R10, P0, P6, R40, UR6, R10 ;  /* 0x00000006280a7c10 */ /* 0x000fc8000fe1e00a */
[----:B------:R-:W-:Y:S02]  /*2a40*/  IADD3.X R11, R47, UR7, R15, P0, P6 ;  /* 0x000000072f0b7c10 */ /* 0x000fe400087ec40f */
[----:B------:R-:W-:Y:S02]  /*2a50*/  CS2R R30, SRZ ;  /* 0x00000000001e7805 */ /* 0x000fe4000001ff00 */
[----:B------:R-:W-:Y:S02]  /*2a60*/  CS2R R8, SRZ ;  /* 0x0000000000087805 */ /* 0x000fe4000001ff00 */
[----:B------:R-:W-:Y:S02]  /*2a70*/  CS2R R32, SRZ ;  /* 0x0000000000207805 */ /* 0x000fe4000001ff00 */
[----:B------:R-:W-:Y:S02]  /*2a80*/  CS2R R28, SRZ ;  /* 0x00000000001c7805 */ /* 0x000fe4000001ff00 */
[----:B--2---:R-:W-:-:S02]  /*2a90*/  ISETP.GE.AND P6, PT, R74, R80, PT ;  /* 0x000000504a00720c */ /* 0x004fc40003fc6270 */
[----:B---3--:R-:W-:-:S11]  /*2aa0*/  ISETP.GE.AND P0, PT, R39, R80, PT ;  /* 0x000000502700720c */ /* 0x008fd60003f06270 */
[----:B------:R0:W5:Y:S04]  /*2ab0*/  @!P6 LDG.E.64 R34, desc[UR42][R12.64] ;  /* 0x0000002a0c22e981 */ /* 0x000168000c1e1b00 */
[----:B------:R0:W5:Y:S01]  /*2ac0*/  @!P6 LDG.E.64 R36, desc[UR42][R10.64] ;  /* 0x0000002a0a24e981 */ /* 0x000162000c1e1b00 */
[----:B----4-:R-:W-:-:S03]  /*2ad0*/  ISETP.GE.AND P6, PT, R38, R80, PT ;  /* 0x000000502600720c */ /* 0x010fc60003fc6270 */
[----:B------:R0:W5:Y:S04]  /*2ae0*/  @!P0 LDG.E.64 R30, desc[UR42][R12.64+0x10] ;  /* 0x0000102a0c1e8981 */ /* 0x000168000c1e1b00 */
[----:B------:R0:W5:Y:S06]  /*2af0*/  @!P0 LDG.E.64 R32, desc[UR42][R10.64+0x10] ;  /* 0x0000102a0a208981 */ /* 0x00016c000c1e1b00 */
[----:B------:R0:W5:Y:S04]  /*2b00*/  @!P6 LDG.E.64 R8, desc[UR42][R12.64+0x20] ;  /* 0x0000202a0c08e981 */ /* 0x000168000c1e1b00 */
[----:B------:R0:W5:Y:S02]  /*2b10*/  @!P6 LDG.E.64 R28, desc[UR42][R10.64+0x20] ;  /* 0x0000202a0a1ce981 */ /* 0x000164000c1e1b00 */
.L_x_1300:
[----:B------:R-:W-:Y:S05]  /*2b20*/  BSYNC B1 ;  /* 0x0000000000017941 */ /* 0x000fea0003800000 */
.L_x_1299:
[----:B------:R-:W-:Y:S01]  /*2b30*/  UISETP.NE.AND UP0, UPT, UR38, 0x3, UPT ;  /* 0x000000032600788c */ /* 0x000fe2000bf05270 */
[----:B-----5:R-:W-:Y:S02]  /*2b40*/  IMAD.MOV.U32 R38, RZ, RZ, R8 ;  /* 0x000000ffff267224 */ /* 0x020fe400078e0008 */
[----:B------:R-:W-:Y:S02]  /*2b50*/  IMAD.MOV.U32 R74, RZ, RZ, R30 ;  /* 0x000000ffff4a7224 */ /* 0x000fe400078e001e */
[----:B------:R-:W-:Y:S01]  /*2b60*/  IMAD.MOV.U32 R82, RZ, RZ, R34 ;  /* 0x000000ffff527224 */ /* 0x000fe200078e0022 */
[----:B------:R-:W-:Y:S01]  /*2b70*/  PLOP3.LUT P0, PT, PT, PT, UP0, 0x80, 0x0 ;  /* 0x000000000000781c */ /* 0x000fe20003f0f008 */
[----:B------:R-:W-:Y:S02]  /*2b80*/  IMAD.MOV.U32 R73, RZ, RZ, R28 ;  /* 0x000000ffff497224 */ /* 0x000fe400078e001c */
[----:B------:R-:W-:Y:S02]  /*2b90*/  IMAD.MOV.U32 R75, RZ, RZ, R32 ;  /* 0x000000ffff4b7224 */ /* 0x000fe400078e0020 */
[----:B------:R-:W-:-:S08]  /*2ba0*/  IMAD.MOV.U32 R83, RZ, RZ, R36 ;  /* 0x000000ffff537224 */ /* 0x000fd000078e0024 */
[----:B------:R-:W-:Y:S05]  /*2bb0*/  @!P0 BRA `(.L_x_1301) ;  /* 0x0000000000048947 */ /* 0x000fea0003800000 */
[----:B------:R-:W-:Y:S01]  /*2bc0*/  BPT.TRAP 0x1 ;  /* 0x000000040000795c */ /* 0x000fe20000300000 */
.L_x_1301:
[----:B------:R-:W2:Y:S01]  /*2bd0*/  LDL R4, [R1+0x18] ;  /* 0x0000180001047983 */ /* 0x000ea20000100800 */
[----:B------:R-:W-:Y:S01]  /*2be0*/  IMAD R68, R23, 0x8, R18 ;  /* 0x0000000817447824 */ /* 0x000fe200078e0212 */
[----:B------:R-:W-:Y:S01]  /*2bf0*/  BSSY B1, `(.L_x_1302) ;  /* 0x0000004000017945 */ /* 0x000fe20003800000 */
[----:B--2---:R-:W-:-:S04]  /*2c00*/  SHF.L.U32 R79, R4, 0x1f, RZ ;  /* 0x0000001f044f7819 */ /* 0x004fc800000006ff */
[----:B------:R-:W1:Y:S02]  /*2c10*/  SYNCS.PHASECHK.TRANS64.TRYWAIT P6, [R68+URZ+0x19c90], R79 ;  /* 0x019c904f440075a7 */ /* 0x000e6400080c017f */
[----:B-1----:R-:W-:Y:S05]  /*2c20*/  @!P6 BRA `(.L_x_1303) ;  /* 0x0000020c0048e947 */ /* 0x002fea0003800000 */
.L_x_1637:
[----:B------:R-:W-:Y:S05]  /*2c30*/  BSYNC B1 ;  /* 0x0000000000017941 */ /* 0x000fea0003800000 */
.L_x_1302:
[----:B------:R-:W-:-:S03]  /*2c40*/  UMOV UR4, 0xffffffff ;  /* 0xffffffff00047882 */ /* 0x000fc60000000000 */
[----:B------:R-:W-:Y:S05]  /*2c50*/  BRA.DIV UR4, `(.L_x_1304) ;  /* 0x0000020e04507947 */ /* 0x000fea000b800000 */
[----:B------:R2:W3:Y:S04]  /*2c60*/  SHFL.IDX PT, R39, R81, RZ, 0x1e1f ;  /* 0x001e1fff51277589 */ /* 0x0004e800000e0000 */
[----:B------:R2:W4:Y:S02]  /*2c70*/  SHFL.IDX PT, R14, R72, RZ, 0x1e1f ;  /* 0x001e1fff480e7589 */ /* 0x00052400000e0000 */
.L_x_1641:
[----:B------:R-:W-:Y:S05]  /*2c80*/  @P5 BRA `(.L_x_1305) ;  /* 0x0000003c00005947 */ /* 0x000fea0003800000 */
[----:B------:R-:W-:Y:S01]  /*2c90*/  ISETP.NE.AND P5, PT, R52, RZ, PT ;  /* 0x000000ff3400720c */ /* 0x000fe20003fa5270 */
[----:B------:R-:W-:-:S12]  /*2ca0*/  BSSY B1, `(.L_x_1306) ;  /* 0x0000072000017945 */ /* 0x000fd80003800000 */
[----:B------:R-:W-:Y:S05]  /*2cb0*/  @!P5 BRA `(.L_x_1307) ;  /* 0x0000000400c0d947 */ /* 0x000fea0003800000 */
[----:B0-----:R-:W5:Y:S01]  /*2cc0*/  LDL.64 R12, [R1+0x20] ;  /* 0x00002000010c7983 */ /* 0x001f620000100a00 */
[----:B----4-:R-:W-:Y:S01]  /*2cd0*/  IADD3 R10, P5, R16, R14, RZ ;  /* 0x0000000e100a7210 */ /* 0x010fe20007fbe0ff */
[----:B------:R-:W-:Y:S02]  /*2ce0*/  BSSY B2, `(.L_x_1308) ;  /* 0x000006c000027945 */ /* 0x000fe40003800000 */
[----:B------:R0:W4:Y:S02]  /*2cf0*/  LDS.128 R4, [R69+0x13800] ;  /* 0x0138000045047984 */ /* 0x0001240000000c00 */
[----:B---3--:R-:W-:Y:S01]  /*2d00*/  IMAD.X R11, R39, 0x1, R17, P5 ;  /* 0x00000001270b7824 */ /* 0x008fe200028e0611 */
[----:B-----5:R-:W-:-:S13]  /*2d10*/  ISETP.GE.AND P6, PT, R12, R80, PT ;  /* 0x000000500c00720c */ /* 0x020fda0003fc6270 */
[----:B0---4-:R-:W-:Y:S05]  /*2d20*/  @P6 BRA `(.L_x_1309) ;  /* 0x00000004009c6947 */ /* 0x011fea0003800000 */
[----:B------:R-:W-:Y:S01]  /*2d30*/  SHF.R.U32.HI R12, RZ, 0x8, R35 ;  /* 0x00000008ff0c7819 */ /* 0x000fe20000011623 */
[----:B------:R-:W-:Y:S01]  /*2d40*/  IMAD.MOV.U32 R15, RZ, RZ, R4 ;  /* 0x000000ffff0f7224 */ /* 0x000fe200078e0004 */
[----:B------:R-:W-:Y:S02]  /*2d50*/  SHF.R.U32.HI R34, RZ, 0x8, R37 ;  /* 0x00000008ff227819 */ /* 0x000fe40000011625 */
[----:B--2---:R-:W-:Y:S01]  /*2d60*/  SHF.R.U32.HI R72, RZ, 0x10, R35 ;  /* 0x00000010ff487819 */ /* 0x004fe20000011623 */
[----:B------:R-:W-:Y:S01]  /*2d70*/  IMAD.SHL.U32 R12, R12, 0x100, RZ ;  /* 0x000001000c0c7824 */ /* 0x000fe200078e00ff */
[----:B------:R-:W-:Y:S01]  /*2d80*/  LOP3.LUT R13, R35, 0xff0000ff, RZ, 0xc0, !PT ;  /* 0xff0000ff230d7812 */ /* 0x000fe200078ec0ff */
[----:B------:R-:W-:Y:S01]  /*2d90*/  IMAD.SHL.U32 R34, R34, 0x100, RZ ;  /* 0x0000010022227824 */ /* 0x000fe200078e00ff */
[----:B------:R-:W-:Y:S02]  /*2da0*/  SHF.R.U32.HI R36, RZ, 0x10, R37 ;  /* 0x00000010ff247819 */ /* 0x000fe40000011625 */
[----:B------:R-:W-:-:S02]  /*2db0*/  LOP3.LUT R35, R37, 0xff0000ff, RZ, 0xc0, !PT ;  /* 0xff0000ff25237812 */ /* 0x000fc400078ec0ff */
[----:B------:R-:W-:Y:S01]  /*2dc0*/  LOP3.LUT R13, R13, 0xff00, R12, 0xf8, !PT ;  /* 0x0000ff000d0d7812 */ /* 0x000fe200078ef80c */
[----:B------:R-:W-:Y:S01]  /*2dd0*/  IMAD.U32 R12, R72, 0x10000, RZ ;  /* 0x00010000480c7824 */ /* 0x000fe200078e00ff */
[----:B------:R-:W-:Y:S01]  /*2de0*/  LOP3.LUT R37, R35, 0xff00, R34, 0xf8, !PT ;  /* 0x0000ff0023257812 */ /* 0x000fe200078ef822 */
[----:B------:R-:W-:Y:S01]  /*2df0*/  IMAD.U32 R34, R36, 0x10000, RZ ;  /* 0x0001000024227824 */ /* 0x000fe200078e00ff */
[----:B------:R-:W-:Y:S02]  /*2e00*/  F2FP.F16.E4M3.UNPACK_B R4, R5 ;  /* 0x00000005ff04723e */ /* 0x000fe400020006ff */
[----:B------:R-:W-:Y:S02]  /*2e10*/  F2FP.F16.E4M3.UNPACK_B R35, R83.H1 ;  /* 0x00000053ff23723e */ /* 0x000fe400030006ff */
        /* <DEDUP_REMOVED lines=9> */
[-C--:B------:R-:W-:Y:S01]  /*2eb0*/  FMUL.FTZ R87, R34, R85.reuse ;  /* 0x0000005522577220 */ /* 0x080fe20000410000 */
        /* <DEDUP_REMOVED lines=26> */
[----:B------:R-:W-:Y:S01]  /*3060*/  F2FP.F16.E4M3.UNPACK_B R83, R12.H1 ;  /* 0x0000000cff53723e */ /* 0x000fe200030006ff */
[-C--:B------:R-:W-:Y:S01]  /*3070*/  FFMA.FTZ R36, R36, R15.reuse, -R85 ;  /* 0x0000000f24247223 */ /* 0x080fe20000010855 */
[----:B------:R-:W-:Y:S01]  /*3080*/  FFMA.FTZ R37, R37, R15, R84 ;  /* 0x0000000f25257223 */ /* 0x000fe20000010054 */
[-C--:B------:R-:W-:Y:S01]  /*3090*/  FFMA.FTZ R15, R34, R82.reuse, -R81 ;  /* 0x00000052220f7223 */ /* 0x080fe20000010851 */
[----:B------:R-:W-:Y:S01]  /*30a0*/  FFMA.FTZ R34, R35, R82, R72 ;  /* 0x0000005223227223 */ /* 0x000fe20000010048 */
[----:B------:R-:W-:Y:S01]  /*30b0*/  F2FP.F16.E4M3.UNPACK_B R72, R7.H1 ;  /* 0x00000007ff48723e */ /* 0x000fe200030006ff */
[--C-:B------:R-:W-:Y:S01]  /*30c0*/  HADD2.F32 R84, -RZ, R83.reuse.H1_H1 ;  /* 0x30000053ff547230 */ /* 0x100fe20000004100 */
[----:B------:R-:W-:Y:S01]  /*30d0*/  F2FP.SATFINITE.E4M3.F32.PACK_AB_MERGE_C R35, R87, R86, RZ ;  /* 0x000000565723723e */ /* 0x000fe200048070ff */
[----:B------:R-:W-:Y:S01]  /*30e0*/  HADD2.F32 R83, -RZ, R83.H0_H0 ;  /* 0x20000053ff537230 */ /* 0x000fe20000004100 */
[-C--:B------:R-:W-:Y:S01]  /*30f0*/  F2FP.F16.E4M3.UNPACK_B R86, R13.reuse.H1 ;  /* 0x0000000dff56723e */ /* 0x080fe200030006ff */
[--C-:B------:R-:W-:Y:S01]  /*3100*/  HADD2.F32 R81, -RZ, R72.reuse.H0_H0 ;  /* 0x20000048ff517230 */ /* 0x100fe20000004100 */
[----:B------:R-:W-:Y:S01]  /*3110*/  F2FP.SATFINITE.E4M3.F32.PACK_AB_MERGE_C R36, R37, R36, RZ ;  /* 0x000000242524723e */ /* 0x000fe200048070ff */
[----:B------:R-:W-:Y:S01]  /*3120*/  HADD2.F32 R72, -RZ, R72.H1_H1 ;  /* 0x30000048ff487230 */ /* 0x000fe20000004100 */
[----:B------:R-:W-:Y:S01]  /*3130*/  F2FP.F16.E4M3.UNPACK_B R37, R6.H1 ;  /* 0x00000006ff25723e */ /* 0x000fe200030006ff */
[--C-:B------:R-:W-:Y:S01]  /*3140*/  HADD2.F32 R87, -RZ, R86.reuse.H1_H1 ;  /* 0x30000056ff577230 */ /* 0x100fe20000004100 */
[----:B------:R-:W-:Y:S01]  /*3150*/  F2FP.F16.E4M3.UNPACK_B R85, R13 ;  /* 0x0000000dff55723e */ /* 0x000fe200020006ff */
[----:B------:R-:W-:Y:S01]  /*3160*/  HADD2.F32 R86, -RZ, R86.H0_H0 ;  /* 0x20000056ff567230 */ /* 0x000fe20000004100 */
        /* <DEDUP_REMOVED lines=19> */
[--C-:B------:R-:W-:Y:S01]  /*32a0*/  HADD2.F32 R7, -RZ, R6.reuse.H0_H0 ;  /* 0x20000006ff077230 */ /* 0x100fe20000004100 */
[----:B------:R-:W-:Y:S01]  /*32b0*/  F2FP.SATFINITE.E4M3.F32.PACK_AB_MERGE_C R37, R37, R92, RZ ;  /* 0x0000005c2525723e */ /* 0x000fe200048070ff */
[----:B------:R-:W-:Y:S02]  /*32c0*/  HADD2.F32 R6, -RZ, R6.H1_H1 ;  /* 0x30000006ff067230 */ /* 0x000fe40000004100 */
[----:B------:R-:W-:Y:S01]  /*32d0*/  FMUL.FTZ R81, R13, R86 ;  /* 0x000000560d517220 */ /* 0x000fe20000410000 */
[----:B------:R-:W-:-:S02]  /*32e0*/  HADD2.F32 R82, -RZ, R82.H0_H0 ;  /* 0x20000052ff527230 */ /* 0x000fc40000004100 */
[----:B------:R-:W-:Y:S01]  /*32f0*/  FMUL.FTZ R86, R12, R86 ;  /* 0x000000560c567220 */ /* 0x000fe20000410000 */
[----:B------:R-:W-:Y:S01]  /*3300*/  F2FP.SATFINITE.E4M3.F32.PACK_AB_MERGE_C R84, R84, R87, RZ ;  /* 0x000000575454723e */ /* 0x000fe200048070ff */
        /* <DEDUP_REMOVED lines=9> */
.L_x_1309:
[----:B------:R-:W-:Y:S05]  /*33a0*/  BSYNC B2 ;  /* 0x0000000000027941 */ /* 0x000fea0003800000 */
.L_x_1308:
[----:B------:R0:W-:Y:S02]  /*33b0*/  ST.E.128 desc[UR42][R10.64], R4 ;  /* 0x000000040a007985 */ /* 0x0001e4000c101d2a */
.L_x_1307:
[----:B------:R-:W-:Y:S05]  /*33c0*/  BSYNC B1 ;  /* 0x0000000000017941 */ /* 0x000fea0003800000 */
.L_x_1306:
        /* <DEDUP_REMOVED lines=68> */
[----:B------:R-:W-:-:S02]  /*3810*/  F2FP.F16.E4M3.UNPACK_B R34, R7.H1 ;  /* 0x00000007ff22723e */ /* 0x000fc400030006ff */
[----:B------:R-:W-:Y:S01]  /*3820*/  F2FP.SATFINITE.E4M3.F32.PACK_AB_MERGE_C R31, R81, R72, RZ ;  /* 0x00000048511f723e */ /* 0x000fe200048070ff */
[--C-:B------:R-:W-:Y:S01]  /*3830*/  HADD2.F32 R81, -RZ, R75.reuse.H1_H1 ;  /* 0x3000004bff517230 */ /* 0x100fe20000004100 */
[----:B------:R-:W-:Y:S01]  /*3840*/  F2FP.SATFINITE.E4M3.F32.PACK_AB_MERGE_C R32, R33, R32, RZ ;  /* 0x000000202120723e */ /* 0x000fe200048070ff */
[--C-:B------:R-:W-:Y:S01]  /*3850*/  HADD2.F32 R35, -RZ, R34.reuse.H0_H0 ;  /* 0x20000022ff237230 */ /* 0x100fe20000004100 */
        /* <DEDUP_REMOVED lines=8> */
[----:B------:R-:W-:Y:S01]  /*38e0*/  FMUL.FTZ R12, R34, R81 ;  /* 0x00000051220c7220 */ /* 0x000fe20000410000 */
[----:B------:R-:W-:Y:S01]  /*38f0*/  HADD2.F32 R82, -RZ, R74.H1_H1 ;  /* 0x3000004aff527230 */ /* 0x000fe20000004100 */
[----:B------:R-:W-:Y:S01]  /*3900*/  F2FP.F16.E4M3.UNPACK_B R7, R7 ;  /* 0x00000007ff07723e */ /* 0x000fe200020006ff */
[----:B------:R-:W-:Y:S02]  /*3910*/  HADD2.F32 R33, -RZ, R33.H0_H0 ;  /* 0x20000021ff217230 */ /* 0x000fe40000004100 */
[----:B------:R-:W-:Y:S01]  /*3920*/  FFMA.FTZ R83, R35, R72, -R12 ;  /* 0x0000004823537223 */ /* 0x000fe2000001080c */
[----:B------:R-:W-:Y:S02]  /*3930*/  HADD2.F32 R12, -RZ, R36.H1_H1 ;  /* 0x30000024ff0c7230 */ /* 0x000fe40000004100 */
[----:B------:R-:W-:Y:S01]  /*3940*/  FMUL.FTZ R84, R13, R82 ;  /* 0x000000520d547220 */ /* 0x000fe20000410000 */
[----:B------:R-:W-:Y:S01]  /*3950*/  F2FP.F16.E4M3.UNPACK_B R6, R6 ;  /* 0x00000006ff06723e */ /* 0x000fe200020006ff */
[----:B------:R-:W-:Y:S01]  /*3960*/  FMUL.FTZ R82, R33, R82 ;  /* 0x0000005221527220 */ /* 0x000fe20000410000 */
[----:B------:R-:W-:Y:S01]  /*3970*/  FMUL.FTZ R81, R35, R81 ;  /* 0x0000005123517220 */ /* 0x000fe20000410000 */
        /* <DEDUP_REMOVED lines=24> */
.L_x_1313:
[----:B------:R-:W-:Y:S05]  /*3b00*/  BSYNC B2 ;  /* 0x0000000000027941 */ /* 0x000fea0003800000 */
.L_x_1312:
[----:B--2---:R0:W-:Y:S02]  /*3b10*/  ST.E.128 desc[UR42][R10.64], R4 ;  /* 0x000000040a007985 */ /* 0x0041e4000c101d2a */
.L_x_1311:
[----:B------:R-:W-:Y:S05]  /*3b20*/  BSYNC B1 ;  /* 0x0000000000017941 */ /* 0x000fea0003800000 */
.L_x_1310:
[----:B------:R-:W-:Y:S05]  /*3b30*/  @P1 BRA `(.L_x_1305) ;  /* 0x0000002c00541947 */ /* 0x000fea0003800000 */
[----:B0-----:R-:W4:Y:S04]  /*3b40*/  LDL R4, [R1+0x14] ;  /* 0x0000140001047983 */ /* 0x001f280000100800 */
[----:B------:R-:W5:Y:S04]  /*3b50*/  LDL R13, [R1+0x40] ;  /* 0x00004000010d7983 */ /* 0x000f680000100800 */
[----:B------:R-:W3:Y:S01]  /*3b60*/  LDL R12, [R1+0x34] ;  /* 0x00003400010c7983 */ /* 0x000ee20000100800 */
[----:B------:R-:W-:Y:S01]  /*3b70*/  BSSY B1, `(.L_x_1314) ;  /* 0x000006d000017945 */ /* 0x000fe20003800000 */
[----:B----4-:R-:W-:-:S02]  /*3b80*/  IADD3 R10, P5, R4, R14, RZ ;  /* 0x0000000e040a7210 */ /* 0x010fc40007fbe0ff */
[----:B------:R0:W4:Y:S01]  /*3b90*/  LDS.128 R4, [R69+0x15800] ;  /* 0x0158000045047984 */ /* 0x0001220000000c00 */
[----:B-----5:R-:W-:Y:S02]  /*3ba0*/  ISETP.GE.AND P6, PT, R13, R80, PT ;  /* 0x000000500d00720c */ /* 0x020fe40003fc6270 */
[----:B---3--:R-:W-:-:S11]  /*3bb0*/  IMAD.X R11, R39, 0x1, R12, P5 ;  /* 0x00000001270b7824 */ /* 0x008fd600028e060c */
[----:B0-----:R-:W-:Y:S05]  /*3bc0*/  @P6 BRA `(.L_x_1315) ;  /* 0x00000004009c6947 */ /* 0x001fea0003800000 */
        /* <DEDUP_REMOVED lines=8> */
[----:B----4-:R-:W-:Y:S01]  /*3c50*/  IMAD.MOV.U32 R9, RZ, RZ, R4 ;  /* 0x000000ffff097224 */ /* 0x010fe200078e0004 */
        /* <DEDUP_REMOVED lines=14> */
[----:B------:R-:W-:Y:S01]  /*3d40*/  FMUL.FTZ R33, R12, R31 ;  /* 0x0000001f0c217220 */ /* 0x000fe20000410000 */
        /* <DEDUP_REMOVED lines=17> */
[----:B------:R-:W-:Y:S01]  /*3e60*/  HADD2.F32 R15, -RZ, R12.H1_H1 ;  /* 0x3000000cff0f7230 */ /* 0x000fe20000004100 */
[----:B------:R-:W-:Y:S01]  /*3e70*/  F2FP.SATFINITE.E4M3.F32.PACK_AB_MERGE_C R39, R34, R33, RZ ;  /* 0x000000212227723e */ /* 0x000fe200048070ff */
[--C-:B------:R-:W-:Y:S02]  /*3e80*/  HADD2.F32 R12, -RZ, R9.reuse.H0_H0 ;  /* 0x20000009ff0c7230 */ /* 0x100fe40000004100 */
[-C--:B------:R-:W-:Y:S01]  /*3e90*/  FMUL.FTZ R32, R14, R28.reuse ;  /* 0x0000001c0e207220 */ /* 0x080fe20000410000 */
[----:B------:R-:W-:Y:S02]  /*3ea0*/  HADD2.F32 R13, -RZ, R9.H1_H1 ;  /* 0x30000009ff0d7230 */ /* 0x000fe40000004100 */
[----:B------:R-:W-:Y:S01]  /*3eb0*/  FMUL.FTZ R31, R15, R28 ;  /* 0x0000001c0f1f7220 */ /* 0x000fe20000410000 */
[----:B------:R-:W-:Y:S01]  /*3ec0*/  HADD2.F32 R73, -RZ, R73.H0_H0 ;  /* 0x20000049ff497230 */ /* 0x000fe20000004100 */
[----:B------:R-:W-:Y:S01]  /*3ed0*/  F2FP.SATFINITE.E4M3.F32.PACK_AB_MERGE_C R5, R5, R4, R39 ;  /* 0x000000040505723e */ /* 0x000fe20004807027 */
[----:B------:R-:W-:-:S02]  /*3ee0*/  HADD2.F32 R9, -RZ, R38.H1_H1 ;  /* 0x30000026ff097230 */ /* 0x000fc40000004100 */
[----:B------:R-:W-:Y:S02]  /*3ef0*/  HADD2.F32 R38, -RZ, R38.H0_H0 ;  /* 0x20000026ff267230 */ /* 0x000fe40000004100 */
[-C--:B------:R-:W-:Y:S01]  /*3f00*/  FMUL.FTZ R29, R13, R73.reuse ;  /* 0x000000490d1d7220 */ /* 0x080fe20000410000 */
[----:B------:R-:W-:Y:S01]  /*3f10*/  FMUL.FTZ R28, R12, R73 ;  /* 0x000000490c1c7220 */ /* 0x000fe20000410000 */
[-C--:B------:R-:W-:Y:S01]  /*3f20*/  FFMA.FTZ R31, R14, R9.reuse, -R31 ;  /* 0x000000090e1f7223 */ /* 0x080fe2000001081f */
[----:B------:R-:W-:Y:S01]  /*3f30*/  FFMA.FTZ R32, R15, R9, R32 ;  /* 0x000000090f207223 */ /* 0x000fe20000010020 */
[-C--:B------:R-:W-:Y:S01]  /*3f40*/  FFMA.FTZ R9, R12, R38.reuse, -R29 ;  /* 0x000000260c097223 */ /* 0x080fe2000001081d */
[----:B------:R-:W-:Y:S01]  /*3f50*/  FFMA.FTZ R38, R13, R38, R28 ;  /* 0x000000260d267223 */ /* 0x000fe2000001001c */
[----:B------:R-:W-:Y:S02]  /*3f60*/  F2FP.F16.E4M3.UNPACK_B R13, R7.H1 ;  /* 0x00000007ff0d723e */ /* 0x000fe400030006ff */
[----:B------:R-:W-:-:S02]  /*3f70*/  F2FP.SATFINITE.E4M3.F32.PACK_AB_MERGE_C R37, R32, R31, RZ ;  /* 0x0000001f2025723e */ /* 0x000fc400048070ff */
[----:B------:R-:W-:Y:S01]  /*3f80*/  F2FP.F16.E4M3.UNPACK_B R32, R30.H1 ;  /* 0x0000001eff20723e */ /* 0x000fe200030006ff */
[--C-:B------:R-:W-:Y:S01]  /*3f90*/  HADD2.F32 R15, -RZ, R13.reuse.H1_H1 ;  /* 0x3000000dff0f7230 */ /* 0x100fe20000004100 */
[----:B------:R-:W-:Y:S01]  /*3fa0*/  F2FP.F16.E4M3.UNPACK_B R12, R6.H1 ;  /* 0x00000006ff0c723e */ /* 0x000fe200030006ff */
[----:B------:R-:W-:Y:S01]  /*3fb0*/  HADD2.F32 R14, -RZ, R13.H0_H0 ;  /* 0x2000000dff0e7230 */ /* 0x000fe20000004100 */
[----:B------:R-:W-:Y:S01]  /*3fc0*/  F2FP.F16.E4M3.UNPACK_B R29, R8.H1 ;  /* 0x00000008ff1d723e */ /* 0x000fe200030006ff */
[----:B------:R-:W-:Y:S01]  /*3fd0*/  HADD2.F32 R34, -RZ, R32.H1_H1 ;  /* 0x30000020ff227230 */ /* 0x000fe20000004100 */
[----:B------:R-:W-:Y:S01]  /*3fe0*/  F2FP.F16.E4M3.UNPACK_B R31, R30 ;  /* 0x0000001eff1f723e */ /* 0x000fe200020006ff */
[----:B------:R-:W-:Y:S01]  /*3ff0*/  HADD2.F32 R13, -RZ, R12.H1_H1 ;  /* 0x3000000cff0d7230 */ /* 0x000fe20000004100 */
[----:B------:R-:W-:Y:S01]  /*4000*/  F2FP.F16.E4M3.UNPACK_B R28, R8 ;  /* 0x00000008ff1c723e */ /* 0x000fe200020006ff */
[----:B------:R-:W-:Y:S02]  /*4010*/  HADD2.F32 R30, -RZ, R29.H1_H1 ;  /* 0x3000001dff1e7230 */ /* 0x000fe40000004100 */
[----:B------:R-:W-:Y:S01]  /*4020*/  FMUL.FTZ R35, R15, R34 ;  /* 0x000000220f237220 */ /* 0x000fe20000410000 */
[----:B------:R-:W-:-:S02]  /*4030*/  HADD2.F32 R33, -RZ, R31.H1_H1 ;  /* 0x3000001fff217230 */ /* 0x000fc40000004100 */
        /* <DEDUP_REMOVED lines=17> */
[----:B------:R-:W-:-:S02]  /*4150*/  HADD2.F32 R13, -RZ, R32.H0_H0 ;  /* 0x20000020ff0d7230 */ /* 0x000fc40000004100 */
[----:B------:R-:W-:Y:S02]  /*4160*/  HADD2.F32 R6, -RZ, R6.H1_H1 ;  /* 0x30000006ff067230 */ /* 0x000fe40000004100 */
        /* <DEDUP_REMOVED lines=13> */
.L_x_1315:
[----:B------:R-:W-:Y:S05]  /*4240*/  BSYNC B1 ;  /* 0x0000000000017941 */ /* 0x000fea0003800000 */
.L_x_1314:
[----:B----4-:R0:W-:Y:S01]  /*4250*/  ST.E.128 desc[UR42][R10.64], R4 ;  /* 0x000000040a007985 */ /* 0x0101e2000c101d2a */
[----:B------:R-:W-:Y:S05]  /*4260*/  BRA `(.L_x_1305) ;  /* 0x0000002400887947 */ /* 0x000fea0003800000 */
.L_x_1298:
        /* <DEDUP_REMOVED lines=31> */
.L_x_1317:
[----:B------:R-:W-:Y:S05]  /*4460*/  BSYNC B1 ;  /* 0x0000000000017941 */ /* 0x000fea0003800000 */
.L_x_1316:
[----:B------:R-:W-:Y:S01]  /*4470*/  UISETP.NE.AND UP0, UPT, UR38, 0x3, UPT ;  /* 0x000000032600788c */ /* 0x000fe2000bf05270 */
[----:B-----5:R-:W-:Y:S02]  /*4480*/  IMAD.MOV.U32 R83, RZ, RZ, R6 ;  /* 0x000000ffff537224 */ /* 0x020fe400078e0006 */
[----:B------:R-:W-:Y:S02]  /*4490*/  IMAD.MOV.U32 R84, RZ, RZ, R4 ;  /* 0x000000ffff547224 */ /* 0x000fe400078e0004 */
[----:B------:R-:W-:Y:S01]  /*44a0*/  IMAD.MOV.U32 R89, RZ, RZ, R30 ;  /* 0x000000ffff597224 */ /* 0x000fe200078e001e */
[----:B------:R-:W-:Y:S01]  /*44b0*/  PLOP3.LUT P0, PT, PT, PT, UP0, 0x80, 0x0 ;  /* 0x000000000000781c */ /* 0x000fe20003f0f008 */
[----:B------:R-:W-:Y:S02]  /*44c0*/  IMAD.MOV.U32 R93, RZ, RZ, R28 ;  /* 0x000000ffff5d7224 */ /* 0x000fe400078e001c */
[----:B------:R-:W-:Y:S02]  /*44d0*/  IMAD.MOV.U32 R85, RZ, RZ, R34 ;  /* 0x000000ffff557224 */ /* 0x000fe400078e0022 */
[----:B------:R-:W-:-:S02]  /*44e0*/  IMAD.MOV.U32 R86, RZ, RZ, R32 ;  /* 0x000000ffff567224 */ /* 0x000fc400078e0020 */
[----:B------:R-:W-:Y:S02]  /*44f0*/  IMAD.MOV.U32 R87, RZ, RZ, R38 ;  /* 0x000000ffff577224 */ /* 0x000fe400078e0026 */
[----:B------:R-:W-:-:S04]  /*4500*/  IMAD.MOV.U32 R91, RZ, RZ, R36 ;  /* 0x000000ffff5b7224 */ /* 0x000fc800078e0024 */
[----:B------:R-:W-:Y:S05]  /*4510*/  @!P0 BRA `(.L_x_1318) ;  /* 0x0000000000048947 */ /* 0x000fea0003800000 */
[----:B------:R-:W-:Y:S01]  /*4520*/  BPT.TRAP 0x1 ;  /* 0x000000040000795c */ /* 0x000fe20000300000 */
.L_x_1318:
[----:B------:R-:W2:Y:S01]  /*4530*/  LDL R8, [R1+0x18] ;  /* 0x0000180001087983 */ /* 0x000ea20000100800 */
[----:B------:R-:W-:Y:S01]  /*4540*/  IMAD R68, R23, 0x8, R18 ;  /* 0x0000000817447824 */ /* 0x000fe200078e0212 */
[----:B------:R-:W-:Y:S01]  /*4550*/  BSSY B1, `(.L_x_1319) ;  /* 0x0000004000017945 */ /* 0x000fe20003800000 */
[----:B--2---:R-:W-:-:S04]  /*4560*/  SHF.L.U32 R79, R8, 0x1f, RZ ;  /* 0x0000001f084f7819 */ /* 0x004fc800000006ff */
[----:B------:R-:W1:Y:S02]  /*4570*/  SYNCS.PHASECHK.TRANS64.TRYWAIT P6, [R68+URZ+0x19c90], R79 ;  /* 0x019c904f440075a7 */ /* 0x000e6400080c017f */
[----:B-1----:R-:W-:Y:S05]  /*4580*/  @!P6 BRA `(.L_x_1320) ;  /* 0x000001f4004ce947 */ /* 0x002fea0003800000 */
.L_x_1642:
[----:B------:R-:W-:Y:S05]  /*4590*/  BSYNC B1 ;  /* 0x0000000000017941 */ /* 0x000fea0003800000 */
.L_x_1319:
[----:B------:R-:W-:-:S03]  /*45a0*/  UMOV UR4, 0xffffffff ;  /* 0xffffffff00047882 */ /* 0x000fc60000000000 */
[----:B------:R-:W-:Y:S05]  /*45b0*/  BRA.DIV UR4, `(.L_x_1321) ;  /* 0x000001f604547947 */ /* 0x000fea000b800000 */
[----:B------:R-:W2:Y:S04]  /*45c0*/  SHFL.IDX PT, R81, R81, RZ, 0x1e1f ;  /* 0x001e1fff51517589 */ /* 0x000ea800000e0000 */
[----:B------:R3:W4:Y:S02]  /*45d0*/  SHFL.IDX PT, R82, R72, RZ, 0x1e1f ;  /* 0x001e1fff48527589 */ /* 0x00072400000e0000 */
.L_x_1646:
[----:B------:R-:W-:Y:S05]  /*45e0*/  @P5 BRA `(.L_x_1305) ;  /* 0x0000002000a85947 */ /* 0x000fea0003800000 */
[----:B------:R-:W5:Y:S01]  /*45f0*/  LDC R90, c[0x0][0x2f4] ;  /* 0x0000bd00ff5a7b82 */ /* 0x000f620000000800 */
[----:B------:R-:W-:Y:S01]  /*4600*/  ISETP.NE.AND P5, PT, R52, RZ, PT ;  /* 0x000000ff3400720c */ /* 0x000fe20003fa5270 */
[----:B------:R-:W-:Y:S01]  /*4610*/  BSSY B1, `(.L_x_1322) ;  /* 0x00000f7000017945 */ /* 0x000fe20003800000 */
[----:B-----5:R-:W-:-:S11]  /*4620*/  IMAD.IADD R92, R90, 0x1, -R53 ;  /* 0x000000015a5c7824 */ /* 0x020fd600078e0a35 */
[----:B------:R-:W-:Y:S05]  /*4630*/  @!P5 BRA `(.L_x_1323) ;  /* 0x0000000c00d0d947 */ /* 0x000fea0003800000 */
[----:B0-----:R-:W5:Y:S04]  /*4640*/  LDL R13, [R1+0x30] ;  /* 0x00003000010d7983 */ /* 0x001f680000100800 */
[----:B------:R-:W5:Y:S04]  /*4650*/  LDL R12, [R1+0x78] ;  /* 0x00007800010c7983 */ /* 0x000f680000100800 */
[----:B------:R-:W5:Y:S01]  /*4660*/  LDL R10, [R1+0x44] ;  /* 0x00004400010a7983 */ /* 0x000f620000100800 */
[----:B------:R-:W-:Y:S01]  /*4670*/  SEL R8, R53, R92, !P3 ;  /* 0x0000005c35087207 */ /* 0x000fe20005800000 */
[----:B------:R-:W-:Y:S01]  /*4680*/  BSSY B2, `(.L_x_1324) ;  /* 0x00000ed000027945 */ /* 0x000fe20003800000 */
[----:B---34-:R-:W-:-:S02]  /*4690*/  IADD3 R72, P6, R3, R82, RZ ;  /* 0x0000005203487210 */ /* 0x018fc40007fde0ff */
        /* <DEDUP_REMOVED lines=13> */
[----:B-----5:R-:W-:-:S04]  /*4770*/  LOP3.LUT R8, R13, 0x10, R11, 0xf8, !PT ;  /* 0x000000100d087812 */ /* 0x020fc800078ef80b */
[----:B------:R-:W-:-:S04]  /*4780*/  LOP3.LUT R8, R8, R12, RZ, 0x3c, !PT ;  /* 0x0000000c08087212 */ /* 0x000fc800078e3cff */
        /* <DEDUP_REMOVED lines=8> */
[----:B------:R-:W-:Y:S01]  /*4810*/  SHF.R.U32.HI R28, RZ, 0x8, R29 ;  /* 0x00000008ff1c7819 */ /* 0x000fe2000001161d */
[----:B0-----:R-:W-:Y:S01]  /*4820*/  IMAD.MOV.U32 R36, RZ, RZ, R8 ;  /* 0x000000ffff247224 */ /* 0x001fe200078e0008 */
[----:B------:R-:W-:Y:S02]  /*4830*/  LOP3.LUT R97, R29, 0xff0000ff, RZ, 0xc0, !PT ;  /* 0xff0000ff1d617812 */ /* 0x000fe400078ec0ff */
[----:B------:R-:W-:Y:S01]  /*4840*/  SHF.R.U32.HI R100, RZ, 0x8, R31 ;  /* 0x00000008ff647819 */ /* 0x000fe2000001161f */
[----:B------:R-:W-:Y:S01]  /*4850*/  IMAD.SHL.U32 R8, R28, 0x100, RZ ;  /* 0x000001001c087824 */ /* 0x000fe200078e00ff */
[----:B------:R-:W-:Y:S01]  /*4860*/  SHF.R.U32.HI R94, RZ, 0x10, R29 ;  /* 0x00000010ff5e7819 */ /* 0x000fe2000001161d */
[----:B------:R-:W-:Y:S01]  /*4870*/  IMAD.MOV.U32 R28, RZ, RZ, R10 ;  /* 0x000000ffff1c7224 */ /* 0x000fe200078e000a */
[--C-:B------:R-:W-:Y:S01]  /*4880*/  SHF.R.U32.HI R99, RZ, 0x8, R37.reuse ;  /* 0x00000008ff637819 */ /* 0x100fe20000011625 */
[----:B--2---:R-:W-:Y:S01]  /*4890*/  IMAD.MOV.U32 R29, RZ, RZ, R14 ;  /* 0x000000ffff1d7224 */ /* 0x004fe200078e000e */
[----:B------:R-:W-:-:S02]  /*48a0*/  SHF.R.U32.HI R30, RZ, 0x10, R37 ;  /* 0x00000010ff1e7819 */ /* 0x000fc40000011625 */
[----:B------:R-:W-:Y:S01]  /*48b0*/  LOP3.LUT R96, R37, 0xff0000ff, RZ, 0xc0, !PT ;  /* 0xff0000ff25607812 */ /* 0x000fe200078ec0ff */
[----:B------:R-:W-:Y:S01]  /*48c0*/  IMAD.MOV.U32 R37, RZ, RZ, R12 ;  /* 0x000000ffff257224 */ /* 0x000fe200078e000c */
[----:B------:R-:W-:Y:S01]  /*48d0*/  LOP3.LUT R97, R97, 0xff00, R8, 0xf8, !PT ;  /* 0x0000ff0061617812 */ /* 0x000fe200078ef808 */
[----:B------:R-:W-:Y:S01]  /*48e0*/  IMAD.SHL.U32 R8, R100, 0x100, RZ ;  /* 0x0000010064087824 */ /* 0x000fe200078e00ff */
[----:B------:R-:W-:Y:S01]  /*48f0*/  SHF.R.U32.HI R38, RZ, 0x10, R31 ;  /* 0x00000010ff267819 */ /* 0x000fe2000001161f */
[----:B------:R-:W-:Y:S01]  /*4900*/  IMAD.U32 R12, R94, 0x10000, RZ ;  /* 0x000100005e0c7824 */ /* 0x000fe200078e00ff */
[----:B------:R-:W-:Y:S01]  /*4910*/  LOP3.LUT R95, R31, 0xff0000ff, RZ, 0xc0, !PT ;  /* 0xff0000ff1f5f7812 */ /* 0x000fe200078ec0ff */
[----:B------:R-:W-:Y:S01]  /*4920*/  IMAD.U32 R14, R30, 0x10000, RZ ;  /* 0x000100001e0e7824 */ /* 0x000fe200078e00ff */
[--C-:B------:R-:W-:Y:S02]  /*4930*/  SHF.R.U32.HI R31, RZ, 0x10, R39.reuse ;  /* 0x00000010ff1f7819 */ /* 0x100fe40000011627 */
[----:B------:R-:W-:-:S02]  /*4940*/  SHF.R.U32.HI R98, RZ, 0x8, R39 ;  /* 0x00000008ff627819 */ /* 0x000fc40000011627 */
[----:B------:R-:W-:Y:S01]  /*4950*/  LOP3.LUT R101, R39, 0xff0000ff, RZ, 0xc0, !PT ;  /* 0xff0000ff27657812 */ /* 0x000fe200078ec0ff */
[----:B------:R-:W-:Y:S01]  /*4960*/  IMAD.SHL.U32 R39, R99, 0x100, RZ ;  /* 0x0000010063277824 */ /* 0x000fe200078e00ff */
[----:B------:R-:W-:Y:S01]  /*4970*/  LOP3.LUT R95, R95, 0xff00, R8, 0xf8, !PT ;  /* 0x0000ff005f5f7812 */ /* 0x000fe200078ef808 */
[----:B------:R-:W-:Y:S01]  /*4980*/  IMAD.SHL.U32 R10, R98, 0x100, RZ ;  /* 0x00000100620a7824 */ /* 0x000fe200078e00ff */
[----:B------:R-:W-:Y:S01]  /*4990*/  LOP3.LUT R12, R97, 0xff0000, R12, 0xf8, !PT ;  /* 0x00ff0000610c7812 */ /* 0x000fe200078ef80c */
[----:B------:R-:W-:Y:S01]  /*49a0*/  IMAD.U32 R8, R38, 0x10000, RZ ;  /* 0x0001000026087824 */ /* 0x000fe200078e00ff */
[----:B------:R-:W-:Y:S01]  /*49b0*/  LOP3.LUT R99, R96, 0xff00, R39, 0xf8, !PT ;  /* 0x0000ff0060637812 */ /* 0x000fe200078ef827 */
[----:B------:R-:W-:Y:S01]  /*49c0*/  IMAD.U32 R31, R31, 0x10000, RZ ;  /* 0x000100001f1f7824 */ /* 0x000fe200078e00ff */
[----:B------:R-:W-:Y:S02]  /*49d0*/  F2FP.F16.E4M3.UNPACK_B R97, R91.H1 ;  /* 0x0000005bff61723e */ /* 0x000fe400030006ff */
[----:B------:R-:W-:-:S02]  /*49e0*/  F2FP.F16.E4M3.UNPACK_B R38, R37.H1 ;  /* 0x00000025ff26723e */ /* 0x000fc400030006ff */
[----:B------:R-:W-:Y:S02]  /*49f0*/  F2FP.F16.E4M3.UNPACK_B R39, R36.H1 ;  /* 0x00000024ff27723e */ /* 0x000fe400030006ff */
[----:B------:R-:W-:Y:S01]  /*4a00*/  LOP3.LUT R98, R101, 0xff00, R10, 0xf8, !PT ;  /* 0x0000ff0065627812 */ /* 0x000fe200078ef80a */
[----:B------:R-:W-:Y:S01]  /*4a10*/  HADD2.F32 R10, -RZ, R97.H0_H0 ;  /* 0x20000061ff0a7230 */ /* 0x000fe20000004100 */
[----:B------:R-:W-:Y:S01]  /*4a20*/  LOP3.LUT R8, R95, 0xff0000, R8, 0xf8, !PT ;  /* 0x00ff00005f087812 */ /* 0x000fe200078ef808 */
[----:B------:R-:W-:Y:S01]  /*4a30*/  HADD2.F32 R95, -RZ, R38.H0_H0 ;  /* 0x20000026ff5f7230 */ /* 0x000fe20000004100 */
[----:B------:R-:W-:Y:S01]  /*4a40*/  F2FP.F16.E4M3.UNPACK_B R96, R93.H1 ;  /* 0x0000005dff60723e */ /* 0x000fe200030006ff */
[--C-:B------:R-:W-:Y:S01]  /*4a50*/  HADD2.F32 R94, -RZ, R39.reuse.H0_H0 ;  /* 0x20000027ff5e7230 */ /* 0x100fe20000004100 */
[----:B------:R-:W-:Y:S01]  /*4a60*/  LOP3.LUT R14, R99, 0xff0000, R14, 0xf8, !PT ;  /* 0x00ff0000630e7812 */ /* 0x000fe200078ef80e */
[----:B------:R-:W-:Y:S02]  /*4a70*/  HADD2.F32 R39, -RZ, R39.H1_H1 ;  /* 0x30000027ff277230 */ /* 0x000fe40000004100 */
[----:B------:R-:W-:Y:S01]  /*4a80*/  FMUL.FTZ R101, R95, R10 ;  /* 0x0000000a5f657220 */ /* 0x000fe20000410000 */
[----:B------:R-:W-:-:S02]  /*4a90*/  HADD2.F32 R30, -RZ, R96.H0_H0 ;  /* 0x20000060ff1e7230 */ /* 0x000fc40000004100 */
[----:B------:R-:W-:Y:S01]  /*4aa0*/  FMUL.FTZ R100, R94, R10 ;  /* 0x0000000a5e647220 */ /* 0x000fe20000410000 */
[----:B------:R-:W-:Y:S01]  /*4ab0*/  LOP3.LUT R10, R98, 0xff0000, R31, 0xf8, !PT ;  /* 0x00ff0000620a7812 */ /* 0x000fe200078ef81f */
[----:B------:R-:W-:Y:S02]  /*4ac0*/  HADD2.F32 R98, -RZ, R96.H1_H1 ;  /* 0x30000060ff627230 */ /* 0x000fe40000004100 */
[-C--:B------:R-:W-:Y:S01]  /*4ad0*/  FFMA.FTZ R31, R94, R30.reuse, -R101 ;  /* 0x0000001e5e1f7223 */ /* 0x080fe20000010865 */
[----:B------:R-:W-:Y:S01]  /*4ae0*/  FFMA.FTZ R30, R95, R30, R100 ;  /* 0x0000001e5f1e7223 */ /* 0x000fe20000010064 */
[----:B------:R-:W-:Y:S01]  /*4af0*/  HADD2.F32 R100, -RZ, R97.H1_H1 ;  /* 0x30000061ff647230 */ /* 0x000fe20000004100 */
[----:B------:R-:W-:Y:S02]  /*4b00*/  F2FP.F16.E4M3.UNPACK_B R97, R91 ;  /* 0x0000005bff61723e */ /* 0x000fe400020006ff */
[----:B------:R-:W-:Y:S02]  /*4b10*/  F2FP.F16.E4M3.UNPACK_B R94, R36 ;  /* 0x00000024ff5e723e */ /* 0x000fe400020006ff */
[----:B------:R-:W-:Y:S01]  /*4b20*/  F2FP.F16.E4M3.UNPACK_B R91, R37 ;  /* 0x00000025ff5b723e */ /* 0x000fe200020006ff */
[----:B------:R-:W-:Y:S01]  /*4b30*/  HADD2.F32 R36, -RZ, R97.H0_H0 ;  /* 0x20000061ff247230 */ /* 0x000fe20000004100 */
[----:B------:R-:W-:Y:S01]  /*4b40*/  F2FP.F16.E4M3.UNPACK_B R95, R93 ;  /* 0x0000005dff5f723e */ /* 0x000fe200020006ff */
[----:B------:R-:W-:-:S02]  /*4b50*/  HADD2.F32 R93, -RZ, R38.H1_H1 ;  /* 0x30000026ff5d7230 */ /* 0x000fc40000004100 */
[-C--:B------:R-:W-:Y:S01]  /*4b60*/  FMUL.FTZ R104, R39, R100.reuse ;  /* 0x0000006427687220 */ /* 0x080fe20000410000 */
[--C-:B------:R-:W-:Y:S01]  /*4b70*/  HADD2.F32 R38, -RZ, R94.reuse.H0_H0 ;  /* 0x2000005eff267230 */ /* 0x100fe20000004100 */
[----:B------:R-:W-:Y:S01]  /*4b80*/  F2FP.F16.E4M3.UNPACK_B R101, R87.H1 ;  /* 0x00000057ff65723e */ /* 0x000fe200030006ff */
[----:B------:R-:W-:Y:S02]  /*4b90*/  HADD2.F32 R37, -RZ, R91.H0_H0 ;  /* 0x2000005bff257230 */ /* 0x000fe40000004100 */
[----:B------:R-:W-:Y:S01]  /*4ba0*/  FMUL.FTZ R102, R93, R100 ;  /* 0x000000645d667220 */ /* 0x000fe20000410000 */
[--C-:B------:R-:W-:Y:S02]  /*4bb0*/  HADD2.F32 R96, -RZ, R95.reuse.H0_H0 ;  /* 0x2000005fff607230 */ /* 0x100fe40000004100 */
[-C--:B------:R-:W-:Y:S01]  /*4bc0*/  FMUL.FTZ R100, R38, R36.reuse ;  /* 0x0000002426647220 */ /* 0x080fe20000410000 */
[----:B------:R-:W-:Y:S02]  /*4bd0*/  HADD2.F32 R94, -RZ, R94.H1_H1 ;  /* 0x3000005eff5e7230 */ /* 0x000fe40000004100 */
[----:B------:R-:W-:Y:S01]  /*4be0*/  FMUL.FTZ R99, R37, R36 ;  /* 0x0000002425637220 */ /* 0x000fe20000410000 */
[----:B------:R-:W-:Y:S01]  /*4bf0*/  FFMA.FTZ R36, R39, R98, -R102 ;  /* 0x0000006227247223 */ /* 0x000fe20000010866 */
[----:B------:R-:W-:Y:S01]  /*4c00*/  FFMA.FTZ R37, R37, R96, R100 ;  /* 0x0000006025257223 */ /* 0x000fe20000010064 */
[----:B------:R-:W-:Y:S01]  /*4c10*/  FFMA.FTZ R39, R93, R98, R104 ;  /* 0x000000625d277223 */ /* 0x000fe20000010068 */
[----:B------:R-:W-:Y:S01]  /*4c20*/  HADD2.F32 R100, -RZ, R95.H1_H1 ;  /* 0x3000005fff647230 */ /* 0x000fe20000004100 */
[----:B------:R-:W-:Y:S01]  /*4c30*/  F2FP.F16.E4M3.UNPACK_B R98, R28.H1 ;  /* 0x0000001cff62723e */ /* 0x000fe200030006ff */
[----:B------:R-:W-:Y:S01]  /*4c40*/  HADD2.F32 R93, -RZ, R97.H1_H1 ;  /* 0x30000061ff5d7230 */ /* 0x000fe20000004100 */
[----:B------:R-:W-:Y:S01]  /*4c50*/  F2FP.F16.E4M3.UNPACK_B R97, R29.H1 ;  /* 0x0000001dff61723e */ /* 0x000fe200030006ff */
[----:B------:R-:W-:-:S02]  /*4c60*/  HADD2.F32 R95, -RZ, R91.H1_H1 ;  /* 0x3000005bff5f7230 */ /* 0x000fc40000004100 */
[----:B------:R-:W-:Y:S01]  /*4c70*/  FFMA.FTZ R38, R38, R96, -R99 ;  /* 0x0000006026267223 */ /* 0x000fe20000010863 */
[----:B------:R-:W-:Y:S01]  /*4c80*/  F2FP.F16.E4M3.UNPACK_B R96, R89.H1 ;  /* 0x00000059ff60723e */ /* 0x000fe200030006ff */
[CC--:B------:R-:W-:Y:S01]  /*4c90*/  FMUL.FTZ R104, R94.reuse, R93.reuse ;  /* 0x0000005d5e687220 */ /* 0x0c0fe20000410000 */
[----:B------:R-:W-:Y:S02]  /*4ca0*/  HADD2.F32 R102, -RZ, R101.H0_H0 ;  /* 0x20000065ff667230 */ /* 0x000fe40000004100 */
[C---:B------:R-:W-:Y:S01]  /*4cb0*/  FMUL.FTZ R91, R95.reuse, R93 ;  /* 0x0000005d5f5b7220 */ /* 0x040fe20000410000 */
[----:B------:R-:W-:Y:S01]  /*4cc0*/  HADD2.F32 R99, -RZ, R97.H0_H0 ;  /* 0x20000061ff637230 */ /* 0x000fe20000004100 */
[----:B------:R-:W-:Y:S01]  /*4cd0*/  F2FP.F16.E4M3.UNPACK_B R87, R87 ;  /* 0x00000057ff57723e */ /* 0x000fe200020006ff */
[----:B------:R-:W-:Y:S02]  /*4ce0*/  HADD2.F32 R93, -RZ, R98.H0_H0 ;  /* 0x20000062ff5d7230 */ /* 0x000fe40000004100 */
[-C--:B------:R-:W-:Y:S01]  /*4cf0*/  FFMA.FTZ R91, R94, R100.reuse, -R91 ;  /* 0x000000645e5b7223 */ /* 0x080fe2000001085b */
[----:B------:R-:W-:Y:S01]  /*4d00*/  FFMA.FTZ R94, R95, R100, R104 ;  /* 0x000000645f5e7223 */ /* 0x000fe20000010068 */
[----:B------:R-:W-:-:S02]  /*4d10*/  HADD2.F32 R100, -RZ, R96.H0_H0 ;  /* 0x20000060ff647230 */ /* 0x000fc40000004100 */
[-C--:B------:R-:W-:Y:S01]  /*4d20*/  FMUL.FTZ R104, R99, R102.reuse ;  /* 0x0000006663687220 */ /* 0x080fe20000410000 */
[----:B------:R-:W-:Y:S01]  /*4d30*/  FMUL.FTZ R106, R93, R102 ;  /* 0x000000665d6a7220 */ /* 0x000fe20000410000 */
[----:B------:R-:W-:Y:S01]  /*4d40*/  HADD2.F32 R102, -RZ, R101.H1_H1 ;  /* 0x30000065ff667230 */ /* 0x000fe20000004100 */
[----:B------:R-:W-:Y:S01]  /*4d50*/  F2FP.SATFINITE.E4M3.F32.PACK_AB_MERGE_C R30, R39, R30, RZ ;  /* 0x0000001e271e723e */ /* 0x000fe200048070ff */
[----:B------:R-:W-:Y:S02]  /*4d60*/  HADD2.F32 R98, -RZ, R98.H1_H1 ;  /* 0x30000062ff627230 */ /* 0x000fe40000004100 */
[-C--:B------:R-:W-:Y:S01]  /*4d70*/  FFMA.FTZ R93, R93, R100.reuse, -R104 ;  /* 0x000000645d5d7223 */ /* 0x080fe20000010868 */
[----:B------:R-:W-:Y:S02]  /*4d80*/  HADD2.F32 R97, -RZ, R97.H1_H1 ;  /* 0x30000061ff617230 */ /* 0x000fe40000004100 */
[----:B------:R-:W-:Y:S01]  /*4d90*/  FFMA.FTZ R95, R99, R100, R106 ;  /* 0x00000064635f7223 */ /* 0x000fe2000001006a */
[----:B------:R-:W-:Y:S01]  /*4da0*/  HADD2.F32 R101, -RZ, R96.H1_H1 ;  /* 0x30000060ff657230 */ /* 0x000fe20000004100 */
[----:B------:R-:W-:Y:S01]  /*4db0*/  F2FP.F16.E4M3.UNPACK_B R99, R29 ;  /* 0x0000001dff63723e */ /* 0x000fe200020006ff */
[-C--:B------:R-:W-:Y:S01]  /*4dc0*/  FMUL.FTZ R104, R98, R102.reuse ;  /* 0x0000006662687220 */ /* 0x080fe20000410000 */
[----:B------:R-:W-:Y:S01]  /*4dd0*/  FMUL.FTZ R103, R97, R102 ;  /* 0x0000006661677220 */ /* 0x000fe20000410000 */
[----:B------:R-:W-:Y:S01]  /*4de0*/  F2FP.F16.E4M3.UNPACK_B R29, R28 ;  /* 0x0000001cff1d723e */ /* 0x000fe200020006ff */
[----:B------:R-:W-:-:S02]  /*4df0*/  HADD2.F32 R102, -RZ, R87.H0_H0 ;  /* 0x20000057ff667230 */ /* 0x000fc40000004100 */
[-C--:B------:R-:W-:Y:S01]  /*4e00*/  FFMA.FTZ R28, R97, R101.reuse, R104 ;  /* 0x00000065611c7223 */ /* 0x080fe20000010068 */
[----:B------:R-:W-:Y:S01]  /*4e10*/  FFMA.FTZ R96, R98, R101, -R103 ;  /* 0x0000006562607223 */ /* 0x000fe20000010867 */
[----:B------:R-:W-:Y:S01]  /*4e20*/  HADD2.F32 R104, -RZ, R87.H1_H1 ;  /* 0x30000057ff687230 */ /* 0x000fe20000004100 */
[----:B------:R-:W-:Y:S01]  /*4e30*/  F2FP.F16.E4M3.UNPACK_B R100, R89 ;  /* 0x00000059ff64723e */ /* 0x000fe200020006ff */
[----:B------:R-:W-:Y:S01]  /*4e40*/  HADD2.F32 R98, -RZ, R99.H0_H0 ;  /* 0x20000063ff627230 */ /* 0x000fe20000004100 */
[----:B------:R-:W-:Y:S01]  /*4e50*/  F2FP.SATFINITE.E4M3.F32.PACK_AB_MERGE_C R31, R36, R31, RZ ;  /* 0x0000001f241f723e */ /* 0x000fe200048070ff */
[----:B------:R-:W-:Y:S01]  /*4e60*/  HADD2.F32 R87, -RZ, R29.H0_H0 ;  /* 0x2000001dff577230 */ /* 0x000fe20000004100 */
[----:B------:R-:W-:Y:S01]  /*4e70*/  F2FP.SATFINITE.E4M3.F32.PACK_AB_MERGE_C R96, R96, R93, RZ ;  /* 0x0000005d6060723e */ /* 0x000fe200048070ff */
[----:B------:R-:W-:Y:S02]  /*4e80*/  HADD2.F32 R99, -RZ, R99.H1_H1 ;  /* 0x30000063ff637230 */ /* 0x000fe40000004100 */
[----:B------:R-:W-:Y:S01]  /*4e90*/  FMUL.FTZ R106, R98, R102 ;  /* 0x00000066626a7220 */ /* 0x000fe20000410000 */
[----:B------:R-:W-:-:S02]  /*4ea0*/  HADD2.F32 R89, -RZ, R29.H1_H1 ;  /* 0x3000001dff597230 */ /* 0x000fc40000004100 */
[----:B------:R-:W-:Y:S01]  /*4eb0*/  FMUL.FTZ R101, R87, R102 ;  /* 0x0000006657657220 */ /* 0x000fe20000410000 */
[--C-:B------:R-:W-:Y:S02]  /*4ec0*/  HADD2.F32 R97, -RZ, R100.reuse.H0_H0 ;  /* 0x20000064ff617230 */ /* 0x100fe40000004100 */
[-C--:B------:R-:W-:Y:S01]  /*4ed0*/  FMUL.FTZ R102, R99, R104.reuse ;  /* 0x0000006863667220 */ /* 0x080fe20000410000 */
[----:B------:R-:W-:Y:S02]  /*4ee0*/  HADD2.F32 R100, -RZ, R100.H1_H1 ;  /* 0x30000064ff647230 */ /* 0x000fe40000004100 */
[----:B------:R-:W-:Y:S01]  /*4ef0*/  FMUL.FTZ R104, R89, R104 ;  /* 0x0000006859687220 */ /* 0x000fe20000410000 */
[----:B------:R-:W-:Y:S01]  /*4f00*/  F2FP.F16.E4M3.UNPACK_B R39, R13 ;  /* 0x0000000dff27723e */ /* 0x000fe200020006ff */
[-C--:B------:R-:W-:Y:S01]  /*4f10*/  FFMA.FTZ R29, R87, R97.reuse, -R106 ;  /* 0x00000061571d7223 */ /* 0x080fe2000001086a */
[----:B------:R-:W-:Y:S01]  /*4f20*/  F2FP.F16.E4M3.UNPACK_B R93, R14 ;  /* 0x0000000eff5d723e */ /* 0x000fe200020006ff */
[----:B------:R-:W-:Y:S01]  /*4f30*/  FFMA.FTZ R87, R98, R97, R101 ;  /* 0x0000006162577223 */ /* 0x000fe20000010065 */
[----:B------:R-:W-:Y:S01]  /*4f40*/  F2FP.SATFINITE.E4M3.F32.PACK_AB_MERGE_C R30, R94, R37, R30 ;  /* 0x000000255e1e723e */ /* 0x000fe2000480701e */
[-C--:B------:R-:W-:Y:S01]  /*4f50*/  FFMA.FTZ R102, R89, R100.reuse, -R102 ;  /* 0x0000006459667223 */ /* 0x080fe20000010866 */
[----:B------:R-:W-:Y:S01]  /*4f60*/  F2FP.F16.E4M3.UNPACK_B R37, R9 ;  /* 0x00000009ff25723e */ /* 0x000fe200020006ff */
[----:B------:R-:W-:Y:S01]  /*4f70*/  FFMA.FTZ R104, R99, R100, R104 ;  /* 0x0000006463687223 */ /* 0x000fe20000010068 */
[----:B------:R-:W-:Y:S01]  /*4f80*/  F2FP.SATFINITE.E4M3.F32.PACK_AB_MERGE_C R28, R28, R95, RZ ;  /* 0x0000005f1c1c723e */ /* 0x000fe200048070ff */
[----:B------:R-:W-:Y:S01]  /*4f90*/  HADD2.F32 R95, -RZ, R93.H0_H0 ;  /* 0x2000005dff5f7230 */ /* 0x000fe20000004100 */
[----:B------:R-:W-:Y:S01]  /*4fa0*/  F2FP.SATFINITE.E4M3.F32.PACK_AB_MERGE_C R31, R91, R38, R31 ;  /* 0x000000265b1f723e */ /* 0x000fe2000480701f */
[----:B------:R-:W-:Y:S01]  /*4fb0*/  HADD2.F32 R38, -RZ, R39.H0_H0 ;  /* 0x20000027ff267230 */ /* 0x000fe20000004100 */
[----:B------:R-:W-:Y:S01]  /*4fc0*/  F2FP.F16.E4M3.UNPACK_B R91, R12 ;  /* 0x0000000cff5b723e */ /* 0x000fe200020006ff */
[----:B------:R-:W-:Y:S01]  /*4fd0*/  HADD2.F32 R36, -RZ, R37.H0_H0 ;  /* 0x20000025ff247230 */ /* 0x000fe20000004100 */
[----:B------:R-:W-:Y:S01]  /*4fe0*/  F2FP.SATFINITE.E4M3.F32.PACK_AB_MERGE_C R29, R102, R29, R96 ;  /* 0x0000001d661d723e */ /* 0x000fe20004807060 */
[----:B------:R-:W-:Y:S01]  /*4ff0*/  HADD2.F32 R89, -RZ, R39.H1_H1 ;  /* 0x30000027ff597230 */ /* 0x000fe20000004100 */
[----:B------:R-:W-:Y:S01]  /*5000*/  F2FP.SATFINITE.E4M3.F32.PACK_AB_MERGE_C R28, R104, R87, R28 ;  /* 0x00000057681c723e */ /* 0x000fe2000480701c */
        /* <DEDUP_REMOVED lines=8> */
[-C--:B------:R-:W-:Y:S01]  /*5090*/  FMUL.FTZ R98, R89, R96.reuse ;  /* 0x0000006059627220 */ /* 0x080fe20000410000 */
[----:B------:R-:W-:Y:S01]  /*50a0*/  FMUL.FTZ R96, R39, R96 ;  /* 0x0000006027607220 */ /* 0x000fe20000410000 */
[----:B------:R-:W-:-:S02]  /*50b0*/  F2FP.F16.E4M3.UNPACK_B R87, R13.H1 ;  /* 0x0000000dff57723e */ /* 0x000fc400030006ff */
[----:B------:R-:W-:Y:S01]  /*50c0*/  F2FP.F16.E4M3.UNPACK_B R93, R14.H1 ;  /* 0x0000000eff5d723e */ /* 0x000fe200030006ff */
[-C--:B------:R-:W-:Y:S01]  /*50d0*/  FFMA.FTZ R14, R89, R94.reuse, R96 ;  /* 0x0000005e590e7223 */ /* 0x080fe20000010060 */
[----:B------:R-:W-:Y:S01]  /*50e0*/  F2FP.F16.E4M3.UNPACK_B R38, R9.H1 ;  /* 0x00000009ff26723e */ /* 0x000fe200030006ff */
[----:B------:R-:W-:Y:S01]  /*50f0*/  FFMA.FTZ R9, R39, R94, -R98 ;  /* 0x0000005e27097223 */ /* 0x000fe20000010862 */
[----:B------:R-:W-:Y:S01]  /*5100*/  F2FP.F16.E4M3.UNPACK_B R12, R12.H1 ;  /* 0x0000000cff0c723e */ /* 0x000fe200030006ff */
[----:B------:R-:W-:Y:S01]  /*5110*/  HADD2.F32 R39, -RZ, R87.H0_H0 ;  /* 0x20000057ff277230 */ /* 0x000fe20000004100 */
[----:B------:R-:W-:Y:S01]  /*5120*/  F2FP.F16.E4M3.UNPACK_B R99, R10.H1 ;  /* 0x0000000aff63723e */ /* 0x000fe200030006ff */
[----:B------:R-:W-:Y:S02]  /*5130*/  HADD2.F32 R96, -RZ, R93.H0_H0 ;  /* 0x2000005dff607230 */ /* 0x000fe40000004100 */
[----:B------:R-:W-:Y:S02]  /*5140*/  HADD2.F32 R13, -RZ, R38.H0_H0 ;  /* 0x20000026ff0d7230 */ /* 0x000fe40000004100 */
[----:B------:R-:W-:-:S02]  /*5150*/  HADD2.F32 R91, -RZ, R87.H1_H1 ;  /* 0x30000057ff5b7230 */ /* 0x000fc40000004100 */
[-C--:B------:R-:W-:Y:S01]  /*5160*/  FMUL.FTZ R98, R39, R96.reuse ;  /* 0x0000006027627220 */ /* 0x080fe20000410000 */
[----:B------:R-:W-:Y:S02]  /*5170*/  HADD2.F32 R87, -RZ, R93.H1_H1 ;  /* 0x3000005dff577230 */ /* 0x000fe40000004100 */
[----:B------:R-:W-:Y:S01]  /*5180*/  FMUL.FTZ R96, R13, R96 ;  /* 0x000000600d607220 */ /* 0x000fe20000410000 */
[----:B------:R-:W-:Y:S02]  /*5190*/  HADD2.F32 R94, -RZ, R12.H0_H0 ;  /* 0x2000000cff5e7230 */ /* 0x000fe40000004100 */
[----:B------:R-:W-:Y:S02]  /*51a0*/  HADD2.F32 R38, -RZ, R38.H1_H1 ;  /* 0x30000026ff267230 */ /* 0x000fe40000004100 */
[-C--:B------:R-:W-:Y:S01]  /*51b0*/  FMUL.FTZ R89, R91, R87.reuse ;  /* 0x000000575b597220 */ /* 0x080fe20000410000 */
[----:B------:R-:W-:Y:S02]  /*51c0*/  HADD2.F32 R93, -RZ, R12.H1_H1 ;  /* 0x3000000cff5d7230 */ /* 0x000fe40000004100 */
[-C--:B------:R-:W-:Y:S01]  /*51d0*/  FFMA.FTZ R12, R13, R94.reuse, -R98 ;  /* 0x0000005e0d0c7223 */ /* 0x080fe20000010862 */
[----:B------:R-:W-:Y:S01]  /*51e0*/  FFMA.FTZ R13, R39, R94, R96 ;  /* 0x0000005e270d7223 */ /* 0x000fe20000010060 */
[C---:B------:R-:W-:Y:S01]  /*51f0*/  FMUL.FTZ R94, R38.reuse, R87 ;  /* 0x00000057265e7220 */ /* 0x040fe20000410000 */
[----:B------:R-:W-:Y:S01]  /*5200*/  F2FP.F16.E4M3.UNPACK_B R87, R15 ;  /* 0x0000000fff57723e */ /* 0x000fe200020006ff */
[----:B------:R-:W-:Y:S01]  /*5210*/  FFMA.FTZ R39, R38, R93, -R89 ;  /* 0x0000005d26277223 */ /* 0x000fe20000010859 */
[----:B------:R-:W-:Y:S01]  /*5220*/  F2FP.F16.E4M3.UNPACK_B R96, R15.H1 ;  /* 0x0000000fff60723e */ /* 0x000fe200030006ff */
[----:B------:R-:W-:Y:S01]  /*5230*/  FFMA.FTZ R38, R91, R93, R94 ;  /* 0x0000005d5b267223 */ /* 0x000fe2000001005e */
[----:B------:R-:W-:Y:S01]  /*5240*/  F2FP.F16.E4M3.UNPACK_B R15, R10 ;  /* 0x0000000aff0f723e */ /* 0x000fe200020006ff */
[----:B------:R-:W-:Y:S01]  /*5250*/  HADD2.F32 R93, -RZ, R87.H0_H0 ;  /* 0x20000057ff5d7230 */ /* 0x000fe20000004100 */
[-C--:B------:R-:W-:Y:S01]  /*5260*/  F2FP.F16.E4M3.UNPACK_B R89, R11.reuse ;  /* 0x0000000bff59723e */ /* 0x080fe200020006ff */
[----:B------:R-:W-:Y:S01]  /*5270*/  HADD2.F32 R95, -RZ, R96.H0_H0 ;  /* 0x20000060ff5f7230 */ /* 0x000fe20000004100 */
[-C--:B------:R-:W-:Y:S01]  /*5280*/  F2FP.F16.E4M3.UNPACK_B R10, R8.reuse ;  /* 0x00000008ff0a723e */ /* 0x080fe200020006ff */
[----:B------:R-:W-:Y:S01]  /*5290*/  HADD2.F32 R100, -RZ, R15.H0_H0 ;  /* 0x2000000fff647230 */ /* 0x000fe20000004100 */
[----:B------:R-:W-:Y:S01]  /*52a0*/  F2FP.F16.E4M3.UNPACK_B R11, R11.H1 ;  /* 0x0000000bff0b723e */ /* 0x000fe200030006ff */
[----:B------:R-:W-:Y:S01]  /*52b0*/  HADD2.F32 R91, -RZ, R89.H0_H0 ;  /* 0x20000059ff5b7230 */ /* 0x000fe20000004100 */
[----:B------:R-:W-:Y:S01]  /*52c0*/  F2FP.F16.E4M3.UNPACK_B R8, R8.H1 ;  /* 0x00000008ff08723e */ /* 0x000fe200030006ff */
[----:B------:R-:W-:-:S02]  /*52d0*/  HADD2.F32 R98, -RZ, R10.H0_H0 ;  /* 0x2000000aff627230 */ /* 0x000fc40000004100 */
[-C--:B------:R-:W-:Y:S01]  /*52e0*/  FMUL.FTZ R102, R93, R100.reuse ;  /* 0x000000645d667220 */ /* 0x080fe20000410000 */
[----:B------:R-:W-:Y:S02]  /*52f0*/  HADD2.F32 R101, -RZ, R99.H0_H0 ;  /* 0x20000063ff657230 */ /* 0x000fe40000004100 */
[C---:B------:R-:W-:Y:S01]  /*5300*/  FMUL.FTZ R100, R91.reuse, R100 ;  /* 0x000000645b647220 */ /* 0x040fe20000410000 */
[----:B------:R-:W-:Y:S02]  /*5310*/  HADD2.F32 R94, -RZ, R11.H0_H0 ;  /* 0x2000000bff5e7230 */ /* 0x000fe40000004100 */
[-C--:B------:R-:W-:Y:S01]  /*5320*/  FFMA.FTZ R91, R91, R98.reuse, -R102 ;  /* 0x000000625b5b7223 */ /* 0x080fe20000010866 */
[----:B------:R-:W-:Y:S02]  /*5330*/  HADD2.F32 R96, -RZ, R96.H1_H1 ;  /* 0x30000060ff607230 */ /* 0x000fe40000004100 */
[----:B------:R-:W-:Y:S01]  /*5340*/  FFMA.FTZ R93, R93, R98, R100 ;  /* 0x000000625d5d7223 */ /* 0x000fe20000010064 */
[----:B------:R-:W-:-:S02]  /*5350*/  HADD2.F32 R99, -RZ, R99.H1_H1 ;  /* 0x30000063ff637230 */ /* 0x000fc40000004100 */
[-C--:B------:R-:W-:Y:S01]  /*5360*/  FMUL.FTZ R104, R94, R101.reuse ;  /* 0x000000655e687220 */ /* 0x080fe20000410000 */
[----:B------:R-:W-:Y:S02]  /*5370*/  HADD2.F32 R11, -RZ, R11.H1_H1 ;  /* 0x3000000bff0b7230 */ /* 0x000fe40000004100 */
[----:B------:R-:W-:Y:S01]  /*5380*/  FMUL.FTZ R103, R95, R101 ;  /* 0x000000655f677220 */ /* 0x000fe20000410000 */
[----:B------:R-:W-:Y:S02]  /*5390*/  HADD2.F32 R97, -RZ, R8.H0_H0 ;  /* 0x20000008ff617230 */ /* 0x000fe40000004100 */
[-C--:B------:R-:W-:Y:S01]  /*53a0*/  FMUL.FTZ R102, R96, R99.reuse ;  /* 0x0000006360667220 */ /* 0x080fe20000410000 */
[----:B------:R-:W-:Y:S02]  /*53b0*/  HADD2.F32 R87, -RZ, R87.H1_H1 ;  /* 0x30000057ff577230 */ /* 0x000fe40000004100 */
[----:B------:R-:W-:Y:S01]  /*53c0*/  FMUL.FTZ R99, R11, R99 ;  /* 0x000000630b637220 */ /* 0x000fe20000410000 */
[----:B------:R-:W-:-:S02]  /*53d0*/  HADD2.F32 R98, -RZ, R15.H1_H1 ;  /* 0x3000000fff627230 */ /* 0x000fc40000004100 */
[-C--:B------:R-:W-:Y:S01]  /*53e0*/  FFMA.FTZ R95, R95, R97.reuse, R104 ;  /* 0x000000615f5f7223 */ /* 0x080fe20000010068 */
[----:B------:R-:W-:Y:S02]  /*53f0*/  HADD2.F32 R8, -RZ, R8.H1_H1 ;  /* 0x30000008ff087230 */ /* 0x000fe40000004100 */
[----:B------:R-:W-:Y:S01]  /*5400*/  FFMA.FTZ R94, R94, R97, -R103 ;  /* 0x000000615e5e7223 */ /* 0x000fe20000010867 */
[----:B------:R-:W-:Y:S02]  /*5410*/  HADD2.F32 R89, -RZ, R89.H1_H1 ;  /* 0x30000059ff597230 */ /* 0x000fe40000004100 */
[----:B------:R-:W-:Y:S01]  /*5420*/  FMUL.FTZ R100, R87, R98 ;  /* 0x0000006257647220 */ /* 0x000fe20000410000 */
[----:B------:R-:W-:Y:S02]  /*5430*/  HADD2.F32 R10, -RZ, R10.H1_H1 ;  /* 0x3000000aff0a7230 */ /* 0x000fe40000004100 */
[-C--:B------:R-:W-:Y:S01]  /*5440*/  FFMA.FTZ R11, R11, R8.reuse, -R102 ;  /* 0x000000080b0b7223 */ /* 0x080fe20000010866 */
[----:B------:R-:W-:Y:S01]  /*5450*/  FFMA.FTZ R8, R96, R8, R99 ;  /* 0x0000000860087223 */ /* 0x000fe20000010063 */
[----:B------:R-:W-:Y:S01]  /*5460*/  FMUL.FTZ R98, R89, R98 ;  /* 0x0000006259627220 */ /* 0x000fe20000410000 */
[----:B------:R-:W-:Y:S01]  /*5470*/  F2FP.SATFINITE.E4M3.F32.PACK_AB_MERGE_C R12, R39, R12, RZ ;  /* 0x0000000c270c723e */ /* 0x000fe200048070ff */
[-C--:B------:R-:W-:Y:S01]  /*5480*/  FFMA.FTZ R100, R89, R10.reuse, -R100 ;  /* 0x0000000a59647223 */ /* 0x080fe20000010864 */
[----:B------:R-:W-:Y:S01]  /*5490*/  F2FP.SATFINITE.E4M3.F32.PACK_AB_MERGE_C R13, R38, R13, RZ ;  /* 0x0000000d260d723e */ /* 0x000fe200048070ff */
[----:B------:R-:W-:Y:S01]  /*54a0*/  FFMA.FTZ R98, R87, R10, R98 ;  /* 0x0000000a57627223 */ /* 0x000fe20000010062 */
[----:B------:R-:W-:Y:S01]  /*54b0*/  F2FP.SATFINITE.E4M3.F32.PACK_AB_MERGE_C R8, R8, R95, RZ ;  /* 0x0000005f0808723e */ /* 0x000fe200048070ff */
[----:B------:R-:W-:Y:S01]  /*54c0*/  IMAD.MOV.U32 R10, RZ, RZ, R29 ;  /* 0x000000ffff0a7224 */ /* 0x000fe200078e001d */
[----:B------:R-:W-:-:S02]  /*54d0*/  F2FP.SATFINITE.E4M3.F32.PACK_AB_MERGE_C R11, R11, R94, RZ ;  /* 0x0000005e0b0b723e */ /* 0x000fc400048070ff */
[----:B------:R-:W-:Y:S01]  /*54e0*/  F2FP.SATFINITE.E4M3.F32.PACK_AB_MERGE_C R9, R9, R36, R12 ;  /* 0x000000240909723e */ /* 0x000fe2000480700c */
[----:B------:R-:W-:Y:S01]  /*54f0*/  IMAD.MOV.U32 R12, RZ, RZ, R30 ;  /* 0x000000ffff0c7224 */ /* 0x000fe200078e001e */
[----:B------:R-:W-:Y:S01]  /*5500*/  F2FP.SATFINITE.E4M3.F32.PACK_AB_MERGE_C R13, R14, R37, R13 ;  /* 0x000000250e0d723e */ /* 0x000fe2000480700d */
[----:B------:R-:W-:Y:S01]  /*5510*/  IMAD.MOV.U32 R14, RZ, RZ, R28 ;  /* 0x000000ffff0e7224 */ /* 0x000fe200078e001c */
[----:B------:R-:W-:Y:S01]  /*5520*/  F2FP.SATFINITE.E4M3.F32.PACK_AB_MERGE_C R15, R98, R93, R8 ;  /* 0x0000005d620f723e */ /* 0x000fe20004807008 */
[----:B------:R-:W-:Y:S01]  /*5530*/  IMAD.MOV.U32 R8, RZ, RZ, R31 ;  /* 0x000000ffff087224 */ /* 0x000fe200078e001f */
[----:B------:R-:W-:-:S07]  /*5540*/  F2FP.SATFINITE.E4M3.F32.PACK_AB_MERGE_C R11, R100, R91, R11 ;  /* 0x0000005b640b723e */ /* 0x000fce000480700b */
.L_x_1325:
[----:B------:R-:W-:Y:S05]  /*5550*/  BSYNC B2 ;  /* 0x0000000000027941 */ /* 0x000fea0003800000 */
.L_x_1324:
[----:B0-----:R0:W-:Y:S04]  /*5560*/  ST.E.128 desc[UR42][R72.64], R8 ;  /* 0x0000000848007985 */ /* 0x0011e8000c101d2a */
[----:B--2---:R0:W-:Y:S02]  /*5570*/  @!P5 ST.E.128 desc[UR42][R74.64], R12 ;  /* 0x0000000c4a00d985 */ /* 0x0041e4000c101d2a */
.L_x_1323:
[----:B------:R-:W-:Y:S05]  /*5580*/  BSYNC B1 ;  /* 0x0000000000017941 */ /* 0x000fea0003800000 */
.L_x_1322:
[----:B------:R-:W-:-:S13]  /*5590*/  ISETP.NE.AND P5, PT, R51, RZ, PT ;  /* 0x000000ff3300720c */ /* 0x000fda0003fa5270 */
[----:B------:R-:W-:Y:S05]  /*55a0*/  @!P5 BRA `(.L_x_1305) ;  /* 0x0000001000b8d947 */ /* 0x000fea0003800000 */
[----:B0-----:R-:W5:Y:S04]  /*55b0*/  LDL R12, [R1+0x30] ;  /* 0x00003000010c7983 */ /* 0x001f680000100800 */
[----:B------:R-:W3:Y:S04]  /*55c0*/  LDL R11, [R1+0x78] ;  /* 0x00007800010b7983 */ /* 0x000ee80000100800 */
[----:B------:R-:W3:Y:S01]  /*55d0*/  LDL R10, [R1+0x44] ;  /* 0x00004400010a7983 */ /* 0x000ee20000100800 */
[----:B------:R-:W-:Y:S01]  /*55e0*/  SEL R92, R53, R92, !P2 ;  /* 0x0000005c355c7207 */ /* 0x000fe20005000000 */
[----:B------:R-:W-:Y:S01]  /*55f0*/  BSSY B1, `(.L_x_1326) ;  /* 0x00000e4000017945 */ /* 0x000fe20003800000 */
[----:B------:R-:W-:-:S02]  /*5600*/  ISETP.GE.AND P6, PT, R66, R80, PT ;  /* 0x000000504200720c */ /* 0x000fc40003fc6270 */
[----:B------:R-:W-:Y:S02]  /*5610*/  SHF.R.S32.HI R9, RZ, 0x1f, R92 ;  /* 0x0000001fff097819 */ /* 0x000fe4000001145c */
[C---:B----4-:R-:W-:Y:S02]  /*5620*/  IADD3 R28, P5, R0.reuse, R82, RZ ;  /* 0x00000052001c7210 */ /* 0x050fe40007fbe0ff */
[----:B------:R-:W-:Y:S02]  /*5630*/  LEA.HI R9, R9, R92, RZ, 0x5 ;  /* 0x0000005c09097211 */ /* 0x000fe400078f28ff */
[----:B--2---:R-:W-:Y:S02]  /*5640*/  LEA.HI.X.SX32 R29, R0, R81, 0x1, P5 ;  /* 0x00000051001d7211 */ /* 0x004fe400028f0eff */
[----:B------:R-:W-:-:S04]  /*5650*/  SHF.R.S32.HI R8, RZ, 0x5, R9 ;  /* 0x00000005ff087819 */ /* 0x000fc80000011409 */
[----:B------:R-:W-:-:S04]  /*5660*/  LEA.HI.SX32 R8, R63, R8, 0x1c ;  /* 0x000000083f087211 */ /* 0x000fc800078fe2ff */
[C---:B------:R-:W-:Y:S01]  /*5670*/  LEA.HI R9, R8.reuse, R8, RZ, 0x1 ;  /* 0x0000000808097211 */ /* 0x040fe200078f08ff */
[----:B------:R-:W-:-:S04]  /*5680*/  IMAD.SHL.U32 R31, R8, 0x10, RZ ;  /* 0x00000010081f7824 */ /* 0x000fc800078e00ff */
[----:B------:R-:W-:-:S05]  /*5690*/  IMAD.SHL.U32 R9, R9, 0x800, RZ ;  /* 0x0000080009097824 */ /* 0x000fca00078e00ff */
[----:B------:R-:W-:Y:S02]  /*56a0*/  LOP3.LUT R9, R9, 0xfffff000, RZ, 0xc0, !PT ;  /* 0xfffff00009097812 */ /* 0x000fe400078ec0ff */
[----:B-----5:R-:W-:-:S04]  /*56b0*/  LOP3.LUT R8, R12, 0x10, R31, 0xf8, !PT ;  /* 0x000000100c087812 */ /* 0x020fc800078ef81f */
[----:B---3--:R-:W-:-:S04]  /*56c0*/  LOP3.LUT R8, R8, R11, RZ, 0x3c, !PT ;  /* 0x0000000b08087212 */ /* 0x008fc800078e3cff */
        /* <DEDUP_REMOVED lines=20> */
[----:B------:R-:W-:-:S02]  /*5810*/  SHF.R.U32.HI R38, RZ, 0x8, R33 ;  /* 0x00000008ff267819 */ /* 0x000fc40000011621 */
[----:B------:R-:W-:Y:S02]  /*5820*/  SHF.R.U32.HI R37, RZ, 0x8, R35 ;  /* 0x00000008ff257819 */ /* 0x000fe40000011623 */
[----:B------:R-:W-:Y:S02]  /*5830*/  LOP3.LUT R7, R6, 0xff00, R7, 0xf8, !PT ;  /* 0x0000ff0006077812 */ /* 0x000fe400078ef807 */
[----:B------:R-:W-:Y:S02]  /*5840*/  LOP3.LUT R34, R33, 0xff0000ff, RZ, 0xc0, !PT ;  /* 0xff0000ff21227812 */ /* 0x000fe400078ec0ff */
        /* <DEDUP_REMOVED lines=32> */
[----:B------:R-:W-:Y:S01]  /*5a50*/  FMUL.FTZ R74, R33, R36 ;  /* 0x00000024214a7220 */ /* 0x000fe20000410000 */
        /* <DEDUP_REMOVED lines=24> */
[-C--:B------:R-:W-:Y:S01]  /*5be0*/  F2FP.F16.E4M3.UNPACK_B R34, R10.reuse.H1 ;  /* 0x0000000aff22723e */ /* 0x080fe200030006ff */
[----:B------:R-:W-:Y:S01]  /*5bf0*/  HADD2.F32 R72, -RZ, R38.H0_H0 ;  /* 0x20000026ff487230 */ /* 0x000fe20000004100 */
[----:B------:R-:W-:Y:S01]  /*5c00*/  F2FP.F16.E4M3.UNPACK_B R85, R85 ;  /* 0x00000055ff55723e */ /* 0x000fe200020006ff */
[----:B------:R-:W-:Y:S01]  /*5c10*/  HADD2.F32 R80, -RZ, R36.H1_H1 ;  /* 0x30000024ff507230 */ /* 0x000fe20000004100 */
[----:B------:R-:W-:Y:S01]  /*5c20*/  F2FP.F16.E4M3.UNPACK_B R10, R10 ;  /* 0x0000000aff0a723e */ /* 0x000fe200020006ff */
[----:B------:R-:W-:-:S02]  /*5c30*/  HADD2.F32 R36, -RZ, R34.H0_H0 ;  /* 0x20000022ff247230 */ /* 0x000fc40000004100 */
[----:B------:R-:W-:Y:S01]  /*5c40*/  FMUL.FTZ R89, R72, R87 ;  /* 0x0000005748597220 */ /* 0x000fe20000410000 */
[----:B------:R-:W-:Y:S01]  /*5c50*/  HADD2.F32 R75, -RZ, R74.H0_H0 ;  /* 0x2000004aff4b7230 */ /* 0x000fe20000004100 */
[----:B------:R-:W-:Y:S01]  /*5c60*/  F2FP.F16.E4M3.UNPACK_B R83, R83 ;  /* 0x00000053ff53723e */ /* 0x000fe200020006ff */
[----:B------:R-:W-:Y:S02]  /*5c70*/  HADD2.F32 R73, -RZ, R38.H1_H1 ;  /* 0x30000026ff497230 */ /* 0x000fe40000004100 */
[C---:B------:R-:W-:Y:S01]  /*5c80*/  FMUL.FTZ R87, R36.reuse, R87 ;  /* 0x0000005724577220 */ /* 0x040fe20000410000 */
[----:B------:R-:W-:Y:S02]  /*5c90*/  HADD2.F32 R38, -RZ, R34.H1_H1 ;  /* 0x30000022ff267230 */ /* 0x000fe40000004100 */
[-C--:B------:R-:W-:Y:S01]  /*5ca0*/  FFMA.FTZ R34, R36, R75.reuse, -R89 ;  /* 0x0000004b24227223 */ /* 0x080fe20000010859 */
[----:B------:R-:W-:Y:S02]  /*5cb0*/  HADD2.F32 R74, -RZ, R74.H1_H1 ;  /* 0x3000004aff4a7230 */ /* 0x000fe40000004100 */
[----:B------:R-:W-:Y:S01]  /*5cc0*/  FMUL.FTZ R89, R73, R80 ;  /* 0x0000005049597220 */ /* 0x000fe20000410000 */
[----:B------:R-:W-:Y:S01]  /*5cd0*/  F2FP.F16.E4M3.UNPACK_B R36, R14 ;  /* 0x0000000eff24723e */ /* 0x000fe200020006ff */
[----:B------:R-:W-:Y:S01]  /*5ce0*/  FMUL.FTZ R80, R38, R80 ;  /* 0x0000005026507220 */ /* 0x000fe20000410000 */
[----:B------:R-:W-:Y:S01]  /*5cf0*/  FFMA.FTZ R72, R72, R75, R87 ;  /* 0x0000004b48487223 */ /* 0x000fe20000010057 */
[----:B------:R-:W-:Y:S01]  /*5d00*/  FFMA.FTZ R91, R38, R74, -R89 ;  /* 0x0000004a265b7223 */ /* 0x000fe20000010859 */
[----:B------:R-:W-:-:S02]  /*5d10*/  HADD2.F32 R75, -RZ, R85.H0_H0 ;  /* 0x20000055ff4b7230 */ /* 0x000fc40000004100 */
[----:B------:R-:W-:Y:S01]  /*5d20*/  FFMA.FTZ R39, R39, R84, R86 ;  /* 0x0000005427277223 */ /* 0x000fe20000010056 */
[----:B------:R-:W-:Y:S01]  /*5d30*/  HADD2.F32 R38, -RZ, R36.H0_H0 ;  /* 0x20000024ff267230 */ /* 0x000fe20000004100 */
[----:B------:R-:W-:Y:S01]  /*5d40*/  F2FP.SATFINITE.E4M3.F32.PACK_AB_MERGE_C R12, R35, R12, RZ ;  /* 0x0000000c230c723e */ /* 0x000fe200048070ff */
[----:B------:R-:W-:Y:S02]  /*5d50*/  HADD2.F32 R85, -RZ, R85.H1_H1 ;  /* 0x30000055ff557230 */ /* 0x000fe40000004100 */
[----:B------:R-:W-:Y:S01]  /*5d60*/  FFMA.FTZ R93, R73, R74, R80 ;  /* 0x0000004a495d7223 */ /* 0x000fe20000010050 */
[----:B------:R-:W-:Y:S02]  /*5d70*/  HADD2.F32 R14, -RZ, R10.H0_H0 ;  /* 0x2000000aff0e7230 */ /* 0x000fe40000004100 */
[----:B------:R-:W-:Y:S01]  /*5d80*/  FMUL.FTZ R87, R38, R75 ;  /* 0x0000004b26577220 */ /* 0x000fe20000410000 */
[----:B------:R-:W-:Y:S01]  /*5d90*/  HADD2.F32 R36, -RZ, R36.H1_H1 ;  /* 0x30000024ff247230 */ /* 0x000fe20000004100 */
[----:B------:R-:W-:Y:S01]  /*5da0*/  F2FP.SATFINITE.E4M3.F32.PACK_AB_MERGE_C R8, R33, R8, RZ ;  /* 0x000000082108723e */ /* 0x000fe200048070ff */
[----:B------:R-:W-:Y:S01]  /*5db0*/  HADD2.F32 R10, -RZ, R10.H1_H1 ;  /* 0x3000000aff0a7230 */ /* 0x000fe20000004100 */
[----:B------:R-:W-:Y:S01]  /*5dc0*/  F2FP.SATFINITE.E4M3.F32.PACK_AB_MERGE_C R91, R91, R34, RZ ;  /* 0x000000225b5b723e */ /* 0x000fe200048070ff */
[----:B------:R-:W-:-:S02]  /*5dd0*/  HADD2.F32 R73, -RZ, R83.H0_H0 ;  /* 0x20000053ff497230 */ /* 0x000fc40000004100 */
        /* <DEDUP_REMOVED lines=65> */
[----:B------:R-:W-:Y:S01]  /*61f0*/  F2FP.SATFINITE.E4M3.F32.PACK_AB_MERGE_C R6, R33, R6, RZ ;  /* 0x000000062106723e */ /* 0x000fe200048070ff */
        /* <DEDUP_REMOVED lines=24> */
[----:B------:R-:W-:Y:S01]  /*6380*/  F2FP.SATFINITE.E4M3.F32.PACK_AB_MERGE_C R10, R10, R87, R91 ;  /* 0x000000570a0a723e */ /* 0x000fe2000480705b */
        /* <DEDUP_REMOVED lines=10> */
.L_x_1327:
[----:B------:R-:W-:Y:S05]  /*6430*/  BSYNC B1 ;  /* 0x0000000000017941 */ /* 0x000fea0003800000 */
.L_x_1326:
[----:B0-----:R0:W-:Y:S01]  /*6440*/  ST.E.128 desc[UR42][R28.64], R8 ;  /* 0x000000081c007985 */ /* 0x0011e2000c101d2a */
[----:B------:R-:W-:-:S13]  /*6450*/  ISETP.GE.AND P5, PT, R31, R90, PT ;  /* 0x0000005a1f00720c */ /* 0x000fda0003fa6270 */
[----:B------:R-:W-:Y:S05]  /*6460*/  @P5 BRA `(.L_x_1305) ;  /* 0x0000000400085947 */ /* 0x000fea0003800000 */
[----:B------:R-:W-:-:S04]  /*6470*/  IADD3 R4, P5, R82, R31, RZ ;  /* 0x0000001f52047210 */ /* 0x000fc80007fbe0ff */
[----:B------:R-:W-:-:S05]  /*6480*/  LEA.HI.X.SX32 R5, R31, R81, 0x1, P5 ;  /* 0x000000511f057211 */ /* 0x000fca00028f0eff */
[----:B--2---:R2:W-:Y:S01]  /*6490*/  ST.E.128 desc[UR42][R4.64], R12 ;  /* 0x0000000c04007985 */ /* 0x0045e2000c101d2a */
[----:B------:R-:W-:Y:S05]  /*64a0*/  BRA `(.L_x_1305) ;  /* 0x0000000000f87947 */ /* 0x000fea0003800000 */
.L_x_1297:
[----:B------:R-:W-:-:S06]  /*64b0*/  UISETP.NE.AND UP0, UPT, UR38, 0x3, UPT ;  /* 0x000000032600788c */ /* 0x000fcc000bf05270 */
[----:B------:R-:W-:-:S13]  /*64c0*/  PLOP3.LUT P0, PT, PT, PT, UP0, 0x80, 0x0 ;  /* 0x000000000000781c */ /* 0x000fda0003f0f008 */
[----:B------:R-:W-:Y:S05]  /*64d0*/  @!P0 BRA `(.L_x_1328) ;  /* 0x0000000000048947 */ /* 0x000fea0003800000 */
[----:B------:R-:W-:Y:S01]  /*64e0*/  BPT.TRAP 0x1 ;  /* 0x000000040000795c */ /* 0x000fe20000300000 */
.L_x_1328:
[----:B------:R-:W2:Y:S01]  /*64f0*/  LDL R4, [R1+0x18] ;  /* 0x0000180001047983 */ /* 0x000ea20000100800 */
[----:B------:R-:W-:Y:S01]  /*6500*/  IMAD R68, R23, 0x8, R18 ;  /* 0x0000000817447824 */ /* 0x000fe200078e0212 */
[----:B------:R-:W-:Y:S01]  /*6510*/  BSSY B1, `(.L_x_1329) ;  /* 0x0000005000017945 */ /* 0x000fe20003800000 */
[----:B------:R-:W-:Y:S02]  /*6520*/  SHF.R.S32.HI R76, RZ, 0x1f, R77 ;  /* 0x0000001fff4c7819 */ /* 0x000fe4000001144d */
[----:B--2---:R-:W-:-:S04]  /*6530*/  SHF.L.U32 R79, R4, 0x1f, RZ ;  /* 0x0000001f044f7819 */ /* 0x004fc800000006ff */
[----:B------:R-:W0:Y:S02]  /*6540*/  SYNCS.PHASECHK.TRANS64.TRYWAIT P5, [R68+URZ+0x19c90], R79 ;  /* 0x019c904f440075a7 */ /* 0x000e2400080a017f */
[----:B0-----:R-:W-:Y:S05]  /*6550*/  @!P5 BRA `(.L_x_1330) ;  /* 0x000001d400b8d947 */ /* 0x001fea0003800000 */
.L_x_1647:
[----:B------:R-:W-:Y:S05]  /*6560*/  BSYNC B1 ;  /* 0x0000000000017941 */ /* 0x000fea0003800000 */
.L_x_1329:
[----:B------:R-:W1:Y:S01]  /*6570*/  S2R R8, SR_TID.X ;  /* 0x0000000000087919 */ /* 0x000e620000002100 */
[----:B------:R-:W-:Y:S01]  /*6580*/  ULDC.64 UR4, c[0x0][0x300] ;  /* 0x0000c00000047ab9 */ /* 0x000fe20000000a00 */
[----:B-----5:R-:W-:Y:S01]  /*6590*/  SHF.R.S32.HI R71, RZ, 0x1f, R78 ;  /* 0x0000001fff477819 */ /* 0x020fe2000001144e */
[----:B------:R-:W-:Y:S02]  /*65a0*/  IMAD R6, R76, UR4, RZ ;  /* 0x000000044c067c24 */ /* 0x000fe4000f8e02ff */
        /* <DEDUP_REMOVED lines=15> */
[----:B-1----:R-:W-:Y:S01]  /*66a0*/  VIADD R8, R8, 0xffffff80 ;  /* 0xffffff8008087836 */ /* 0x002fe20000000000 */
[----:B------:R-:W-:Y:S01]  /*66b0*/  IADD3 R4, P6, R4, UR4, RZ ;  /* 0x0000000404047c10 */ /* 0x000fe2000ffde0ff */
[----:B------:R-:W-:-:S03]  /*66c0*/  UMOV UR4, 0xffffffff ;  /* 0xffffffff00047882 */ /* 0x000fc60000000000 */
[----:B------:R-:W-:Y:S02]  /*66d0*/  LEA.HI R8, R8, R8, RZ, 0x1 ;  /* 0x0000000808087211 */ /* 0x000fe400078f08ff */
[----:B------:R-:W-:Y:S02]  /*66e0*/  IADD3.X R13, R5, UR5, R7, P6, !PT ;  /* 0x00000005050d7c10 */ /* 0x000fe4000b7fe407 */
[----:B------:R-:W-:-:S04]  /*66f0*/  SHF.R.S32.HI R8, RZ, 0x1, R8 ;  /* 0x00000001ff087819 */ /* 0x000fc80000011408 */
[----:B------:R-:W-:Y:S01]  /*6700*/  ISETP.GT.AND P5, PT, R70, R8, PT ;  /* 0x000000084600720c */ /* 0x000fe20003fa4270 */
[----:B------:R-:W-:-:S12]  /*6710*/  BRA.DIV UR4, `(.L_x_1331) ;  /* 0x000001d6045c7947 */ /* 0x000fd8000b800000 */
[----:B------:R1:W2:Y:S04]  /*6720*/  SHFL.IDX PT, R29, R13, RZ, 0x1e1f ;  /* 0x001e1fff0d1d7589 */ /* 0x0002a800000e0000 */
[----:B------:R1:W3:Y:S02]  /*6730*/  SHFL.IDX PT, R14, R4, RZ, 0x1e1f ;  /* 0x001e1fff040e7589 */ /* 0x0002e400000e0000 */
.L_x_1651:
[----:B------:R-:W-:Y:S05]  /*6740*/  @!P5 BRA `(.L_x_1305) ;  /* 0x000000000050d947 */ /* 0x000fea0003800000 */
[----:B------:R-:W4:Y:S01]  /*6750*/  LDL R10, [R1+0x28] ;  /* 0x00002800010a7983 */ /* 0x000f220000100800 */
[----:B------:R-:W-:-:S03]  /*6760*/  ULDC UR4, c[0x0][0x2f4] ;  /* 0x0000bd0000047ab9 */ /* 0x000fc60000000800 */
[----:B------:R-:W5:Y:S04]  /*6770*/  LDL R12, [R1+0x14] ;  /* 0x00001400010c7983 */ /* 0x000f680000100800 */
        /* <DEDUP_REMOVED lines=11> */
[----:B-----5:R-:W-:-:S03]  /*6830*/  ISETP.GE.AND P6, PT, R12, UR4, PT ;  /* 0x000000040c007c0c */ /* 0x020fc6000bfc6270 */
[----:B--2---:R1:W-:Y:S10]  /*6840*/  @!P5 ST.E.128 desc[UR42][R8.64], R4 ;  /* 0x000000040800d985 */ /* 0x0043f4000c101d2a */
[----:B------:R-:W2:Y:S01]  /*6850*/  @!P6 LDS.128 R4, [R69+0x15800] ;  /* 0x015800004504e984 */ /* 0x000ea20000000c00 */
[----:B-1----:R-:W-:-:S05]  /*6860*/  @!P6 IADD3 R8, P5, R12, R14, RZ ;  /* 0x0000000e0c08e210 */ /* 0x002fca0007fbe0ff */
[----:B------:R-:W-:-:S05]  /*6870*/  @!P6 IMAD.X R9, R29, 0x1, R11, P5 ;  /* 0x000000011d09e824 */ /* 0x000fca00028e060b */
[----:B--2---:R4:W-:Y:S03]  /*6880*/  @!P6 ST.E.128 desc[UR42][R8.64], R4 ;  /* 0x000000040800e985 */ /* 0x0049e6000c101d2a */
.L_x_1305:
[----:B------:R-:W-:Y:S05]  /*6890*/  BSYNC B0 ;  /* 0x0000000000007941 */ /* 0x000fea0003800000 */
.L_x_1296:
        /* <DEDUP_REMOVED lines=11> */
[----:B------:R-:W-:-:S05]  /*6950*/  @!P5 VIADD R4, R68, 0x19ca0 ;  /* 0x00019ca04404d836 */ /* 0x000fca0000000000 */
[----:B------:R-:W-:-:S04]  /*6960*/  @!P5 PRMT R4, RZ, 0x654, R4 ;  /* 0x00000654ff04d816 */ /* 0x000fc80000000004 */
[----:B------:R1:W-:Y:S01]  /*6970*/  @!P5 SYNCS.ARRIVE.TRANS64.RED.A1T0 RZ, [R4+URZ], RZ ;  /* 0x000000ff04ffd9a7 */ /* 0x0003e2000810043f */
[----:B------:R-:W-:Y:S05]  /*6980*/  @!P0 BRA `(.L_x_1333) ;  /* 0x0000000000048947 */ /* 0x000fea0003800000 */
[----:B------:R-:W-:Y:S01]  /*6990*/  BPT.TRAP 0x1 ;  /* 0x000000040000795c */ /* 0x000fe20000300000 */
.L_x_1333:
[----:B------:R-:W-:Y:S05]  /*69a0*/  BSYNC B0 ;  /* 0x0000000000007941 */ /* 0x000fea0003800000 */
.L_x_1332:
[----:B------:R-:W0:Y:S01]  /*69b0*/  SYNCS.PHASECHK.TRANS64.TRYWAIT P0, [R68+URZ+0x19cb0], R79 ;  /* 0x019cb04f440075a7 */ /* 0x000e22000800017f */
[----:B------:R-:W-:Y:S04]  /*69c0*/  BSSY B0, `(.L_x_1334) ;  /* 0x0000002000007945 */ /* 0x000fe80003800000 */
[----:B0-----:R-:W-:Y:S05]  /*69d0*/  @!P0 BRA `(.L_x_1335) ;  /* 0x000001d000f08947 */ /* 0x001fea0003800000 */
.L_x_1652:
[----:B------:R-:W-:Y:S05]  /*69e0*/  BSYNC B0 ;  /* 0x0000000000007941 */ /* 0x000fea0003800000 */
.L_x_1334:
        /* <DEDUP_REMOVED lines=28> */
[----:B---3--:R-:W3:Y:S04]  /*6bb0*/  LDL R14, [R1+0x14] ;  /* 0x00001400010e7983 */ /* 0x008ee80000100800 */
        /* <DEDUP_REMOVED lines=11> */
[----:B---3--:R-:W-:-:S03]  /*6c70*/  ISETP.GE.AND P6, PT, R14, UR4, PT ;  /* 0x000000040e007c0c */ /* 0x008fc6000bfc6270 */
[----:B--2---:R1:W-:Y:S10]  /*6c80*/  @!P0 ST.E.128 desc[UR42][R8.64], R4 ;  /* 0x0000000408008985 */ /* 0x0043f4000c101d2a */
[----:B------:R-:W2:Y:S01]  /*6c90*/  @!P6 LDS.128 R4, [R69+0xb000] ;  /* 0x00b000004504e984 */ /* 0x000ea20000000c00 */
[----:B-1----:R-:W-:-:S05]  /*6ca0*/  @!P6 IADD3 R8, P0, R14, R13, RZ ;  /* 0x0000000d0e08e210 */ /* 0x002fca0007f1e0ff */
[----:B------:R-:W-:-:S05]  /*6cb0*/  @!P6 IMAD.X R9, R11, 0x1, R12, P0 ;  /* 0x000000010b09e824 */ /* 0x000fca00000e060c */
[----:B--2---:R1:W-:Y:S03]  /*6cc0*/  @!P6 ST.E.128 desc[UR42][R8.64], R4 ;  /* 0x000000040800e985 */ /* 0x0043e6000c101d2a */
.L_x_1337:
[----:B------:R-:W-:Y:S05]  /*6cd0*/  BSYNC B0 ;  /* 0x0000000000007941 */ /* 0x000fea0003800000 */
.L_x_1336:
[----:B-1----:R-:W5:Y:S01]  /*6ce0*/  LDL.LU R5, [R1+0x18] ;  /* 0x0000180001057983 */ /* 0x002f620000300800 */
[----:B0-----:R-:W-:Y:S01]  /*6cf0*/  @!P5 VIADD R68, R68, 0x19cc0 ;  /* 0x00019cc04444d836 */ /* 0x001fe20000000000 */
[----:B------:R-:W-:Y:S01]  /*6d00*/  PLOP3.LUT P0, PT, PT, PT, PT, 0x8, 0x0 ;  /* 0x000000000000781c */ /* 0x000fe20003f0e170 */
[----:B------:R-:W-:Y:S01]  /*6d10*/  VIADD R23, R23, 0x1 ;  /* 0x0000000117177836 */ /* 0x000fe20000000000 */
[----:B------:R-:W-:Y:S01]  /*6d20*/  @!PT LDS RZ, [RZ] ;  /* 0x00000000fffff984 */ /* 0x000fe20000000800 */
[----:B------:R-:W-:Y:S01]  /*6d30*/  @!PT LDS RZ, [RZ] ;  /* 0x00000000fffff984 */ /* 0x000fe20000000800 */
[----:B------:R-:W-:Y:S01]  /*6d40*/  @!PT LDS RZ, [RZ] ;  /* 0x00000000fffff984 */ /* 0x000fe20000000800 */
[----:B------:R-:W-:Y:S01]  /*6d50*/  @!PT LDS RZ, [RZ] ;  /* 0x00000000fffff984 */ /* 0x000fe20000000800 */
[----:B------:R0:W-:Y:S06]  /*6d60*/  MEMBAR.ALL.CTA ;  /* 0x0000000000007992 */ /* 0x0001ec0000008000 */
[----:B0-----:R-:W0:Y:S01]  /*6d70*/  FENCE.VIEW.ASYNC.S ;  /* 0x00000000000073c6 */ /* 0x001e220000000000 */
[----:B------:R-:W-:Y:S01]  /*6d80*/  @!P5 PRMT R68, RZ, 0x654, R68 ;  /* 0x00000654ff44d816 */ /* 0x000fe20000000044 */
[----:B0-----:R0:W-:Y:S06]  /*6d90*/  BAR.SYNC.DEFER_BLOCKING R54, 0x80 ;  /* 0x000200360000751d */ /* 0x0011ec0000010000 */
[----:B------:R0:W-:Y:S01]  /*6da0*/  @!P5 SYNCS.ARRIVE.TRANS64.RED.A1T0 RZ, [R68+URZ], RZ ;  /* 0x000000ff44ffd9a7 */ /* 0x0001e2000810043f */
[----:B------:R-:W-:-:S04]  /*6db0*/  ISETP.NE.AND P5, PT, R23, 0x2, PT ;  /* 0x000000021700780c */ /* 0x000fc80003fa5270 */
[----:B------:R-:W-:Y:S02]  /*6dc0*/  SEL R4, RZ, 0x1, P5 ;  /* 0x00000001ff047807 */ /* 0x000fe40002800000 */
[----:B------:R-:W-:Y:S02]  /*6dd0*/  SEL R23, R23, RZ, P5 ;  /* 0x000000ff17177207 */ /* 0x000fe40002800000 */
[----:B-----5:R-:W-:-:S05]  /*6de0*/  LOP3.LUT R5, R5, R4, RZ, 0x3c, !PT ;  /* 0x0000000405057212 */ /* 0x020fca00078e3cff */
[----:B------:R0:W-:Y:S01]  /*6df0*/  STL [R1+0x18], R5 ;  /* 0x0000180501007387 */ /* 0x0001e20000100800 */
[----:B------:R-:W-:Y:S05]  /*6e00*/  @P4 BRA `(.L_x_1338) ;  /* 0xffffffb400a04947 */ /* 0x000fea000383ffff */
.L_x_1291:
[----:B------:R-:W2:Y:S01]  /*6e10*/  LDL R8, [R1+0x2c] ;  /* 0x00002c0001087983 */ /* 0x000ea20000100800 */
[----:B------:R-:W1:Y:S03]  /*6e20*/  LDC R0, c[0x0][0x448] ;  /* 0x00011200ff007b82 */ /* 0x000e660000000800 */
[----:B------:R-:W3:Y:S05]  /*6e30*/  LDL R6, [R1+0x8] ;  /* 0x0000080001067983 */ /* 0x000eea0000100800 */
[----:B------:R-:W4:Y:S01]  /*6e40*/  LDC.64 R2, c[0x0][0x9e0] ;  /* 0x00027800ff027b82 */ /* 0x000f220000000a00 */
[----:B-1----:R-:W-:-:S13]  /*6e50*/  ISETP.NE.AND P1, PT, R0, 0x1, PT ;  /* 0x000000010000780c */ /* 0x002fda0003f25270 */
[----:B0-----:R-:W0:Y:S08]  /*6e60*/  @P1 LDC R5, c[0x0][0x44c] ;  /* 0x00011300ff051b82 */ /* 0x001e300000000800 */
[----:B------:R-:W1:Y:S01]  /*6e70*/  @P1 LDC R4, c[0x0][0x450] ;  /* 0x00011400ff041b82 */ /* 0x000e620000000800 */
[----:B------:R-:W-:Y:S01]  /*6e80*/  BSSY B0, `(.L_x_1339) ;  /* 0x000000a000007945 */ /* 0x000fe20003800000 */
[----:B----4-:R-:W-:Y:S01]  /*6e90*/  ISETP.GE.AND P2, PT, R3, 0x1, PT ;  /* 0x000000010300780c */ /* 0x010fe20003f46270 */
[----:B--2---:R-:W-:-:S04]  /*6ea0*/  VIADD R0, R8, 0xbf ;  /* 0x000000bf08007836 */ /* 0x004fc80000000000 */
[----:B0-----:R-:W-:Y:S01]  /*6eb0*/  @P1 IMAD.HI.U32 R5, R0, R5, RZ ;  /* 0x0000000500051227 */ /* 0x001fe200078e00ff */
[----:B---3--:R-:W-:-:S04]  /*6ec0*/  IADD3 R7, R6, 0x1, -R157 ;  /* 0x0000000106077810 */ /* 0x008fc80007ffe89d */
[----:B-1----:R-:W-:-:S05]  /*6ed0*/  @P1 SHF.R.U32.HI R0, RZ, R4, R5 ;  /* 0x00000004ff001219 */ /* 0x002fca0000011605 */
[----:B------:R-:W-:Y:S01]  /*6ee0*/  IMAD.IADD R5, R7, 0x1, R0 ;  /* 0x0000000107057824 */ /* 0x000fe200078e0200 */
[----:B------:R-:W-:Y:S06]  /*6ef0*/  @P0 BRA `(.L_x_1340) ;  /* 0x0000000000080947 */ /* 0x000fec0003800000 */
[----:B------:R-:W0:Y:S02]  /*6f00*/  FENCE.VIEW.ASYNC.G ;  /* 0x00000000000073c6 */ /* 0x000e240000000100 */
[----:B0-----:R-:W-:Y:S06]  /*6f10*/  BAR.ARV 0xc, 0x200 ;  /* 0x0308000000007b1d */ /* 0x001fec0000002000 */
.L_x_1340:
[----:B------:R-:W-:Y:S05]  /*6f20*/  BSYNC B0 ;  /* 0x0000000000007941 */ /* 0x000fea0003800000 */
.L_x_1339:
[----:B------:R-:W-:Y:S01]  /*6f30*/  IMAD.IADD R2, R5, 0x1, R2 ;  /* 0x0000000105027824 */ /* 0x000fe200078e0202 */
[----:B------:R-:W-:Y:S06]  /*6f40*/  @!P2 BRA `(.L_x_1341) ;  /* 0x000000000048a947 */ /* 0x000fec0003800000 */
        /* <DEDUP_REMOVED lines=11> */
.L_x_1343:
[----:B------:R-:W-:-:S13]  /*7000*/  ISETP.NE.AND P0, PT, R3, 0x1, PT ;  /* 0x000000010300780c */ /* 0x000fda0003f05270 */
[----:B------:R-:W0:Y:S02]  /*7010*/  @P0 LDC.64 R4, c[0x0][0x9e8] ;  /* 0x00027a00ff040b82 */ /* 0x000e240000000a00 */
[----:B0-----:R-:W-:-:S05]  /*7020*/  @P0 IMAD.HI.U32 R4, R0, R4, RZ ;  /* 0x0000000400040227 */ /* 0x001fca00078e00ff */
[----:B------:R-:W-:-:S07]  /*7030*/  @P0 SHF.R.U32.HI R0, RZ, R5, R4 ;  /* 0x00000005ff000219 */ /* 0x000fce0000011604 */
.L_x_1344:
[----:B------:R-:W-:Y:S05]  /*7040*/  BSYNC B0 ;  /* 0x0000000000007941 */ /* 0x000fea0003800000 */
.L_x_1342:
[----:B------:R-:W-:-:S05]  /*7050*/  IMAD R5, R0, R3, R3 ;  /* 0x0000000300057224 */ /* 0x000fca00078e0203 */
[----:B------:R-:W-:-:S07]  /*7060*/  VIMNMX R2, R2, R5, PT ;  /* 0x0000000502027248 */ /* 0x000fce0003fe0100 */
.L_x_1341:
[----:B------:R-:W0:Y:S01]  /*7070*/  @P1 LDC R0, c[0x0][0x44c] ;  /* 0x00011300ff001b82 */ /* 0x000e220000000800 */
[----:B------:R-:W-:Y:S01]  /*7080*/  VIADD R2, R2, 0x7f ;  /* 0x0000007f02027836 */ /* 0x000fe20000000000 */
[----:B------:R-:W-:Y:S01]  /*7090*/  ULDC UR4, c[0x0][0x9dc] ;  /* 0x0002770000047ab9 */ /* 0x000fe20000000800 */
[----:B------:R-:W-:-:S03]  /*70a0*/  IMAD.MOV.U32 R7, RZ, RZ, R8 ;  /* 0x000000ffff077224 */ /* 0x000fc600078e0008 */
[----:B------:R-:W-:Y:S02]  /*70b0*/  SHF.R.S32.HI R5, RZ, 0x1f, R2 ;  /* 0x0000001fff057819 */ /* 0x000fe40000011402 */
[----:B------:R-:W1:Y:S02]  /*70c0*/  @P1 LDC R9, c[0x0][0x450] ;  /* 0x00011400ff091b82 */ /* 0x000e640000000800 */
[----:B------:R-:W-:-:S04]  /*70d0*/  LEA.HI R5, R5, R2, RZ, 0x7 ;  /* 0x0000000205057211 */ /* 0x000fc800078f38ff */
[----:B------:R-:W-:-:S04]  /*70e0*/  SHF.R.S32.HI R5, RZ, 0x7, R5 ;  /* 0x00000007ff057819 */ /* 0x000fc80000011405 */
[----:B------:R-:W-:Y:S01]  /*70f0*/  VIMNMX R89, R26, R5, PT ;  /* 0x000000051a597248 */ /* 0x000fe20003fe0100 */
        /* <DEDUP_REMOVED lines=15> */
.L_x_1347:
[----:B------:R-:W-:-:S13]  /*71f0*/  ISETP.NE.AND P0, PT, R3, 0x1, PT ;  /* 0x000000010300780c */ /* 0x000fda0003f05270 */
[----:B------:R-:W0:Y:S02]  /*7200*/  @P0 LDC.64 R6, c[0x0][0x9e8] ;  /* 0x00027a00ff060b82 */ /* 0x000e240000000a00 */
[----:B0-----:R-:W-:-:S05]  /*7210*/  @P0 IMAD.HI.U32 R2, R0, R6, RZ ;  /* 0x0000000600020227 */ /* 0x001fca00078e00ff */
[----:B------:R-:W-:-:S07]  /*7220*/  @P0 SHF.R.U32.HI R0, RZ, R7, R2 ;  /* 0x00000007ff000219 */ /* 0x000fce0000011602 */
.L_x_1348:
[----:B------:R-:W-:Y:S05]  /*7230*/  BSYNC B0 ;  /* 0x0000000000007941 */ /* 0x000fea0003800000 */
.L_x_1346:
[----:B------:R-:W-:-:S05]  /*7240*/  IMAD R3, R0, R3, RZ ;  /* 0x0000000300037224 */ /* 0x000fca00078e02ff */
[----:B------:R-:W-:-:S07]  /*7250*/  VIMNMX R4, R4, R3, !PT ;  /* 0x0000000304047248 */ /* 0x000fce0007fe0100 */
.L_x_1345:
[----:B------:R-:W-:Y:S01]  /*7260*/  SHF.R.S32.HI R3, RZ, 0x1f, R4 ;  /* 0x0000001fff037819 */ /* 0x000fe20000011404 */
[----:B------:R-:W-:Y:S01]  /*7270*/  IMAD.MOV.U32 R0, RZ, RZ, RZ ;  /* 0x000000ffff007224 */ /* 0x000fe200078e00ff */
[----:B------:R-:W-:Y:S02]  /*7280*/  PLOP3.LUT P0, PT, PT, PT, PT, 0x80, 0x0 ;  /* 0x000000000000781c */ /* 0x000fe40003f0f070 */
[----:B------:R-:W-:Y:S02]  /*7290*/  CS2R R134, SRZ ;  /* 0x0000000000867805 */ /* 0x000fe4000001ff00 */
[----:B------:R-:W-:Y:S02]  /*72a0*/  LEA.HI R3, R3, R4, RZ, 0x7 ;  /* 0x0000000403037211 */ /* 0x000fe400078f38ff */
[----:B------:R-:W-:Y:S02]  /*72b0*/  CS2R R26, SRZ ;  /* 0x00000000001a7805 */ /* 0x000fe4000001ff00 */
[----:B------:R-:W-:-:S02]  /*72c0*/  CS2R R20, SRZ ;  /* 0x0000000000147805 */ /* 0x000fc4000001ff00 */
[----:B------:R-:W-:Y:S02]  /*72d0*/  CS2R R128, SRZ ;  /* 0x0000000000807805 */ /* 0x000fe4000001ff00 */
[----:B------:R-:W-:Y:S02]  /*72e0*/  SHF.R.S32.HI R3, RZ, 0x7, R3 ;  /* 0x00000007ff037819 */ /* 0x000fe40000011403 */
[----:B------:R-:W-:Y:S02]  /*72f0*/  CS2R R12, SRZ ;  /* 0x00000000000c7805 */ /* 0x000fe4000001ff00 */
[----:B------:R-:W-:Y:S02]  /*7300*/  CS2R R126, SRZ ;  /* 0x00000000007e7805 */ /* 0x000fe4000001ff00 */
[----:B------:R-:W-:Y:S02]  /*7310*/  CS2R R28, SRZ ;  /* 0x00000000001c7805 */ /* 0x000fe4000001ff00 */
[----:B------:R-:W-:-:S02]  /*7320*/  VIMNMX R5, RZ, R3, !PT ;  /* 0x00000003ff057248 */ /* 0x000fc40007fe0100 */
[----:B------:R-:W-:Y:S02]  /*7330*/  CS2R R14, SRZ ;  /* 0x00000000000e7805 */ /* 0x000fe4000001ff00 */
[----:B------:R-:W-:Y:S01]  /*7340*/  CS2R R120, SRZ ;  /* 0x0000000000787805 */ /* 0x000fe2000001ff00 */
[----:B------:R-:W-:Y:S01]  /*7350*/  IMAD.MOV.U32 R25, RZ, RZ, RZ ;  /* 0x000000ffff197224 */ /* 0x000fe200078e00ff */
[----:B------:R-:W-:Y:S01]  /*7360*/  ISETP.GT.AND P1, PT, R89, R5, PT ;  /* 0x000000055900720c */ /* 0x000fe20003f24270 */
[----:B------:R0:W-:Y:S01]  /*7370*/  STL [R1+0x4c], R5 ;  /* 0x00004c0501007387 */ /* 0x0001e20000100800 */
        /* <DEDUP_REMOVED lines=11> */
[----:B------:R-:W-:Y:S02]  /*7430*/  CS2R R96, SRZ ;  /* 0x0000000000607805 */ /* 0x000fe4000001ff00 */
[----:B------:R-:W-:Y:S01]  /*7440*/  CS2R R94, SRZ ;  /* 0x00000000005e7805 */ /* 0x000fe2000001ff00 */
[----:B------:R-:W-:Y:S01]  /*7450*/  IMAD.MOV.U32 R36, RZ, RZ, RZ ;  /* 0x000000ffff247224 */ /* 0x000fe200078e00ff */
[----:B------:R-:W-:Y:S02]  /*7460*/  CS2R R92, SRZ ;  /* 0x00000000005c7805 */ /* 0x000fe4000001ff00 */
[----:B------:R-:W-:Y:S01]  /*7470*/  CS2R R2, SRZ ;  /* 0x0000000000027805 */ /* 0x000fe2000001ff00 */
[----:B0-----:R-:W-:Y:S06]  /*7480*/  @!P1 BRA `(.L_x_1349) ;  /* 0x00000128004c9947 */ /* 0x001fec0003800000 */
        /* <DEDUP_REMOVED lines=32> */
.L_x_1351:
[----:B------:R-:W-:Y:S05]  /*7690*/  BSYNC B6 ;  /* 0x0000000000067941 */ /* 0x000fea0003800000 */
.L_x_1350:
[----:B------:R-:W-:Y:S01]  /*76a0*/  ULDC.64 UR4, c[0x0][0x990] ;  /* 0x0002640000047ab9 */ /* 0x000fe20000000a00 */
[----:B------:R-:W-:Y:S01]  /*76b0*/  ULDC.64 UR6, c[0x0][0x998] ;  /* 0x0002660000067ab9 */ /* 0x000fe20000000a00 */
[----:B------:R-:W-:Y:S02]  /*76c0*/  ISETP.NE.U32.AND P0, PT, RZ, UR4, PT ;  /* 0x00000004ff007c0c */ /* 0x000fe4000bf05070 */
[----:B------:R-:W-:Y:S02]  /*76d0*/  ISETP.NE.U32.AND P1, PT, RZ, UR6, PT ;  /* 0x00000006ff007c0c */ /* 0x000fe4000bf25070 */
[----:B------:R-:W-:Y:S02]  /*76e0*/  ISETP.NE.AND.EX P0, PT, RZ, UR5, PT, P0 ;  /* 0x00000005ff007c0c */ /* 0x000fe4000bf05300 */
[----:B------:R-:W-:-:S11]  /*76f0*/  ISETP.NE.AND.EX P1, PT, RZ, UR7, PT, P1 ;  /* 0x00000007ff007c0c */ /* 0x000fd6000bf25310 */
[----:B------:R-:W0:Y:S01]  /*7700*/  @P0 LDC.64 R6, c[0x0][0x9a8] ;  /* 0x00026a00ff060b82 */ /* 0x000e220000000a00 */
[--C-:B------:R-:W-:Y:S02]  /*7710*/  @P0 SHF.R.S32.HI R3, RZ, 0x1f, R155.reuse ;  /* 0x0000001fff030819 */ /* 0x100fe4000001149b */
[----:B------:R-:W-:Y:S02]  /*7720*/  @P1 SHF.R.S32.HI R5, RZ, 0x1f, R155 ;  /* 0x0000001fff051819 */ /* 0x000fe4000001149b */
[----:B------:R-:W-:-:S03]  /*7730*/  @P0 SHF.R.S32.HI R15, RZ, 0x1f, R154 ;  /* 0x0000001fff0f0819 */ /* 0x000fc6000001149a */
[----:B------:R-:W1:Y:S08]  /*7740*/  @P1 LDC.64 R8, c[0x0][0x9b8] ;  /* 0x00026e00ff081b82 */ /* 0x000e700000000a00 */
[----:B------:R-:W2:Y:S08]  /*7750*/  @P0 LDC.64 R10, c[0x0][0x9b0] ;  /* 0x00026c00ff0a0b82 */ /* 0x000eb00000000a00 */
[----:B------:R-:W3:Y:S01]  /*7760*/  @P1 LDC.64 R12, c[0x0][0x9c0] ;  /* 0x00027000ff0c1b82 */ /* 0x000ee20000000a00 */
[----:B0-----:R-:W-:-:S02]  /*7770*/  @P0 IMAD R0, R3, R6, RZ ;  /* 0x0000000603000224 */ /* 0x001fc400078e02ff */
[----:B------:R-:W-:-:S04]  /*7780*/  @P0 IMAD.WIDE.U32 R2, R155, R6, RZ ;  /* 0x000000069b020225 */ /* 0x000fc800078e00ff */
[----:B------:R-:W-:Y:S02]  /*7790*/  @P0 IMAD R7, R155, R7, R0 ;  /* 0x000000079b070224 */ /* 0x000fe400078e0200 */
[-C--:B-1----:R-:W-:Y:S02]  /*77a0*/  @P1 IMAD R4, R5, R8.reuse, RZ ;  /* 0x0000000805041224 */ /* 0x082fe400078e02ff */
[----:B------:R-:W-:Y:S01]  /*77b0*/  @P0 IMAD.IADD R3, R3, 0x1, R7 ;  /* 0x0000000103030824 */ /* 0x000fe200078e0207 */
[----:B------:R-:W-:Y:S01]  /*77c0*/  @P1 SHF.R.S32.HI R7, RZ, 0x1f, R154 ;  /* 0x0000001fff071819 */ /* 0x000fe2000001149a */
[C---:B------:R-:W-:Y:S02]  /*77d0*/  @P1 IMAD R9, R155.reuse, R9, R4 ;  /* 0x000000099b091224 */ /* 0x040fe400078e0204 */
[----:B------:R-:W-:-:S04]  /*77e0*/  @P1 IMAD.WIDE.U32 R4, R155, R8, RZ ;  /* 0x000000089b041225 */ /* 0x000fc800078e00ff */
[----:B--2---:R-:W-:Y:S02]  /*77f0*/  @P0 IMAD R0, R15, R10, RZ ;  /* 0x0000000a0f000224 */ /* 0x004fe400078e02ff */
[----:B------:R-:W-:Y:S02]  /*7800*/  @P1 IMAD.IADD R5, R5, 0x1, R9 ;  /* 0x0000000105051824 */ /* 0x000fe400078e0209 */
[C---:B------:R-:W-:Y:S02]  /*7810*/  @P0 IMAD R9, R154.reuse, R11, R0 ;  /* 0x0000000b9a090224 */ /* 0x040fe400078e0200 */
[----:B---3--:R-:W-:Y:S02]  /*7820*/  @P1 IMAD R6, R7, R12, RZ ;  /* 0x0000000c07061224 */ /* 0x008fe400078e02ff */
        /* <DEDUP_REMOVED lines=21> */
[----:B------:R-:W-:-:S05]  /*7980*/  LOP3.LUT R0, R0, 0xfffffffe, RZ, 0xc0, !PT ;  /* 0xfffffffe00007812 */ /* 0x000fca00078ec0ff */
[----:B------:R-:W-:-:S05]  /*7990*/  IMAD.IADD R0, R20, 0x1, -R0 ;  /* 0x0000000114007824 */ /* 0x000fca00078e0a00 */
[----:B------:R-:W-:-:S04]  /*79a0*/  SHF.L.U32 R3, R0, 0x1f, RZ ;  /* 0x0000001f00037819 */ /* 0x000fc800000006ff */
[----:B------:R0:W1:Y:S03]  /*79b0*/  SYNCS.PHASECHK.TRANS64.TRYWAIT P0, [R18+URZ+0x19c00], R3 ;  /* 0x019c0003120075a7 */ /* 0x000066000800017f */
[----:B-1----:R-:W-:Y:S05]  /*79c0*/  @!P0 NANOSLEEP.SYNCS 0x989680 ;  /* 0x009896800000895d */ /* 0x002fea0003900000 */
[----:B------:R-:W1:Y:S01]  /*79d0*/  @!P0 SYNCS.PHASECHK.TRANS64 P0, [R18+URZ+0x19c00], R3 ;  /* 0x019c0003120085a7 */ /* 0x000e62000800007f */
[----:B------:R-:W-:Y:S04]  /*79e0*/  BSSY B0, `(.L_x_1353) ;  /* 0x0000006000007945 */ /* 0x000fe80003800000 */
[----:B-1----:R-:W-:Y:S05]  /*79f0*/  @P0 BRA `(.L_x_1354) ;  /* 0x0000000000100947 */ /* 0x002fea0003800000 */
.L_x_1355:
[----:B-1----:R1:W2:Y:S02]  /*7a00*/  SYNCS.PHASECHK.TRANS64.TRYWAIT P0, [R18+URZ+0x19c00], R3 ;  /* 0x019c0003120075a7 */ /* 0x0022a4000800017f */
[----:B--2---:R-:W-:Y:S05]  /*7a10*/  @!P0 NANOSLEEP.SYNCS 0x989680 ;  /* 0x009896800000895d */ /* 0x004fea0003900000 */
[----:B------:R-:W2:Y:S02]  /*7a20*/  @!P0 SYNCS.PHASECHK.TRANS64 P0, [R18+URZ+0x19c00], R3 ;  /* 0x019c0003120085a7 */ /* 0x000ea4000800007f */
[----:B--2---:R-:W-:Y:S05]  /*7a30*/  @!P0 BRA `(.L_x_1355) ;  /* 0xfffffffc00f08947 */ /* 0x004fea000383ffff */
.L_x_1354:
[----:B------:R-:W-:Y:S05]  /*7a40*/  BSYNC B0 ;  /* 0x0000000000007941 */ /* 0x000fea0003800000 */
.L_x_1353:
[----:B------:R-:W-:Y:S05]  /*7a50*/  BRA `(.L_x_1356) ;  /* 0x00000044007c7947 */ /* 0x000fea0003800000 */
.L_x_1352:
[----:B------:R-:W-:Y:S01]  /*7a60*/  LOP3.LUT P0, RZ, R26, 0x9f, RZ, 0xc0, !PT ;  /* 0x0000009f1aff7812 */ /* 0x000fe2000780c0ff */
[----:B------:R-:W-:Y:S01]  /*7a70*/  ULDC.64 UR4, c[0x0][0x3f8] ;  /* 0x0000fe0000047ab9 */ /* 0x000fe20000000a00 */
[----:B-----5:R-:W-:Y:S01]  /*7a80*/  SHF.R.S32.HI R0, RZ, 0x1f, R24 ;  /* 0x0000001fff007819 */ /* 0x020fe20000011418 */
[----:B------:R-:W-:Y:S01]  /*7a90*/  ULDC.64 UR6, c[0x0][0x408] ;  /* 0x0001020000067ab9 */ /* 0x000fe20000000a00 */
[----:B------:R-:W-:Y:S01]  /*7aa0*/  IMAD.WIDE.U32 R26, R24, UR4, RZ ;  /* 0x00000004181a7c25 */ /* 0x000fe2000f8e00ff */
[----:B------:R-:W-:Y:S03]  /*7ab0*/  BSSY B6, `(.L_x_1357) ;  /* 0x0000019000067945 */ /* 0x000fe60003800000 */
[C---:B------:R-:W-:Y:S02]  /*7ac0*/  IMAD R3, R0.reuse, UR4, RZ ;  /* 0x0000000400037c24 */ /* 0x040fe4000f8e02ff */
[----:B------:R-:W-:-:S02]  /*7ad0*/  IMAD R5, R0, UR6, RZ ;  /* 0x0000000600057c24 */ /* 0x000fc4000f8e02ff */
[C---:B------:R-:W-:Y:S02]  /*7ae0*/  IMAD R3, R24.reuse, UR5, R3 ;  /* 0x0000000518037c24 */ /* 0x040fe4000f8e0203 */
[C---:B------:R-:W-:Y:S02]  /*7af0*/  IMAD R5, R24.reuse, UR7, R5 ;  /* 0x0000000718057c24 */ /* 0x040fe4000f8e0205 */
[----:B------:R-:W-:-:S04]  /*7b00*/  IMAD.WIDE.U32 R24, R24, UR6, RZ ;  /* 0x0000000618187c25 */ /* 0x000fc8000f8e00ff */
        /* <DEDUP_REMOVED lines=19> */
.L_x_1358:
[----:B------:R-:W-:Y:S05]  /*7c40*/  BSYNC B6 ;  /* 0x0000000000067941 */ /* 0x000fea0003800000 */
.L_x_1357:
[----:B------:R-:W0:Y:S01]  /*7c50*/  S2R R20, SR_TID.X ;  /* 0x0000000000147919 */ /* 0x000e220000002100 */
[----:B------:R-:W-:Y:S01]  /*7c60*/  ULDC.U8 UR4, c[0x0][0x410] ;  /* 0x0001040000047ab9 */ /* 0x000fe20000000000 */
[----:B------:R-:W2:Y:S01]  /*7c70*/  LDL R21, [R1+0x2c] ;  /* 0x00002c0001157983 */ /* 0x000ea20000100800 */
[----:B0-----:R-:W-:-:S03]  /*7c80*/  VIADD R28, R20, 0xffffff80 ;  /* 0xffffff80141c7836 */ /* 0x001fc60000000000 */
[----:B------:R-:W3:Y:S01]  /*7c90*/  LDL R20, [R1+0x50] ;  /* 0x0000500001147983 */ /* 0x000ee20000100800 */
[----:B------:R-:W-:Y:S02]  /*7ca0*/  ISETP.NE.AND P0, PT, RZ, UR4, PT ;  /* 0x00000004ff007c0c */ /* 0x000fe4000bf05270 */
[----:B------:R-:W-:Y:S01]  /*7cb0*/  LEA.HI R39, R28, R28, RZ, 0x1 ;  /* 0x0000001c1c277211 */ /* 0x000fe200078f08ff */
[----:B------:R-:W-:Y:S03]  /*7cc0*/  BSSY B0, `(.L_x_1359) ;  /* 0x0000430000007945 */ /* 0x000fe60003800000 */
[----:B------:R-:W-:-:S05]  /*7cd0*/  SHF.R.S32.HI R39, RZ, 0x1, R39 ;  /* 0x00000001ff277819 */ /* 0x000fca0000011427 */
[----:B--2---:R-:W-:Y:S02]  /*7ce0*/  IMAD.IADD R10, R39, 0x1, R21 ;  /* 0x00000001270a7824 */ /* 0x004fe400078e0215 */
[----:B---3--:R-:W-:Y:S01]  /*7cf0*/  IMAD.IADD R37, R18, 0x1, R20 ;  /* 0x0000000112257824 */ /* 0x008fe200078e0214 */
[----:B------:R-:W-:Y:S06]  /*7d00*/  @!P0 BRA `(.L_x_1360) ;  /* 0x0000001c003c8947 */ /* 0x000fec0003800000 */
[----:B------:R-:W0:Y:S01]  /*7d10*/  LDC R38, c[0x0][0x448] ;  /* 0x00011200ff267b82 */ /* 0x000e220000000800 */
[----:B------:R-:W-:Y:S01]  /*7d20*/  IMAD.MOV.U32 R5, RZ, RZ, R10 ;  /* 0x000000ffff057224 */ /* 0x000fe200078e000a */
[----:B------:R-:W-:Y:S01]  /*7d30*/  ULDC.64 UR4, c[0x0][0x3f8] ;  /* 0x0000fe0000047ab9 */ /* 0x000fe20000000a00 */
[----:B------:R-:W-:Y:S01]  /*7d40*/  IMAD.MOV.U32 R6, RZ, RZ, R26 ;  /* 0x000000ffff067224 */ /* 0x000fe200078e001a */
[----:B------:R-:W-:Y:S01]  /*7d50*/  ULDC.64 UR6, c[0x0][0x408] ;  /* 0x0001020000067ab9 */ /* 0x000fe20000000a00 */
[----:B------:R-:W-:Y:S01]  /*7d60*/  IMAD.MOV.U32 R8, RZ, RZ, R24 ;  /* 0x000000ffff087224 */ /* 0x000fe200078e0018 */
[----:B------:R-:W-:Y:S01]  /*7d70*/  ULDC.64 UR8, c[0x0][0x400] ;  /* 0x0001000000087ab9 */ /* 0x000fe20000000a00 */
[----:B------:R-:W-:Y:S01]  /*7d80*/  IMAD.MOV.U32 R9, RZ, RZ, R31 ;  /* 0x000000ffff097224 */ /* 0x000fe200078e001f */
[----:B0-----:R-:W-:-:S13]  /*7d90*/  ISETP.NE.AND P0, PT, R38, 0x1, PT ;  /* 0x000000012600780c */ /* 0x001fda0003f05270 */
[----:B------:R-:W0:Y:S08]  /*7da0*/  @P0 LDC R3, c[0x0][0x44c] ;  /* 0x00011300ff030b82 */ /* 0x000e300000000800 */
[----:B------:R-:W1:Y:S01]  /*7db0*/  @P0 LDC R7, c[0x0][0x450] ;  /* 0x00011400ff070b82 */ /* 0x000e620000000800 */
[----:B0-----:R-:W-:-:S05]  /*7dc0*/  @P0 IMAD.HI.U32 R0, R10, R3, RZ ;  /* 0x000000030a000227 */ /* 0x001fca00078e00ff */
[----:B-1----:R-:W-:Y:S01]  /*7dd0*/  @P0 SHF.R.U32.HI R5, RZ, R7, R0 ;  /* 0x00000007ff050219 */ /* 0x002fe20000011600 */
[----:B------:R-:W-:-:S03]  /*7de0*/  IMAD.MOV.U32 R7, RZ, RZ, R29 ;  /* 0x000000ffff077224 */ /* 0x000fc600078e001d */
[----:B------:R-:W-:Y:S01]  /*7df0*/  SHF.R.S32.HI R0, RZ, 0x1f, R5 ;  /* 0x0000001fff007819 */ /* 0x000fe20000011405 */
[----:B------:R-:W-:-:S04]  /*7e00*/  IMAD.WIDE.U32 R6, R5, UR4, R6 ;  /* 0x0000000405067c25 */ /* 0x000fc8000f8e0006 */
[----:B------:R-:W-:Y:S02]  /*7e10*/  IMAD R4, R0, UR4, RZ ;  /* 0x0000000400047c24 */ /* 0x000fe4000f8e02ff */
[----:B------:R-:W-:-:S04]  /*7e20*/  IMAD.WIDE.U32 R8, R5, UR6, R8 ;  /* 0x0000000605087c25 */ /* 0x000fc8000f8e0008 */
[----:B------:R-:W-:Y:S02]  /*7e30*/  IMAD R0, R0, UR6, RZ ;  /* 0x0000000600007c24 */ /* 0x000fe4000f8e02ff */
[C---:B------:R-:W-:Y:S01]  /*7e40*/  IMAD R13, R5.reuse, UR5, R4 ;  /* 0x00000005050d7c24 */ /* 0x040fe2000f8e0204 */
[----:B------:R-:W-:Y:S01]  /*7e50*/  ULDC.64 UR4, c[0x0][0x3e8] ;  /* 0x0000fa0000047ab9 */ /* 0x000fe20000000a00 */
[----:B------:R-:W-:Y:S01]  /*7e60*/  IMAD R11, R5, UR7, R0 ;  /* 0x00000007050b7c24 */ /* 0x000fe2000f8e0200 */
[----:B------:R-:W-:Y:S01]  /*7e70*/  IADD3 R3, P0, R6, UR4, RZ ;  /* 0x0000000406037c10 */ /* 0x000fe2000ff1e0ff */
[----:B------:R-:W-:Y:S01]  /*7e80*/  UMOV UR4, 0xffffffff ;  /* 0xffffffff00047882 */ /* 0x000fe20000000000 */
[----:B------:R-:W-:Y:S02]  /*7e90*/  IADD3 R5, P1, R8, UR8, RZ ;  /* 0x0000000808057c10 */ /* 0x000fe4000ff3e0ff */
[----:B------:R-:W-:Y:S02]  /*7ea0*/  IADD3.X R13, R7, UR5, R13, P0, !PT ;  /* 0x00000005070d7c10 */ /* 0x000fe400087fe40d */
[----:B------:R-:W-:Y:S01]  /*7eb0*/  IADD3.X R4, R9, UR9, R11, P1, !PT ;  /* 0x0000000909047c10 */ /* 0x000fe20008ffe40b */
[----:B------:R-:W-:Y:S08]  /*7ec0*/  BRA.DIV UR4, `(.L_x_1361) ;  /* 0x000001be04c87947 */ /* 0x000ff0000b800000 */
[----:B------:R0:W1:Y:S04]  /*7ed0*/  SHFL.IDX PT, R0, R13, RZ, 0x1e1f ;  /* 0x001e1fff0d007589 */ /* 0x00006800000e0000 */
[----:B------:R-:W2:Y:S04]  /*7ee0*/  SHFL.IDX PT, R3, R3, RZ, 0x1e1f ;  /* 0x001e1fff03037589 */ /* 0x000ea800000e0000 */
[----:B------:R-:W3:Y:S04]  /*7ef0*/  SHFL.IDX PT, R4, R4, RZ, 0x1e1f ;  /* 0x001e1fff04047589 */ /* 0x000ee800000e0000 */
[----:B------:R0:W4:Y:S02]  /*7f00*/  SHFL.IDX PT, R14, R5, RZ, 0x1e1f ;  /* 0x001e1fff050e7589 */ /* 0x00012400000e0000 */
.L_x_1658:
[----:B------:R-:W5:Y:S01]  /*7f10*/  LDL R6, [R1+0x60] ;  /* 0x0000600001067983 */ /* 0x000f620000100800 */
[----:B------:R-:W-:Y:S01]  /*7f20*/  IMAD R38, R157, R38, RZ ;  /* 0x000000269d267224 */ /* 0x000fe200078e02ff */
[----:B------:R-:W-:Y:S01]  /*7f30*/  BSSY B1, `(.L_x_1362) ;  /* 0x000002f000017945 */ /* 0x000fe20003800000 */
[----:B------:R-:W-:Y:S02]  /*7f40*/  CS2R R26, SRZ ;  /* 0x00000000001a7805 */ /* 0x000fe4000001ff00 */
[----:B------:R-:W-:Y:S02]  /*7f50*/  CS2R R20, SRZ ;  /* 0x0000000000147805 */ /* 0x000fe4000001ff00 */
[----:B------:R-:W-:Y:S02]  /*7f60*/  CS2R R8, SRZ ;  /* 0x0000000000087805 */ /* 0x000fe4000001ff00 */
[----:B------:R-:W-:Y:S02]  /*7f70*/  ISETP.GE.AND P0, PT, R10, R38, PT ;  /* 0x000000260a00720c */ /* 0x000fe40003f06270 */
[----:B------:R-:W-:-:S02]  /*7f80*/  CS2R R24, SRZ ;  /* 0x0000000000187805 */ /* 0x000fc4000001ff00 */
[----:B0-----:R-:W-:Y:S02]  /*7f90*/  CS2R R12, SRZ ;  /* 0x00000000000c7805 */ /* 0x001fe4000001ff00 */
[----:B------:R-:W-:Y:S02]  /*7fa0*/  CS2R R10, SRZ ;  /* 0x00000000000a7805 */ /* 0x000fe4000001ff00 */
[----:B-----5:R-:W-:-:S04]  /*7fb0*/  LEA.HI R5, R6, R6, RZ, 0x1 ;  /* 0x0000000606057211 */ /* 0x020fc800078f08ff */
[----:B------:R-:W-:-:S05]  /*7fc0*/  LOP3.LUT R5, R5, 0xfffffffe, RZ, 0xc0, !PT ;  /* 0xfffffffe05057812 */ /* 0x000fca00078ec0ff */
[----:B------:R-:W-:-:S05]  /*7fd0*/  IMAD.IADD R5, R6, 0x1, -R5 ;  /* 0x0000000106057824 */ /* 0x000fca00078e0a05 */
[----:B------:R-:W-:Y:S01]  /*7fe0*/  SHF.L.U32 R5, R5, 0x1f, RZ ;  /* 0x0000001f05057819 */ /* 0x000fe200000006ff */
[----:B------:R-:W-:Y:S06]  /*7ff0*/  @P0 BRA `(.L_x_1363) ;  /* 0x0000000000880947 */ /* 0x000fec0003800000 */
[----:B------:R-:W2:Y:S01]  /*8000*/  LDL.64 R28, [R1+0x20] ;  /* 0x00002000011c7983 */ /* 0x000ea20000100a00 */
[----:B------:R-:W-:-:S03]  /*8010*/  ULDC UR4, c[0x0][0x3f4] ;  /* 0x0000fd0000047ab9 */ /* 0x000fc60000000800 */
[----:B------:R-:W3:Y:S04]  /*8020*/  LDL R32, [R1+0x3c] ;  /* 0x00003c0001207983 */ /* 0x000ee80000100800 */
[----:B------:R-:W4:Y:S04]  /*8030*/  LDL R15, [R1+0x40] ;  /* 0x00004000010f7983 */ /* 0x000f280000100800 */
[----:B------:R-:W4:Y:S04]  /*8040*/  LDL R41, [R1+0x70] ;  /* 0x0000700001297983 */ /* 0x000f280000100800 */
[----:B------:R-:W4:Y:S01]  /*8050*/  LDL R40, [R1+0x6c] ;  /* 0x00006c0001287983 */ /* 0x000f220000100800 */
[----:B------:R-:W-:-:S02]  /*8060*/  CS2R R24, SRZ ;  /* 0x0000000000187805 */ /* 0x000fc4000001ff00 */
[----:B------:R-:W-:Y:S02]  /*8070*/  CS2R R26, SRZ ;  /* 0x00000000001a7805 */ /* 0x000fe4000001ff00 */
[----:B------:R-:W-:Y:S02]  /*8080*/  CS2R R12, SRZ ;  /* 0x00000000000c7805 */ /* 0x000fe4000001ff00 */
[----:B------:R-:W-:Y:S02]  /*8090*/  CS2R R20, SRZ ;  /* 0x0000000000147805 */ /* 0x000fe4000001ff00 */
[----:B------:R-:W-:Y:S02]  /*80a0*/  CS2R R10, SRZ ;  /* 0x00000000000a7805 */ /* 0x000fe4000001ff00 */
[----:B--2---:R-:W-:Y:S02]  /*80b0*/  ISETP.GE.AND P5, PT, R28, UR4, PT ;  /* 0x000000041c007c0c */ /* 0x004fe4000bfa6270 */
[----:B---3--:R-:W-:-:S02]  /*80c0*/  ISETP.GE.AND P1, PT, R32, UR4, PT ;  /* 0x0000000420007c0c */ /* 0x008fc4000bf26270 */
[----:B----4-:R-:W-:-:S09]  /*80d0*/  ISETP.GE.AND P0, PT, R15, UR4, PT ;  /* 0x000000040f007c0c */ /* 0x010fd2000bf06270 */
[----:B------:R-:W-:Y:S02]  /*80e0*/  @!P5 SHF.R.S32.HI R9, RZ, 0x1f, R28 ;  /* 0x0000001fff09d819 */ /* 0x000fe4000001141c */
[CC--:B------:R-:W-:Y:S02]  /*80f0*/  @!P5 IADD3 R6, P2, R28.reuse, R3.reuse, RZ ;  /* 0x000000031c06d210 */ /* 0x0c0fe40007f5e0ff */
[-C--:B------:R-:W-:Y:S02]  /*8100*/  @!P5 IADD3 R28, P3, R28, R14.reuse, RZ ;  /* 0x0000000e1c1cd210 */ /* 0x080fe40007f7e0ff */
[-C--:B------:R-:W-:Y:S01]  /*8110*/  @!P1 IADD3 R30, P4, R32, R3.reuse, RZ ;  /* 0x00000003201e9210 */ /* 0x080fe20007f9e0ff */
[--C-:B-1----:R-:W-:Y:S01]  /*8120*/  @!P5 IMAD.X R7, R0, 0x1, R9.reuse, P2 ;  /* 0x000000010007d824 */ /* 0x102fe200010e0609 */
[-C--:B------:R-:W-:Y:S01]  /*8130*/  @!P1 IADD3 R32, P2, R32, R14.reuse, RZ ;  /* 0x0000000e20209210 */ /* 0x080fe20007f5e0ff */
[----:B------:R-:W-:Y:S01]  /*8140*/  @!P5 IMAD.X R29, R4, 0x1, R9, P3 ;  /* 0x00000001041dd824 */ /* 0x000fe200018e0609 */
[C---:B------:R-:W-:Y:S01]  /*8150*/  @!P0 IADD3 R34, P3, R15.reuse, R3, RZ ;  /* 0x000000030f228210 */ /* 0x040fe20007f7e0ff */
[----:B------:R-:W-:Y:S01]  /*8160*/  @!P1 IMAD.X R31, R0, 0x1, R41, P4 ;  /* 0x00000001001f9824 */ /* 0x000fe200020e0629 */
[----:B------:R-:W-:-:S02]  /*8170*/  @!P0 IADD3 R14, P4, R15, R14, RZ ;  /* 0x0000000e0f0e8210 */ /* 0x000fc40007f9e0ff */
[----:B------:R-:W-:Y:S01]  /*8180*/  CS2R R8, SRZ ;  /* 0x0000000000087805 */ /* 0x000fe2000001ff00 */
[----:B------:R-:W-:Y:S01]  /*8190*/  @!P1 IMAD.X R33, R4, 0x1, R41, P2 ;  /* 0x0000000104219824 */ /* 0x000fe200010e0629 */
[----:B------:R0:W5:Y:S01]  /*81a0*/  @!P5 LD.E.64 R24, desc[UR42][R6.64] ;  /* 0x0000002a0618d980 */ /* 0x000162000c101b00 */
[--C-:B------:R-:W-:Y:S02]  /*81b0*/  @!P0 IMAD.X R35, R0, 0x1, R40.reuse, P3 ;  /* 0x0000000100238824 */ /* 0x100fe400018e0628 */
[----:B------:R-:W-:Y:S01]  /*81c0*/  @!P0 IMAD.X R15, R4, 0x1, R40, P4 ;  /* 0x00000001040f8824 */ /* 0x000fe200020e0628 */
[----:B------:R0:W5:Y:S04]  /*81d0*/  @!P5 LD.E.64 R26, desc[UR42][R28.64] ;  /* 0x0000002a1c1ad980 */ /* 0x000168000c101b00 */
[----:B------:R0:W5:Y:S04]  /*81e0*/  @!P1 LD.E.64 R12, desc[UR42][R30.64] ;  /* 0x0000002a1e0c9980 */ /* 0x000168000c101b00 */
[----:B------:R0:W5:Y:S04]  /*81f0*/  @!P1 LD.E.64 R20, desc[UR42][R32.64] ;  /* 0x0000002a20149980 */ /* 0x000168000c101b00 */
[----:B------:R0:W5:Y:S04]  /*8200*/  @!P0 LD.E.64 R10, desc[UR42][R34.64] ;  /* 0x0000002a220a8980 */ /* 0x000168000c101b00 */
[----:B------:R0:W5:Y:S02]  /*8210*/  @!P0 LD.E.64 R8, desc[UR42][R14.64] ;  /* 0x0000002a0e088980 */ /* 0x000164000c101b00 */
.L_x_1363:
[----:B------:R-:W-:Y:S05]  /*8220*/  BSYNC B1 ;  /* 0x0000000000017941 */ /* 0x000fea0003800000 */
.L_x_1362:
[----:B------:R-:W1:Y:S01]  /*8230*/  SYNCS.PHASECHK.TRANS64.TRYWAIT P0, [R18+URZ+0x19c00], R5 ;  /* 0x019c0005120075a7 */ /* 0x000e62000800017f */
[----:B------:R-:W-:Y:S01]  /*8240*/  IMAD R153, R153, -0xc0, R38 ;  /* 0xffffff4099997824 */ /* 0x000fe200078e0226 */
[----:B------:R-:W-:Y:S04]  /*8250*/  BSSY B1, `(.L_x_1364) ;  /* 0x0000004000017945 */ /* 0x000fe80003800000 */
[----:B------:R-:W-:-:S04]  /*8260*/  VIMNMX R153, R153, 0xc0, PT ;  /* 0x000000c099997848 */ /* 0x000fc80003fe0100 */
[----:B------:R-:W-:Y:S01]  /*8270*/  ISETP.GE.AND P1, PT, R39, R153, PT ;  /* 0x000000992700720c */ /* 0x000fe20003f26270 */
[----:B-1----:R-:W-:-:S12]  /*8280*/  @!P0 BRA `(.L_x_1365) ;  /* 0x000001bc00448947 */ /* 0x002fd80003800000 */
.L_x_1659:
[----:B------:R-:W-:Y:S05]  /*8290*/  BSYNC B1 ;  /* 0x0000000000017941 */ /* 0x000fea0003800000 */
.L_x_1364:
[----:B------:R-:W-:Y:S05]  /*82a0*/  @P1 BRA `(.L_x_1366) ;  /* 0x0000003c00441947 */ /* 0x000fea0003800000 */
[----:B0-----:R-:W4:Y:S01]  /*82b0*/  LDL.64 R6, [R1+0x20] ;  /* 0x0000200001067983 */ /* 0x001f220000100a00 */
[----:B------:R-:W4:Y:S03]  /*82c0*/  LDC R0, c[0x0][0x3f4] ;  /* 0x0000fd00ff007b82 */ /* 0x000f260000000800 */
[----:B---3--:R-:W3:Y:S04]  /*82d0*/  LDL R4, [R1+0x3c] ;  /* 0x00003c0001047983 */ /* 0x008ee80000100800 */
[----:B--2---:R-:W2:Y:S01]  /*82e0*/  LDL R3, [R1+0x40] ;  /* 0x0000400001037983 */ /* 0x004ea20000100800 */
[----:B------:R-:W-:Y:S01]  /*82f0*/  BSSY B1, `(.L_x_1367) ;  /* 0x000007b000017945 */ /* 0x000fe20003800000 */
[----:B----4-:R-:W-:-:S02]  /*8300*/  ISETP.GE.AND P0, PT, R6, R0, PT ;  /* 0x000000000600720c */ /* 0x010fc40003f06270 */
[-C--:B---3--:R-:W-:Y:S02]  /*8310*/  ISETP.GE.AND P1, PT, R4, R0.reuse, PT ;  /* 0x000000000400720c */ /* 0x088fe40003f26270 */
[----:B--2---:R-:W-:-:S09]  /*8320*/  ISETP.GE.AND P2, PT, R3, R0, PT ;  /* 0x000000000300720c */ /* 0x004fd20003f46270 */
[----:B------:R-:W-:Y:S05]  /*8330*/  @P0 BRA `(.L_x_1368) ;  /* 0x0000000400d80947 */ /* 0x000fea0003800000 */
[----:B-1----:R-:W0:Y:S01]  /*8340*/  LDS.128 R4, [R37+0xf000] ;  /* 0x00f0000025047984 */ /* 0x002e220000000c00 */
[----:B-----5:R-:W-:Y:S02]  /*8350*/  SHF.R.U32.HI R15, RZ, 0x8, R25 ;  /* 0x00000008ff0f7819 */ /* 0x020fe40000011619 */
[----:B------:R-:W-:Y:S02]  /*8360*/  LOP3.LUT R14, R25, 0xff, RZ, 0xc0, !PT ;  /* 0x000000ff190e7812 */ /* 0x000fe400078ec0ff */
[----:B------:R-:W-:Y:S02]  /*8370*/  LOP3.LUT R15, R15, 0xff, RZ, 0xc0, !PT ;  /* 0x000000ff0f0f7812 */ /* 0x000fe400078ec0ff */
[----:B------:R-:W-:Y:S02]  /*8380*/  SHF.R.U32.HI R31, RZ, 0x8, R27 ;  /* 0x00000008ff1f7819 */ /* 0x000fe4000001161b */
[----:B------:R-:W-:Y:S02]  /*8390*/  SHF.R.U32.HI R3, RZ, 0x8, R24 ;  /* 0x00000008ff037819 */ /* 0x000fe40000011618 */
[----:B------:R-:W-:-:S02]  /*83a0*/  PRMT R14, R15, 0x7604, R14 ;  /* 0x000076040f0e7816 */ /* 0x000fc4000000000e */
[----:B------:R-:W-:Y:S02]  /*83b0*/  LOP3.LUT R28, R27, 0xff, RZ, 0xc0, !PT ;  /* 0x000000ff1b1c7812 */ /* 0x000fe400078ec0ff */
[----:B------:R-:W-:Y:S02]  /*83c0*/  LOP3.LUT R31, R31, 0xff, RZ, 0xc0, !PT ;  /* 0x000000ff1f1f7812 */ /* 0x000fe400078ec0ff */
[----:B------:R-:W-:Y:S02]  /*83d0*/  SHF.R.U32.HI R30, RZ, 0x10, R27 ;  /* 0x00000010ff1e7819 */ /* 0x000fe4000001161b */
[----:B------:R-:W-:Y:S02]  /*83e0*/  LOP3.LUT R0, R24, 0xff, RZ, 0xc0, !PT ;  /* 0x000000ff18007812 */ /* 0x000fe400078ec0ff */
[----:B------:R-:W-:Y:S02]  /*83f0*/  LOP3.LUT R3, R3, 0xff, RZ, 0xc0, !PT ;  /* 0x000000ff03037812 */ /* 0x000fe400078ec0ff */
[----:B------:R-:W-:-:S02]  /*8400*/  SHF.R.U32.HI R32, RZ, 0x10, R25 ;  /* 0x00000010ff207819 */ /* 0x000fc40000011619 */
[----:B------:R-:W-:Y:S02]  /*8410*/  SHF.R.U32.HI R15, RZ, 0x8, R26 ;  /* 0x00000008ff0f7819 */ /* 0x000fe4000001161a */
[----:B------:R-:W-:Y:S01]  /*8420*/  PRMT R28, R31, 0x7604, R28 ;  /* 0x000076041f1c7816 */ /* 0x000fe2000000001c */
[----:B------:R-:W-:Y:S01]  /*8430*/  IMAD.U32 R31, R30, 0x10000, RZ ;  /* 0x000100001e1f7824 */ /* 0x000fe200078e00ff */
[----:B------:R-:W-:Y:S02]  /*8440*/  PRMT R3, R3, 0x7604, R0 ;  /* 0x0000760403037816 */ /* 0x000fe40000000000 */
[----:B------:R-:W-:Y:S01]  /*8450*/  LOP3.LUT R29, R15, 0xff, RZ, 0xc0, !PT ;  /* 0x000000ff0f1d7812 */ /* 0x000fe200078ec0ff */
[----:B------:R-:W-:Y:S01]  /*8460*/  IMAD.U32 R15, R32, 0x10000, RZ ;  /* 0x00010000200f7824 */ /* 0x000fe200078e00ff */
[----:B------:R-:W-:Y:S02]  /*8470*/  LOP3.LUT R0, R26, 0xff, RZ, 0xc0, !PT ;  /* 0x000000ff1a007812 */ /* 0x000fe400078ec0ff */
[----:B------:R-:W-:-:S02]  /*8480*/  LOP3.LUT R31, R28, 0xff0000, R31, 0xf8, !PT ;  /* 0x00ff00001c1f7812 */ /* 0x000fc400078ef81f */
[----:B------:R-:W-:Y:S02]  /*8490*/  PRMT R29, R29, 0x7604, R0 ;  /* 0x000076041d1d7816 */ /* 0x000fe40000000000 */
[----:B------:R-:W-:Y:S02]  /*84a0*/  LOP3.LUT R15, R14, 0xff0000, R15, 0xf8, !PT ;  /* 0x00ff00000e0f7812 */ /* 0x000fe400078ef80f */
[--C-:B------:R-:W-:Y:S02]  /*84b0*/  LOP3.LUT R29, R29, 0xff0000, R26.reuse, 0xf8, !PT ;  /* 0x00ff00001d1d7812 */ /* 0x100fe400078ef81a */
[----:B------:R-:W-:Y:S02]  /*84c0*/  LOP3.LUT R31, R31, 0xff000000, R27, 0xf8, !PT ;  /* 0xff0000001f1f7812 */ /* 0x000fe400078ef81b */
[----:B------:R-:W-:Y:S02]  /*84d0*/  LOP3.LUT R27, R15, 0xff000000, R25, 0xf8, !PT ;  /* 0xff0000000f1b7812 */ /* 0x000fe400078ef819 */
[----:B------:R-:W-:-:S02]  /*84e0*/  LOP3.LUT R30, R29, 0xff000000, R26, 0xf8, !PT ;  /* 0xff0000001d1e7812 */ /* 0x000fc400078ef81a */
[--C-:B------:R-:W-:Y:S02]  /*84f0*/  LOP3.LUT R3, R3, 0xff0000, R24.reuse, 0xf8, !PT ;  /* 0x00ff000003037812 */ /* 0x100fe400078ef818 */
[-C--:B0-----:R-:W-:Y:S02]  /*8500*/  F2FP.F16.E4M3.UNPACK_B R0, R6.reuse.H1 ;  /* 0x00000006ff00723e */ /* 0x081fe400030006ff */
[----:B------:R-:W-:Y:S02]  /*8510*/  F2FP.F16.E4M3.UNPACK_B R32, R31 ;  /* 0x0000001fff20723e */ /* 0x000fe400020006ff */
[----:B------:R-:W-:Y:S01]  /*8520*/  F2FP.F16.E4M3.UNPACK_B R26, R27 ;  /* 0x0000001bff1a723e */ /* 0x000fe200020006ff */
[----:B------:R-:W-:Y:S01]  /*8530*/  HADD2.F32 R15, -RZ, R0.H1_H1 ;  /* 0x30000000ff0f7230 */ /* 0x000fe20000004100 */
        /* <DEDUP_REMOVED lines=8> */
[----:B------:R-:W-:Y:S01]  /*85c0*/  F2FP.F16.E4M3.UNPACK_B R6, R5 ;  /* 0x00000005ff06723e */ /* 0x000fe200020006ff */
        /* <DEDUP_REMOVED lines=16> */
[----:B------:R-:W-:Y:S01]  /*86d0*/  FFMA.FTZ R34, R3, R32, R29 ;  /* 0x0000002003227223 */ /* 0x000fe2000001001d */
[----:B------:R-:W-:Y:S01]  /*86e0*/  HADD2.F32 R14, -RZ, R27.H0_H0 ;  /* 0x2000001bff0e7230 */ /* 0x000fe20000004100 */
[----:B------:R-:W-:Y:S01]  /*86f0*/  F2FP.F16.E4M3.UNPACK_B R4, R4.H1 ;  /* 0x00000004ff04723e */ /* 0x000fe200030006ff */
        /* <DEDUP_REMOVED lines=11> */
[-C--:B------:R-:W-:Y:S01]  /*87b0*/  FMUL.FTZ R24, R3, R14.reuse ;  /* 0x0000000e03187220 */ /* 0x080fe20000410000 */
[----:B------:R-:W-:Y:S02]  /*87c0*/  HADD2.F32 R5, -RZ, R4.H1_H1 ;  /* 0x30000004ff057230 */ /* 0x000fe40000004100 */
        /* <DEDUP_REMOVED lines=8> */
[C---:B------:R-:W-:Y:S01]  /*8850*/  FMUL.FTZ R25, R5.reuse, R26 ;  /* 0x0000001a05197220 */ /* 0x040fe20000410000 */
[----:B------:R-:W-:Y:S02]  /*8860*/  HADD2.F32 R3, -RZ, R0.H1_H1 ;  /* 0x30000000ff037230 */ /* 0x000fe40000004100 */
[----:B------:R-:W-:Y:S02]  /*8870*/  HADD2.F32 R14, -RZ, R14.H0_H0 ;  /* 0x2000000eff0e7230 */ /* 0x000fe40000004100 */
[-C--:B------:R-:W-:Y:S01]  /*8880*/  FMUL.FTZ R29, R5, R15.reuse ;  /* 0x0000000f051d7220 */ /* 0x080fe20000410000 */
[----:B------:R-:W-:Y:S02]  /*8890*/  HADD2.F32 R4, -RZ, R4.H0_H0 ;  /* 0x20000004ff047230 */ /* 0x000fe40000004100 */
[C---:B------:R-:W-:Y:S01]  /*88a0*/  FMUL.FTZ R5, R3.reuse, R24 ;  /* 0x0000001803057220 */ /* 0x040fe20000410000 */
[----:B------:R-:W-:Y:S02]  /*88b0*/  HADD2.F32 R0, -RZ, R0.H0_H0 ;  /* 0x20000000ff007230 */ /* 0x000fe40000004100 */
[----:B------:R-:W-:Y:S01]  /*88c0*/  FMUL.FTZ R3, R3, R14 ;  /* 0x0000000e03037220 */ /* 0x000fe20000410000 */
[C---:B------:R-:W-:Y:S01]  /*88d0*/  FFMA.FTZ R27, R4.reuse, R15, -R25 ;  /* 0x0000000f041b7223 */ /* 0x040fe20000010819 */
[----:B------:R-:W-:Y:S01]  /*88e0*/  FFMA.FTZ R26, R4, R26, R29 ;  /* 0x0000001a041a7223 */ /* 0x000fe2000001001d */
[C---:B------:R-:W-:Y:S01]  /*88f0*/  FFMA.FTZ R25, R0.reuse, R14, -R5 ;  /* 0x0000000e00197223 */ /* 0x040fe20000010805 */
[----:B------:R-:W-:Y:S01]  /*8900*/  FFMA.FTZ R24, R0, R24, R3 ;  /* 0x0000001800187223 */ /* 0x000fe20000010003 */
[----:B------:R-:W-:-:S02]  /*8910*/  HADD2.F32 R4, -RZ, R28.H1_H1 ;  /* 0x3000001cff047230 */ /* 0x000fc40000004100 */
[--C-:B------:R-:W-:Y:S02]  /*8920*/  HADD2.F32 R3, -RZ, R7.reuse.H1_H1 ;  /* 0x30000007ff037230 */ /* 0x100fe40000004100 */
        /* <DEDUP_REMOVED lines=23> */
.L_x_1368:
[----:B------:R-:W-:Y:S05]  /*8aa0*/  BSYNC B1 ;  /* 0x0000000000017941 */ /* 0x000fea0003800000 */
.L_x_1367:
[----:B------:R-:W-:Y:S04]  /*8ab0*/  BSSY B1, `(.L_x_1369) ;  /* 0x000007c000017945 */ /* 0x000fe80003800000 */
[----:B------:R-:W-:Y:S05]  /*8ac0*/  @P1 BRA `(.L_x_1370) ;  /* 0x0000000400e81947 */ /* 0x000fea0003800000 */
[----:B01----:R-:W0:Y:S01]  /*8ad0*/  LDS.128 R4, [R37+0x10800] ;  /* 0x0108000025047984 */ /* 0x003e220000000c00 */
[----:B-----5:R-:W-:Y:S02]  /*8ae0*/  SHF.R.U32.HI R26, RZ, 0x8, R21 ;  /* 0x00000008ff1a7819 */ /* 0x020fe40000011615 */
[----:B------:R-:W-:Y:S02]  /*8af0*/  SHF.R.U32.HI R14, RZ, 0x8, R13 ;  /* 0x00000008ff0e7819 */ /* 0x000fe4000001160d */
[----:B------:R-:W-:Y:S02]  /*8b00*/  SHF.R.U32.HI R24, RZ, 0x8, R20 ;  /* 0x00000008ff187819 */ /* 0x000fe40000011614 */
        /* <DEDUP_REMOVED lines=27> */
[----:B------:R-:W-:Y:S02]  /*8cc0*/  LOP3.LUT R26, R25, 0xff000000, R20, 0xf8, !PT ;  /* 0xff000000191a7812 */ /* 0x000fe400078ef814 */
        /* <DEDUP_REMOVED lines=90> */
.L_x_1370:
[----:B------:R-:W-:Y:S05]  /*9270*/  BSYNC B1 ;  /* 0x0000000000017941 */ /* 0x000fea0003800000 */
.L_x_1369:
[----:B------:R-:W-:Y:S05]  /*9280*/  @P2 BRA `(.L_x_1366) ;  /* 0x0000002c004c2947 */ /* 0x000fea0003800000 */
[----:B012---:R-:W0:Y:S01]  /*9290*/  LDS.128 R4, [R37+0x12000] ;  /* 0x0120000025047984 */ /* 0x007e220000000c00 */
[----:B-----5:R-:W-:Y:S02]  /*92a0*/  SHF.R.U32.HI R13, RZ, 0x8, R11 ;  /* 0x00000008ff0d7819 */ /* 0x020fe4000001160b */
[----:B------:R-:W-:Y:S02]  /*92b0*/  LOP3.LUT R12, R11, 0xff, RZ, 0xc0, !PT ;  /* 0x000000ff0b0c7812 */ /* 0x000fe400078ec0ff */
[----:B------:R-:W-:Y:S02]  /*92c0*/  LOP3.LUT R13, R13, 0xff, RZ, 0xc0, !PT ;  /* 0x000000ff0d0d7812 */ /* 0x000fe400078ec0ff */
[----:B------:R-:W-:Y:S02]  /*92d0*/  SHF.R.U32.HI R21, RZ, 0x8, R9 ;  /* 0x00000008ff157819 */ /* 0x000fe40000011609 */
[----:B------:R-:W-:Y:S02]  /*92e0*/  PRMT R12, R13, 0x7604, R12 ;  /* 0x000076040d0c7816 */ /* 0x000fe4000000000c */
[----:B------:R-:W-:-:S02]  /*92f0*/  SHF.R.U32.HI R24, RZ, 0x10, R11 ;  /* 0x00000010ff187819 */ /* 0x000fc4000001160b */
[----:B------:R-:W-:Y:S02]  /*9300*/  SHF.R.U32.HI R13, RZ, 0x8, R8 ;  /* 0x00000008ff0d7819 */ /* 0x000fe40000011608 */
[----:B------:R-:W-:Y:S02]  /*9310*/  LOP3.LUT R14, R9, 0xff, RZ, 0xc0, !PT ;  /* 0x000000ff090e7812 */ /* 0x000fe400078ec0ff */
[----:B------:R-:W-:Y:S02]  /*9320*/  LOP3.LUT R21, R21, 0xff, RZ, 0xc0, !PT ;  /* 0x000000ff15157812 */ /* 0x000fe400078ec0ff */
[----:B------:R-:W-:Y:S02]  /*9330*/  SHF.R.U32.HI R20, RZ, 0x10, R9 ;  /* 0x00000010ff147819 */ /* 0x000fe40000011609 */
[----:B------:R-:W-:Y:S02]  /*9340*/  SHF.R.U32.HI R3, RZ, 0x8, R10 ;  /* 0x00000008ff037819 */ /* 0x000fe4000001160a */
[----:B------:R-:W-:Y:S01]  /*9350*/  LOP3.LUT R15, R13, 0xff, RZ, 0xc0, !PT ;  /* 0x000000ff0d0f7812 */ /* 0x000fe200078ec0ff */
[----:B------:R-:W-:Y:S01]  /*9360*/  IMAD.U32 R13, R24, 0x10000, RZ ;  /* 0x00010000180d7824 */ /* 0x000fe200078e00ff */
[----:B------:R-:W-:Y:S01]  /*9370*/  PRMT R14, R21, 0x7604, R14 ;  /* 0x00007604150e7816 */ /* 0x000fe2000000000e */
[----:B------:R-:W-:Y:S01]  /*9380*/  IMAD.U32 R21, R20, 0x10000, RZ ;  /* 0x0001000014157824 */ /* 0x000fe200078e00ff */
[----:B------:R-:W-:-:S02]  /*9390*/  LOP3.LUT R0, R10, 0xff, RZ, 0xc0, !PT ;  /* 0x000000ff0a007812 */ /* 0x000fc400078ec0ff */
[----:B------:R-:W-:Y:S02]  /*93a0*/  LOP3.LUT R3, R3, 0xff, RZ, 0xc0, !PT ;  /* 0x000000ff03037812 */ /* 0x000fe400078ec0ff */
[----:B------:R-:W-:Y:S02]  /*93b0*/  LOP3.LUT R13, R12, 0xff0000, R13, 0xf8, !PT ;  /* 0x00ff00000c0d7812 */ /* 0x000fe400078ef80d */
[----:B------:R-:W-:Y:S02]  /*93c0*/  PRMT R3, R3, 0x7604, R0 ;  /* 0x0000760403037816 */ /* 0x000fe40000000000 */
[----:B------:R-:W-:Y:S02]  /*93d0*/  LOP3.LUT R0, R8, 0xff, RZ, 0xc0, !PT ;  /* 0x000000ff08007812 */ /* 0x000fe400078ec0ff */
[----:B------:R-:W-:Y:S02]  /*93e0*/  LOP3.LUT R21, R14, 0xff0000, R21, 0xf8, !PT ;  /* 0x00ff00000e157812 */ /* 0x000fe400078ef815 */
[----:B------:R-:W-:-:S02]  /*93f0*/  PRMT R15, R15, 0x7604, R0 ;  /* 0x000076040f0f7816 */ /* 0x000fc40000000000 */
[----:B------:R-:W-:Y:S02]  /*9400*/  LOP3.LUT R21, R21, 0xff000000, R9, 0xf8, !PT ;  /* 0xff00000015157812 */ /* 0x000fe400078ef809 */
[----:B------:R-:W-:Y:S02]  /*9410*/  LOP3.LUT R13, R13, 0xff000000, R11, 0xf8, !PT ;  /* 0xff0000000d0d7812 */ /* 0x000fe400078ef80b */
[----:B------:R-:W-:Y:S02]  /*9420*/  LOP3.LUT R3, R3, 0xff0000, R10, 0xf8, !PT ;  /* 0x00ff000003037812 */ /* 0x000fe400078ef80a */
[----:B0-----:R-:W-:Y:S02]  /*9430*/  F2FP.F16.E4M3.UNPACK_B R0, R6.H1 ;  /* 0x00000006ff00723e */ /* 0x001fe400030006ff */
[----:B------:R-:W-:Y:S02]  /*9440*/  LOP3.LUT R15, R15, 0xff0000, R8, 0xf8, !PT ;  /* 0x00ff00000f0f7812 */ /* 0x000fe400078ef808 */
[----:B------:R-:W-:Y:S01]  /*9450*/  F2FP.F16.E4M3.UNPACK_B R24, R21 ;  /* 0x00000015ff18723e */ /* 0x000fe200020006ff */
[----:B------:R-:W-:Y:S01]  /*9460*/  HADD2.F32 R9, -RZ, R0.H1_H1 ;  /* 0x30000000ff097230 */ /* 0x000fe20000004100 */
[----:B------:R-:W-:-:S02]  /*9470*/  F2FP.F16.E4M3.UNPACK_B R14, R13 ;  /* 0x0000000dff0e723e */ /* 0x000fc400020006ff */
[----:B------:R-:W-:Y:S01]  /*9480*/  LOP3.LUT R12, R3, 0xff000000, R10, 0xf8, !PT ;  /* 0xff000000030c7812 */ /* 0x000fe200078ef80a */
[----:B------:R-:W-:Y:S01]  /*9490*/  HADD2.F32 R25, -RZ, R24.H1_H1 ;  /* 0x30000018ff197230 */ /* 0x000fe20000004100 */
[----:B------:R-:W-:Y:S01]  /*94a0*/  LOP3.LUT R20, R15, 0xff000000, R8, 0xf8, !PT ;  /* 0xff0000000f147812 */ /* 0x000fe200078ef808 */
[----:B------:R-:W-:Y:S01]  /*94b0*/  HADD2.F32 R15, -RZ, R14.H1_H1 ;  /* 0x3000000eff0f7230 */ /* 0x000fe20000004100 */
[----:B------:R-:W-:Y:S01]  /*94c0*/  F2FP.F16.E4M3.UNPACK_B R3, R6 ;  /* 0x00000006ff03723e */ /* 0x000fe200020006ff */
[----:B------:R-:W-:Y:S01]  /*94d0*/  HADD2.F32 R8, -RZ, R0.H0_H0 ;  /* 0x20000000ff087230 */ /* 0x000fe20000004100 */
[----:B------:R-:W-:Y:S01]  /*94e0*/  F2FP.F16.E4M3.UNPACK_B R10, R7 ;  /* 0x00000007ff0a723e */ /* 0x000fe200020006ff */
[C---:B------:R-:W-:Y:S01]  /*94f0*/  FMUL.FTZ R27, R9.reuse, R25 ;  /* 0x00000019091b7220 */ /* 0x040fe20000410000 */
[----:B------:R-:W-:Y:S01]  /*9500*/  F2FP.F16.E4M3.UNPACK_B R11, R7.H1 ;  /* 0x00000007ff0b723e */ /* 0x000fe200030006ff */
[----:B------:R-:W-:Y:S01]  /*9510*/  FMUL.FTZ R26, R9, R15 ;  /* 0x0000000f091a7220 */ /* 0x000fe20000410000 */
[-C--:B------:R-:W-:Y:S01]  /*9520*/  F2FP.F16.E4M3.UNPACK_B R6, R5.reuse ;  /* 0x00000005ff06723e */ /* 0x080fe200020006ff */
[----:B------:R-:W-:Y:S01]  /*9530*/  HADD2.F32 R24, -RZ, R24.H0_H0 ;  /* 0x20000018ff187230 */ /* 0x000fe20000004100 */
[----:B------:R-:W-:Y:S01]  /*9540*/  F2FP.F16.E4M3.UNPACK_B R7, R5.H1 ;  /* 0x00000005ff07723e */ /* 0x000fe200030006ff */
[----:B------:R-:W-:Y:S01]  /*9550*/  HADD2.F32 R5, -RZ, R3.H1_H1 ;  /* 0x30000003ff057230 */ /* 0x000fe20000004100 */
[----:B------:R-:W-:Y:S01]  /*9560*/  F2FP.F16.E4M3.UNPACK_B R21, R21.H1 ;  /* 0x00000015ff15723e */ /* 0x000fe200030006ff */
[----:B------:R-:W-:-:S02]  /*9570*/  HADD2.F32 R14, -RZ, R14.H0_H0 ;  /* 0x2000000eff0e7230 */ /* 0x000fc40000004100 */
[C---:B------:R-:W-:Y:S01]  /*9580*/  FFMA.FTZ R27, R8.reuse, R15, -R27 ;  /* 0x0000000f081b7223 */ /* 0x040fe2000001081b */
[----:B------:R-:W-:Y:S01]  /*9590*/  FFMA.FTZ R26, R8, R25, R26 ;  /* 0x00000019081a7223 */ /* 0x000fe2000001001a */
[----:B------:R-:W-:Y:S01]  /*95a0*/  HADD2.F32 R3, -RZ, R3.H0_H0 ;  /* 0x20000003ff037230 */ /* 0x000fe20000004100 */
[----:B------:R-:W-:Y:S01]  /*95b0*/  F2FP.F16.E4M3.UNPACK_B R13, R13.H1 ;  /* 0x0000000dff0d723e */ /* 0x000fe200030006ff */
[C---:B------:R-:W-:Y:S01]  /*95c0*/  FMUL.FTZ R8, R5.reuse, R24 ;  /* 0x0000001805087220 */ /* 0x040fe20000410000 */
[----:B------:R-:W-:Y:S01]  /*95d0*/  FMUL.FTZ R15, R5, R14 ;  /* 0x0000000e050f7220 */ /* 0x000fe20000410000 */
[--C-:B------:R-:W-:Y:S01]  /*95e0*/  HADD2.F32 R5, -RZ, R10.reuse.H1_H1 ;  /* 0x3000000aff057230 */ /* 0x100fe20000004100 */
[----:B------:R-:W-:Y:S01]  /*95f0*/  F2FP.F16.E4M3.UNPACK_B R0, R4 ;  /* 0x00000004ff00723e */ /* 0x000fe200020006ff */
[----:B------:R-:W-:Y:S02]  /*9600*/  HADD2.F32 R9, -RZ, R21.H0_H0 ;  /* 0x20000015ff097230 */ /* 0x000fe40000004100 */
[C---:B------:R-:W-:Y:S01]  /*9610*/  FFMA.FTZ R25, R3.reuse, R14, -R8 ;  /* 0x0000000e03197223 */ /* 0x040fe20000010808 */
[----:B------:R-:W-:Y:S01]  /*9620*/  FFMA.FTZ R24, R3, R24, R15 ;  /* 0x0000001803187223 */ /* 0x000fe2000001000f */
[----:B------:R-:W-:Y:S01]  /*9630*/  HADD2.F32 R8, -RZ, R13.H0_H0 ;  /* 0x2000000dff087230 */ /* 0x000fe20000004100 */
[----:B------:R-:W-:Y:S01]  /*9640*/  F2FP.F16.E4M3.UNPACK_B R4, R4.H1 ;  /* 0x00000004ff04723e */ /* 0x000fe200030006ff */
        /* <DEDUP_REMOVED lines=57> */
[----:B------:R0:W-:Y:S01]  /*99e0*/  STS.128 [R37+0x12000], R4 ;  /* 0x0120000425007388 */ /* 0x0001e20000000c00 */
[----:B------:R-:W-:Y:S05]  /*99f0*/  BRA `(.L_x_1366) ;  /* 0x0000002400707947 */ /* 0x000fea0003800000 */
.L_x_1360:
[----:B------:R-:W0:Y:S01]  /*9a00*/  LDC R28, c[0x0][0x448] ;  /* 0x00011200ff1c7b82 */ /* 0x000e220000000800 */
[----:B------:R-:W-:Y:S01]  /*9a10*/  IMAD.MOV.U32 R9, RZ, RZ, R10 ;  /* 0x000000ffff097224 */ /* 0x000fe200078e000a */
[----:B------:R-:W-:Y:S01]  /*9a20*/  ULDC.64 UR4, c[0x0][0x3f8] ;  /* 0x0000fe0000047ab9 */ /* 0x000fe20000000a00 */
[----:B------:R-:W-:Y:S01]  /*9a30*/  IMAD.MOV.U32 R4, RZ, RZ, R26 ;  /* 0x000000ffff047224 */ /* 0x000fe200078e001a */
[----:B------:R-:W-:Y:S01]  /*9a40*/  ULDC.64 UR6, c[0x0][0x408] ;  /* 0x0001020000067ab9 */ /* 0x000fe20000000a00 */
[----:B------:R-:W-:Y:S01]  /*9a50*/  IMAD.MOV.U32 R5, RZ, RZ, R29 ;  /* 0x000000ffff057224 */ /* 0x000fe200078e001d */
[----:B------:R-:W-:Y:S01]  /*9a60*/  ULDC.64 UR8, c[0x0][0x400] ;  /* 0x0001000000087ab9 */ /* 0x000fe20000000a00 */
[----:B------:R-:W-:Y:S02]  /*9a70*/  IMAD.MOV.U32 R6, RZ, RZ, R24 ;  /* 0x000000ffff067224 */ /* 0x000fe400078e0018 */
[----:B------:R-:W-:Y:S01]  /*9a80*/  IMAD.MOV.U32 R7, RZ, RZ, R31 ;  /* 0x000000ffff077224 */ /* 0x000fe200078e001f */
[----:B0-----:R-:W-:-:S13]  /*9a90*/  ISETP.NE.AND P0, PT, R28, 0x1, PT ;  /* 0x000000011c00780c */ /* 0x001fda0003f05270 */
[----:B------:R-:W0:Y:S08]  /*9aa0*/  @P0 LDC R3, c[0x0][0x44c] ;  /* 0x00011300ff030b82 */ /* 0x000e300000000800 */
[----:B------:R-:W1:Y:S01]  /*9ab0*/  @P0 LDC R0, c[0x0][0x450] ;  /* 0x00011400ff000b82 */ /* 0x000e620000000800 */
[----:B0-----:R-:W-:-:S05]  /*9ac0*/  @P0 IMAD.HI.U32 R3, R10, R3, RZ ;  /* 0x000000030a030227 */ /* 0x001fca00078e00ff */
[----:B-1----:R-:W-:-:S04]  /*9ad0*/  @P0 SHF.R.U32.HI R9, RZ, R0, R3 ;  /* 0x00000000ff090219 */ /* 0x002fc80000011603 */
[----:B------:R-:W-:Y:S01]  /*9ae0*/  SHF.R.S32.HI R0, RZ, 0x1f, R9 ;  /* 0x0000001fff007819 */ /* 0x000fe20000011409 */
[----:B------:R-:W-:-:S04]  /*9af0*/  IMAD.WIDE.U32 R4, R9, UR4, R4 ;  /* 0x0000000409047c25 */ /* 0x000fc8000f8e0004 */
[----:B------:R-:W-:Y:S02]  /*9b00*/  IMAD R8, R0, UR4, RZ ;  /* 0x0000000400087c24 */ /* 0x000fe4000f8e02ff */
[----:B------:R-:W-:-:S04]  /*9b10*/  IMAD.WIDE.U32 R6, R9, UR6, R6 ;  /* 0x0000000609067c25 */ /* 0x000fc8000f8e0006 */
[----:B------:R-:W-:Y:S01]  /*9b20*/  IMAD R0, R0, UR6, RZ ;  /* 0x0000000600007c24 */ /* 0x000fe2000f8e02ff */
[----:B------:R-:W-:Y:S01]  /*9b30*/  IADD3 R21, P1, R6, UR8, RZ ;  /* 0x0000000806157c10 */ /* 0x000fe2000ff3e0ff */
[C---:B------:R-:W-:Y:S01]  /*9b40*/  IMAD R13, R9.reuse, UR5, R8 ;  /* 0x00000005090d7c24 */ /* 0x040fe2000f8e0208 */
[----:B------:R-:W-:Y:S01]  /*9b50*/  ULDC.64 UR4, c[0x0][0x3e8] ;  /* 0x0000fa0000047ab9 */ /* 0x000fe20000000a00 */
[----:B------:R-:W-:Y:S01]  /*9b60*/  IMAD R9, R9, UR7, R0 ;  /* 0x0000000709097c24 */ /* 0x000fe2000f8e0200 */
[----:B------:R-:W-:Y:S01]  /*9b70*/  IADD3 R3, P0, R4, UR4, RZ ;  /* 0x0000000404037c10 */ /* 0x000fe2000ff1e0ff */
[----:B------:R-:W-:-:S03]  /*9b80*/  UMOV UR4, 0xffffffff ;  /* 0xffffffff00047882 */ /* 0x000fc60000000000 */
[----:B------:R-:W-:Y:S02]  /*9b90*/  IADD3.X R13, R5, UR5, R13, P0, !PT ;  /* 0x00000005050d7c10 */ /* 0x000fe400087fe40d */
[----:B------:R-:W-:Y:S01]  /*9ba0*/  IADD3.X R20, R7, UR9, R9, P1, !PT ;  /* 0x0000000907147c10 */ /* 0x000fe20008ffe409 */
[----:B------:R-:W-:Y:S06]  /*9bb0*/  BRA.DIV UR4, `(.L_x_1371) ;  /* 0x000001a6040c7947 */ /* 0x000fec000b800000 */
[----:B------:R0:W1:Y:S04]  /*9bc0*/  SHFL.IDX PT, R0, R13, RZ, 0x1e1f ;  /* 0x001e1fff0d007589 */ /* 0x00006800000e0000 */
[----:B------:R-:W2:Y:S04]  /*9bd0*/  SHFL.IDX PT, R3, R3, RZ, 0x1e1f ;  /* 0x001e1fff03037589 */ /* 0x000ea800000e0000 */
[----:B------:R-:W3:Y:S04]  /*9be0*/  SHFL.IDX PT, R20, R20, RZ, 0x1e1f ;  /* 0x001e1fff14147589 */ /* 0x000ee800000e0000 */
[----:B0-----:R-:W4:Y:S02]  /*9bf0*/  SHFL.IDX PT, R21, R21, RZ, 0x1e1f ;  /* 0x001e1fff15157589 */ /* 0x001f2400000e0000 */
.L_x_1665:
        /* <DEDUP_REMOVED lines=8> */
[----:B------:R-:W-:Y:S02]  /*9c80*/  CS2R R24, SRZ ;  /* 0x0000000000187805 */ /* 0x000fe4000001ff00 */
        /* <DEDUP_REMOVED lines=19> */
[----:B------:R-:W-:Y:S02]  /*9dc0*/  CS2R R10, SRZ ;  /* 0x00000000000a7805 */ /* 0x000fe4000001ff00 */
[----:B------:R-:W-:Y:S02]  /*9dd0*/  @!P4 SHF.R.S32.HI R5, RZ, 0x1f, R16 ;  /* 0x0000001fff05c819 */ /* 0x000fe40000011410 */
[----:B--2---:R-:W-:-:S02]  /*9de0*/  @!P4 IADD3 R28, P0, R16, R3, RZ ;  /* 0x00000003101cc210 */ /* 0x004fc40007f1e0ff */
[----:B----4-:R-:W-:-:S05]  /*9df0*/  @!P4 IADD3 R30, P1, R16, R21, RZ ;  /* 0x00000015101ec210 */ /* 0x010fca0007f3e0ff */
[--C-:B---3--:R-:W-:Y:S02]  /*9e00*/  @!P4 IMAD.X R31, R20, 0x1, R5.reuse, P1 ;  /* 0x00000001141fc824 */ /* 0x108fe400008e0605 */
[----:B------:R-:W-:Y:S02]  /*9e10*/  @!P5 IMAD.SHL.U32 R4, R29, 0x10, RZ ;  /* 0x000000101d04d824 */ /* 0x000fe400078e00ff */
[----:B-1----:R-:W-:-:S03]  /*9e20*/  @!P4 IMAD.X R29, R0, 0x1, R5, P0 ;  /* 0x00000001001dc824 */ /* 0x002fc600000e0605 */
[C---:B------:R-:W-:Y:S02]  /*9e30*/  @!P5 IADD3 R32, P2, R4.reuse, R3, RZ ;  /* 0x000000030420d210 */ /* 0x040fe40007f5e0ff */
[----:B------:R-:W-:Y:S01]  /*9e40*/  @!P5 IADD3 R34, P3, R4, R21, RZ ;  /* 0x000000150422d210 */ /* 0x000fe20007f7e0ff */
[----:B------:R0:W5:Y:S01]  /*9e50*/  @!P4 LD.E.128 R12, desc[UR42][R28.64] ;  /* 0x0000002a1c0cc980 */ /* 0x000162000c101d00 */
[----:B------:R-:W-:Y:S02]  /*9e60*/  @!P5 SHF.R.S32.HI R3, RZ, 0x1f, R4 ;  /* 0x0000001fff03d819 */ /* 0x000fe40000011404 */
[----:B------:R-:W-:-:S03]  /*9e70*/  CS2R R4, SRZ ;  /* 0x0000000000047805 */ /* 0x000fc6000001ff00 */
[--C-:B------:R-:W-:Y:S02]  /*9e80*/  @!P5 IMAD.X R33, R0, 0x1, R3.reuse, P2 ;  /* 0x000000010021d824 */ /* 0x100fe400010e0603 */
[----:B------:R-:W-:Y:S01]  /*9e90*/  @!P5 IMAD.X R35, R20, 0x1, R3, P3 ;  /* 0x000000011423d824 */ /* 0x000fe200018e0603 */
[----:B------:R0:W5:Y:S04]  /*9ea0*/  @!P4 LD.E.128 R4, desc[UR42][R30.64] ;  /* 0x0000002a1e04c980 */ /* 0x000168000c101d00 */
[----:B------:R0:W5:Y:S04]  /*9eb0*/  @!P5 LD.E.128 R24, desc[UR42][R32.64] ;  /* 0x0000002a2018d980 */ /* 0x000168000c101d00 */
[----:B------:R0:W5:Y:S02]  /*9ec0*/  @!P5 LD.E.128 R8, desc[UR42][R34.64] ;  /* 0x0000002a2208d980 */ /* 0x000164000c101d00 */
.L_x_1373:
[----:B------:R-:W-:Y:S05]  /*9ed0*/  BSYNC B1 ;  /* 0x0000000000017941 */ /* 0x000fea0003800000 */
.L_x_1372:
[----:B-1----:R-:W1:Y:S01]  /*9ee0*/  S2R R0, SR_TID.X ;  /* 0x0000000000007919 */ /* 0x002e620000002100 */
[----:B------:R-:W2:Y:S01]  /*9ef0*/  SYNCS.PHASECHK.TRANS64.TRYWAIT P0, [R18+URZ+0x19c00], R39 ;  /* 0x019c0027120075a7 */ /* 0x000ea2000800017f */
[----:B------:R-:W-:Y:S01]  /*9f00*/  IMAD R153, R153, -0xc0, R38 ;  /* 0xffffff4099997824 */ /* 0x000fe200078e0226 */
[----:B------:R-:W-:Y:S04]  /*9f10*/  BSSY B1, `(.L_x_1374) ;  /* 0x0000007000017945 */ /* 0x000fe80003800000 */
[----:B------:R-:W-:Y:S01]  /*9f20*/  VIMNMX R153, R153, 0xc0, PT ;  /* 0x000000c099997848 */ /* 0x000fe20003fe0100 */
[----:B-1----:R-:W-:-:S05]  /*9f30*/  VIADD R0, R0, 0xffffff80 ;  /* 0xffffff8000007836 */ /* 0x002fca0000000000 */
[----:B------:R-:W-:-:S04]  /*9f40*/  LEA.HI R0, R0, R0, RZ, 0x1 ;  /* 0x0000000000007211 */ /* 0x000fc800078f08ff */
[----:B------:R-:W-:-:S04]  /*9f50*/  SHF.R.S32.HI R0, RZ, 0x1, R0 ;  /* 0x00000001ff007819 */ /* 0x000fc80000011400 */
[----:B------:R-:W-:Y:S01]  /*9f60*/  ISETP.GE.AND P1, PT, R0, R153, PT ;  /* 0x000000990000720c */ /* 0x000fe20003f26270 */
[----:B--2---:R-:W-:-:S12]  /*9f70*/  @!P0 BRA `(.L_x_1375) ;  /* 0x000001a0008c8947 */ /* 0x004fd80003800000 */
.L_x_1666:
[----:B------:R-:W-:Y:S05]  /*9f80*/  BSYNC B1 ;  /* 0x0000000000017941 */ /* 0x000fea0003800000 */
.L_x_1374:
[----:B------:R-:W-:Y:S05]  /*9f90*/  @P1 BRA `(.L_x_1366) ;  /* 0x0000002000081947 */ /* 0x000fea0003800000 */
[----:B------:R2:W5:Y:S01]  /*9fa0*/  LDL R62, [R1+0x30] ;  /* 0x00003000013e7983 */ /* 0x0005620000100800 */
[----:B------:R-:W0:Y:S03]  /*9fb0*/  LDC R3, c[0x0][0x3f4] ;  /* 0x0000fd00ff037b82 */ /* 0x000e260000000800 */
[----:B------:R2:W5:Y:S04]  /*9fc0*/  LDL R61, [R1+0x44] ;  /* 0x00004400013d7983 */ /* 0x0005680000100800 */
[----:B------:R2:W5:Y:S01]  /*9fd0*/  LDL R60, [R1+0x78] ;  /* 0x00007800013c7983 */ /* 0x0005620000100800 */
[C---:B------:R-:W-:Y:S01]  /*9fe0*/  VIADD R0, R16.reuse, 0x20 ;  /* 0x0000002010007836 */ /* 0x040fe20000000000 */
[----:B------:R-:W-:Y:S01]  /*9ff0*/  BSSY B1, `(.L_x_1376) ;  /* 0x00000fd000017945 */ /* 0x000fe20003800000 */
[----:B0-----:R-:W-:-:S03]  /*a000*/  ISETP.GE.AND P0, PT, R16, R3, PT ;  /* 0x000000031000720c */ /* 0x001fc60003f06270 */
[----:B------:R-:W-:-:S10]  /*a010*/  ISETP.GE.AND P1, PT, R0, R3, PT ;  /* 0x000000030000720c */ /* 0x000fd40003f26270 */
[----:B--2---:R-:W-:Y:S05]  /*a020*/  @P0 BRA `(.L_x_1377) ;  /* 0x0000000c00e40947 */ /* 0x004fea0003800000 */
[----:B----4-:R-:W0:Y:S01]  /*a030*/  S2R R21, SR_TID.X ;  /* 0x0000000000157919 */ /* 0x010e220000002100 */
[----:B---3-5:R-:W-:Y:S02]  /*a040*/  SHF.R.U32.HI R20, RZ, 0x8, R12 ;  /* 0x00000008ff147819 */ /* 0x028fe4000001160c */
[----:B------:R-:W-:Y:S02]  /*a050*/  LOP3.LUT R0, R12, 0xff, RZ, 0xc0, !PT ;  /* 0x000000ff0c007812 */ /* 0x000fe400078ec0ff */
[----:B------:R-:W-:Y:S02]  /*a060*/  SHF.R.U32.HI R30, RZ, 0x8, R14 ;  /* 0x00000008ff1e7819 */ /* 0x000fe4000001160e */
[----:B------:R-:W-:Y:S02]  /*a070*/  SHF.R.U32.HI R29, RZ, 0x8, R13 ;  /* 0x00000008ff1d7819 */ /* 0x000fe4000001160d */
[----:B------:R-:W-:Y:S02]  /*a080*/  LOP3.LUT R28, R13, 0xff, RZ, 0xc0, !PT ;  /* 0x000000ff0d1c7812 */ /* 0x000fe400078ec0ff */
[----:B------:R-:W-:-:S02]  /*a090*/  LOP3.LUT R29, R29, 0xff, RZ, 0xc0, !PT ;  /* 0x000000ff1d1d7812 */ /* 0x000fc400078ec0ff */
[----:B------:R-:W-:Y:S02]  /*a0a0*/  SHF.R.U32.HI R47, RZ, 0x8, R7 ;  /* 0x00000008ff2f7819 */ /* 0x000fe40000011607 */
[----:B------:R-:W-:Y:S02]  /*a0b0*/  PRMT R38, R29, 0x7604, R28 ;  /* 0x000076041d267816 */ /* 0x000fe4000000001c */
[----:B------:R-:W-:Y:S02]  /*a0c0*/  SHF.R.U32.HI R29, RZ, 0x8, R15 ;  /* 0x00000008ff1d7819 */ /* 0x000fe4000001160f */
[----:B------:R-:W-:Y:S02]  /*a0d0*/  LOP3.LUT R28, R15, 0xff, RZ, 0xc0, !PT ;  /* 0x000000ff0f1c7812 */ /* 0x000fe400078ec0ff */
[----:B------:R-:W-:Y:S02]  /*a0e0*/  LOP3.LUT R29, R29, 0xff, RZ, 0xc0, !PT ;  /* 0x000000ff1d1d7812 */ /* 0x000fe400078ec0ff */
[----:B------:R-:W-:-:S02]  /*a0f0*/  SHF.R.U32.HI R40, RZ, 0x8, R5 ;  /* 0x00000008ff287819 */ /* 0x000fc40000011605 */
[----:B------:R-:W-:Y:S02]  /*a100*/  LOP3.LUT R44, R7, 0xff, RZ, 0xc0, !PT ;  /* 0x000000ff072c7812 */ /* 0x000fe400078ec0ff */
[----:B------:R-:W-:Y:S02]  /*a110*/  LOP3.LUT R47, R47, 0xff, RZ, 0xc0, !PT ;  /* 0x000000ff2f2f7812 */ /* 0x000fe400078ec0ff */
[----:B------:R-:W-:Y:S02]  /*a120*/  SHF.R.U32.HI R43, RZ, 0x8, R6 ;  /* 0x00000008ff2b7819 */ /* 0x000fe40000011606 */
[----:B------:R-:W-:Y:S01]  /*a130*/  LOP3.LUT R40, R40, 0xff, RZ, 0xc0, !PT ;  /* 0x000000ff28287812 */ /* 0x000fe200078ec0ff */
[----:B0-----:R-:W-:Y:S01]  /*a140*/  VIADD R31, R21, 0xffffff80 ;  /* 0xffffff80151f7836 */ /* 0x001fe20000000000 */
[----:B------:R-:W-:Y:S02]  /*a150*/  LOP3.LUT R21, R20, 0xff, RZ, 0xc0, !PT ;  /* 0x000000ff14157812 */ /* 0x000fe400078ec0ff */
[----:B------:R-:W-:-:S02]  /*a160*/  LOP3.LUT R20, R14, 0xff, RZ, 0xc0, !PT ;  /* 0x000000ff0e147812 */ /* 0x000fc400078ec0ff */
[----:B------:R-:W-:Y:S02]  /*a170*/  LEA.HI R32, R31, R31, RZ, 0x1 ;  /* 0x0000001f1f207211 */ /* 0x000fe400078f08ff */
[----:B-1----:R-:W-:Y:S02]  /*a180*/  PRMT R39, R21, 0x7604, R0 ;  /* 0x0000760415277816 */ /* 0x002fe40000000000 */
[----:B------:R-:W-:Y:S02]  /*a190*/  LOP3.LUT R32, R32, 0xfffffffe, RZ, 0xc0, !PT ;  /* 0xfffffffe20207812 */ /* 0x000fe400078ec0ff */
[----:B------:R-:W-:Y:S02]  /*a1a0*/  SHF.R.U32.HI R21, RZ, 0x8, R4 ;  /* 0x00000008ff157819 */ /* 0x000fe40000011604 */
[----:B------:R-:W-:Y:S01]  /*a1b0*/  PRMT R44, R47, 0x7604, R44 ;  /* 0x000076042f2c7816 */ /* 0x000fe2000000002c */
[----:B------:R-:W-:Y:S01]  /*a1c0*/  IMAD.IADD R32, R31, 0x1, -R32 ;  /* 0x000000011f207824 */ /* 0x000fe200078e0a20 */
[----:B------:R-:W-:-:S02]  /*a1d0*/  LOP3.LUT R31, R30, 0xff, RZ, 0xc0, !PT ;  /* 0x000000ff1e1f7812 */ /* 0x000fc400078ec0ff */
[----:B------:R-:W-:Y:S02]  /*a1e0*/  LOP3.LUT R33, R21, 0xff, RZ, 0xc0, !PT ;  /* 0x000000ff15217812 */ /* 0x000fe400078ec0ff */
[----:B------:R-:W-:Y:S02]  /*a1f0*/  LEA.HI R0, R3, R32, RZ, 0x1c ;  /* 0x0000002003007211 */ /* 0x000fe400078fe0ff */
[----:B------:R-:W-:Y:S02]  /*a200*/  PRMT R41, R31, 0x7604, R20 ;  /* 0x000076041f297816 */ /* 0x000fe40000000014 */
[C---:B------:R-:W-:Y:S01]  /*a210*/  LEA.HI R20, R0.reuse, R0, RZ, 0x1 ;  /* 0x0000000000147211 */ /* 0x040fe200078f08ff */
[----:B------:R-:W-:Y:S01]  /*a220*/  IMAD.SHL.U32 R0, R0, 0x10, RZ ;  /* 0x0000001000007824 */ /* 0x000fe200078e00ff */
[----:B------:R-:W-:Y:S02]  /*a230*/  LOP3.LUT R32, R4, 0xff, RZ, 0xc0, !PT ;  /* 0x000000ff04207812 */ /* 0x000fe400078ec0ff */
[----:B------:R-:W-:-:S02]  /*a240*/  SHF.R.S32.HI R20, RZ, 0x1, R20 ;  /* 0x00000001ff147819 */ /* 0x000fc40000011414 */
[----:B------:R-:W-:Y:S02]  /*a250*/  LOP3.LUT R0, R62, 0x10, R0, 0xf8, !PT ;  /* 0x000000103e007812 */ /* 0x000fe400078ef800 */
[----:B------:R-:W-:Y:S01]  /*a260*/  PRMT R45, R33, 0x7604, R32 ;  /* 0x00007604212d7816 */ /* 0x000fe20000000020 */
[----:B------:R-:W-:Y:S01]  /*a270*/  IMAD R21, R20, 0x1800, R61 ;  /* 0x0000180014157824 */ /* 0x000fe200078e023d */
[----:B------:R-:W-:Y:S02]  /*a280*/  LOP3.LUT R0, R0, R60, RZ, 0x3c, !PT ;  /* 0x0000003c00007212 */ /* 0x000fe400078e3cff */
[----:B------:R-:W-:Y:S02]  /*a290*/  PRMT R20, R29, 0x7604, R28 ;  /* 0x000076041d147816 */ /* 0x000fe4000000001c */
[----:B------:R-:W-:Y:S01]  /*a2a0*/  IADD3 R0, R18, R21, R0 ;  /* 0x0000001512007210 */ /* 0x000fe20007ffe000 */
[----:B------:R-:W0:Y:S01]  /*a2b0*/  LDS.128 R28, [R37+0xf000] ;  /* 0x00f00000251c7984 */ /* 0x000e220000000c00 */
[----:B------:R-:W-:-:S02]  /*a2c0*/  LOP3.LUT R21, R5, 0xff, RZ, 0xc0, !PT ;  /* 0x000000ff05157812 */ /* 0x000fc400078ec0ff */
[----:B------:R-:W-:Y:S01]  /*a2d0*/  LOP3.LUT R42, R6, 0xff, RZ, 0xc0, !PT ;  /* 0x000000ff062a7812 */ /* 0x000fe200078ec0ff */
[----:B------:R-:W1:Y:S01]  /*a2e0*/  LDS.128 R32, [R0+0xf000] ;  /* 0x00f0000000207984 */ /* 0x000e620000000c00 */
[----:B------:R-:W-:Y:S02]  /*a2f0*/  LOP3.LUT R43, R43, 0xff, RZ, 0xc0, !PT ;  /* 0x000000ff2b2b7812 */ /* 0x000fe400078ec0ff */
[----:B------:R-:W-:Y:S02]  /*a300*/  PRMT R40, R40, 0x7604, R21 ;  /* 0x0000760428287816 */ /* 0x000fe40000000015 */
[----:B------:R-:W-:Y:S02]  /*a310*/  SHF.R.U32.HI R47, RZ, 0x10, R5 ;  /* 0x00000010ff2f7819 */ /* 0x000fe40000011605 */
[----:B------:R-:W-:Y:S02]  /*a320*/  SHF.R.U32.HI R21, RZ, 0x10, R13 ;  /* 0x00000010ff157819 */ /* 0x000fe4000001160d */
[----:B------:R-:W-:Y:S01]  /*a330*/  PRMT R49, R43, 0x7604, R42 ;  /* 0x000076042b317816 */ /* 0x000fe2000000002a */
[----:B------:R-:W-:Y:S01]  /*a340*/  IMAD.U32 R47, R47, 0x10000, RZ ;  /* 0x000100002f2f7824 */ /* 0x000fe200078e00ff */
[----:B------:R-:W-:Y:S01]  /*a350*/  SHF.R.U32.HI R51, RZ, 0x10, R7 ;  /* 0x00000010ff337819 */ /* 0x000fe20000011607 */
[----:B------:R-:W-:Y:S01]  /*a360*/  IMAD.U32 R21, R21, 0x10000, RZ ;  /* 0x0001000015157824 */ /* 0x000fe200078e00ff */
[----:B------:R-:W-:-:S02]  /*a370*/  SHF.R.U32.HI R43, RZ, 0x10, R15 ;  /* 0x00000010ff2b7819 */ /* 0x000fc4000001160f */
[----:B------:R-:W-:Y:S01]  /*a380*/  LOP3.LUT R45, R45, 0xff0000, R4, 0xf8, !PT ;  /* 0x00ff00002d2d7812 */ /* 0x000fe200078ef804 */
[----:B------:R-:W-:Y:S01]  /*a390*/  IMAD.U32 R51, R51, 0x10000, RZ ;  /* 0x0001000033337824 */ /* 0x000fe200078e00ff */
[----:B------:R-:W-:Y:S01]  /*a3a0*/  LOP3.LUT R47, R40, 0xff0000, R47, 0xf8, !PT ;  /* 0x00ff0000282f7812 */ /* 0x000fe200078ef82f */
[----:B------:R-:W-:Y:S01]  /*a3b0*/  IMAD.U32 R43, R43, 0x10000, RZ ;  /* 0x000100002b2b7824 */ /* 0x000fe200078e00ff */
        /* <DEDUP_REMOVED lines=10> */
[--C-:B------:R-:W-:Y:S02]  /*a460*/  LOP3.LUT R13, R49, 0xff0000, R6.reuse, 0xf8, !PT ;  /* 0x00ff0000310d7812 */ /* 0x100fe400078ef806 */
[-C--:B0-----:R-:W-:Y:S02]  /*a470*/  F2FP.F16.E4M3.UNPACK_B R14, R29.reuse ;  /* 0x0000001dff0e723e */ /* 0x081fe400020006ff */
[----:B------:R-:W-:Y:S02]  /*a480*/  F2FP.F16.E4M3.UNPACK_B R40, R29.H1 ;  /* 0x0000001dff28723e */ /* 0x000fe400030006ff */
[----:B------:R-:W-:Y:S02]  /*a490*/  F2FP.F16.E4M3.UNPACK_B R48, R45 ;  /* 0x0000002dff30723e */ /* 0x000fe400020006ff */
[----:B-1----:R-:W-:Y:S02]  /*a4a0*/  F2FP.F16.E4M3.UNPACK_B R21, R33 ;  /* 0x00000021ff15723e */ /* 0x002fe400020006ff */
[----:B------:R-:W-:Y:S01]  /*a4b0*/  F2FP.F16.E4M3.UNPACK_B R29, R44 ;  /* 0x0000002cff1d723e */ /* 0x000fe200020006ff */
[----:B------:R-:W-:Y:S01]  /*a4c0*/  HADD2.F32 R50, -RZ, R48.H0_H0 ;  /* 0x20000030ff327230 */ /* 0x000fe20000004100 */
[----:B------:R-:W-:Y:S01]  /*a4d0*/  LOP3.LUT R4, R13, 0xff000000, R6, 0xf8, !PT ;  /* 0xff0000000d047812 */ /* 0x000fe200078ef806 */
[----:B------:R-:W-:Y:S01]  /*a4e0*/  HADD2.F32 R6, -RZ, R21.H0_H0 ;  /* 0x20000015ff067230 */ /* 0x000fe20000004100 */
[-C--:B------:R-:W-:Y:S01]  /*a4f0*/  F2FP.F16.E4M3.UNPACK_B R41, R31.reuse ;  /* 0x0000001fff29723e */ /* 0x080fe200020006ff */
[--C-:B------:R-:W-:Y:S01]  /*a500*/  HADD2.F32 R13, -RZ, R14.reuse.H0_H0 ;  /* 0x2000000eff0d7230 */ /* 0x100fe20000004100 */
[----:B------:R-:W-:Y:S01]  /*a510*/  F2FP.F16.E4M3.UNPACK_B R46, R31.H1 ;  /* 0x0000001fff2e723e */ /* 0x000fe200030006ff */
[----:B------:R-:W-:Y:S01]  /*a520*/  HADD2.F32 R31, -RZ, R29.H0_H0 ;  /* 0x2000001dff1f7230 */ /* 0x000fe20000004100 */
[----:B------:R-:W-:Y:S01]  /*a530*/  LOP3.LUT R49, R43, 0xff000000, R15, 0xf8, !PT ;  /* 0xff0000002b317812 */ /* 0x000fe200078ef80f */
[----:B------:R-:W-:Y:S01]  /*a540*/  HADD2.F32 R21, -RZ, R21.H1_H1 ;  /* 0x30000015ff157230 */ /* 0x000fe20000004100 */
[-C--:B------:R-:W-:Y:S01]  /*a550*/  F2FP.F16.E4M3.UNPACK_B R15, R28.reuse ;  /* 0x0000001cff0f723e */ /* 0x080fe200020006ff */
[----:B------:R-:W-:Y:S01]  /*a560*/  HADD2.F32 R14, -RZ, R14.H1_H1 ;  /* 0x3000000eff0e7230 */ /* 0x000fe20000004100 */
[----:B------:R-:W-:-:S02]  /*a570*/  F2FP.F16.E4M3.UNPACK_B R39, R28.H1 ;  /* 0x0000001cff27723e */ /* 0x000fc400030006ff */
[-C--:B------:R-:W-:Y:S02]  /*a580*/  F2FP.F16.E4M3.UNPACK_B R28, R32.reuse ;  /* 0x00000020ff1c723e */ /* 0x080fe400020006ff */
[----:B------:R-:W-:Y:S01]  /*a590*/  F2FP.F16.E4M3.UNPACK_B R43, R32.H1 ;  /* 0x00000020ff2b723e */ /* 0x000fe200030006ff */
[C---:B------:R-:W-:Y:S01]  /*a5a0*/  FMUL.FTZ R32, R6.reuse, R50 ;  /* 0x0000003206207220 */ /* 0x040fe20000410000 */
[-C--:B------:R-:W-:Y:S02]  /*a5b0*/  F2FP.F16.E4M3.UNPACK_B R42, R35.reuse ;  /* 0x00000023ff2a723e */ /* 0x080fe400020006ff */
[----:B------:R-:W-:Y:S01]  /*a5c0*/  F2FP.F16.E4M3.UNPACK_B R47, R35.H1 ;  /* 0x00000023ff2f723e */ /* 0x000fe200030006ff */
[-C--:B------:R-:W-:Y:S01]  /*a5d0*/  FMUL.FTZ R35, R6, R31.reuse ;  /* 0x0000001f06237220 */ /* 0x080fe20000410000 */
[----:B------:R-:W-:Y:S01]  /*a5e0*/  FFMA.FTZ R6, R13, R31, -R32 ;  /* 0x0000001f0d067223 */ /* 0x000fe20000010820 */
[----:B------:R-:W-:Y:S01]  /*a5f0*/  F2FP.F16.E4M3.UNPACK_B R33, R33.H1 ;  /* 0x00000021ff21723e */ /* 0x000fe200030006ff */
[----:B------:R-:W-:-:S02]  /*a600*/  HADD2.F32 R32, -RZ, R29.H1_H1 ;  /* 0x3000001dff207230 */ /* 0x000fc40000004100 */
[----:B------:R-:W-:Y:S01]  /*a610*/  FFMA.FTZ R13, R13, R50, R35 ;  /* 0x000000320d0d7223 */ /* 0x000fe20000010023 */
[----:B------:R-:W-:Y:S01]  /*a620*/  F2FP.F16.E4M3.UNPACK_B R35, R45.H1 ;  /* 0x0000002dff23723e */ /* 0x000fe200030006ff */
[----:B------:R-:W-:Y:S01]  /*a630*/  HADD2.F32 R45, -RZ, R48.H1_H1 ;  /* 0x30000030ff2d7230 */ /* 0x000fe20000004100 */
[----:B------:R-:W-:Y:S01]  /*a640*/  F2FP.F16.E4M3.UNPACK_B R44, R44.H1 ;  /* 0x0000002cff2c723e */ /* 0x000fe200030006ff */
[----:B------:R-:W-:Y:S01]  /*a650*/  HADD2.F32 R29, -RZ, R33.H0_H0 ;  /* 0x20000021ff1d7230 */ /* 0x000fe20000004100 */
[----:B------:R-:W-:Y:S01]  /*a660*/  LOP3.LUT R52, R51, 0xff000000, R7, 0xf8, !PT ;  /* 0xff00000033347812 */ /* 0x000fe200078ef807 */
[----:B------:R-:W-:Y:S02]  /*a670*/  HADD2.F32 R50, -RZ, R35.H0_H0 ;  /* 0x20000023ff327230 */ /* 0x000fe40000004100 */
[C---:B------:R-:W-:Y:S01]  /*a680*/  FMUL.FTZ R51, R21.reuse, R45 ;  /* 0x0000002d15337220 */ /* 0x040fe20000410000 */
[----:B------:R-:W-:Y:S02]  /*a690*/  HADD2.F32 R48, -RZ, R44.H0_H0 ;  /* 0x2000002cff307230 */ /* 0x000fe40000004100 */
[----:B------:R-:W-:Y:S01]  /*a6a0*/  FMUL.FTZ R54, R21, R32 ;  /* 0x0000002015367220 */ /* 0x000fe20000410000 */
[----:B------:R-:W-:-:S02]  /*a6b0*/  HADD2.F32 R31, -RZ, R40.H0_H0 ;  /* 0x20000028ff1f7230 */ /* 0x000fc40000004100 */
[C---:B------:R-:W-:Y:S01]  /*a6c0*/  FMUL.FTZ R56, R29.reuse, R50 ;  /* 0x000000321d387220 */ /* 0x040fe20000410000 */
[C---:B------:R-:W-:Y:S01]  /*a6d0*/  FFMA.FTZ R21, R14.reuse, R32, -R51 ;  /* 0x000000200e157223 */ /* 0x040fe20000010833 */
[-C--:B------:R-:W-:Y:S01]  /*a6e0*/  FMUL.FTZ R53, R29, R48.reuse ;  /* 0x000000301d357220 */ /* 0x080fe20000410000 */
[----:B------:R-:W-:Y:S01]  /*a6f0*/  FFMA.FTZ R14, R14, R45, R54 ;  /* 0x0000002d0e0e7223 */ /* 0x000fe20000010036 */
[C---:B------:R-:W-:Y:S01]  /*a700*/  FFMA.FTZ R29, R31.reuse, R48, -R56 ;  /* 0x000000301f1d7223 */ /* 0x040fe20000010838 */
[----:B------:R-:W-:Y:S02]  /*a710*/  HADD2.F32 R51, -RZ, R35.H1_H1 ;  /* 0x30000023ff337230 */ /* 0x000fe40000004100 */
[----:B------:R-:W-:Y:S01]  /*a720*/  FFMA.FTZ R31, R31, R50, R53 ;  /* 0x000000321f1f7223 */ /* 0x000fe20000010035 */
[----:B------:R-:W-:Y:S01]  /*a730*/  F2FP.F16.E4M3.UNPACK_B R50, R52 ;  /* 0x00000034ff32723e */ /* 0x000fe200020006ff */
[----:B------:R-:W-:Y:S01]  /*a740*/  HADD2.F32 R32, -RZ, R33.H1_H1 ;  /* 0x30000021ff207230 */ /* 0x000fe20000004100 */
[----:B------:R-:W-:Y:S01]  /*a750*/  F2FP.F16.E4M3.UNPACK_B R7, R34 ;  /* 0x00000022ff07723e */ /* 0x000fe200020006ff */
[----:B------:R-:W-:Y:S01]  /*a760*/  HADD2.F32 R45, -RZ, R44.H1_H1 ;  /* 0x3000002cff2d7230 */ /* 0x000fe20000004100 */
[----:B------:R-:W-:Y:S01]  /*a770*/  F2FP.F16.E4M3.UNPACK_B R44, R49 ;  /* 0x00000031ff2c723e */ /* 0x000fe200020006ff */
[----:B------:R-:W-:-:S02]  /*a780*/  HADD2.F32 R40, -RZ, R40.H1_H1 ;  /* 0x30000028ff287230 */ /* 0x000fc40000004100 */
[C---:B------:R-:W-:Y:S01]  /*a790*/  FMUL.FTZ R53, R32.reuse, R51 ;  /* 0x0000003320357220 */ /* 0x040fe20000410000 */
[----:B------:R-:W-:Y:S02]  /*a7a0*/  HADD2.F32 R54, -RZ, R50.H0_H0 ;  /* 0x20000032ff367230 */ /* 0x000fe40000004100 */
[-C--:B------:R-:W-:Y:S01]  /*a7b0*/  FMUL.FTZ R56, R32, R45.reuse ;  /* 0x0000002d20387220 */ /* 0x080fe20000410000 */
[----:B------:R-:W-:Y:S02]  /*a7c0*/  HADD2.F32 R35, -RZ, R42.H0_H0 ;  /* 0x2000002aff237230 */ /* 0x000fe40000004100 */
[C---:B------:R-:W-:Y:S01]  /*a7d0*/  FFMA.FTZ R32, R40.reuse, R45, -R53 ;  /* 0x0000002d28207223 */ /* 0x040fe20000010835 */
[----:B------:R-:W-:Y:S02]  /*a7e0*/  HADD2.F32 R48, -RZ, R44.H0_H0 ;  /* 0x2000002cff307230 */ /* 0x000fe40000004100 */
[----:B------:R-:W-:Y:S01]  /*a7f0*/  FFMA.FTZ R40, R40, R51, R56 ;  /* 0x0000003328287223 */ /* 0x000fe20000010038 */
[----:B------:R-:W-:-:S02]  /*a800*/  HADD2.F32 R33, -RZ, R41.H0_H0 ;  /* 0x20000029ff217230 */ /* 0x000fc40000004100 */
[C---:B------:R-:W-:Y:S01]  /*a810*/  FMUL.FTZ R58, R35.reuse, R54 ;  /* 0x00000036233a7220 */ /* 0x040fe20000410000 */
[----:B------:R-:W-:Y:S01]  /*a820*/  F2FP.F16.E4M3.UNPACK_B R51, R52.H1 ;  /* 0x00000034ff33723e */ /* 0x000fe200030006ff */
[-C--:B------:R-:W-:Y:S01]  /*a830*/  FMUL.FTZ R55, R35, R48.reuse ;  /* 0x0000003023377220 */ /* 0x080fe20000410000 */
[----:B------:R-:W-:Y:S01]  /*a840*/  F2FP.F16.E4M3.UNPACK_B R49, R49.H1 ;  /* 0x00000031ff31723e */ /* 0x000fe200030006ff */
[C---:B------:R-:W-:Y:S01]  /*a850*/  FFMA.FTZ R35, R33.reuse, R48, -R58 ;  /* 0x0000003021237223 */ /* 0x040fe2000001083a */
[----:B------:R-:W-:Y:S02]  /*a860*/  HADD2.F32 R48, -RZ, R44.H1_H1 ;  /* 0x3000002cff307230 */ /* 0x000fe40000004100 */
[----:B------:R-:W-:Y:S01]  /*a870*/  FFMA.FTZ R33, R33, R54, R55 ;  /* 0x0000003621217223 */ /* 0x000fe20000010037 */
[----:B------:R-:W-:Y:S01]  /*a880*/  HADD2.F32 R52, -RZ, R50.H1_H1 ;  /* 0x30000032ff347230 */ /* 0x000fe20000004100 */
[----:B------:R-:W-:Y:S01]  /*a890*/  F2FP.F16.E4M3.UNPACK_B R34, R34.H1 ;  /* 0x00000022ff22723e */ /* 0x000fe200030006ff */
[----:B------:R-:W-:Y:S01]  /*a8a0*/  HADD2.F32 R42, -RZ, R42.H1_H1 ;  /* 0x3000002aff2a7230 */ /* 0x000fe20000004100 */
[-C--:B------:R-:W-:Y:S01]  /*a8b0*/  F2FP.F16.E4M3.UNPACK_B R5, R30.reuse ;  /* 0x0000001eff05723e */ /* 0x080fe200020006ff */
[----:B------:R-:W-:Y:S01]  /*a8c0*/  HADD2.F32 R53, -RZ, R51.H0_H0 ;  /* 0x20000033ff357230 */ /* 0x000fe20000004100 */
[----:B------:R-:W-:Y:S01]  /*a8d0*/  F2FP.F16.E4M3.UNPACK_B R30, R30.H1 ;  /* 0x0000001eff1e723e */ /* 0x000fe200030006ff */
        /* <DEDUP_REMOVED lines=12> */
[----:B------:R-:W-:Y:S01]  /*a9a0*/  FFMA.FTZ R45, R45, R53, R58 ;  /* 0x000000352d2d7223 */ /* 0x000fe2000001003a */
[----:B------:R-:W-:Y:S01]  /*a9b0*/  F2FP.F16.E4M3.UNPACK_B R53, R38.H1 ;  /* 0x00000026ff35723e */ /* 0x000fe200030006ff */
[----:B------:R-:W-:Y:S01]  /*a9c0*/  HADD2.F32 R48, -RZ, R46.H1_H1 ;  /* 0x3000002eff307230 */ /* 0x000fe20000004100 */
[----:B------:R-:W-:Y:S01]  /*a9d0*/  F2FP.F16.E4M3.UNPACK_B R50, R20.H1 ;  /* 0x00000014ff32723e */ /* 0x000fe200030006ff */
[----:B------:R-:W-:Y:S01]  /*a9e0*/  HADD2.F32 R55, -RZ, R51.H1_H1 ;  /* 0x30000033ff377230 */ /* 0x000fe20000004100 */
[----:B------:R-:W-:Y:S01]  /*a9f0*/  F2FP.SATFINITE.E4M3.F32.PACK_AB_MERGE_C R31, R40, R31, RZ ;  /* 0x0000001f281f723e */ /* 0x000fe200048070ff */
[----:B------:R-:W-:Y:S02]  /*aa00*/  HADD2.F32 R54, -RZ, R53.H0_H0 ;  /* 0x20000035ff367230 */ /* 0x000fe40000004100 */
[----:B------:R-:W-:-:S02]  /*aa10*/  HADD2.F32 R46, -RZ, R43.H0_H0 ;  /* 0x2000002bff2e7230 */ /* 0x000fc40000004100 */
[C---:B------:R-:W-:Y:S01]  /*aa20*/  FMUL.FTZ R59, R47.reuse, R55 ;  /* 0x000000372f3b7220 */ /* 0x040fe20000410000 */
[--C-:B------:R-:W-:Y:S01]  /*aa30*/  HADD2.F32 R51, -RZ, R50.reuse.H0_H0 ;  /* 0x20000032ff337230 */ /* 0x100fe20000004100 */
[----:B------:R-:W-:Y:S01]  /*aa40*/  F2FP.SATFINITE.E4M3.F32.PACK_AB_MERGE_C R13, R14, R13, R31 ;  /* 0x0000000d0e0d723e */ /* 0x000fe2000480701f */
[----:B------:R-:W-:Y:S02]  /*aa50*/  HADD2.F32 R52, -RZ, R49.H1_H1 ;  /* 0x30000031ff347230 */ /* 0x000fe40000004100 */
[C---:B------:R-:W-:Y:S01]  /*aa60*/  FMUL.FTZ R56, R46.reuse, R54 ;  /* 0x000000362e387220 */ /* 0x040fe20000410000 */
[----:B------:R-:W-:Y:S02]  /*aa70*/  HADD2.F32 R49, -RZ, R39.H0_H0 ;  /* 0x20000027ff317230 */ /* 0x000fe40000004100 */
[-C--:B------:R-:W-:Y:S01]  /*aa80*/  FMUL.FTZ R57, R46, R51.reuse ;  /* 0x000000332e397220 */ /* 0x080fe20000410000 */
[----:B------:R-:W-:Y:S02]  /*aa90*/  HADD2.F32 R43, -RZ, R43.H1_H1 ;  /* 0x3000002bff2b7230 */ /* 0x000fe40000004100 */
[-C--:B------:R-:W-:Y:S01]  /*aaa0*/  FMUL.FTZ R58, R47, R52.reuse ;  /* 0x000000342f3a7220 */ /* 0x080fe20000410000 */
[----:B------:R-:W-:Y:S01]  /*aab0*/  FFMA.FTZ R46, R48, R52, -R59 ;  /* 0x00000034302e7223 */ /* 0x000fe2000001083b */
[C---:B------:R-:W-:Y:S01]  /*aac0*/  FFMA.FTZ R47, R49.reuse, R51, -R56 ;  /* 0x00000033312f7223 */ /* 0x040fe20000010838 */
[----:B------:R-:W-:Y:S01]  /*aad0*/  FFMA.FTZ R49, R49, R54, R57 ;  /* 0x0000003631317223 */ /* 0x000fe20000010039 */
[----:B------:R-:W-:Y:S01]  /*aae0*/  HADD2.F32 R54, -RZ, R53.H1_H1 ;  /* 0x30000035ff367230 */ /* 0x000fe20000004100 */
[----:B------:R-:W-:Y:S01]  /*aaf0*/  F2FP.F16.E4M3.UNPACK_B R51, R38 ;  /* 0x00000026ff33723e */ /* 0x000fe200020006ff */
[----:B------:R-:W-:Y:S01]  /*ab00*/  HADD2.F32 R52, -RZ, R50.H1_H1 ;  /* 0x30000032ff347230 */ /* 0x000fe20000004100 */
[----:B------:R-:W-:Y:S01]  /*ab10*/  F2FP.F16.E4M3.UNPACK_B R50, R20 ;  /* 0x00000014ff32723e */ /* 0x000fe200020006ff */
[----:B------:R-:W-:-:S02]  /*ab20*/  HADD2.F32 R39, -RZ, R39.H1_H1 ;  /* 0x30000027ff277230 */ /* 0x000fc40000004100 */
[C---:B------:R-:W-:Y:S01]  /*ab30*/  FMUL.FTZ R20, R43.reuse, R54 ;  /* 0x000000362b147220 */ /* 0x040fe20000410000 */
[----:B------:R-:W-:Y:S01]  /*ab40*/  FFMA.FTZ R48, R48, R55, R58 ;  /* 0x0000003730307223 */ /* 0x000fe2000001003a */
[-C--:B------:R-:W-:Y:S01]  /*ab50*/  FMUL.FTZ R53, R43, R52.reuse ;  /* 0x000000342b357220 */ /* 0x080fe20000410000 */
[--C-:B------:R-:W-:Y:S02]  /*ab60*/  HADD2.F32 R43, -RZ, R51.reuse.H0_H0 ;  /* 0x20000033ff2b7230 */ /* 0x100fe40000004100 */
[C---:B------:R-:W-:Y:S01]  /*ab70*/  FFMA.FTZ R56, R39.reuse, R52, -R20 ;  /* 0x0000003427387223 */ /* 0x040fe20000010814 */
[----:B------:R-:W-:Y:S02]  /*ab80*/  HADD2.F32 R38, -RZ, R28.H0_H0 ;  /* 0x2000001cff267230 */ /* 0x000fe40000004100 */
[----:B------:R-:W-:Y:S01]  /*ab90*/  FFMA.FTZ R58, R39, R54, R53 ;  /* 0x00000036273a7223 */ /* 0x000fe20000010035 */
[----:B------:R-:W-:Y:S01]  /*aba0*/  HADD2.F32 R39, -RZ, R50.H0_H0 ;  /* 0x20000032ff277230 */ /* 0x000fe20000004100 */
[----:B------:R-:W-:Y:S01]  /*abb0*/  F2FP.F16.E4M3.UNPACK_B R52, R4.H1 ;  /* 0x00000004ff34723e */ /* 0x000fe200030006ff */
[----:B------:R-:W-:-:S02]  /*abc0*/  HADD2.F32 R51, -RZ, R51.H1_H1 ;  /* 0x30000033ff337230 */ /* 0x000fc40000004100 */
[C---:B------:R-:W-:Y:S01]  /*abd0*/  FMUL.FTZ R53, R38.reuse, R43 ;  /* 0x0000002b26357220 */ /* 0x040fe20000410000 */
[----:B------:R-:W-:Y:S02]  /*abe0*/  HADD2.F32 R28, -RZ, R28.H1_H1 ;  /* 0x3000001cff1c7230 */ /* 0x000fe40000004100 */
[----:B------:R-:W-:Y:S01]  /*abf0*/  FMUL.FTZ R55, R38, R39 ;  /* 0x0000002726377220 */ /* 0x000fe20000410000 */
[----:B------:R-:W-:Y:S01]  /*ac00*/  HADD2.F32 R50, -RZ, R50.H1_H1 ;  /* 0x30000032ff327230 */ /* 0x000fe20000004100 */
[----:B------:R-:W-:Y:S01]  /*ac10*/  F2FP.F16.E4M3.UNPACK_B R38, R12.H1 ;  /* 0x0000000cff26723e */ /* 0x000fe200030006ff */
[--C-:B------:R-:W-:Y:S02]  /*ac20*/  HADD2.F32 R20, -RZ, R15.reuse.H0_H0 ;  /* 0x2000000fff147230 */ /* 0x100fe40000004100 */
[C---:B------:R-:W-:Y:S01]  /*ac30*/  FMUL.FTZ R54, R28.reuse, R51 ;  /* 0x000000331c367220 */ /* 0x040fe20000410000 */
[----:B------:R-:W-:Y:S02]  /*ac40*/  HADD2.F32 R15, -RZ, R15.H1_H1 ;  /* 0x3000000fff0f7230 */ /* 0x000fe40000004100 */
[----:B------:R-:W-:Y:S01]  /*ac50*/  FMUL.FTZ R28, R28, R50 ;  /* 0x000000321c1c7220 */ /* 0x000fe20000410000 */
[----:B------:R-:W-:Y:S01]  /*ac60*/  F2FP.F16.E4M3.UNPACK_B R12, R12 ;  /* 0x0000000cff0c723e */ /* 0x000fe200020006ff */
[C---:B------:R-:W-:Y:S01]  /*ac70*/  FFMA.FTZ R53, R20.reuse, R39, -R53 ;  /* 0x0000002714357223 */ /* 0x040fe20000010835 */
[----:B------:R-:W-:Y:S01]  /*ac80*/  FFMA.FTZ R55, R20, R43, R55 ;  /* 0x0000002b14377223 */ /* 0x000fe20000010037 */
[----:B------:R-:W-:-:S02]  /*ac90*/  HADD2.F32 R43, -RZ, R52.H0_H0 ;  /* 0x20000034ff2b7230 */ /* 0x000fc40000004100 */
[C---:B------:R-:W-:Y:S01]  /*aca0*/  FFMA.FTZ R54, R15.reuse, R50, -R54 ;  /* 0x000000320f367223 */ /* 0x040fe20000010836 */
[----:B------:R-:W-:Y:S02]  /*acb0*/  HADD2.F32 R20, -RZ, R34.H0_H0 ;  /* 0x20000022ff147230 */ /* 0x000fe40000004100 */
[----:B------:R-:W-:Y:S01]  /*acc0*/  FFMA.FTZ R50, R15, R51, R28 ;  /* 0x000000330f327223 */ /* 0x000fe2000001001c */
[--C-:B------:R-:W-:Y:S01]  /*acd0*/  HADD2.F32 R28, -RZ, R38.reuse.H0_H0 ;  /* 0x20000026ff1c7230 */ /* 0x100fe20000004100 */
[----:B------:R-:W-:Y:S01]  /*ace0*/  F2FP.F16.E4M3.UNPACK_B R4, R4 ;  /* 0x00000004ff04723e */ /* 0x000fe200020006ff */
[----:B------:R-:W-:Y:S02]  /*acf0*/  HADD2.F32 R39, -RZ, R38.H1_H1 ;  /* 0x30000026ff277230 */ /* 0x000fe40000004100 */
[C---:B------:R-:W-:Y:S01]  /*ad00*/  FMUL.FTZ R38, R20.reuse, R43 ;  /* 0x0000002b14267220 */ /* 0x040fe20000410000 */
[----:B------:R-:W-:Y:S02]  /*ad10*/  HADD2.F32 R15, -RZ, R30.H0_H0 ;  /* 0x2000001eff0f7230 */ /* 0x000fe40000004100 */
[----:B------:R-:W-:Y:S01]  /*ad20*/  FMUL.FTZ R20, R20, R28 ;  /* 0x0000001c14147220 */ /* 0x000fe20000410000 */
[----:B------:R-:W-:-:S02]  /*ad30*/  HADD2.F32 R34, -RZ, R34.H1_H1 ;  /* 0x30000022ff227230 */ /* 0x000fc40000004100 */
[----:B------:R-:W-:Y:S02]  /*ad40*/  HADD2.F32 R51, -RZ, R52.H1_H1 ;  /* 0x30000034ff337230 */ /* 0x000fe40000004100 */
[C---:B------:R-:W-:Y:S01]  /*ad50*/  FFMA.FTZ R38, R15.reuse, R28, -R38 ;  /* 0x0000001c0f267223 */ /* 0x040fe20000010826 */
[----:B------:R-:W-:Y:S02]  /*ad60*/  HADD2.F32 R30, -RZ, R30.H1_H1 ;  /* 0x3000001eff1e7230 */ /* 0x000fe40000004100 */
[C---:B------:R-:W-:Y:S01]  /*ad70*/  FMUL.FTZ R28, R34.reuse, R39 ;  /* 0x00000027221c7220 */ /* 0x040fe20000410000 */
[----:B------:R-:W-:Y:S01]  /*ad80*/  FMUL.FTZ R57, R34, R51 ;  /* 0x0000003322397220 */ /* 0x000fe20000410000 */
[----:B------:R-:W-:Y:S01]  /*ad90*/  FFMA.FTZ R34, R15, R43, R20 ;  /* 0x0000002b0f227223 */ /* 0x000fe20000010014 */
[--C-:B------:R-:W-:Y:S02]  /*ada0*/  HADD2.F32 R15, -RZ, R12.reuse.H0_H0 ;  /* 0x2000000cff0f7230 */ /* 0x100fe40000004100 */
[----:B------:R-:W-:Y:S01]  /*adb0*/  FFMA.FTZ R51, R30, R51, R28 ;  /* 0x000000331e337223 */ /* 0x000fe2000001001c */
[----:B------:R-:W-:-:S02]  /*adc0*/  HADD2.F32 R20, -RZ, R12.H1_H1 ;  /* 0x3000000cff147230 */ /* 0x000fc40000004100 */
[----:B------:R-:W-:Y:S01]  /*add0*/  FFMA.FTZ R57, R30, R39, -R57 ;  /* 0x000000271e397223 */ /* 0x000fe20000010839 */
[--C-:B------:R-:W-:Y:S02]  /*ade0*/  HADD2.F32 R12, -RZ, R7.reuse.H0_H0 ;  /* 0x20000007ff0c7230 */ /* 0x100fe40000004100 */
[--C-:B------:R-:W-:Y:S01]  /*adf0*/  HADD2.F32 R28, -RZ, R4.reuse.H1_H1 ;  /* 0x30000004ff1c7230 */ /* 0x100fe20000004100 */
[----:B------:R-:W-:Y:S01]  /*ae00*/  F2FP.SATFINITE.E4M3.F32.PACK_AB_MERGE_C R34, R51, R34, RZ ;  /* 0x000000223322723e */ /* 0x000fe200048070ff */
[----:B------:R-:W-:Y:S01]  /*ae10*/  HADD2.F32 R7, -RZ, R7.H1_H1 ;  /* 0x30000007ff077230 */ /* 0x000fe20000004100 */
[----:B------:R-:W-:Y:S01]  /*ae20*/  F2FP.SATFINITE.E4M3.F32.PACK_AB_MERGE_C R38, R57, R38, RZ ;  /* 0x000000263926723e */ /* 0x000fe200048070ff */
[----:B------:R-:W-:Y:S02]  /*ae30*/  HADD2.F32 R39, -RZ, R4.H0_H0 ;  /* 0x20000004ff277230 */ /* 0x000fe40000004100 */
[--C-:B------:R-:W-:Y:S02]  /*ae40*/  HADD2.F32 R4, -RZ, R5.reuse.H0_H0 ;  /* 0x20000005ff047230 */ /* 0x100fe40000004100 */
[----:B------:R-:W-:Y:S01]  /*ae50*/  FMUL.FTZ R30, R7, R28 ;  /* 0x0000001c071e7220 */ /* 0x000fe20000410000 */
[----:B------:R-:W-:-:S02]  /*ae60*/  HADD2.F32 R5, -RZ, R5.H1_H1 ;  /* 0x30000005ff057230 */ /* 0x000fc40000004100 */
[C---:B------:R-:W-:Y:S01]  /*ae70*/  FMUL.FTZ R43, R12.reuse, R39 ;  /* 0x000000270c2b7220 */ /* 0x040fe20000410000 */
[-C--:B------:R-:W-:Y:S01]  /*ae80*/  FMUL.FTZ R7, R7, R20.reuse ;  /* 0x0000001407077220 */ /* 0x080fe20000410000 */
[-C--:B------:R-:W-:Y:S01]  /*ae90*/  FMUL.FTZ R12, R12, R15.reuse ;  /* 0x0000000f0c0c7220 */ /* 0x080fe20000410000 */
[C---:B------:R-:W-:Y:S02]  /*aea0*/  FFMA.FTZ R30, R5.reuse, R20, -R30 ;  /* 0x00000014051e7223 */ /* 0x040fe4000001081e */
[----:B------:R-:W-:Y:S01]  /*aeb0*/  FFMA.FTZ R28, R5, R28, R7 ;  /* 0x0000001c051c7223 */ /* 0x000fe20000010007 */
[C---:B------:R-:W-:Y:S01]  /*aec0*/  FFMA.FTZ R43, R4.reuse, R15, -R43 ;  /* 0x0000000f042b7223 */ /* 0x040fe2000001082b */
[----:B------:R-:W-:Y:S01]  /*aed0*/  FFMA.FTZ R39, R4, R39, R12 ;  /* 0x0000002704277223 */ /* 0x000fe2000001000c */
[----:B------:R-:W-:Y:S02]  /*aee0*/  F2FP.SATFINITE.E4M3.F32.PACK_AB_MERGE_C R5, R32, R29, RZ ;  /* 0x0000001d2005723e */ /* 0x000fe400048070ff */
[----:B------:R-:W-:-:S02]  /*aef0*/  F2FP.SATFINITE.E4M3.F32.PACK_AB_MERGE_C R7, R46, R41, RZ ;  /* 0x000000292e07723e */ /* 0x000fc400048070ff */
[----:B------:R-:W-:Y:S02]  /*af00*/  F2FP.SATFINITE.E4M3.F32.PACK_AB_MERGE_C R4, R56, R47, RZ ;  /* 0x0000002f3804723e */ /* 0x000fe400048070ff */
[----:B------:R-:W-:Y:S02]  /*af10*/  F2FP.SATFINITE.E4M3.F32.PACK_AB_MERGE_C R15, R48, R45, RZ ;  /* 0x0000002d300f723e */ /* 0x000fe400048070ff */
[----:B------:R-:W-:Y:S02]  /*af20*/  F2FP.SATFINITE.E4M3.F32.PACK_AB_MERGE_C R12, R58, R49, RZ ;  /* 0x000000313a0c723e */ /* 0x000fe400048070ff */
[----:B------:R-:W-:Y:S02]  /*af30*/  F2FP.SATFINITE.E4M3.F32.PACK_AB_MERGE_C R5, R21, R6, R5 ;  /* 0x000000061505723e */ /* 0x000fe40004807005 */
[----:B------:R-:W-:Y:S02]  /*af40*/  F2FP.SATFINITE.E4M3.F32.PACK_AB_MERGE_C R7, R44, R35, R7 ;  /* 0x000000232c07723e */ /* 0x000fe40004807007 */
[----:B------:R-:W-:-:S02]  /*af50*/  F2FP.SATFINITE.E4M3.F32.PACK_AB_MERGE_C R4, R54, R53, R4 ;  /* 0x000000353604723e */ /* 0x000fc40004807004 */
[----:B------:R-:W-:Y:S02]  /*af60*/  F2FP.SATFINITE.E4M3.F32.PACK_AB_MERGE_C R6, R30, R43, R38 ;  /* 0x0000002b1e06723e */ /* 0x000fe40004807026 */
[----:B------:R-:W-:Y:S02]  /*af70*/  F2FP.SATFINITE.E4M3.F32.PACK_AB_MERGE_C R15, R42, R33, R15 ;  /* 0x000000212a0f723e */ /* 0x000fe4000480700f */
[----:B------:R-:W-:Y:S01]  /*af80*/  F2FP.SATFINITE.E4M3.F32.PACK_AB_MERGE_C R12, R50, R55, R12 ;  /* 0x00000037320c723e */ /* 0x000fe2000480700c */
[----:B------:R0:W-:Y:S01]  /*af90*/  STS.128 [R37+0xf000], R4 ;  /* 0x00f0000425007388 */ /* 0x0001e20000000c00 */
[----:B------:R-:W-:-:S05]  /*afa0*/  F2FP.SATFINITE.E4M3.F32.PACK_AB_MERGE_C R14, R28, R39, R34 ;  /* 0x000000271c0e723e */ /* 0x000fca0004807022 */
[----:B------:R0:W-:Y:S02]  /*afb0*/  STS.128 [R0+0xf000], R12 ;  /* 0x00f0000c00007388 */ /* 0x0001e40000000c00 */
.L_x_1377:
[----:B------:R-:W-:Y:S05]  /*afc0*/  BSYNC B1 ;  /* 0x0000000000017941 */ /* 0x000fea0003800000 */
.L_x_1376:
[----:B------:R-:W-:Y:S05]  /*afd0*/  @P1 BRA `(.L_x_1366) ;  /* 0x0000000c00f81947 */ /* 0x000fea0003800000 */
[----:B----4-:R-:W2:Y:S04]  /*afe0*/  LDL R21, [R1+0x28] ;  /* 0x0000280001157983 */ /* 0x010ea80000100800 */
[----:B------:R-:W4:Y:S01]  /*aff0*/  LDL R49, [R1+0x74] ;  /* 0x0000740001317983 */ /* 0x000f220000100800 */
[----:B0----5:R-:W-:Y:S02]  /*b000*/  SHF.R.U32.HI R0, RZ, 0x8, R24 ;  /* 0x00000008ff007819 */ /* 0x021fe40000011618 */
[----:B------:R-:W-:Y:S02]  /*b010*/  LOP3.LUT R5, R24, 0xff, RZ, 0xc0, !PT ;  /* 0x000000ff18057812 */ /* 0x000fe400078ec0ff */
[----:B------:R-:W-:Y:S02]  /*b020*/  LOP3.LUT R0, R0, 0xff, RZ, 0xc0, !PT ;  /* 0x000000ff00007812 */ /* 0x000fe400078ec0ff */
[----:B------:R-:W-:-:S02]  /*b030*/  SHF.R.U32.HI R14, RZ, 0x8, R25 ;  /* 0x00000008ff0e7819 */ /* 0x000fc40000011619 */
[----:B---3--:R-:W-:Y:S02]  /*b040*/  PRMT R20, R0, 0x7604, R5 ;  /* 0x0000760400147816 */ /* 0x008fe40000000005 */
[----:B------:R-:W-:Y:S02]  /*b050*/  LOP3.LUT R7, R25, 0xff, RZ, 0xc0, !PT ;  /* 0x000000ff19077812 */ /* 0x000fe400078ec0ff */
[----:B------:R-:W-:Y:S02]  /*b060*/  SHF.R.U32.HI R6, RZ, 0x8, R27 ;  /* 0x00000008ff067819 */ /* 0x000fe4000001161b */
[----:B------:R-:W-:Y:S02]  /*b070*/  LOP3.LUT R0, R14, 0xff, RZ, 0xc0, !PT ;  /* 0x000000ff0e007812 */ /* 0x000fe400078ec0ff */
[----:B------:R-:W-:Y:S02]  /*b080*/  LOP3.LUT R13, R27, 0xff, RZ, 0xc0, !PT ;  /* 0x000000ff1b0d7812 */ /* 0x000fe400078ec0ff */
[----:B------:R-:W-:-:S02]  /*b090*/  LOP3.LUT R6, R6, 0xff, RZ, 0xc0, !PT ;  /* 0x000000ff06067812 */ /* 0x000fc400078ec0ff */
[----:B------:R-:W-:Y:S02]  /*b0a0*/  PRMT R28, R0, 0x7604, R7 ;  /* 0x00007604001c7816 */ /* 0x000fe40000000007 */
        /* <DEDUP_REMOVED lines=26> */
[----:B------:R-:W-:Y:S01]  /*b250*/  PRMT R37, R14, 0x7604, R21 ;  /* 0x000076040e257816 */ /* 0x000fe20000000015 */
        /* <DEDUP_REMOVED lines=8> */
[----:B-1----:R-:W-:-:S02]  /*b2e0*/  PRMT R39, R3, 0x7604, R34 ;  /* 0x0000760403277816 */ /* 0x002fc40000000022 */
[----:B------:R-:W-:Y:S01]  /*b2f0*/  SHF.R.U32.HI R3, RZ, 0x10, R24 ;  /* 0x00000010ff037819 */ /* 0x000fe20000011618 */
[----:B------:R-:W0:Y:S01]  /*b300*/  LDS.128 R12, [R0+0xf000] ;  /* 0x00f00000000c7984 */ /* 0x000e220000000c00 */
[----:B------:R-:W-:Y:S02]  /*b310*/  LOP3.LUT R21, R21, 0xff, RZ, 0xc0, !PT ;  /* 0x000000ff15157812 */ /* 0x000fe400078ec0ff */
[----:B------:R-:W-:Y:S02]  /*b320*/  LOP3.LUT R3, R3, 0xff, RZ, 0xc0, !PT ;  /* 0x000000ff03037812 */ /* 0x000fe400078ec0ff */
[----:B------:R-:W-:Y:S02]  /*b330*/  SHF.R.U32.HI R29, RZ, 0x10, R26 ;  /* 0x00000010ff1d7819 */ /* 0x000fe4000001161a */
[----:B------:R-:W-:Y:S02]  /*b340*/  PRMT R3, R3, 0x7054, R20 ;  /* 0x0000705403037816 */ /* 0x000fe40000000014 */
[----:B------:R-:W-:-:S02]  /*b350*/  PRMT R21, R21, 0x7054, R28 ;  /* 0x0000705415157816 */ /* 0x000fc4000000001c */
[----:B------:R-:W-:Y:S02]  /*b360*/  SHF.R.U32.HI R20, RZ, 0x10, R8 ;  /* 0x00000010ff147819 */ /* 0x000fe40000011608 */
[----:B------:R-:W-:Y:S02]  /*b370*/  SHF.R.U32.HI R28, RZ, 0x10, R9 ;  /* 0x00000010ff1c7819 */ /* 0x000fe40000011609 */
[----:B------:R-:W-:Y:S02]  /*b380*/  LOP3.LUT R29, R29, 0xff, RZ, 0xc0, !PT ;  /* 0x000000ff1d1d7812 */ /* 0x000fe400078ec0ff */
[----:B------:R-:W-:Y:S02]  /*b390*/  LOP3.LUT R20, R20, 0xff, RZ, 0xc0, !PT ;  /* 0x000000ff14147812 */ /* 0x000fe400078ec0ff */
[----:B------:R-:W-:Y:S02]  /*b3a0*/  LOP3.LUT R28, R28, 0xff, RZ, 0xc0, !PT ;  /* 0x000000ff1c1c7812 */ /* 0x000fe400078ec0ff */
[----:B------:R-:W-:-:S02]  /*b3b0*/  PRMT R29, R29, 0x7054, R30 ;  /* 0x000070541d1d7816 */ /* 0x000fc4000000001e */
[----:B------:R-:W-:Y:S02]  /*b3c0*/  SHF.R.U32.HI R30, RZ, 0x10, R10 ;  /* 0x00000010ff1e7819 */ /* 0x000fe4000001160a */
[----:B------:R-:W-:Y:S02]  /*b3d0*/  PRMT R33, R20, 0x7054, R33 ;  /* 0x0000705414217816 */ /* 0x000fe40000000021 */
[----:B------:R-:W-:Y:S02]  /*b3e0*/  PRMT R35, R28, 0x7054, R35 ;  /* 0x000070541c237816 */ /* 0x000fe40000000023 */
[----:B------:R-:W-:Y:S02]  /*b3f0*/  LOP3.LUT R28, R21, 0xff000000, R25, 0xf8, !PT ;  /* 0xff000000151c7812 */ /* 0x000fe400078ef819 */
[----:B------:R-:W-:Y:S02]  /*b400*/  LOP3.LUT R30, R30, 0xff, RZ, 0xc0, !PT ;  /* 0x000000ff1e1e7812 */ /* 0x000fe400078ec0ff */
[----:B------:R-:W-:-:S02]  /*b410*/  LOP3.LUT R21, R33, 0xff000000, R8, 0xf8, !PT ;  /* 0xff00000021157812 */ /* 0x000fc400078ef808 */
[----:B------:R-:W-:Y:S02]  /*b420*/  LOP3.LUT R33, R35, 0xff000000, R9, 0xf8, !PT ;  /* 0xff00000023217812 */ /* 0x000fe400078ef809 */
[----:B------:R-:W-:Y:S02]  /*b430*/  PRMT R37, R30, 0x7054, R37 ;  /* 0x000070541e257816 */ /* 0x000fe40000000025 */
[----:B------:R-:W-:Y:S02]  /*b440*/  F2FP.F16.E4M3.UNPACK_B R40, R33 ;  /* 0x00000021ff28723e */ /* 0x000fe400020006ff */
[----:B0-----:R-:W-:Y:S02]  /*b450*/  F2FP.F16.E4M3.UNPACK_B R25, R13 ;  /* 0x0000000dff19723e */ /* 0x001fe400020006ff */
[----:B------:R-:W-:Y:S01]  /*b460*/  PRMT R41, R32, 0x7054, R39 ;  /* 0x0000705420297816 */ /* 0x000fe20000000027 */
[--C-:B------:R-:W-:Y:S01]  /*b470*/  HADD2.F32 R42, -RZ, R40.reuse.H0_H0 ;  /* 0x20000028ff2a7230 */ /* 0x100fe20000004100 */
[----:B------:R-:W-:Y:S01]  /*b480*/  LOP3.LUT R20, R3, 0xff000000, R24, 0xf8, !PT ;  /* 0xff00000003147812 */ /* 0x000fe200078ef818 */
[----:B------:R-:W-:Y:S01]  /*b490*/  HADD2.F32 R40, -RZ, R40.H1_H1 ;  /* 0x30000028ff287230 */ /* 0x000fe20000004100 */
[----:B------:R-:W-:-:S02]  /*b4a0*/  LOP3.LUT R8, R37, 0xff000000, R10, 0xf8, !PT ;  /* 0xff00000025087812 */ /* 0x000fc400078ef80a */
[----:B------:R-:W-:Y:S02]  /*b4b0*/  F2FP.F16.E4M3.UNPACK_B R32, R28 ;  /* 0x0000001cff20723e */ /* 0x000fe400020006ff */
        /* <DEDUP_REMOVED lines=42> */
[----:B------:R-:W-:Y:S01]  /*b760*/  HADD2.F32 R28, -RZ, R24.H1_H1 ;  /* 0x30000018ff1c7230 */ /* 0x000fe20000004100 */
[----:B------:R-:W-:Y:S01]  /*b770*/  F2FP.F16.E4M3.UNPACK_B R29, R4.H1 ;  /* 0x00000004ff1d723e */ /* 0x000fe200030006ff */
[----:B------:R-:W-:-:S02]  /*b780*/  HADD2.F32 R42, -RZ, R40.H0_H0 ;  /* 0x20000028ff2a7230 */ /* 0x000fc40000004100 */
[C---:B------:R-:W-:Y:S01]  /*b790*/  FMUL.FTZ R45, R26.reuse, R41 ;  /* 0x000000291a2d7220 */ /* 0x040fe20000410000 */
[--C-:B------:R-:W-:Y:S02]  /*b7a0*/  HADD2.F32 R24, -RZ, R31.reuse.H0_H0 ;  /* 0x2000001fff187230 */ /* 0x100fe40000004100 */
[-C--:B------:R-:W-:Y:S01]  /*b7b0*/  FMUL.FTZ R26, R26, R33.reuse ;  /* 0x000000211a1a7220 */ /* 0x080fe20000410000 */
[----:B------:R-:W-:Y:S01]  /*b7c0*/  HADD2.F32 R38, -RZ, R32.H0_H0 ;  /* 0x20000020ff267230 */ /* 0x000fe20000004100 */
[----:B------:R-:W-:Y:S01]  /*b7d0*/  F2FP.F16.E4M3.UNPACK_B R11, R4 ;  /* 0x00000004ff0b723e */ /* 0x000fe200020006ff */
[----:B------:R-:W-:Y:S02]  /*b7e0*/  HADD2.F32 R25, -RZ, R30.H0_H0 ;  /* 0x2000001eff197230 */ /* 0x000fe40000004100 */
[C---:B------:R-:W-:Y:S01]  /*b7f0*/  FMUL.FTZ R44, R24.reuse, R42 ;  /* 0x0000002a182c7220 */ /* 0x040fe20000410000 */
[----:B------:R-:W-:Y:S02]  /*b800*/  HADD2.F32 R31, -RZ, R31.H1_H1 ;  /* 0x3000001fff1f7230 */ /* 0x000fe40000004100 */
[-C--:B------:R-:W-:Y:S01]  /*b810*/  FMUL.FTZ R47, R24, R38.reuse ;  /* 0x00000026182f7220 */ /* 0x080fe20000410000 */
[C---:B------:R-:W-:Y:S01]  /*b820*/  FFMA.FTZ R24, R28.reuse, R33, -R45 ;  /* 0x000000211c187223 */ /* 0x040fe2000001082d */
[----:B------:R-:W-:Y:S01]  /*b830*/  FFMA.FTZ R28, R28, R41, R26 ;  /* 0x000000291c1c7223 */ /* 0x000fe2000001001a */
[C---:B------:R-:W-:Y:S01]  /*b840*/  FFMA.FTZ R26, R25.reuse, R38, -R44 ;  /* 0x00000026191a7223 */ /* 0x040fe2000001082c */
[----:B------:R-:W-:Y:S01]  /*b850*/  FFMA.FTZ R25, R25, R42, R47 ;  /* 0x0000002a19197223 */ /* 0x000fe2000001002f */
[----:B------:R-:W-:Y:S01]  /*b860*/  F2FP.F16.E4M3.UNPACK_B R42, R43.H1 ;  /* 0x0000002bff2a723e */ /* 0x000fe200030006ff */
[----:B------:R-:W-:Y:S01]  /*b870*/  HADD2.F32 R38, -RZ, R32.H1_H1 ;  /* 0x30000020ff267230 */ /* 0x000fe20000004100 */
[-C--:B------:R-:W-:Y:S01]  /*b880*/  F2FP.F16.E4M3.UNPACK_B R4, R6.reuse ;  /* 0x00000006ff04723e */ /* 0x080fe200020006ff */
        /* <DEDUP_REMOVED lines=8> */
[----:B------:R-:W-:Y:S02]  /*b910*/  HADD2.F32 R33, -RZ, R35.H0_H0 ;  /* 0x20000023ff217230 */ /* 0x000fe40000004100 */
[CC--:B------:R-:W-:Y:S01]  /*b920*/  FMUL.FTZ R46, R32.reuse, R43.reuse ;  /* 0x0000002b202e7220 */ /* 0x0c0fe20000410000 */
[----:B------:R-:W-:Y:S02]  /*b930*/  HADD2.F32 R30, -RZ, R30.H1_H1 ;  /* 0x3000001eff1e7230 */ /* 0x000fe40000004100 */
[----:B------:R-:W-:Y:S01]  /*b940*/  FMUL.FTZ R48, R32, R40 ;  /* 0x0000002820307220 */ /* 0x000fe20000410000 */
[----:B------:R-:W-:Y:S01]  /*b950*/  F2FP.F16.E4M3.UNPACK_B R14, R14.H1 ;  /* 0x0000000eff0e723e */ /* 0x000fe200030006ff */
[C---:B------:R-:W-:Y:S01]  /*b960*/  FFMA.FTZ R32, R33.reuse, R40, -R46 ;  /* 0x0000002821207223 */ /* 0x040fe2000001082e */
[----:B------:R-:W-:Y:S01]  /*b970*/  F2FP.F16.E4M3.UNPACK_B R40, R20.H1 ;  /* 0x00000014ff28723e */ /* 0x000fe200030006ff */
[----:B------:R-:W-:Y:S01]  /*b980*/  FFMA.FTZ R33, R33, R43, R48 ;  /* 0x0000002b21217223 */ /* 0x000fe20000010030 */
[----:B------:R-:W-:Y:S01]  /*b990*/  F2FP.F16.E4M3.UNPACK_B R43, R21.H1 ;  /* 0x00000015ff2b723e */ /* 0x000fe200030006ff */
[C---:B------:R-:W-:Y:S01]  /*b9a0*/  FFMA.FTZ R31, R30.reuse, R38, -R45 ;  /* 0x000000261e1f7223 */ /* 0x040fe2000001082d */
[----:B------:R-:W-:Y:S01]  /*b9b0*/  FFMA.FTZ R30, R30, R41, R44 ;  /* 0x000000291e1e7223 */ /* 0x000fe2000001002c */
[----:B------:R-:W-:Y:S01]  /*b9c0*/  HADD2.F32 R41, -RZ, R39.H1_H1 ;  /* 0x30000027ff297230 */ /* 0x000fe20000004100 */
[----:B------:R-:W-:Y:S01]  /*b9d0*/  F2FP.SATFINITE.E4M3.F32.PACK_AB_MERGE_C R13, R24, R13, RZ ;  /* 0x0000000d180d723e */ /* 0x000fe200048070ff */
[----:B------:R-:W-:Y:S01]  /*b9e0*/  HADD2.F32 R45, -RZ, R42.H1_H1 ;  /* 0x3000002aff2d7230 */ /* 0x000fe20000004100 */
[----:B------:R-:W-:Y:S01]  /*b9f0*/  F2FP.SATFINITE.E4M3.F32.PACK_AB_MERGE_C R15, R28, R15, RZ ;  /* 0x0000000f1c0f723e */ /* 0x000fe200048070ff */
[----:B------:R-:W-:Y:S01]  /*ba00*/  HADD2.F32 R38, -RZ, R35.H1_H1 ;  /* 0x30000023ff267230 */ /* 0x000fe20000004100 */
[----:B------:R-:W-:Y:S01]  /*ba10*/  F2FP.SATFINITE.E4M3.F32.PACK_AB_MERGE_C R5, R12, R5, R13 ;  /* 0x000000050c05723e */ /* 0x000fe2000480700d */
[----:B------:R-:W-:Y:S01]  /*ba20*/  HADD2.F32 R39, -RZ, R37.H1_H1 ;  /* 0x30000025ff277230 */ /* 0x000fe20000004100 */
[----:B------:R-:W-:Y:S01]  /*ba30*/  F2FP.SATFINITE.E4M3.F32.PACK_AB_MERGE_C R9, R10, R9, R15 ;  /* 0x000000090a09723e */ /* 0x000fe2000480700f */
[----:B------:R-:W-:-:S02]  /*ba40*/  HADD2.F32 R44, -RZ, R43.H0_H0 ;  /* 0x2000002bff2c7230 */ /* 0x000fc40000004100 */
[----:B------:R-:W-:Y:S02]  /*ba50*/  HADD2.F32 R35, -RZ, R34.H0_H0 ;  /* 0x20000022ff237230 */ /* 0x000fe40000004100 */
[C---:B------:R-:W-:Y:S01]  /*ba60*/  FMUL.FTZ R47, R39.reuse, R45 ;  /* 0x0000002d272f7220 */ /* 0x040fe20000410000 */
[----:B------:R-:W-:Y:S02]  /*ba70*/  HADD2.F32 R42, -RZ, R40.H0_H0 ;  /* 0x20000028ff2a7230 */ /* 0x000fe40000004100 */
[----:B------:R-:W-:Y:S01]  /*ba80*/  FMUL.FTZ R48, R39, R41 ;  /* 0x0000002927307220 */ /* 0x000fe20000410000 */
        /* <DEDUP_REMOVED lines=8> */
[C---:B------:R-:W-:Y:S01]  /*bb10*/  FFMA.FTZ R35, R38.reuse, R41, -R47 ;  /* 0x0000002926237223 */ /* 0x040fe2000001082f */
[----:B------:R-:W-:Y:S01]  /*bb20*/  FFMA.FTZ R52, R38, R45, R48 ;  /* 0x0000002d26347223 */ /* 0x000fe20000010030 */
[----:B------:R-:W-:Y:S01]  /*bb30*/  F2FP.F16.E4M3.UNPACK_B R37, R20 ;  /* 0x00000014ff25723e */ /* 0x000fe200020006ff */
[----:B------:R-:W-:Y:S01]  /*bb40*/  HADD2.F32 R29, -RZ, R29.H1_H1 ;  /* 0x3000001dff1d7230 */ /* 0x000fe20000004100 */
[----:B------:R-:W-:Y:S01]  /*bb50*/  F2FP.F16.E4M3.UNPACK_B R38, R21 ;  /* 0x00000015ff26723e */ /* 0x000fe200020006ff */
[C---:B------:R-:W-:Y:S01]  /*bb60*/  FMUL.FTZ R20, R34.reuse, R43 ;  /* 0x0000002b22147220 */ /* 0x040fe20000410000 */
[----:B------:R-:W-:Y:S01]  /*bb70*/  FMUL.FTZ R34, R34, R40 ;  /* 0x0000002822227220 */ /* 0x000fe20000410000 */
[----:B------:R-:W-:-:S02]  /*bb80*/  HADD2.F32 R21, -RZ, R27.H0_H0 ;  /* 0x2000001bff157230 */ /* 0x000fc40000004100 */
[--C-:B------:R-:W-:Y:S02]  /*bb90*/  HADD2.F32 R39, -RZ, R38.reuse.H0_H0 ;  /* 0x20000026ff277230 */ /* 0x100fe40000004100 */
        /* <DEDUP_REMOVED lines=66> */
.L_x_1366:
[----:B------:R-:W-:Y:S05]  /*bfc0*/  BSYNC B0 ;  /* 0x0000000000007941 */ /* 0x000fea0003800000 */
.L_x_1359:
        /* <DEDUP_REMOVED lines=8> */
.L_x_1356:
[----:B0-2---:R-:W-:-:S05]  /*c050*/  IMAD.U32 R0, RZ, RZ, UR38 ;  /* 0x00000026ff007e24 */ /* 0x005fca000f8e00ff */
[----:B------:R-:W-:-:S13]  /*c060*/  ISETP.NE.AND P0, PT, R0, 0x3, PT ;  /* 0x000000030000780c */ /* 0x000fda0003f05270 */
[----:B------:R-:W-:Y:S05]  /*c070*/  @!P0 BRA `(.L_x_1378) ;  /* 0x0000000000048947 */ /* 0x000fea0003800000 */
[----:B------:R-:W-:Y:S01]  /*c080*/  BPT.TRAP 0x1 ;  /* 0x000000040000795c */ /* 0x000fe20000300000 */
.L_x_1378:
[----:B-1----:R-:W-:Y:S01]  /*c090*/  IMAD R3, R19, 0x8, R18 ;  /* 0x0000000813037824 */ /* 0x002fe200078e0212 */
[----:B---3-5:R-:W-:-:S04]  /*c0a0*/  SHF.L.U32 R4, R156, 0x1f, RZ ;  /* 0x0000001f9c047819 */ /* 0x028fc800000006ff */
[----:B------:R0:W1:Y:S01]  /*c0b0*/  SYNCS.PHASECHK.TRANS64.TRYWAIT P1, [R3+URZ+0x19c30], R4 ;  /* 0x019c3004030075a7 */ /* 0x000062000802017f */
[----:B------:R-:W-:Y:S05]  /*c0c0*/  @!P0 BRA `(.L_x_1379) ;  /* 0x0000000000048947 */ /* 0x000fea0003800000 */
[----:B------:R-:W-:Y:S01]  /*c0d0*/  BPT.TRAP 0x1 ;  /* 0x000000040000795c */ /* 0x000fe20000300000 */
.L_x_1379:
[----:B------:R-:W-:Y:S01]  /*c0e0*/  VIADD R0, R18, 0x13800 ;  /* 0x0001380012007836 */ /* 0x000fe20000000000 */
[----:B------:R-:W-:Y:S01]  /*c0f0*/  LOP3.LUT R6, R36, 0x10000, RZ, 0xfc, !PT ;  /* 0x0001000024067812 */ /* 0x000fe200078efcff */
[----:B------:R-:W-:-:S03]  /*c100*/  IMAD.MOV.U32 R7, RZ, RZ, -0x3ffffff0 ;  /* 0xc0000010ff077424 */ /* 0x000fc600078e00ff */
[----:B------:R-:W-:-:S04]  /*c110*/  SHF.R.U32.HI R0, RZ, 0x4, R0 ;  /* 0x00000004ff007819 */ /* 0x000fc80000011600 */
[----:B------:R-:W-:-:S04]  /*c120*/  LOP3.LUT R0, R0, 0x3fff, RZ, 0xc0, !PT ;  /* 0x00003fff00007812 */ /* 0x000fc800078ec0ff */
[----:B------:R-:W-:Y:S01]  /*c130*/  LOP3.LUT R153, R0, 0x10000, RZ, 0xfc, !PT ;  /* 0x0001000000997812 */ /* 0x000fe200078efcff */
[----:B-1----:R-:W-:Y:S06]  /*c140*/  @P1 BRA `(.L_x_1380) ;  /* 0x0000000000081947 */ /* 0x002fec0003800000 */
[----:B------:R-:W1:Y:S02]  /*c150*/  SYNCS.PHASECHK.TRANS64.TRYWAIT P1, [R3+URZ+0x19c30], R4 ;  /* 0x019c3004030075a7 */ /* 0x000e64000802017f */
[----:B-1----:R-:W-:Y:S05]  /*c160*/  @!P1 BRA `(.L_x_1381) ;  /* 0x0000018000249947 */ /* 0x002fea0003800000 */
.L_x_1380:
[----:B01----:R-:W-:Y:S01]  /*c170*/  IMAD R4, R19, 0x300, R153 ;  /* 0x0000030013047824 */ /* 0x003fe200078e0299 */
[----:B------:R-:W-:Y:S05]  /*c180*/  WARPSYNC.ALL ;  /* 0x0000000000007948 */ /* 0x000fea0003800000 */
[----:B------:R-:W-:Y:S01]  /*c190*/  IMAD.MOV.U32 R5, RZ, RZ, -0x3ffffff0 ;  /* 0xc0000010ff057424 */ /* 0x000fe200078e00ff */
[C---:B------:R-:W-:Y:S01]  /*c1a0*/  R2UR UR4, R6.reuse ;  /* 0x00000000060472ca */ /* 0x040fe200000e0000 */
[----:B------:R-:W-:Y:S01]  /*c1b0*/  WARPGROUP.ARRIVE ;  /* 0x00000000000079c5 */ /* 0x000fe20000000000 */
[----:B------:R-:W-:Y:S01]  /*c1c0*/  R2UR UR5, R7 ;  /* 0x00000000070572ca */ /* 0x000fe200000e0000 */
[----:B------:R-:W-:Y:S01]  /*c1d0*/  VIADD R10, R6, 0x180 ;  /* 0x00000180060a7836 */ /* 0x000fe20000000000 */
[C---:B------:R-:W-:Y:S01]  /*c1e0*/  R2UR UR6, R4.reuse ;  /* 0x00000000040672ca */ /* 0x040fe200000e0000 */
[----:B------:R-:W-:Y:S01]  /*c1f0*/  VIADD R8, R4, 0x100 ;  /* 0x0000010004087836 */ /* 0x000fe20000000000 */
[----:B------:R-:W-:Y:S01]  /*c200*/  R2UR UR7, R5 ;  /* 0x00000000050772ca */ /* 0x000fe200000e0000 */
[----:B------:R-:W-:-:S02]  /*c210*/  IMAD.MOV.U32 R11, RZ, RZ, -0x3ffffff0 ;  /* 0xc0000010ff0b7424 */ /* 0x000fc400078e00ff */
[----:B------:R-:W-:Y:S02]  /*c220*/  IMAD.MOV.U32 R9, RZ, RZ, -0x3ffffff0 ;  /* 0xc0000010ff097424 */ /* 0x000fe400078e00ff */
[----:B------:R-:W-:Y:S01]  /*c230*/  VIADD R4, R4, 0x200 ;  /* 0x0000020004047836 */ /* 0x000fe20000000000 */
[----:B------:R0:W-:Y:S01]  /*c240*/  STL.64 [R1], R10 ;  /* 0x0000000a01007387 */ /* 0x0001e20000100a00 */
[----:B------:R-:W-:-:S06]  /*c250*/  IMAD.MOV.U32 R5, RZ, RZ, -0x3ffffff0 ;  /* 0xc0000010ff057424 */ /* 0x000fcc00078e00ff */
[----:B------:R-:W-:Y:S01]  /*c260*/  QGMMA.64x128x32.F32.E4M3.E4M3 R24, gdesc[UR4], RZ, !UPT, gsb0 ;  /* 0x01e00000041879f3 */ /* 0x000fe2000c0008ff */
[----:B------:R-:W-:Y:S02]  /*c270*/  R2UR UR4, R10 ;  /* 0x000000000a0472ca */ /* 0x000fe400000e0000 */
[----:B------:R-:W-:Y:S02]  /*c280*/  R2UR UR5, R11 ;  /* 0x000000000b0572ca */ /* 0x000fe400000e0000 */
[----:B------:R-:W-:Y:S01]  /*c290*/  R2UR UR6, R8 ;  /* 0x00000000080672ca */ /* 0x000fe200000e0000 */
[----:B------:R-:W-:Y:S01]  /*c2a0*/  VIADD R8, R6, 0x300 ;  /* 0x0000030006087836 */ /* 0x000fe20000000000 */
[----:B------:R-:W-:Y:S01]  /*c2b0*/  R2UR UR7, R9 ;  /* 0x00000000090772ca */ /* 0x000fe200000e0000 */
[----:B------:R-:W-:Y:S01]  /*c2c0*/  IMAD.MOV.U32 R9, RZ, RZ, -0x3ffffff0 ;  /* 0xc0000010ff097424 */ /* 0x000fe200078e00ff */
[----:B------:R-:W-:Y:S02]  /*c2d0*/  WARPGROUP.DEPBAR.LE gsb0, 0x0 ;  /* 0x00008000000079c5 */ /* 0x000fe40000010000 */
[----:B------:R-:W-:-:S09]  /*c2e0*/  WARPGROUP.ARRIVE ;  /* 0x00000000000079c5 */ /* 0x000fd20000000000 */
        /* <DEDUP_REMOVED lines=9> */
[----:B0-----:R-:W-:Y:S05]  /*c380*/  @!P0 BRA `(.L_x_1382) ;  /* 0x0000000000048947 */ /* 0x001fea0003800000 */
[----:B------:R-:W-:Y:S01]  /*c390*/  BPT.TRAP 0x1 ;  /* 0x000000040000795c */ /* 0x000fe20000300000 */
.L_x_1382:
[----:B------:R-:W2:Y:S01]  /*c3a0*/  LDL R4, [R1+0x48] ;  /* 0x0000480001047983 */ /* 0x000ea20000100800 */
[----:B------:R-:W0:Y:S03]  /*c3b0*/  LDC R94, c[0x0][0x448] ;  /* 0x00011200ff5e7b82 */ /* 0x000e260000000800 */
[----:B------:R-:W2:Y:S04]  /*c3c0*/  LDL R92, [R1+0x2c] ;  /* 0x00002c00015c7983 */ /* 0x000ea80000100800 */
[----:B------:R-:W3:Y:S04]  /*c3d0*/  LDL R91, [R1+0xc] ;  /* 0x00000c00015b7983 */ /* 0x000ee80000100800 */
[----:B------:R-:W5:Y:S04]  /*c3e0*/  LDL R96, [R1+0x10] ;  /* 0x0000100001607983 */ /* 0x000f680000100800 */
[----:B------:R-:W5:Y:S01]  /*c3f0*/  LDL R98, [R1+0x8] ;  /* 0x0000080001627983 */ /* 0x000f620000100800 */
[C---:B------:R-:W-:Y:S01]  /*c400*/  FMUL.FTZ R11, R2.reuse, R24 ;  /* 0x00000018020b7220 */ /* 0x040fe20000410000 */
[C---:B------:R-:W-:Y:S01]  /*c410*/  FMUL.FTZ R15, R2.reuse, R30 ;  /* 0x0000001e020f7220 */ /* 0x040fe20000410000 */
[C---:B------:R-:W-:Y:S01]  /*c420*/  FMUL.FTZ R10, R2.reuse, R27 ;  /* 0x0000001b020a7220 */ /* 0x040fe20000410000 */
[C---:B----4-:R-:W-:Y:S01]  /*c430*/  FMUL.FTZ R14, R2.reuse, R25 ;  /* 0x00000019020e7220 */ /* 0x050fe20000410000 */
[C---:B------:R-:W-:Y:S01]  /*c440*/  FMUL.FTZ R0, R2.reuse, R26 ;  /* 0x0000001a02007220 */ /* 0x040fe20000410000 */
[C---:B------:R-:W-:Y:S01]  /*c450*/  FMUL.FTZ R21, R2.reuse, R28 ;  /* 0x0000001c02157220 */ /* 0x040fe20000410000 */
[----:B------:R-:W-:Y:S01]  /*c460*/  FMUL.FTZ R20, R2, R31 ;  /* 0x0000001f02147220 */ /* 0x000fe20000410000 */
[----:B------:R-:W-:Y:S01]  /*c470*/  VIADD R3, R3, 0x19c40 ;  /* 0x00019c4003037836 */ /* 0x000fe20000000000 */
[----:B0-----:R-:W-:Y:S01]  /*c480*/  ISETP.NE.AND P1, PT, R94, 0x1, PT ;  /* 0x000000015e00780c */ /* 0x001fe20003f25270 */
[----:B------:R-:W-:Y:S01]  /*c490*/  FMUL.FTZ R24, R2, R29 ;  /* 0x0000001d02187220 */ /* 0x000fe20000410000 */
[----:B------:R-:W-:Y:S01]  /*c4a0*/  LOP3.LUT R22, R22, 0xffffffbf, RZ, 0xc0, !PT ;  /* 0xffffffbf16167812 */ /* 0x000fe200078ec0ff */
[----:B------:R-:W-:-:S10]  /*c4b0*/  ULDC UR36, c[0x0][0x9dc] ;  /* 0x0002770000247ab9 */ /* 0x000fd40000000800 */
[----:B------:R-:W0:Y:S08]  /*c4c0*/  @P1 LDC R5, c[0x0][0x44c] ;  /* 0x00011300ff051b82 */ /* 0x000e300000000800 */
[----:B------:R-:W1:Y:S01]  /*c4d0*/  @P1 LDC R13, c[0x0][0x450] ;  /* 0x00011400ff0d1b82 */ /* 0x000e620000000800 */
        /* <DEDUP_REMOVED lines=55> */
[----:B------:R-:W-:Y:S01]  /*c850*/  @P1 LOP3.LUT R22, R22, 0x40, RZ, 0xfc, !PT ;  /* 0x0000004016161812 */ /* 0x000fe200078efcff */
[----:B------:R-:W4:Y:S01]  /*c860*/  MUFU.TANH R11, R11 ;  /* 0x0000000b000b7308 */ /* 0x000f220000002400 */
[----:B------:R-:W-:Y:S01]  /*c870*/  FMUL.FTZ R86, R2, R86 ;  /* 0x0000005602567220 */ /* 0x000fe20000410000 */
[----:B------:R-:W-:-:S06]  /*c880*/  ULOP3.LUT UR36, URZ, UR36, URZ, 0x33, !UPT ;  /* 0x000000243f247292 */ /* 0x000fcc000f8e333f */
        /* <DEDUP_REMOVED lines=20> */
[----:B--2---:R-:W-:-:S04]  /*c9d0*/  IMAD.IADD R80, R4, 0x1, R92 ;  /* 0x0000000104507824 */ /* 0x004fc800078e025c */
[----:B0-----:R-:W-:-:S05]  /*c9e0*/  @P1 IMAD.HI.U32 R4, R80, R5, RZ ;  /* 0x0000000550041227 */ /* 0x001fca00078e00ff */
[----:B-1----:R-:W-:Y:S02]  /*c9f0*/  @P1 SHF.R.U32.HI R80, RZ, R13, R4 ;  /* 0x0000000dff501219 */ /* 0x002fe40000011604 */
[----:B------:R-:W0:Y:S01]  /*ca00*/  LDC.64 R12, c[0x0][0x9e0] ;  /* 0x00027800ff0c7b82 */ /* 0x000e220000000a00 */
[----:B------:R-:W-:Y:S02]  /*ca10*/  IMAD.MOV.U32 R4, RZ, RZ, -0x80 ;  /* 0xffffff80ff047424 */ /* 0x000fe400078e00ff */
[----:B------:R-:W1:Y:S02]  /*ca20*/  SHFL.IDX PT, R90, R80, RZ, 0x1c1f ;  /* 0x001c1fff505a7589 */ /* 0x000e6400000e0000 */
[----:B------:R-:W-:Y:S01]  /*ca30*/  IMAD R81, R89, R4, 0x80 ;  /* 0x0000008059517424 */ /* 0x000fe200078e0204 */
[----:B---3--:R-:W-:-:S03]  /*ca40*/  PRMT R4, R91, 0x654, R3 ;  /* 0x000006545b047816 */ /* 0x008fc60000000003 */
[----:B------:R-:W-:Y:S01]  /*ca50*/  VIADD R5, R81, 0x1 ;  /* 0x0000000151057836 */ /* 0x000fe20000000000 */
[----:B------:R2:W-:Y:S01]  /*ca60*/  SYNCS.ARRIVE.TRANS64.RED.A1T0 RZ, [R4+URZ], RZ ;  /* 0x000000ff04ff79a7 */ /* 0x0005e2000810043f */
[----:B------:R-:W3:Y:S01]  /*ca70*/  MUFU.TANH R40, R40 ;  /* 0x0000002800287308 */ /* 0x000ee20000002400 */
[----:B-----5:R-:W-:Y:S02]  /*ca80*/  IMAD.IADD R91, R98, 0x1, R81 ;  /* 0x00000001625b7824 */ /* 0x020fe400078e0251 */
[----:B--2---:R-:W-:-:S05]  /*ca90*/  IMAD R4, R96, -0x2, R5 ;  /* 0xfffffffe60047824 */ /* 0x004fca00078e0205 */
[----:B------:R-:W2:Y:S01]  /*caa0*/  MUFU.TANH R37, R37 ;  /* 0x0000002500257308 */ /* 0x000ea20000002400 */
[----:B0-----:R-:W-:-:S07]  /*cab0*/  ISETP.GE.AND P1, PT, R13, 0x1, PT ;  /* 0x000000010d00780c */ /* 0x001fce0003f26270 */
[----:B------:R-:W0:Y:S01]  /*cac0*/  MUFU.TANH R38, R38 ;  /* 0x0000002600267308 */ /* 0x000e220000002400 */
[----:B------:R-:W-:-:S07]  /*cad0*/  IADD3 R5, -R157, R4, R98 ;  /* 0x000000049d057210 */ /* 0x000fce0007ffe162 */
[----:B------:R-:W0:Y:S01]  /*cae0*/  MUFU.TANH R43, R43 ;  /* 0x0000002b002b7308 */ /* 0x000e220000002400 */
[----:B------:R-:W-:-:S07]  /*caf0*/  IMAD R91, R96, -0x2, R91 ;  /* 0xfffffffe605b7824 */ /* 0x000fce00078e025b */
        /* <DEDUP_REMOVED lines=38> */
[----:B------:R-:W-:Y:S01]  /*cd60*/  VIADD R87, R5, UR36 ;  /* 0x0000002405577c36 */ /* 0x000fe20008000000 */
[----:B------:R-:W-:-:S06]  /*cd70*/  LOP3.LUT R22, R22, 0xffffffdf, RZ, 0xc0, !PT ;  /* 0xffffffdf16167812 */ /* 0x000fcc00078ec0ff */
[----:B------:R5:W0:Y:S01]  /*cd80*/  MUFU.TANH R3, R86 ;  /* 0x0000005600037308 */ /* 0x000a220000002400 */
[----:B------:R-:W-:Y:S01]  /*cd90*/  @P1 LOP3.LUT R22, R22, 0x20, RZ, 0xfc, !PT ;  /* 0x0000002016161812 */ /* 0x000fe200078efcff */
[----:B-1----:R-:W-:Y:S01]  /*cda0*/  IMAD.IADD R85, R87, 0x1, R90 ;  /* 0x0000000157557824 */ /* 0x002fe200078e025a */
[----:B------:R-:W-:Y:S01]  /*cdb0*/  LEA R78, R89, 0xffffff80, 0x7 ;  /* 0xffffff80594e7811 */ /* 0x000fe200078e38ff */
[----:B-----5:R-:W-:-:S05]  /*cdc0*/  IMAD.IADD R86, R5, 0x1, R12 ;  /* 0x0000000105567824 */ /* 0x020fca00078e020c */
[----:B------:R-:W-:Y:S01]  /*cdd0*/  VIADDMNMX R84, R90, R86, R91, PT ;  /* 0x000000565a547246 */ /* 0x000fe2000380015b */
[----:B--234-:R-:W-:Y:S06]  /*cde0*/  @!P1 BRA `(.L_x_1383) ;  /* 0x0000000000509947 */ /* 0x01cfec0003800000 */
[----:B------:R-:W-:Y:S01]  /*cdf0*/  IADD3 R83, -R157, R98, R90 ;  /* 0x000000629d537210 */ /* 0x000fe20007ffe15a */
[----:B------:R-:W-:Y:S03]  /*ce00*/  BSSY B0, `(.L_x_1384) ;  /* 0x000000e000007945 */ /* 0x000fe60003800000 */
[----:B------:R-:W-:-:S13]  /*ce10*/  ISETP.GT.AND P1, PT, R83, -0x1, PT ;  /* 0xffffffff5300780c */ /* 0x000fda0003f24270 */
[----:B------:R-:W-:Y:S05]  /*ce20*/  @P1 BRA `(.L_x_1385) ;  /* 0x00000000001c1947 */ /* 0x000fea0003800000 */
[----:B------:R-:W-:Y:S02]  /*ce30*/  ISETP.NE.AND P1, PT, R13, 0x1, PT ;  /* 0x000000010d00780c */ /* 0x000fe40003f25270 */
[----:B------:R-:W-:-:S11]  /*ce40*/  LOP3.LUT R83, RZ, R83, RZ, 0x33, !PT ;  /* 0x00000053ff537212 */ /* 0x000fd600078e33ff */
[----:B------:R-:W1:Y:S02]  /*ce50*/  @P1 LDC.64 R4, c[0x0][0x9e8] ;  /* 0x00027a00ff041b82 */ /* 0x000e640000000a00 */
[----:B-1----:R-:W-:-:S05]  /*ce60*/  @P1 IMAD.HI.U32 R4, R83, R4, RZ ;  /* 0x0000000453041227 */ /* 0x002fca00078e00ff */
[----:B------:R-:W-:-:S04]  /*ce70*/  @P1 SHF.R.U32.HI R83, RZ, R5, R4 ;  /* 0x00000005ff531219 */ /* 0x000fc80000011604 */
[----:B------:R-:W-:Y:S01]  /*ce80*/  LOP3.LUT R83, RZ, R83, RZ, 0x33, !PT ;  /* 0x00000053ff537212 */ /* 0x000fe200078e33ff */
[----:B------:R-:W-:Y:S06]  /*ce90*/  BRA `(.L_x_1386) ;  /* 0x0000000000107947 */ /* 0x000fec0003800000 */
.L_x_1385:
[----:B------:R-:W-:-:S13]  /*cea0*/  ISETP.NE.AND P1, PT, R13, 0x1, PT ;  /* 0x000000010d00780c */ /* 0x000fda0003f25270 */
[----:B------:R-:W1:Y:S02]  /*ceb0*/  @P1 LDC.64 R4, c[0x0][0x9e8] ;  /* 0x00027a00ff041b82 */ /* 0x000e640000000a00 */
[----:B-1----:R-:W-:-:S05]  /*cec0*/  @P1 IMAD.HI.U32 R4, R83, R4, RZ ;  /* 0x0000000453041227 */ /* 0x002fca00078e00ff */
[----:B------:R-:W-:-:S07]  /*ced0*/  @P1 SHF.R.U32.HI R83, RZ, R5, R4 ;  /* 0x00000005ff531219 */ /* 0x000fce0000011604 */
.L_x_1386:
[----:B------:R-:W-:Y:S05]  /*cee0*/  BSYNC B0 ;  /* 0x0000000000007941 */ /* 0x000fea0003800000 */
.L_x_1384:
[----:B------:R-:W-:-:S04]  /*cef0*/  IMAD R83, R83, R13, -R78 ;  /* 0x0000000d53537224 */ /* 0x000fc800078e0a4e */
[----:B------:R-:W-:-:S05]  /*cf00*/  IMAD R4, R96, -0x2, R83 ;  /* 0xfffffffe60047824 */ /* 0x000fca00078e0253 */
[----:B------:R-:W-:Y:S02]  /*cf10*/  VIMNMX R85, R85, R4, !PT ;  /* 0x0000000455557248 */ /* 0x000fe40007fe0100 */
[----:B------:R-:W-:-:S07]  /*cf20*/  VIADDMNMX R84, R4, R13, R84, PT ;  /* 0x0000000d04547246 */ /* 0x000fce0003800154 */
.L_x_1383:
[C---:B------:R-:W-:Y:S01]  /*cf30*/  ISETP.GE.AND P1, PT, R81.reuse, 0x2, PT ;  /* 0x000000025100780c */ /* 0x040fe20003f26270 */
[----:B------:R-:W1:Y:S01]  /*cf40*/  SHFL.IDX PT, R80, R80, 0x1, 0x1c1f ;  /* 0x003c1f0050507f89 */ /* 0x000e6200000e0000 */
[----:B------:R-:W-:Y:S02]  /*cf50*/  ISETP.GE.AND P6, PT, R81, 0x9, PT ;  /* 0x000000095100780c */ /* 0x000fe40003fc6270 */
[----:B------:R-:W-:Y:S02]  /*cf60*/  ISETP.GT.AND P3, PT, R85, 0x1, !P1 ;  /* 0x000000015500780c */ /* 0x000fe40004f64270 */
[----:B------:R-:W-:Y:S02]  /*cf70*/  ISETP.GE.AND P4, PT, R81, 0xa, PT ;  /* 0x0000000a5100780c */ /* 0x000fe40003f86270 */
[----:B------:R-:W-:Y:S02]  /*cf80*/  ISETP.GT.AND P2, PT, R85, 0x8, !P6 ;  /* 0x000000085500780c */ /* 0x000fe40007744270 */
[----:B------:R-:W-:-:S02]  /*cf90*/  ISETP.LT.OR P3, PT, R84, 0x2, P3 ;  /* 0x000000025400780c */ /* 0x000fc40001f61670 */
[----:B------:R-:W-:Y:S02]  /*cfa0*/  ISETP.LT.OR P2, PT, R84, 0x9, P2 ;  /* 0x000000095400780c */ /* 0x000fe40001741670 */
[----:B------:R-:W-:Y:S02]  /*cfb0*/  FSEL R83, R14, -INF , !P3 ;  /* 0xff8000000e537808 */ /* 0x000fe40005800000 */
[----:B------:R-:W-:Y:S02]  /*cfc0*/  ISETP.GE.AND P3, PT, R81, 0x11, PT ;  /* 0x000000115100780c */ /* 0x000fe40003f66270 */
[----:B------:R-:W-:Y:S02]  /*cfd0*/  LOP3.LUT R22, R22, 0xfffffffe, RZ, 0xc0, !PT ;  /* 0xfffffffe16167812 */ /* 0x000fe400078ec0ff */
[----:B------:R-:W-:Y:S02]  /*cfe0*/  FSEL R21, R21, -INF , !P2 ;  /* 0xff80000015157808 */ /* 0x000fe40005000000 */
[----:B------:R-:W-:-:S02]  /*cff0*/  ISETP.GT.AND P2, PT, R85, 0x9, !P4 ;  /* 0x000000095500780c */ /* 0x000fc40006744270 */
[----:B------:R-:W-:Y:S01]  /*d000*/  @P4 LOP3.LUT R22, R22, 0x1, RZ, 0xfc, !PT ;  /* 0x0000000116164812 */ /* 0x000fe200078efcff */
[----:B-1----:R-:W-:Y:S01]  /*d010*/  IMAD.IADD R87, R87, 0x1, R80 ;  /* 0x0000000157577824 */ /* 0x002fe200078e0250 */
        /* <DEDUP_REMOVED lines=9> */
[----:B------:R-:W-:Y:S02]  /*d0b0*/  ISETP.GT.AND P2, PT, R85, 0x11, !P3 ;  /* 0x000000115500780c */ /* 0x000fe40005f44270 */
[----:B------:R-:W-:-:S02]  /*d0c0*/  ISETP.GE.AND P5, PT, R81, 0x1, PT ;  /* 0x000000015100780c */ /* 0x000fc40003fa6270 */
[----:B------:R-:W-:Y:S02]  /*d0d0*/  ISETP.LT.OR P2, PT, R84, 0x12, P2 ;  /* 0x000000125400780c */ /* 0x000fe40001741670 */
[----:B------:R-:W-:Y:S02]  /*d0e0*/  @P3 LOP3.LUT R22, R22, 0x2000000, RZ, 0xfc, !PT ;  /* 0x0200000016163812 */ /* 0x000fe400078efcff */
[----:B------:R-:W-:Y:S02]  /*d0f0*/  ISETP.GE.AND P3, PT, R81, 0x19, PT ;  /* 0x000000195100780c */ /* 0x000fe40003f66270 */
[----:B------:R-:W-:Y:S02]  /*d100*/  LOP3.LUT R22, R22, 0xfeffffff, RZ, 0xc0, !PT ;  /* 0xfeffffff16167812 */ /* 0x000fe400078ec0ff */
[----:B------:R-:W-:Y:S02]  /*d110*/  FSEL R95, R28, -INF , !P2 ;  /* 0xff8000001c5f7808 */ /* 0x000fe40005000000 */
[----:B------:R-:W-:-:S02]  /*d120*/  ISETP.GT.AND P2, PT, R85, 0x18, !P3 ;  /* 0x000000185500780c */ /* 0x000fc40005f44270 */
[----:B------:R-:W-:Y:S02]  /*d130*/  VIADDMNMX R86, R80, R86, R91, PT ;  /* 0x0000005650567246 */ /* 0x000fe4000380015b */
        /* <DEDUP_REMOVED lines=40> */
[----:B0-----:R-:W-:Y:S02]  /*d3c0*/  FSEL R43, R43, -INF , !P2 ;  /* 0xff8000002b2b7808 */ /* 0x001fe40005000000 */
        /* <DEDUP_REMOVED lines=103> */
[----:B------:R-:W-:-:S04]  /*da40*/  ISETP.GT.AND P4, PT, R85, RZ, !P5 ;  /* 0x000000ff5500720c */ /* 0x000fc80006f84270 */
[----:B------:R-:W-:-:S04]  /*da50*/  ISETP.LT.OR P4, PT, R84, 0x1, P4 ;  /* 0x000000015400780c */ /* 0x000fc80002781670 */
[----:B------:R-:W-:Y:S02]  /*da60*/  FSEL R11, R11, -INF , !P4 ;  /* 0xff8000000b0b7808 */ /* 0x000fe40006000000 */
[----:B------:R-:W-:-:S13]  /*da70*/  ISETP.GE.AND P4, PT, R81, 0x7a, PT ;  /* 0x0000007a5100780c */ /* 0x000fda0003f86270 */
[----:B------:R-:W-:Y:S02]  /*da80*/  @P4 LOP3.LUT R22, R22, 0x10000000, RZ, 0xfc, !PT ;  /* 0x1000000016164812 */ /* 0x000fe400078efcff */
[----:B------:R-:W-:-:S04]  /*da90*/  ISETP.GT.AND P4, PT, R85, 0x79, !P4 ;  /* 0x000000795500780c */ /* 0x000fc80006784270 */
[----:B------:R-:W-:-:S04]  /*daa0*/  ISETP.LT.OR P4, PT, R84, 0x7a, P4 ;  /* 0x0000007a5400780c */ /* 0x000fc80002781670 */
[----:B------:R-:W-:Y:S02]  /*dab0*/  FSEL R81, R82, -INF , !P4 ;  /* 0xff80000052517808 */ /* 0x000fe40006000000 */
[----:B------:R-:W-:-:S13]  /*dac0*/  ISETP.GE.AND P4, PT, R13, 0x1, PT ;  /* 0x000000010d00780c */ /* 0x000fda0003f86270 */
[----:B------:R-:W-:Y:S05]  /*dad0*/  @!P4 BRA `(.L_x_1387) ;  /* 0x000000000050c947 */ /* 0x000fea0003800000 */
[----:B------:R-:W-:Y:S01]  /*dae0*/  IADD3 R85, -R157, R98, R80 ;  /* 0x000000629d557210 */ /* 0x000fe20007ffe150 */
[----:B------:R-:W-:Y:S03]  /*daf0*/  BSSY B0, `(.L_x_1388) ;  /* 0x000000e000007945 */ /* 0x000fe60003800000 */
[----:B------:R-:W-:-:S13]  /*db00*/  ISETP.GT.AND P4, PT, R85, -0x1, PT ;  /* 0xffffffff5500780c */ /* 0x000fda0003f84270 */
        /* <DEDUP_REMOVED lines=8> */
.L_x_1389:
[----:B------:R-:W-:-:S13]  /*db90*/  ISETP.NE.AND P4, PT, R13, 0x1, PT ;  /* 0x000000010d00780c */ /* 0x000fda0003f85270 */
[----:B------:R-:W0:Y:S02]  /*dba0*/  @P4 LDC.64 R4, c[0x0][0x9e8] ;  /* 0x00027a00ff044b82 */ /* 0x000e240000000a00 */
[----:B0-----:R-:W-:-:S05]  /*dbb0*/  @P4 IMAD.HI.U32 R4, R85, R4, RZ ;  /* 0x0000000455044227 */ /* 0x001fca00078e00ff */
[----:B------:R-:W-:-:S07]  /*dbc0*/  @P4 SHF.R.U32.HI R85, RZ, R5, R4 ;  /* 0x00000005ff554219 */ /* 0x000fce0000011604 */
.L_x_1390:
[----:B------:R-:W-:Y:S05]  /*dbd0*/  BSYNC B0 ;  /* 0x0000000000007941 */ /* 0x000fea0003800000 */
.L_x_1388:
[----:B------:R-:W-:-:S04]  /*dbe0*/  IMAD R78, R85, R13, -R78 ;  /* 0x0000000d554e7224 */ /* 0x000fc800078e0a4e */
[----:B------:R-:W-:-:S05]  /*dbf0*/  IMAD R78, R96, -0x2, R78 ;  /* 0xfffffffe604e7824 */ /* 0x000fca00078e024e */
[----:B------:R-:W-:Y:S02]  /*dc00*/  VIMNMX R87, R87, R78, !PT ;  /* 0x0000004e57577248 */ /* 0x000fe40007fe0100 */
[----:B------:R-:W-:-:S07]  /*dc10*/  VIADDMNMX R86, R78, R13, R86, PT ;  /* 0x0000000d4e567246 */ /* 0x000fce0003800156 */
.L_x_1387:
[C---:B------:R-:W-:Y:S01]  /*dc20*/  ISETP.GT.AND P1, PT, R87.reuse, 0x1, !P1 ;  /* 0x000000015700780c */ /* 0x040fe20004f24270 */
[----:B------:R-:W-:Y:S01]  /*dc30*/  ULDC UR4, c[0x0][0x988] ;  /* 0x0002620000047ab9 */ /* 0x000fe20000000800 */
[----:B------:R-:W-:Y:S02]  /*dc40*/  ISETP.GT.AND P6, PT, R87, 0x8, !P6 ;  /* 0x000000085700780c */ /* 0x000fe400077c4270 */
[C---:B------:R-:W-:Y:S02]  /*dc50*/  ISETP.LT.OR P1, PT, R86.reuse, 0x2, P1 ;  /* 0x000000025600780c */ /* 0x040fe40000f21670 */
[----:B------:R-:W-:Y:S02]  /*dc60*/  ISETP.LT.OR P6, PT, R86, 0x9, P6 ;  /* 0x000000095600780c */ /* 0x000fe400037c1670 */
[----:B------:R-:W-:Y:S02]  /*dc70*/  FSEL R85, R10, -INF , !P1 ;  /* 0xff8000000a557808 */ /* 0x000fe40004800000 */
[----:B------:R-:W-:-:S02]  /*dc80*/  LOP3.LUT P1, RZ, R22, 0x1, RZ, 0xc0, !PT ;  /* 0x0000000116ff7812 */ /* 0x000fc4000782c0ff */
[----:B------:R-:W-:Y:S02]  /*dc90*/  FSEL R15, R15, -INF , !P6 ;  /* 0xff8000000f0f7808 */ /* 0x000fe40007000000 */
[----:B------:R-:W-:Y:S02]  /*dca0*/  ISETP.GT.AND P1, PT, R87, 0x9, !P1 ;  /* 0x000000095700780c */ /* 0x000fe40004f24270 */
[----:B------:R-:W-:Y:S02]  /*dcb0*/  LOP3.LUT P6, RZ, R22, 0x4000000, RZ, 0xc0, !PT ;  /* 0x0400000016ff7812 */ /* 0x000fe400078cc0ff */
[----:B------:R-:W-:Y:S02]  /*dcc0*/  ISETP.LT.OR P1, PT, R86, 0xa, P1 ;  /* 0x0000000a5600780c */ /* 0x000fe40000f21670 */
[----:B------:R-:W-:Y:S02]  /*dcd0*/  LOP3.LUT P4, RZ, R22, 0x2000000, RZ, 0xc0, !PT ;  /* 0x0200000016ff7812 */ /* 0x000fe4000788c0ff */
        /* <DEDUP_REMOVED lines=10> */
[----:B------:R-:W-:Y:S01]  /*dd80*/  FSEL R123, R26, -INF , !P1 ;  /* 0xff8000001a7b7808 */ /* 0x000fe20004800000 */
[----:B------:R-:W-:Y:S01]  /*dd90*/  IMAD.U32 R26, RZ, RZ, UR4 ;  /* 0x00000004ff1a7e24 */ /* 0x000fe2000f8e00ff */
        /* <DEDUP_REMOVED lines=40> */
[----:B------:R-:W-:Y:S02]  /*e020*/  LOP3.LUT P6, RZ, R22, 0x8000, RZ, 0xc0, !PT ;  /* 0x0000800016ff7812 */ /* 0x000fe400078cc0ff */
        /* <DEDUP_REMOVED lines=9> */
[----:B------:R-:W-:Y:S02]  /*e0c0*/  LOP3.LUT P4, RZ, R22, 0x4000, RZ, 0xc0, !PT ;  /* 0x0000400016ff7812 */ /* 0x000fe4000788c0ff */
        /* <DEDUP_REMOVED lines=12> */
[----:B------:R-:W-:Y:S02]  /*e190*/  ISETP.GT.AND P1, PT, R87, 0x39, !P6 ;  /* 0x000000395700780c */ /* 0x000fe40007724270 */
[----:B------:R-:W-:Y:S02]  /*e1a0*/  FMNMX.FTZ R4, R79, R4, !PT ;  /* 0x000000044f047209 */ /* 0x000fe40007810000 */
[----:B------:R-:W-:Y:S02]  /*e1b0*/  ISETP.LT.OR P1, PT, R86, 0x3a, P1 ;  /* 0x0000003a5600780c */ /* 0x000fe40000f21670 */
[----:B------:R-:W-:Y:S02]  /*e1c0*/  FMNMX.FTZ R10, R81, R4, !PT ;  /* 0x00000004510a7209 */ /* 0x000fe40007810000 */
[----:B------:R-:W-:-:S02]  /*e1d0*/  FSEL R133, R46, -INF , !P1 ;  /* 0xff8000002e857808 */ /* 0x000fc40004800000 */
[C---:B------:R-:W-:Y:S01]  /*e1e0*/  ISETP.GT.AND P1, PT, R87.reuse, 0x40, !P4 ;  /* 0x000000405700780c */ /* 0x040fe20006724270 */
[----:B------:R-:W0:Y:S01]  /*e1f0*/  SHFL.BFLY PT, R5, R10, 0x2, 0x1f ;  /* 0x0c401f000a057f89 */ /* 0x000e2200000e0000 */
[----:B------:R-:W-:Y:S02]  /*e200*/  ISETP.GT.AND P5, PT, R87, RZ, !P5 ;  /* 0x000000ff5700720c */ /* 0x000fe40006fa4270 */
        /* <DEDUP_REMOVED lines=10> */
[----:B------:R-:W-:Y:S02]  /*e2b0*/  LOP3.LUT P1, RZ, R22, 0x1000, RZ, 0xc0, !PT ;  /* 0x0000100016ff7812 */ /* 0x000fe4000782c0ff */
[----:B0-----:R-:W-:Y:S02]  /*e2c0*/  FMNMX.FTZ R14, R10, R5, !PT ;  /* 0x000000050a0e7209 */ /* 0x001fe40007810000 */
[----:B------:R-:W-:Y:S02]  /*e2d0*/  ISETP.GT.AND P1, PT, R87, 0x48, !P1 ;  /* 0x000000485700780c */ /* 0x000fe40004f24270 */
[----:B------:R-:W-:Y:S01]  /*e2e0*/  FMNMX.FTZ R10, R0, R85, !PT ;  /* 0x00000055000a7209 */ /* 0x000fe20007810000 */
[----:B------:R-:W0:Y:S01]  /*e2f0*/  SHFL.BFLY PT, R5, R14, 0x1, 0x1f ;  /* 0x0c201f000e057f89 */ /* 0x000e2200000e0000 */
        /* <DEDUP_REMOVED lines=50> */
[----:B0-----:R-:W-:Y:S02]  /*e620*/  FMNMX.FTZ R5, R14, R5, !PT ;  /* 0x000000050e057209 */ /* 0x001fe40007810000 */
[----:B------:R-:W-:Y:S02]  /*e630*/  FSEL R143, R66, -INF , !P1 ;  /* 0xff800000428f7808 */ /* 0x000fe40004800000 */
[----:B------:R-:W-:Y:S01]  /*e640*/  ISETP.GT.AND P1, PT, R87, 0x68, !P6 ;  /* 0x000000685700780c */ /* 0x000fe20007724270 */
[----:B------:R-:W-:-:S01]  /*e650*/  FFMA.FTZ R4, R5, R26, -8 ;  /* 0xc100000005047423 */ /* 0x000fc2000001001a */
[----:B------:R-:W-:Y:S02]  /*e660*/  FMNMX.FTZ R10, R141, R10, !PT ;  /* 0x0000000a8d0a7209 */ /* 0x000fe40007810000 */
[----:B------:R-:W-:Y:S02]  /*e670*/  ISETP.LT.OR P1, PT, R86, 0x69, P1 ;  /* 0x000000695600780c */ /* 0x000fe40000f21670 */
[----:B------:R-:W-:-:S02]  /*e680*/  LOP3.LUT P6, RZ, R22, 0x8000000, RZ, 0xc0, !PT ;  /* 0x0800000016ff7812 */ /* 0x000fc400078cc0ff */
[----:B------:R-:W-:Y:S02]  /*e690*/  FSEL R69, R69, -INF , !P1 ;  /* 0xff80000045457808 */ /* 0x000fe40004800000 */
[----:B------:R-:W-:Y:S02]  /*e6a0*/  ISETP.GT.AND P1, PT, R87, 0x69, !P4 ;  /* 0x000000695700780c */ /* 0x000fe40006724270 */
[----:B------:R-:W-:Y:S02]  /*e6b0*/  FMNMX.FTZ R10, R65, R10, !PT ;  /* 0x0000000a410a7209 */ /* 0x000fe40007810000 */
[----:B------:R-:W-:Y:S02]  /*e6c0*/  ISETP.LT.OR P1, PT, R86, 0x6a, P1 ;  /* 0x0000006a5600780c */ /* 0x000fe40000f21670 */
[----:B------:R-:W-:Y:S02]  /*e6d0*/  FMNMX.FTZ R10, R143, R10, !PT ;  /* 0x0000000a8f0a7209 */ /* 0x000fe40007810000 */
[----:B------:R-:W-:-:S02]  /*e6e0*/  FSEL R145, R70, -INF , !P1 ;  /* 0xff80000046917808 */ /* 0x000fc40004800000 */
[----:B------:R-:W-:Y:S02]  /*e6f0*/  FSETP.NEU.FTZ.AND P1, PT, R5, -INF , PT ;  /* 0xff8000000500780b */ /* 0x000fe40003f3d000 */
[C---:B------:R-:W-:Y:S02]  /*e700*/  ISETP.GT.AND P2, PT, R87.reuse, 0x71, !P2 ;  /* 0x000000715700780c */ /* 0x040fe40005744270 */
[----:B------:R-:W-:Y:S02]  /*e710*/  FSEL R4, R4, RZ, P1 ;  /* 0x000000ff04047208 */ /* 0x000fe40000800000 */
[----:B------:R-:W-:Y:S02]  /*e720*/  ISETP.GT.AND P1, PT, R87, 0x70, !P6 ;  /* 0x000000705700780c */ /* 0x000fe40007724270 */
[----:B------:R-:W-:Y:S01]  /*e730*/  FMNMX.FTZ R10, R69, R10, !PT ;  /* 0x0000000a450a7209 */ /* 0x000fe20007810000 */
[-CC-:B------:R-:W-:Y:S01]  /*e740*/  FFMA.FTZ R14, R83, R26.reuse, -R4.reuse ;  /* 0x0000001a530e7223 */ /* 0x180fe20000010804 */
[----:B------:R-:W-:Y:S01]  /*e750*/  ISETP.LT.OR P1, PT, R86, 0x71, P1 ;  /* 0x000000715600780c */ /* 0x000fe20000f21670 */
[-CC-:B------:R-:W-:Y:S01]  /*e760*/  FFMA.FTZ R11, R11, R26.reuse, -R4.reuse ;  /* 0x0000001a0b0b7223 */ /* 0x180fe20000010804 */
[----:B------:R-:W-:Y:S01]  /*e770*/  LOP3.LUT P4, RZ, R22, 0x10000000, RZ, 0xc0, !PT ;  /* 0x1000000016ff7812 */ /* 0x000fe2000788c0ff */
[-CC-:B------:R-:W-:Y:S01]  /*e780*/  FFMA.FTZ R20, R21, R26.reuse, -R4.reuse ;  /* 0x0000001a15147223 */ /* 0x180fe20000010804 */
[----:B------:R-:W-:Y:S01]  /*e790*/  ISETP.GT.AND P3, PT, R87, 0x78, !P3 ;  /* 0x000000785700780c */ /* 0x000fe20005f64270 */
[-CC-:B------:R-:W-:Y:S01]  /*e7a0*/  FFMA.FTZ R24, R27, R26.reuse, -R4.reuse ;  /* 0x0000001a1b187223 */ /* 0x180fe20000010804 */
[C---:B------:R-:W-:Y:S01]  /*e7b0*/  ISETP.LT.OR P2, PT, R86.reuse, 0x72, P2 ;  /* 0x000000725600780c */ /* 0x040fe20001741670 */
[-CC-:B------:R-:W-:Y:S01]  /*e7c0*/  FFMA.FTZ R28, R31, R26.reuse, -R4.reuse ;  /* 0x0000001a1f1c7223 */ /* 0x180fe20000010804 */
[----:B------:R-:W-:Y:S01]  /*e7d0*/  FSEL R71, R71, -INF , !P1 ;  /* 0xff80000047477808 */ /* 0x000fe20004800000 */
[--C-:B------:R-:W-:Y:S01]  /*e7e0*/  FFMA.FTZ R30, R35, R26, -R4.reuse ;  /* 0x0000001a231e7223 */ /* 0x100fe20000010804 */
[----:B------:R-:W-:Y:S01]  /*e7f0*/  FMNMX.FTZ R10, R145, R10, !PT ;  /* 0x0000000a910a7209 */ /* 0x000fe20007810000 */
        /* <DEDUP_REMOVED lines=9> */
[----:B------:R-:W-:Y:S01]  /*e890*/  ISETP.LT.OR P4, PT, R86, 0x7a, P4 ;  /* 0x0000007a5600780c */ /* 0x000fe20002781670 */
[-CC-:B------:R-:W-:Y:S01]  /*e8a0*/  FFMA.FTZ R42, R59, R26.reuse, -R4.reuse ;  /* 0x0000001a3b2a7223 */ /* 0x180fe20000010804 */
[----:B------:R-:W-:Y:S01]  /*e8b0*/  FSEL R3, R3, -INF , !P3 ;  /* 0xff80000003037808 */ /* 0x000fe20005800000 */
[--C-:B------:R-:W-:Y:S01]  /*e8c0*/  FFMA.FTZ R44, R63, R26, -R4.reuse ;  /* 0x0000001a3f2c7223 */ /* 0x100fe20000010804 */
[----:B------:R-:W-:Y:S01]  /*e8d0*/  FMNMX.FTZ R10, R73, R10, !PT ;  /* 0x0000000a490a7209 */ /* 0x000fe20007810000 */
[-CC-:B------:R-:W-:Y:S01]  /*e8e0*/  FFMA.FTZ R46, R67, R26.reuse, -R4.reuse ;  /* 0x0000001a432e7223 */ /* 0x180fe20000010804 */
[----:B------:R-:W-:Y:S01]  /*e8f0*/  FSEL R77, R77, -INF , !P4 ;  /* 0xff8000004d4d7808 */ /* 0x000fe20006000000 */
[--C-:B------:R-:W-:Y:S01]  /*e900*/  FFMA.FTZ R50, R75, R26, -R4.reuse ;  /* 0x0000001a4b327223 */ /* 0x100fe20000010804 */
[----:B------:R-:W-:Y:S01]  /*e910*/  FMNMX.FTZ R10, R3, R10, !PT ;  /* 0x0000000a030a7209 */ /* 0x000fe20007810000 */
[-CC-:B------:R-:W-:Y:S01]  /*e920*/  FFMA.FTZ R21, R93, R26.reuse, -R4.reuse ;  /* 0x0000001a5d157223 */ /* 0x180fe20000010804 */
[----:B------:R-:W-:-:S01]  /*e930*/  FFMA.FTZ R27, R95, R26, -R4 ;  /* 0x0000001a5f1b7223 */ /* 0x000fc20000010804 */
[--C-:B------:R-:W-:Y:S01]  /*e940*/  FFMA.FTZ R31, R97, R26, -R4.reuse ;  /* 0x0000001a611f7223 */ /* 0x100fe20000010804 */
[----:B------:R-:W-:Y:S01]  /*e950*/  FMNMX.FTZ R10, R77, R10, !PT ;  /* 0x0000000a4d0a7209 */ /* 0x000fe20007810000 */
[-CC-:B------:R-:W-:Y:S01]  /*e960*/  FFMA.FTZ R35, R99, R26.reuse, -R4.reuse ;  /* 0x0000001a63237223 */ /* 0x180fe20000010804 */
[----:B------:R-:W-:-:S01]  /*e970*/  FFMA.FTZ R39, R101, R26, -R4 ;  /* 0x0000001a65277223 */ /* 0x000fc20000010804 */
[-CC-:B------:R-:W-:Y:S01]  /*e980*/  FFMA.FTZ R43, R103, R26.reuse, -R4.reuse ;  /* 0x0000001a672b7223 */ /* 0x180fe20000010804 */
[----:B------:R-:W-:-:S01]  /*e990*/  FFMA.FTZ R47, R105, R26, -R4 ;  /* 0x0000001a692f7223 */ /* 0x000fc20000010804 */
[----:B------:R-:W0:Y:S01]  /*e9a0*/  SHFL.BFLY PT, R83, R10, 0x2, 0x1f ;  /* 0x0c401f000a537f89 */ /* 0x000e2200000e0000 */
[----:B------:R-:W-:-:S01]  /*e9b0*/  FFMA.FTZ R51, R107, R26, -R4 ;  /* 0x0000001a6b337223 */ /* 0x000fc20000010804 */
[-CC-:B------:R-:W-:Y:S01]  /*e9c0*/  FFMA.FTZ R55, R109, R26.reuse, -R4.reuse ;  /* 0x0000001a6d377223 */ /* 0x180fe20000010804 */
[----:B------:R-:W-:-:S01]  /*e9d0*/  FFMA.FTZ R59, R111, R26, -R4 ;  /* 0x0000001a6f3b7223 */ /* 0x000fc20000010804 */
[-CC-:B------:R-:W-:Y:S01]  /*e9e0*/  FFMA.FTZ R63, R113, R26.reuse, -R4.reuse ;  /* 0x0000001a713f7223 */ /* 0x180fe20000010804 */
[----:B------:R-:W-:-:S01]  /*e9f0*/  FFMA.FTZ R67, R115, R26, -R4 ;  /* 0x0000001a73437223 */ /* 0x000fc20000010804 */
[-CC-:B------:R-:W-:Y:S01]  /*ea00*/  FFMA.FTZ R48, R117, R26.reuse, -R4.reuse ;  /* 0x0000001a75307223 */ /* 0x180fe20000010804 */
[----:B------:R-:W-:-:S01]  /*ea10*/  FFMA.FTZ R75, R121, R26, -R4 ;  /* 0x0000001a794b7223 */ /* 0x000fc20000010804 */
[----:B------:R-:W-:Y:S01]  /*ea20*/  MUFU.EX2 R11, R11 ;  /* 0x0000000b000b7308 */ /* 0x000fe20000000800 */
[----:B------:R-:W-:-:S07]  /*ea30*/  ISETP.NE.AND P6, PT, R94, 0x1, PT ;  /* 0x000000015e00780c */ /* 0x000fce0003fc5270 */
[----:B------:R-:W-:Y:S01]  /*ea40*/  MUFU.EX2 R14, R14 ;  /* 0x0000000e000e7308 */ /* 0x000fe20000000800 */
[----:B0-----:R-:W-:Y:S01]  /*ea50*/  FMNMX.FTZ R52, R10, R83, !PT ;  /* 0x000000530a347209 */ /* 0x001fe20007810000 */
[----:B------:R-:W-:-:S06]  /*ea60*/  FFMA.FTZ R83, R119, R26, -R4 ;  /* 0x0000001a77537223 */ /* 0x000fcc0000010804 */
[----:B------:R-:W-:Y:S01]  /*ea70*/  MUFU.EX2 R20, R20 ;  /* 0x0000001400147308 */ /* 0x000fe20000000800 */
[----:B------:R-:W0:Y:S07]  /*ea80*/  SHFL.BFLY PT, R87, R52, 0x1, 0x1f ;  /* 0x0c201f0034577f89 */ /* 0x000e2e00000e0000 */
[----:B------:R-:W1:Y:S08]  /*ea90*/  MUFU.EX2 R21, R21 ;  /* 0x0000001500157308 */ /* 0x000e700000000800 */
[----:B------:R-:W2:Y:S08]  /*eaa0*/  MUFU.EX2 R24, R24 ;  /* 0x0000001800187308 */ /* 0x000eb00000000800 */
[----:B------:R-:W-:Y:S01]  /*eab0*/  MUFU.EX2 R27, R27 ;  /* 0x0000001b001b7308 */ /* 0x000fe20000000800 */
[----:B-1----:R-:W-:-:S02]  /*eac0*/  F2FP.SATFINITE.E4M3.F32.PACK_AB_MERGE_C R148, R21, R20, RZ ;  /* 0x000000141594723e */ /* 0x002fc400048070ff */
[----:B0-----:R-:W-:Y:S01]  /*ead0*/  FMNMX.FTZ R10, R52, R87, !PT ;  /* 0x00000057340a7209 */ /* 0x001fe20007810000 */
[----:B------:R-:W-:-:S01]  /*eae0*/  FFMA.FTZ R52, R79, R26, -R4 ;  /* 0x0000001a4f347223 */ /* 0x000fc20000010804 */
[----:B------:R-:W-:Y:S01]  /*eaf0*/  FFMA.FTZ R79, R81, R26, -R4 ;  /* 0x0000001a514f7223 */ /* 0x000fe20000010804 */
[----:B------:R-:W-:-:S01]  /*eb00*/  FADD.FTZ R87, R11, R14 ;  /* 0x0000000e0b577221 */ /* 0x000fc20000010000 */
[C---:B------:R-:W-:Y:S01]  /*eb10*/  FSETP.NEU.FTZ.AND P1, PT, R10.reuse, -INF , PT ;  /* 0xff8000000a00780b */ /* 0x040fe20003f3d000 */
[----:B------:R-:W-:-:S01]  /*eb20*/  FFMA.FTZ R54, R10, R26, -8 ;  /* 0xc10000000a367423 */ /* 0x000fc2000001001a */
[----:B------:R-:W-:Y:S01]  /*eb30*/  MUFU.EX2 R28, R28 ;  /* 0x0000001c001c7308 */ /* 0x000fe20000000800 */
[----:B------:R-:W-:-:S01]  /*eb40*/  FADD.FTZ R70, R20, R87 ;  /* 0x0000005714467221 */ /* 0x000fc20000010000 */
[----:B------:R-:W-:Y:S02]  /*eb50*/  F2FP.SATFINITE.E4M3.F32.PACK_AB_MERGE_C R148, R14, R11, R148 ;  /* 0x0000000b0e94723e */ /* 0x000fe40004807094 */
[----:B------:R-:W-:-:S04]  /*eb60*/  FSEL R4, R54, RZ, P1 ;  /* 0x000000ff36047208 */ /* 0x000fc80000800000 */
[----:B------:R-:W0:Y:S01]  /*eb70*/  MUFU.EX2 R31, R31 ;  /* 0x0000001f001f7308 */ /* 0x000e220000000800 */
        /* <DEDUP_REMOVED lines=8> */
[----:B------:R-:W-:-:S01]  /*ec00*/  FFMA.FTZ R29, R33, R26, -R4 ;  /* 0x0000001a211d7223 */ /* 0x000fc20000010804 */
[-CC-:B------:R-:W-:Y:S01]  /*ec10*/  FFMA.FTZ R33, R37, R26.reuse, -R4.reuse ;  /* 0x0000001a25217223 */ /* 0x180fe20000010804 */
[----:B------:R-:W-:-:S01]  /*ec20*/  FFMA.FTZ R37, R41, R26, -R4 ;  /* 0x0000001a29257223 */ /* 0x000fc20000010804 */
[-CC-:B------:R-:W-:Y:S01]  /*ec30*/  FFMA.FTZ R41, R45, R26.reuse, -R4.reuse ;  /* 0x0000001a2d297223 */ /* 0x180fe20000010804 */
[----:B------:R-:W-:-:S01]  /*ec40*/  FFMA.FTZ R45, R49, R26, -R4 ;  /* 0x0000001a312d7223 */ /* 0x000fc20000010804 */
[----:B------:R-:W-:Y:S01]  /*ec50*/  FFMA.FTZ R49, R53, R26, -R4 ;  /* 0x0000001a35317223 */ /* 0x000fe20000010804 */
[----:B------:R-:W-:-:S01]  /*ec60*/  FADD.FTZ R53, R21, R70 ;  /* 0x0000004615357221 */ /* 0x000fc20000010000 */
[----:B------:R-:W1:Y:S01]  /*ec70*/  MUFU.EX2 R81, R81 ;  /* 0x0000005100517308 */ /* 0x000e620000000800 */
[----:B------:R-:W-:-:S01]  /*ec80*/  FFMA.FTZ R85, R125, R26, -R4 ;  /* 0x0000001a7d557223 */ /* 0x000fc20000010804 */
[----:B------:R-:W-:Y:S01]  /*ec90*/  FFMA.FTZ R60, R127, R26, -R4 ;  /* 0x0000001a7f3c7223 */ /* 0x000fe20000010804 */
[----:B--2---:R-:W-:-:S01]  /*eca0*/  FADD.FTZ R74, R24, R53 ;  /* 0x00000035184a7221 */ /* 0x004fc20000010000 */
[-CC-:B------:R-:W-:Y:S01]  /*ecb0*/  FFMA.FTZ R53, R57, R26.reuse, -R4.reuse ;  /* 0x0000001a39357223 */ /* 0x180fe20000010804 */
[----:B------:R-:W-:-:S01]  /*ecc0*/  FFMA.FTZ R62, R129, R26, -R4 ;  /* 0x0000001a813e7223 */ /* 0x000fc20000010804 */
[----:B0-----:R-:W-:Y:S01]  /*ecd0*/  F2FP.SATFINITE.E4M3.F32.PACK_AB_MERGE_C R150, R31, R28, RZ ;  /* 0x0000001c1f96723e */ /* 0x001fe200048070ff */
[----:B------:R-:W-:-:S01]  /*ece0*/  FADD.FTZ R91, R27, R74 ;  /* 0x0000004a1b5b7221 */ /* 0x000fc20000010000 */
[----:B------:R-:W0:Y:S01]  /*ecf0*/  MUFU.EX2 R15, R15 ;  /* 0x0000000f000f7308 */ /* 0x000e220000000800 */
[----:B------:R-:W-:-:S01]  /*ed00*/  FFMA.FTZ R64, R131, R26, -R4 ;  /* 0x0000001a83407223 */ /* 0x000fc20000010804 */
[----:B------:R-:W-:Y:S01]  /*ed10*/  F2FP.SATFINITE.E4M3.F32.PACK_AB_MERGE_C R150, R27, R24, R150 ;  /* 0x000000181b96723e */ /* 0x000fe20004807096 */
[----:B------:R-:W-:-:S01]  /*ed20*/  FADD.FTZ R74, R28, R91 ;  /* 0x0000005b1c4a7221 */ /* 0x000fc20000010000 */
[-CC-:B------:R-:W-:Y:S01]  /*ed30*/  FFMA.FTZ R66, R133, R26.reuse, -R4.reuse ;  /* 0x0000001a85427223 */ /* 0x180fe20000010804 */
[----:B------:R-:W-:-:S01]  /*ed40*/  FFMA.FTZ R68, R135, R26, -R4 ;  /* 0x0000001a87447223 */ /* 0x000fc20000010804 */
[----:B------:R-:W-:Y:S01]  /*ed50*/  FFMA.FTZ R70, R137, R26, -R4 ;  /* 0x0000001a89467223 */ /* 0x000fe20000010804 */
[----:B------:R-:W-:-:S01]  /*ed60*/  FADD.FTZ R57, R31, R74 ;  /* 0x0000004a1f397221 */ /* 0x000fc20000010000 */
[----:B------:R-:W2:Y:S01]  /*ed70*/  MUFU.EX2 R54, R54 ;  /* 0x0000003600367308 */ /* 0x000ea20000000800 */
[----:B-1----:R-:W-:-:S01]  /*ed80*/  FADD.FTZ R72, R0, R81 ;  /* 0x0000005100487221 */ /* 0x002fc20000010000 */
[-CC-:B------:R-:W-:Y:S01]  /*ed90*/  FFMA.FTZ R20, R139, R26.reuse, -R4.reuse ;  /* 0x0000001a8b147223 */ /* 0x180fe20000010804 */
[----:B------:R-:W-:-:S01]  /*eda0*/  FFMA.FTZ R11, R61, R26, -R4 ;  /* 0x0000001a3d0b7223 */ /* 0x000fc20000010804 */
[-CC-:B------:R-:W-:Y:S01]  /*edb0*/  FFMA.FTZ R69, R69, R26.reuse, -R4.reuse ;  /* 0x0000001a45457223 */ /* 0x180fe20000010804 */
[----:B------:R-:W-:-:S01]  /*edc0*/  FFMA.FTZ R145, R145, R26, -R4 ;  /* 0x0000001a91917223 */ /* 0x000fc20000010804 */
[-CC-:B------:R-:W-:Y:S01]  /*edd0*/  FFMA.FTZ R71, R71, R26.reuse, -R4.reuse ;  /* 0x0000001a47477223 */ /* 0x180fe20000010804 */
[----:B------:R-:W-:-:S01]  /*ede0*/  FFMA.FTZ R73, R73, R26, -R4 ;  /* 0x0000001a49497223 */ /* 0x000fc20000010804 */
[----:B------:R-:W1:Y:S01]  /*edf0*/  MUFU.EX2 R25, R25 ;  /* 0x0000001900197308 */ /* 0x000e620000000800 */
[----:B0-----:R-:W-:-:S07]  /*ee00*/  FADD.FTZ R87, R15, R72 ;  /* 0x000000480f577221 */ /* 0x001fce0000010000 */
[----:B------:R-:W0:Y:S01]  /*ee10*/  MUFU.EX2 R56, R56 ;  /* 0x0000003800387308 */ /* 0x000e220000000800 */
[----:B--2---:R-:W-:-:S01]  /*ee20*/  FADD.FTZ R72, R54, R87 ;  /* 0x0000005736487221 */ /* 0x004fc20000010000 */
[----:B------:R-:W-:-:S04]  /*ee30*/  F2FP.SATFINITE.E4M3.F32.PACK_AB_MERGE_C R149, R54, R15, RZ ;  /* 0x0000000f3695723e */ /* 0x000fc800048070ff */
[----:B------:R-:W-:Y:S02]  /*ee40*/  F2FP.SATFINITE.E4M3.F32.PACK_AB_MERGE_C R149, R81, R0, R149 ;  /* 0x000000005195723e */ /* 0x000fe40004807095 */
        /* <DEDUP_REMOVED lines=17> */
[----:B0-----:R-:W-:-:S01]  /*ef60*/  FADD.FTZ R21, R29, R14 ;  /* 0x0000000e1d157221 */ /* 0x001fc20000010000 */
[----:B------:R-:W-:-:S06]  /*ef70*/  FFMA.FTZ R14, R141, R26, -R4 ;  /* 0x0000001a8d0e7223 */ /* 0x000fcc0000010804 */
[----:B------:R-:W0:Y:S01]  /*ef80*/  MUFU.EX2 R33, R33 ;  /* 0x0000002100217308 */ /* 0x000e220000000800 */
[C---:B--2---:R-:W-:Y:S01]  /*ef90*/  F2FP.SATFINITE.E4M3.F32.PACK_AB_MERGE_C R144, R39.reuse, R32, RZ ;  /* 0x000000202790723e */ /* 0x044fe200048070ff */
[----:B------:R-:W-:Y:S01]  /*efa0*/  FADD.FTZ R39, R39, R24 ;  /* 0x0000001827277221 */ /* 0x000fe20000010000 */
[----:B------:R-:W2:Y:S02]  /*efb0*/  @P6 LDC R32, c[0x0][0x44c] ;  /* 0x00011300ff206b82 */ /* 0x000ea40000000800 */
[----:B------:R-:W-:-:S03]  /*efc0*/  F2FP.SATFINITE.E4M3.F32.PACK_AB_MERGE_C R144, R35, R30, R144 ;  /* 0x0000001e2390723e */ /* 0x000fc60004807090 */
[----:B------:R-:W3:Y:S01]  /*efd0*/  MUFU.EX2 R62, R62 ;  /* 0x0000003e003e7308 */ /* 0x000ee20000000800 */
[----:B-1----:R-:W-:-:S01]  /*efe0*/  FADD.FTZ R24, R60, R21 ;  /* 0x000000153c187221 */ /* 0x002fc20000010000 */
[----:B------:R-:W-:-:S06]  /*eff0*/  FFMA.FTZ R21, R65, R26, -R4 ;  /* 0x0000001a41157223 */ /* 0x000fcc0000010804 */
[----:B------:R-:W1:Y:S01]  /*f000*/  MUFU.EX2 R34, R34 ;  /* 0x0000002200227308 */ /* 0x000e620000000800 */
[----:B0-----:R-:W-:-:S07]  /*f010*/  FADD.FTZ R27, R33, R24 ;  /* 0x00000018211b7221 */ /* 0x001fce0000010000 */
[----:B------:R-:W0:Y:S01]  /*f020*/  MUFU.EX2 R37, R37 ;  /* 0x0000002500257308 */ /* 0x000e220000000800 */
[----:B---3--:R-:W-:-:S01]  /*f030*/  FADD.FTZ R24, R62, R27 ;  /* 0x0000001b3e187221 */ /* 0x008fc20000010000 */
[----:B------:R-:W-:Y:S01]  /*f040*/  F2FP.SATFINITE.E4M3.F32.PACK_AB_MERGE_C R33, R62, R33, RZ ;  /* 0x000000213e21723e */ /* 0x000fe200048070ff */
[----:B--2---:R-:W-:-:S05]  /*f050*/  @P6 IMAD.HI.U32 R32, R92, R32, RZ ;  /* 0x000000205c206227 */ /* 0x004fca00078e00ff */
[----:B------:R-:W2:Y:S01]  /*f060*/  MUFU.EX2 R43, R43 ;  /* 0x0000002b002b7308 */ /* 0x000ea20000000800 */
[----:B-1----:R-:W-:-:S07]  /*f070*/  FADD.FTZ R28, R34, R39 ;  /* 0x00000027221c7221 */ /* 0x002fce0000010000 */
[----:B------:R-:W1:Y:S01]  /*f080*/  MUFU.EX2 R64, R64 ;  /* 0x0000004000407308 */ /* 0x000e620000000800 */
[----:B0-----:R-:W-:-:S01]  /*f090*/  FADD.FTZ R27, R37, R24 ;  /* 0x00000018251b7221 */ /* 0x001fc20000010000 */
[----:B------:R-:W-:-:S06]  /*f0a0*/  FFMA.FTZ R24, R143, R26, -R4 ;  /* 0x0000001a8f187223 */ /* 0x000fcc0000010804 */
[----:B------:R-:W-:Y:S01]  /*f0b0*/  MUFU.EX2 R36, R36 ;  /* 0x0000002400247308 */ /* 0x000fe20000000800 */
[----:B--2---:R-:W-:-:S07]  /*f0c0*/  FADD.FTZ R31, R43, R28 ;  /* 0x0000001c2b1f7221 */ /* 0x004fce0000010000 */
[----:B------:R-:W0:Y:S01]  /*f0d0*/  MUFU.EX2 R47, R47 ;  /* 0x0000002f002f7308 */ /* 0x000e220000000800 */
[----:B-1----:R-:W-:-:S01]  /*f0e0*/  FADD.FTZ R28, R64, R27 ;  /* 0x0000001b401c7221 */ /* 0x002fc20000010000 */
[-CC-:B------:R-:W-:Y:S01]  /*f0f0*/  FFMA.FTZ R27, R3, R26.reuse, -R4.reuse ;  /* 0x0000001a031b7223 */ /* 0x180fe20000010804 */
[----:B------:R-:W-:-:S05]  /*f100*/  FFMA.FTZ R4, R77, R26, -R4 ;  /* 0x0000001a4d047223 */ /* 0x000fca0000010804 */
[----:B------:R-:W1:Y:S08]  /*f110*/  MUFU.EX2 R41, R41 ;  /* 0x0000002900297308 */ /* 0x000e700000000800 */
[----:B------:R-:W2:Y:S01]  /*f120*/  MUFU.EX2 R66, R66 ;  /* 0x0000004200427308 */ /* 0x000ea20000000800 */
[----:B0-----:R-:W-:Y:S01]  /*f130*/  F2FP.SATFINITE.E4M3.F32.PACK_AB_MERGE_C R146, R47, R36, RZ ;  /* 0x000000242f92723e */ /* 0x001fe200048070ff */
[----:B------:R-:W-:-:S03]  /*f140*/  FADD.FTZ R36, R36, R31 ;  /* 0x0000001f24247221 */ /* 0x000fc60000010000 */
[----:B------:R-:W-:Y:S01]  /*f150*/  F2FP.SATFINITE.E4M3.F32.PACK_AB_MERGE_C R146, R43, R34, R146 ;  /* 0x000000222b92723e */ /* 0x000fe20004807092 */
[----:B------:R-:W-:-:S02]  /*f160*/  FADD.FTZ R47, R47, R36 ;  /* 0x000000242f2f7221 */ /* 0x000fc40000010000 */
[----:B------:R-:W0:Y:S01]  /*f170*/  MUFU.EX2 R45, R45 ;  /* 0x0000002d002d7308 */ /* 0x000e220000000800 */
[----:B-1----:R-:W-:-:S07]  /*f180*/  FADD.FTZ R31, R41, R28 ;  /* 0x0000001c291f7221 */ /* 0x002fce0000010000 */
        /* <DEDUP_REMOVED lines=20> */
[----:B------:R-:W-:Y:S01]  /*f2d0*/  FADD.FTZ R40, R40, R51 ;  /* 0x0000003328287221 */ /* 0x000fe20000010000 */
[----:B------:R-:W-:-:S03]  /*f2e0*/  F2FP.SATFINITE.E4M3.F32.PACK_AB_MERGE_C R49, R70, R49, RZ ;  /* 0x000000314631723e */ /* 0x000fc600048070ff */
[----:B------:R-:W-:Y:S01]  /*f2f0*/  FADD.FTZ R55, R55, R40 ;  /* 0x0000002837377221 */ /* 0x000fe20000010000 */
[----:B------:R-:W-:Y:S01]  /*f300*/  F2FP.SATFINITE.E4M3.F32.PACK_AB_MERGE_C R141, R68, R45, R49 ;  /* 0x0000002d448d723e */ /* 0x000fe20004807031 */
        /* <DEDUP_REMOVED lines=8> */
[----:B0-----:R-:W-:-:S07]  /*f390*/  FADD.FTZ R25, R11, R30 ;  /* 0x0000001e0b197221 */ /* 0x001fce0000010000 */
[----:B------:R-:W0:Y:S08]  /*f3a0*/  MUFU.EX2 R14, R14 ;  /* 0x0000000e000e7308 */ /* 0x000e300000000800 */
[----:B------:R-:W-:Y:S01]  /*f3b0*/  MUFU.EX2 R48, R48 ;  /* 0x0000003000307308 */ /* 0x000fe20000000800 */
[----:B-1----:R-:W-:Y:S01]  /*f3c0*/  F2FP.SATFINITE.E4M3.F32.PACK_AB_MERGE_C R142, R59, R42, R142 ;  /* 0x0000002a3b8e723e */ /* 0x002fe2000480708e */
[----:B------:R-:W-:-:S04]  /*f3d0*/  FADD.FTZ R42, R42, R55 ;  /* 0x000000372a2a7221 */ /* 0x000fc80000010000 */
[----:B------:R-:W-:Y:S02]  /*f3e0*/  FADD.FTZ R59, R59, R42 ;  /* 0x0000002a3b3b7221 */ /* 0x000fe40000010000 */
[----:B------:R-:W1:Y:S01]  /*f3f0*/  MUFU.EX2 R83, R83 ;  /* 0x0000005300537308 */ /* 0x000e620000000800 */
[C---:B0-----:R-:W-:Y:S01]  /*f400*/  F2FP.SATFINITE.E4M3.F32.PACK_AB_MERGE_C R31, R14.reuse, R11, RZ ;  /* 0x0000000b0e1f723e */ /* 0x041fe200048070ff */
[----:B------:R-:W-:Y:S01]  /*f410*/  FADD.FTZ R14, R14, R25 ;  /* 0x000000190e0e7221 */ /* 0x000fe20000010000 */
[----:B------:R-:W-:-:S01]  /*f420*/  FADD.FTZ R44, R44, R59 ;  /* 0x0000003b2c2c7221 */ /* 0x000fc20000010000 */
[----:B------:R-:W0:Y:S01]  /*f430*/  @P6 LDC R25, c[0x0][0x450] ;  /* 0x00011400ff196b82 */ /* 0x000e220000000800 */
[----:B------:R-:W-:Y:S02]  /*f440*/  F2FP.SATFINITE.E4M3.F32.PACK_AB_MERGE_C R143, R20, R53, R31 ;  /* 0x00000035148f723e */ /* 0x000fe4000480701f */
[----:B------:R-:W-:Y:S01]  /*f450*/  FADD.FTZ R63, R63, R44 ;  /* 0x0000002c3f3f7221 */ /* 0x000fe20000010000 */
[----:B------:R-:W2:Y:S08]  /*f460*/  MUFU.EX2 R21, R21 ;  /* 0x0000001500157308 */ /* 0x000eb00000000800 */
[----:B------:R-:W-:Y:S01]  /*f470*/  MUFU.EX2 R46, R46 ;  /* 0x0000002e002e7308 */ /* 0x000fe20000000800 */
[----:B-1----:R-:W-:-:S07]  /*f480*/  F2FP.SATFINITE.E4M3.F32.PACK_AB_MERGE_C R30, R83, R48, RZ ;  /* 0x00000030531e723e */ /* 0x002fce00048070ff */
[----:B------:R-:W1:Y:S01]  /*f490*/  MUFU.EX2 R67, R67 ;  /* 0x0000004300437308 */ /* 0x000e620000000800 */
[----:B--2---:R-:W-:-:S07]  /*f4a0*/  FADD.FTZ R11, R21, R14 ;  /* 0x0000000e150b7221 */ /* 0x004fce0000010000 */
[----:B------:R-:W2:Y:S08]  /*f4b0*/  MUFU.EX2 R24, R24 ;  /* 0x0000001800187308 */ /* 0x000eb00000000800 */
[----:B------:R-:W3:Y:S01]  /*f4c0*/  MUFU.EX2 R3, R69 ;  /* 0x0000004500037308 */ /* 0x000ee20000000800 */
[----:B-1----:R-:W-:Y:S01]  /*f4d0*/  F2FP.SATFINITE.E4M3.F32.PACK_AB_MERGE_C R136, R67, R46, R30 ;  /* 0x0000002e4388723e */ /* 0x002fe2000480701e */
[----:B------:R-:W-:-:S04]  /*f4e0*/  FADD.FTZ R46, R46, R63 ;  /* 0x0000003f2e2e7221 */ /* 0x000fc80000010000 */
[----:B------:R-:W-:Y:S02]  /*f4f0*/  FADD.FTZ R67, R67, R46 ;  /* 0x0000002e43437221 */ /* 0x000fe40000010000 */
[----:B------:R1:W4:Y:S01]  /*f500*/  MUFU.EX2 R28, R145 ;  /* 0x00000091001c7308 */ /* 0x0003220000000800 */
[----:B--2---:R-:W-:-:S01]  /*f510*/  FADD.FTZ R30, R24, R11 ;  /* 0x0000000b181e7221 */ /* 0x004fc20000010000 */
[----:B------:R-:W-:-:S04]  /*f520*/  FADD.FTZ R48, R48, R67 ;  /* 0x0000004330307221 */ /* 0x000fc80000010000 */
[----:B------:R-:W-:Y:S02]  /*f530*/  FADD.FTZ R83, R83, R48 ;  /* 0x0000003053537221 */ /* 0x000fe40000010000 */
[----:B------:R-:W-:Y:S01]  /*f540*/  MUFU.EX2 R52, R52 ;  /* 0x0000003400347308 */ /* 0x000fe20000000800 */
[----:B---3--:R-:W-:-:S01]  /*f550*/  FADD.FTZ R11, R3, R30 ;  /* 0x0000001e030b7221 */ /* 0x008fc20000010000 */
[----:B-1----:R-:W-:-:S06]  /*f560*/  F2FP.SATFINITE.E4M3.F32.PACK_AB_MERGE_C R145, R60, R29, R33 ;  /* 0x0000001d3c91723e */ /* 0x002fcc0004807021 */
[----:B------:R-:W1:Y:S01]  /*f570*/  MUFU.EX2 R79, R79 ;  /* 0x0000004f004f7308 */ /* 0x000e620000000800 */
[C---:B----4-:R-:W-:Y:S01]  /*f580*/  F2FP.SATFINITE.E4M3.F32.PACK_AB_MERGE_C R3, R28.reuse, R3, RZ ;  /* 0x000000031c03723e */ /* 0x050fe200048070ff */
[----:B------:R-:W-:-:S03]  /*f590*/  FADD.FTZ R28, R28, R11 ;  /* 0x0000000b1c1c7221 */ /* 0x000fc60000010000 */
[----:B------:R-:W-:Y:S01]  /*f5a0*/  F2FP.SATFINITE.E4M3.F32.PACK_AB_MERGE_C R137, R24, R21, R3 ;  /* 0x000000151889723e */ /* 0x000fe20004807003 */
[----:B------:R-:W-:Y:S01]  /*f5b0*/  IMAD.MOV.U32 R21, RZ, RZ, R92 ;  /* 0x000000ffff157224 */ /* 0x000fe200078e005c */
[----:B0-----:R-:W-:Y:S01]  /*f5c0*/  @P6 SHF.R.U32.HI R21, RZ, R25, R32 ;  /* 0x00000019ff156219 */ /* 0x001fe20000011620 */
[----:B------:R-:W-:Y:S01]  /*f5d0*/  MUFU.EX2 R50, R50 ;  /* 0x0000003200327308 */ /* 0x000fe20000000800 */
[----:B------:R-:W-:-:S07]  /*f5e0*/  ISETP.GE.AND P6, PT, R13, 0x1, PT ;  /* 0x000000010d00780c */ /* 0x000fce0003fc6270 */
[----:B------:R-:W0:Y:S01]  /*f5f0*/  MUFU.EX2 R75, R75 ;  /* 0x0000004b004b7308 */ /* 0x000e220000000800 */
[----:B-1----:R-:W-:-:S07]  /*f600*/  F2FP.SATFINITE.E4M3.F32.PACK_AB_MERGE_C R20, R79, R52, RZ ;  /* 0x000000344f14723e */ /* 0x002fce00048070ff */
[----:B------:R-:W1:Y:S08]  /*f610*/  MUFU.EX2 R15, R71 ;  /* 0x00000047000f7308 */ /* 0x000e700000000800 */
[----:B------:R-:W-:Y:S01]  /*f620*/  MUFU.EX2 R27, R27 ;  /* 0x0000001b001b7308 */ /* 0x000fe20000000800 */
[----:B0-----:R-:W-:Y:S01]  /*f630*/  F2FP.SATFINITE.E4M3.F32.PACK_AB_MERGE_C R138, R75, R50, R20 ;  /* 0x000000324b8a723e */ /* 0x001fe20004807014 */
[----:B------:R-:W-:-:S04]  /*f640*/  FADD.FTZ R50, R50, R83 ;  /* 0x0000005332327221 */ /* 0x000fc80000010000 */
[----:B------:R-:W-:Y:S02]  /*f650*/  FADD.FTZ R75, R75, R50 ;  /* 0x000000324b4b7221 */ /* 0x000fe40000010000 */
[----:B------:R-:W0:Y:S01]  /*f660*/  MUFU.EX2 R14, R4 ;  /* 0x00000004000e7308 */ /* 0x000e220000000800 */
[----:B-1----:R-:W-:-:S01]  /*f670*/  FADD.FTZ R3, R15, R28 ;  /* 0x0000001c0f037221 */ /* 0x002fc20000010000 */
[----:B------:R-:W-:-:S06]  /*f680*/  FADD.FTZ R52, R52, R75 ;  /* 0x0000004b34347221 */ /* 0x000fcc0000010000 */
[----:B------:R-:W1:Y:S01]  /*f690*/  MUFU.EX2 R0, R73 ;  /* 0x0000004900007308 */ /* 0x000e620000000800 */
[----:B0-----:R-:W-:Y:S01]  /*f6a0*/  F2FP.SATFINITE.E4M3.F32.PACK_AB_MERGE_C R11, R14, R27, RZ ;  /* 0x0000001b0e0b723e */ /* 0x001fe200048070ff */
[----:B-1----:R-:W-:-:S03]  /*f6b0*/  FADD.FTZ R4, R0, R3 ;  /* 0x0000000300047221 */ /* 0x002fc60000010000 */
[----:B------:R-:W-:Y:S01]  /*f6c0*/  F2FP.SATFINITE.E4M3.F32.PACK_AB_MERGE_C R139, R0, R15, R11 ;  /* 0x0000000f008b723e */ /* 0x000fe2000480700b */
[----:B------:R-:W-:Y:S02]  /*f6d0*/  IMAD.IADD R15, R88, 0x1, R21 ;  /* 0x00000001580f7824 */ /* 0x000fe400078e0215 */
[----:B------:R-:W-:Y:S01]  /*f6e0*/  FADD.FTZ R3, R27, R4 ;  /* 0x000000041b037221 */ /* 0x000fe20000010000 */
[----:B------:R-:W-:-:S01]  /*f6f0*/  FADD.FTZ R4, R79, R52 ;  /* 0x000000344f047221 */ /* 0x000fc20000010000 */
[----:B------:R-:W-:Y:S02]  /*f700*/  VIADD R0, R89, 0xfffffffe ;  /* 0xfffffffe59007836 */ /* 0x000fe40000000000 */
[----:B------:R-:W-:-:S01]  /*f710*/  FADD.FTZ R3, R14, R3 ;  /* 0x000000030e037221 */ /* 0x000fc20000010000 */
        /* <DEDUP_REMOVED lines=13> */
.L_x_1393:
[----:B------:R-:W-:-:S13]  /*f7f0*/  ISETP.NE.AND P1, PT, R13, 0x1, PT ;  /* 0x000000010d00780c */ /* 0x000fda0003f25270 */
[----:B------:R-:W0:Y:S02]  /*f800*/  @P1 LDC.64 R14, c[0x0][0x9e8] ;  /* 0x00027a00ff0e1b82 */ /* 0x000e240000000a00 */
[----:B0-----:R-:W-:-:S05]  /*f810*/  @P1 IMAD.HI.U32 R14, R11, R14, RZ ;  /* 0x0000000e0b0e1227 */ /* 0x001fca00078e00ff */
[----:B------:R-:W-:-:S07]  /*f820*/  @P1 SHF.R.U32.HI R11, RZ, R15, R14 ;  /* 0x0000000fff0b1219 */ /* 0x000fce000001160e */
.L_x_1394:
[----:B------:R-:W-:Y:S05]  /*f830*/  BSYNC B0 ;  /* 0x0000000000007941 */ /* 0x000fea0003800000 */
.L_x_1392:
[----:B------:R-:W-:-:S05]  /*f840*/  IMAD R11, R11, R13, R13 ;  /* 0x0000000d0b0b7224 */ /* 0x000fca00078e020d */
[----:B------:R-:W-:-:S07]  /*f850*/  VIMNMX R12, R12, R11, PT ;  /* 0x0000000b0c0c7248 */ /* 0x000fce0003fe0100 */
.L_x_1391:
[----:B------:R-:W2:Y:S01]  /*f860*/  LDL R13, [R1+0x4c] ;  /* 0x00004c00010d7983 */ /* 0x000ea20000100800 */
[----:B------:R-:W-:Y:S01]  /*f870*/  SHF.R.S32.HI R11, RZ, 0x1f, R12 ;  /* 0x0000001fff0b7819 */ /* 0x000fe2000001140c */
[----:B------:R-:W-:Y:S01]  /*f880*/  ULDC UR46, c[0x0][0x9e4] ;  /* 0x00027900002e7ab9 */ /* 0x000fe20000000800 */
[----:B------:R-:W-:Y:S01]  /*f890*/  ULDC UR41, c[0x0][0x9e4] ;  /* 0x0002790000297ab9 */ /* 0x000fe20000000800 */
[----:B------:R-:W-:Y:S01]  /*f8a0*/  ULDC UR40, c[0x0][0x988] ;  /* 0x0002620000287ab9 */ /* 0x000fe20000000800 */
[----:B------:R-:W-:Y:S01]  /*f8b0*/  LEA.HI R11, R11, R12, RZ, 0x7 ;  /* 0x0000000c0b0b7211 */ /* 0x000fe200078f38ff */
[----:B------:R-:W-:Y:S01]  /*f8c0*/  ULDC UR45, c[0x0][0x988] ;  /* 0x00026200002d7ab9 */ /* 0x000fe20000000800 */
[----:B------:R-:W-:Y:S01]  /*f8d0*/  ULDC UR44, c[0x0][0x988] ;  /* 0x00026200002c7ab9 */ /* 0x000fe20000000800 */
[----:B------:R-:W-:Y:S01]  /*f8e0*/  ULDC UR39, c[0x0][0x9e0] ;  /* 0x0002780000277ab9 */ /* 0x000fe20000000800 */
[----:B------:R-:W-:Y:S01]  /*f8f0*/  SHF.R.S32.HI R11, RZ, 0x7, R11 ;  /* 0x00000007ff0b7819 */ /* 0x000fe2000001140b */
[----:B------:R-:W-:Y:S01]  /*f900*/  ULDC UR47, c[0x0][0x9e0] ;  /* 0x00027800002f7ab9 */ /* 0x000fe20000000800 */
[----:B------:R-:W-:Y:S01]  /*f910*/  BSSY B1, `(.L_x_1395) ;  /* 0x000039c000017945 */ /* 0x000fe20003800000 */
        /* <DEDUP_REMOVED lines=24> */
[----:B--2---:R-:W-:-:S04]  /*faa0*/  VIMNMX R13, R13, R11, !PT ;  /* 0x0000000b0d0d7248 */ /* 0x004fc80007fe0100 */
[----:B------:R-:W-:Y:S01]  /*fab0*/  ISETP.GE.AND P1, PT, R0, R13, PT ;  /* 0x0000000d0000720c */ /* 0x000fe20003f26270 */
[----:B------:R0:W-:-:S12]  /*fac0*/  STL [R1+0x38], R13 ;  /* 0x0000380d01007387 */ /* 0x0001d80000100800 */
[----:B0-----:R-:W-:Y:S05]  /*fad0*/  @!P1 BRA `(.L_x_1396) ;  /* 0x0000003400fc9947 */ /* 0x001fea0003800000 */
[----:B------:R-:W-:Y:S01]  /*fae0*/  BSSY B0, `(.L_x_1397) ;  /* 0x000037a000007945 */ /* 0x000fe20003800000 */
[----:B------:R-:W-:-:S07]  /*faf0*/  IMAD.MOV.U32 R135, RZ, RZ, RZ ;  /* 0x000000ffff877224 */ /* 0x000fce00078e00ff */
.L_x_1418:
[----:B------:R-:W-:-:S05]  /*fb00*/  VIADD R11, R19, 0x1 ;  /* 0x00000001130b7836 */ /* 0x000fca0000000000 */
[----:B------:R-:W-:-:S04]  /*fb10*/  ISETP.NE.AND P1, PT, R11, 0x2, PT ;  /* 0x000000020b00780c */ /* 0x000fc80003f25270 */
[----:B------:R-:W-:Y:S02]  /*fb20*/  SEL R13, RZ, 0x1, P1 ;  /* 0x00000001ff0d7807 */ /* 0x000fe40000800000 */
[----:B------:R-:W-:Y:S02]  /*fb30*/  SEL R11, R11, RZ, P1 ;  /* 0x000000ff0b0b7207 */ /* 0x000fe40000800000 */
[----:B------:R-:W-:Y:S01]  /*fb40*/  LOP3.LUT R20, R156, R13, RZ, 0x3c, !PT ;  /* 0x0000000d9c147212 */ /* 0x000fe200078e3cff */
[----:B------:R-:W-:Y:S06]  /*fb50*/  @!P0 BRA `(.L_x_1398) ;  /* 0x0000000000048947 */ /* 0x000fec0003800000 */
[----:B------:R-:W-:Y:S01]  /*fb60*/  BPT.TRAP 0x1 ;  /* 0x000000040000795c */ /* 0x000fe20000300000 */
.L_x_1398:
[----:B------:R-:W-:Y:S01]  /*fb70*/  IMAD R21, R11, 0x8, R18 ;  /* 0x000000080b157824 */ /* 0x000fe200078e0212 */
[----:B------:R-:W-:-:S04]  /*fb80*/  SHF.L.U32 R12, R20, 0x1f, RZ ;  /* 0x0000001f140c7819 */ /* 0x000fc800000006ff */
[----:B------:R0:W1:Y:S01]  /*fb90*/  SYNCS.PHASECHK.TRANS64.TRYWAIT P1, [R21+URZ+0x19c30], R12 ;  /* 0x019c300c150075a7 */ /* 0x000062000802017f */
[----:B------:R-:W-:Y:S05]  /*fba0*/  @!P0 BRA `(.L_x_1399) ;  /* 0x0000000000048947 */ /* 0x000fea0003800000 */
[----:B------:R-:W-:Y:S01]  /*fbb0*/  BPT.TRAP 0x1 ;  /* 0x000000040000795c */ /* 0x000fe20000300000 */
.L_x_1399:
[----:B------:R-:W-:Y:S01]  /*fbc0*/  BSSY B2, `(.L_x_1400) ;  /* 0x0000006000027945 */ /* 0x000fe20003800000 */
[----:B------:R-:W-:Y:S02]  /*fbd0*/  IMAD R14, R11, 0x300, R153 ;  /* 0x000003000b0e7824 */ /* 0x000fe400078e0299 */
[----:B------:R-:W-:Y:S01]  /*fbe0*/  IMAD.MOV.U32 R15, RZ, RZ, -0x3ffffff0 ;  /* 0xc0000010ff0f7424 */ /* 0x000fe200078e00ff */
[----:B-1----:R-:W-:Y:S06]  /*fbf0*/  @P1 BRA `(.L_x_1401) ;  /* 0x0000000000081947 */ /* 0x002fec0003800000 */
[----:B------:R-:W1:Y:S02]  /*fc00*/  SYNCS.PHASECHK.TRANS64.TRYWAIT P1, [R21+URZ+0x19c30], R12 ;  /* 0x019c300c150075a7 */ /* 0x000e64000802017f */
[----:B-1----:R-:W-:Y:S05]  /*fc10*/  @!P1 BRA `(.L_x_1402) ;  /* 0x00000144008c9947 */ /* 0x002fea0003800000 */
.L_x_1401:
[----:B------:R-:W-:Y:S05]  /*fc20*/  BSYNC B2 ;  /* 0x0000000000027941 */ /* 0x000fea0003800000 */
.L_x_1400:
[C---:B01----:R-:W-:Y:S01]  /*fc30*/  VIADD R12, R14.reuse, 0x100 ;  /* 0x000001000e0c7836 */ /* 0x043fe20000000000 */
[----:B------:R-:W-:Y:S01]  /*fc40*/  R2UR UR6, R14 ;  /* 0x000000000e0672ca */ /* 0x000fe200000e0000 */
[----:B------:R-:W-:Y:S01]  /*fc50*/  IMAD.MOV.U32 R13, RZ, RZ, -0x3ffffff0 ;  /* 0xc0000010ff0d7424 */ /* 0x000fe200078e00ff */
[----:B------:R-:W-:Y:S02]  /*fc60*/  R2UR UR7, R15 ;  /* 0x000000000f0772ca */ /* 0x000fe400000e0000 */
[----:B------:R-:W-:Y:S02]  /*fc70*/  R2UR UR4, R6 ;  /* 0x00000000060472ca */ /* 0x000fe400000e0000 */
[----:B------:R-:W-:Y:S01]  /*fc80*/  R2UR UR5, R7 ;  /* 0x00000000070572ca */ /* 0x000fe200000e0000 */
[----:B------:R-:W-:Y:S01]  /*fc90*/  WARPGROUP.ARRIVE ;  /* 0x00000000000079c5 */ /* 0x000fe20000000000 */
[----:B------:R-:W-:Y:S01]  /*fca0*/  R2UR UR10, R12 ;  /* 0x000000000c0a72ca */ /* 0x000fe200000e0000 */
[----:B------:R-:W-:Y:S01]  /*fcb0*/  VIADD R14, R14, 0x200 ;  /* 0x000002000e0e7836 */ /* 0x000fe20000000000 */
[----:B------:R-:W-:-:S02]  /*fcc0*/  R2UR UR11, R13 ;  /* 0x000000000d0b72ca */ /* 0x000fc400000e0000 */
[----:B------:R-:W2:Y:S01]  /*fcd0*/  LDL.64 R12, [R1] ;  /* 0x00000000010c7983 */ /* 0x000ea20000100a00 */
[----:B------:R-:W-:Y:S01]  /*fce0*/  IMAD.MOV.U32 R15, RZ, RZ, -0x3ffffff0 ;  /* 0xc0000010ff0f7424 */ /* 0x000fe200078e00ff */
[----:B------:R-:W-:Y:S02]  /*fcf0*/  R2UR UR14, R14 ;  /* 0x000000000e0e72ca */ /* 0x000fe400000e0000 */
[----:B------:R-:W-:Y:S02]  /*fd00*/  R2UR UR12, R8 ;  /* 0x00000000080c72ca */ /* 0x000fe400000e0000 */
[----:B------:R-:W-:Y:S01]  /*fd10*/  R2UR UR15, R15 ;  /* 0x000000000f0f72ca */ /* 0x000fe200000e0000 */
[----:B------:R-:W-:Y:S01]  /*fd20*/  QGMMA.64x128x32.F32.E4M3.E4M3 R24, gdesc[UR4], RZ, !UPT, gsb0 ;  /* 0x01e00000041879f3 */ /* 0x000fe2000c0008ff */
[----:B------:R-:W-:Y:S02]  /*fd30*/  R2UR UR13, R9 ;  /* 0x00000000090d72ca */ /* 0x000fe400000e0000 */
[----:B------:R-:W-:-:S02]  /*fd40*/  WARPGROUP.DEPBAR.LE gsb0, 0x0 ;  /* 0x00008000000079c5 */ /* 0x000fc40000010000 */
[----:B------:R-:W-:Y:S01]  /*fd50*/  WARPGROUP.ARRIVE ;  /* 0x00000000000079c5 */ /* 0x000fe20000000000 */
[----:B--2---:R-:W-:Y:S02]  /*fd60*/  R2UR UR8, R12 ;  /* 0x000000000c0872ca */ /* 0x004fe400000e0000 */
[----:B------:R-:W-:-:S13]  /*fd70*/  R2UR UR9, R13 ;  /* 0x000000000d0972ca */ /* 0x000fda00000e0000 */
[----:B------:R-:W-:Y:S03]  /*fd80*/  QGMMA.64x128x32.F32.E4M3.E4M3 R24, gdesc[UR8], R24, gsb0 ;  /* 0x01e00000081879f3 */ /* 0x000fe60008000818 */
[----:B------:R-:W-:Y:S02]  /*fd90*/  WARPGROUP.DEPBAR.LE gsb0, 0x0 ;  /* 0x00008000000079c5 */ /* 0x000fe40000010000 */
[----:B------:R-:W-:-:S07]  /*fda0*/  WARPGROUP.ARRIVE ;  /* 0x00000000000079c5 */ /* 0x000fce0000000000 */
[----:B------:R-:W-:Y:S03]  /*fdb0*/  QGMMA.64x128x32.F32.E4M3.E4M3 R24, gdesc[UR12], R24, gsb0 ;  /* 0x01e000000c1879f3 */ /* 0x000fe60008000818 */
[----:B------:R-:W-:Y:S02]  /*fdc0*/  WARPGROUP.DEPBAR.LE gsb0, 0x0 ;  /* 0x00008000000079c5 */ /* 0x000fe40000010000 */
[----:B------:R-:W-:Y:S05]  /*fdd0*/  @!P0 BRA `(.L_x_1403) ;  /* 0x0000000000048947 */ /* 0x000fea0003800000 */
[----:B------:R-:W-:Y:S01]  /*fde0*/  BPT.TRAP 0x1 ;  /* 0x000000040000795c */ /* 0x000fe20000300000 */
.L_x_1403:
[----:B------:R-:W-:Y:S01]  /*fdf0*/  SHF.L.U32 R12, R156, 0x1f, RZ ;  /* 0x0000001f9c0c7819 */ /* 0x000fe200000006ff */
[----:B------:R-:W-:-:S04]  /*fe00*/  IMAD R152, R19, 0x8, R18 ;  /* 0x0000000813987824 */ /* 0x000fc800078e0212 */
[----:B------:R0:W1:Y:S01]  /*fe10*/  SYNCS.PHASECHK.TRANS64.TRYWAIT P1, [R152+URZ+0x19c50], R12 ;  /* 0x019c500c980075a7 */ /* 0x000062000802017f */
[----:B------:R-:W-:Y:S05]  /*fe20*/  @!P0 BRA `(.L_x_1404) ;  /* 0x0000000000048947 */ /* 0x000fea0003800000 */
[----:B------:R-:W-:Y:S01]  /*fe30*/  BPT.TRAP 0x1 ;  /* 0x000000040000795c */ /* 0x000fe20000300000 */
.L_x_1404:
[----:B------:R-:W-:Y:S04]  /*fe40*/  BSSY B2, `(.L_x_1405) ;  /* 0x0000004000027945 */ /* 0x000fe80003800000 */
[----:B-1----:R-:W-:Y:S05]  /*fe50*/  @P1 BRA `(.L_x_1406) ;  /* 0x0000000000081947 */ /* 0x002fea0003800000 */
[----:B------:R-:W1:Y:S02]  /*fe60*/  SYNCS.PHASECHK.TRANS64.TRYWAIT P1, [R152+URZ+0x19c50], R12 ;  /* 0x019c500c980075a7 */ /* 0x000e64000802017f */
[----:B-1----:R-:W-:Y:S05]  /*fe70*/  @!P1 BRA `(.L_x_1407) ;  /* 0x0000014400089947 */ /* 0x002fea0003800000 */
.L_x_1406:
[----:B------:R-:W-:Y:S05]  /*fe80*/  BSYNC B2 ;  /* 0x0000000000027941 */ /* 0x000fea0003800000 */
.L_x_1405:
[----:B01----:R-:W-:Y:S01]  /*fe90*/  VIADD R12, R18, 0x3000 ;  /* 0x00003000120c7836 */ /* 0x003fe20000000000 */
[----:B------:R-:W-:Y:S01]  /*fea0*/  WARPGROUP.ARRIVE ;  /* 0x00000000000079c5 */ /* 0x000fe20000000000 */
[----:B------:R-:W-:Y:S02]  /*feb0*/  IMAD.MOV.U32 R13, RZ, RZ, 0x40000040 ;  /* 0x40000040ff0d7424 */ /* 0x000fe400078e00ff */
[----:B------:R-:W-:Y:S01]  /*fec0*/  IMAD.MOV.U32 R15, RZ, RZ, 0x40000040 ;  /* 0x40000040ff0f7424 */ /* 0x000fe200078e00ff */
[----:B------:R-:W-:Y:S02]  /*fed0*/  SHF.R.U32.HI R12, RZ, 0x4, R12 ;  /* 0x00000004ff0c7819 */ /* 0x000fe4000001160c */
[----:B------:R-:W-:Y:S01]  /*fee0*/  R2UR UR7, R13 ;  /* 0x000000000d0772ca */ /* 0x000fe200000e0000 */
[----:B------:R-:W-:Y:S01]  /*fef0*/  IMAD.MOV.U32 R13, RZ, RZ, 0x40000040 ;  /* 0x40000040ff0d7424 */ /* 0x000fe200078e00ff */
[----:B------:R-:W-:-:S04]  /*ff00*/  LOP3.LUT R12, R12, 0x3fff, RZ, 0xc0, !PT ;  /* 0x00003fff0c0c7812 */ /* 0x000fc800078ec0ff */
[----:B------:R-:W-:-:S05]  /*ff10*/  LOP3.LUT R12, R12, 0x10000, RZ, 0xfc, !PT ;  /* 0x000100000c0c7812 */ /* 0x000fca00078efcff */
[----:B------:R-:W-:-:S04]  /*ff20*/  IMAD R12, R19, 0x300, R12 ;  /* 0x00000300130c7824 */ /* 0x000fc800078e020c */
[C---:B------:R-:W-:Y:S01]  /*ff30*/  VIADD R14, R12.reuse, 0x2 ;  /* 0x000000020c0e7836 */ /* 0x040fe20000000000 */
[----:B------:R-:W-:-:S13]  /*ff40*/  R2UR UR6, R12 ;  /* 0x000000000c0672ca */ /* 0x000fda00000e0000 */
        /* <DEDUP_REMOVED lines=22> */
.L_x_1408:
[----:B------:R-:W2:Y:S01]  /*100b0*/  LDL R15, [R1+0x2c] ;  /* 0x00002c00010f7983 */ /* 0x000ea20000100800 */
[----:B------:R-:W0:Y:S03]  /*100c0*/  LDC R13, c[0x0][0x448] ;  /* 0x00011200ff0d7b82 */ /* 0x000e260000000800 */
[----:B------:R-:W2:Y:S04]  /*100d0*/  LDL R12, [R1+0x48] ;  /* 0x00004800010c7983 */ /* 0x000ea80000100800 */
[----:B------:R-:W3:Y:S04]  /*100e0*/  LDL R140, [R1+0xc] ;  /* 0x00000c00018c7983 */ /* 0x000ee80000100800 */
[----:B------:R-:W4:Y:S04]  /*100f0*/  LDL R141, [R1+0x10] ;  /* 0x00001000018d7983 */ /* 0x000f280000100800 */
[----:B------:R-:W5:Y:S01]  /*10100*/  LDL R142, [R1+0x8] ;  /* 0x00000800018e7983 */ /* 0x000f620000100800 */
[----:B0-----:R-:W-:-:S13]  /*10110*/  ISETP.NE.AND P1, PT, R13, 0x1, PT ;  /* 0x000000010d00780c */ /* 0x001fda0003f25270 */
[----:B------:R-:W0:Y:S08]  /*10120*/  @P1 LDC R14, c[0x0][0x44c] ;  /* 0x00011300ff0e1b82 */ /* 0x000e300000000800 */
[----:B------:R-:W1:Y:S01]  /*10130*/  @P1 LDC R13, c[0x0][0x450] ;  /* 0x00011400ff0d1b82 */ /* 0x000e620000000800 */
[----:B------:R-:W-:Y:S02]  /*10140*/  VIADD R21, R21, 0x19c40 ;  /* 0x00019c4015157836 */ /* 0x000fe40000000000 */
        /* <DEDUP_REMOVED lines=12> */
[----:B------:R-:W-:Y:S01]  /*10210*/  LOP3.LUT P5, RZ, R22, 0x20, RZ, 0xc0, !PT ;  /* 0x0000002016ff7812 */ /* 0x000fe200078ac0ff */
        /* <DEDUP_REMOVED lines=14> */
[----:B-1----:R-:W-:Y:S01]  /*10300*/  @P1 SHF.R.U32.HI R12, RZ, R13, R14 ;  /* 0x0000000dff0c1219 */ /* 0x002fe2000001160e */
        /* <DEDUP_REMOVED lines=41> */
[----:B------:R-:W0:Y:S01]  /*105a0*/  SHFL.IDX PT, R138, R12, RZ, 0x1c1f ;  /* 0x001c1fff0c8a7589 */ /* 0x000e2200000e0000 */
[----:B------:R-:W-:-:S02]  /*105b0*/  IMAD.SHL.U32 R82, R0, 0x80, RZ ;  /* 0x0000008000527824 */ /* 0x000fc400078e00ff */
[C---:B------:R-:W-:Y:S01]  /*105c0*/  FMUL.FTZ R30, R2.reuse, R34 ;  /* 0x00000022021e7220 */ /* 0x040fe20000410000 */
[----:B------:R-:W-:Y:S01]  /*105d0*/  FMUL.FTZ R69, R2, R71 ;  /* 0x0000004702457220 */ /* 0x000fe20000410000 */
[----:B---3--:R-:W-:Y:S01]  /*105e0*/  PRMT R21, R140, 0x654, R21 ;  /* 0x000006548c157816 */ /* 0x008fe20000000015 */
[C---:B------:R-:W-:Y:S01]  /*105f0*/  FMUL.FTZ R34, R2.reuse, R38 ;  /* 0x0000002602227220 */ /* 0x040fe20000410000 */
[C---:B------:R-:W-:Y:S01]  /*10600*/  FMUL.FTZ R71, R2.reuse, R73 ;  /* 0x0000004902477220 */ /* 0x040fe20000410000 */
[C---:B------:R-:W-:Y:S01]  /*10610*/  FMUL.FTZ R38, R2.reuse, R42 ;  /* 0x0000002a02267220 */ /* 0x040fe20000410000 */
[C---:B------:R-:W-:Y:S01]  /*10620*/  FMUL.FTZ R73, R2.reuse, R75 ;  /* 0x0000004b02497220 */ /* 0x040fe20000410000 */
[C---:B------:R-:W-:Y:S01]  /*10630*/  FMUL.FTZ R42, R2.reuse, R46 ;  /* 0x0000002e022a7220 */ /* 0x040fe20000410000 */
[C---:B------:R-:W-:Y:S01]  /*10640*/  FMUL.FTZ R75, R2.reuse, R79 ;  /* 0x0000004f024b7220 */ /* 0x040fe20000410000 */
[----:B------:R-:W-:Y:S01]  /*10650*/  FMUL.FTZ R79, R2, R83 ;  /* 0x00000053024f7220 */ /* 0x000fe20000410000 */
[----:B------:R1:W-:Y:S01]  /*10660*/  SYNCS.ARRIVE.TRANS64.RED.A1T0 RZ, [R21+URZ], RZ ;  /* 0x000000ff15ff79a7 */ /* 0x0003e2000810043f */
[----:B------:R-:W-:Y:S01]  /*10670*/  IADD3 R46, -R82, 0x1, RZ ;  /* 0x00000001522e7810 */ /* 0x000fe20007ffe1ff */
[C---:B------:R-:W-:Y:S01]  /*10680*/  FMUL.FTZ R83, R2.reuse, R87 ;  /* 0x0000005702537220 */ /* 0x040fe20000410000 */
[----:B-1----:R-:W-:-:S03]  /*10690*/  FMUL.FTZ R21, R2, R86 ;  /* 0x0000005602157220 */ /* 0x002fc60000410000 */
[----:B----4-:R-:W-:Y:S01]  /*106a0*/  IMAD R46, R141, -0x2, R46 ;  /* 0xfffffffe8d2e7824 */ /* 0x010fe200078e022e */
[----:B------:R-:W1:Y:S04]  /*106b0*/  MUFU.TANH R13, R13 ;  /* 0x0000000d000d7308 */ /* 0x000e680000002400 */
[----:B-----5:R-:W-:-:S04]  /*106c0*/  IADD3 R46, -R157, R46, R142 ;  /* 0x0000002e9d2e7210 */ /* 0x020fc80007ffe18e */
[----:B------:R-:W2:Y:S08]  /*106d0*/  MUFU.TANH R14, R14 ;  /* 0x0000000e000e7308 */ /* 0x000eb00000002400 */
        /* <DEDUP_REMOVED lines=48> */
[----:B------:R-:W1:Y:S08]  /*109e0*/  MUFU.TANH R21, R21 ;  /* 0x0000001500157308 */ /* 0x000e700000002400 */
[----:B------:R-:W1:Y:S01]  /*109f0*/  MUFU.TANH R83, R83 ;  /* 0x0000005300537308 */ /* 0x000e620000002400 */
[----:B------:R-:W-:-:S02]  /*10a00*/  VIADD R86, R46, UR39 ;  /* 0x000000272e567c36 */ /* 0x000fc40008000000 */
[----:B------:R-:W-:Y:S02]  /*10a10*/  VIADD R87, R46, UR36 ;  /* 0x000000242e577c36 */ /* 0x000fe40008000000 */
[--C-:B0-----:R-:W-:Y:S02]  /*10a20*/  IMAD.IADD R136, R86, 0x1, R138.reuse ;  /* 0x0000000156887824 */ /* 0x101fe400078e028a */
[----:B------:R-:W-:Y:S01]  /*10a30*/  IMAD.IADD R137, R87, 0x1, R138 ;  /* 0x0000000157897824 */ /* 0x000fe200078e028a */
[----:B--234-:R-:W-:Y:S06]  /*10a40*/  @!P5 BRA `(.L_x_1409) ;  /* 0x000000000058d947 */ /* 0x01cfec0003800000 */
[----:B------:R-:W-:Y:S01]  /*10a50*/  IADD3 R138, -R157, R142, R138 ;  /* 0x0000008e9d8a7210 */ /* 0x000fe20007ffe18a */
[----:B------:R-:W-:Y:S03]  /*10a60*/  BSSY B2, `(.L_x_1410) ;  /* 0x0000010000027945 */ /* 0x000fe60003800000 */
        /* <DEDUP_REMOVED lines=10> */
.L_x_1411:
[----:B------:R-:W-:-:S05]  /*10b10*/  IMAD.U32 R139, RZ, RZ, UR46 ;  /* 0x0000002eff8b7e24 */ /* 0x000fca000f8e00ff */
[----:B------:R-:W-:-:S13]  /*10b20*/  ISETP.NE.AND P1, PT, R139, 0x1, PT ;  /* 0x000000018b00780c */ /* 0x000fda0003f25270 */
[----:B------:R-:W0:Y:S02]  /*10b30*/  @P1 LDC.64 R46, c[0x0][0x9e8] ;  /* 0x00027a00ff2e1b82 */ /* 0x000e240000000a00 */
[----:B0-----:R-:W-:-:S05]  /*10b40*/  @P1 IMAD.HI.U32 R46, R138, R46, RZ ;  /* 0x0000002e8a2e1227 */ /* 0x001fca00078e00ff */
[----:B------:R-:W-:-:S07]  /*10b50*/  @P1 SHF.R.U32.HI R138, RZ, R47, R46 ;  /* 0x0000002fff8a1219 */ /* 0x000fce000001162e */
.L_x_1412:
[----:B------:R-:W-:Y:S05]  /*10b60*/  BSYNC B2 ;  /* 0x0000000000027941 */ /* 0x000fea0003800000 */
.L_x_1410:
[----:B------:R-:W-:-:S04]  /*10b70*/  IMAD R138, R138, R139, -R82 ;  /* 0x0000008b8a8a7224 */ /* 0x000fc800078e0a52 */
[----:B------:R-:W-:-:S05]  /*10b80*/  IMAD R138, R141, -0x2, R138 ;  /* 0xfffffffe8d8a7824 */ /* 0x000fca00078e028a */
[----:B------:R-:W-:Y:S02]  /*10b90*/  VIMNMX R137, R137, R138, !PT ;  /* 0x0000008a89897248 */ /* 0x000fe40007fe0100 */
[----:B------:R-:W-:-:S07]  /*10ba0*/  VIADDMNMX R136, R138, R139, R136, PT ;  /* 0x0000008b8a887246 */ /* 0x000fce0003800188 */
.L_x_1409:
[----:B------:R-:W-:Y:S01]  /*10bb0*/  ISETP.GT.AND P1, PT, R0, -0x1, PT ;  /* 0xffffffff0000780c */ /* 0x000fe20003f24270 */
[----:B------:R-:W0:Y:S03]  /*10bc0*/  SHFL.IDX PT, R12, R12, 0x1, 0x1c1f ;  /* 0x003c1f000c0c7f89 */ /* 0x000e2600000e0000 */
[C---:B------:R-:W-:Y:S02]  /*10bd0*/  ISETP.GT.AND P3, PT, R137.reuse, RZ, P1 ;  /* 0x000000ff8900720c */ /* 0x040fe40000f64270 */
[----:B------:R-:W-:Y:S02]  /*10be0*/  ISETP.GT.AND P4, PT, R137, 0x1, P1 ;  /* 0x000000018900780c */ /* 0x000fe40000f84270 */
[C---:B------:R-:W-:Y:S02]  /*10bf0*/  ISETP.LT.OR P3, PT, R136.reuse, 0x1, P3 ;  /* 0x000000018800780c */ /* 0x040fe40001f61670 */
[----:B------:R-:W-:-:S02]  /*10c00*/  ISETP.LT.OR P4, PT, R136, 0x2, P4 ;  /* 0x000000028800780c */ /* 0x000fc40002781670 */
[----:B-1----:R-:W-:Y:S02]  /*10c10*/  FSEL R46, R13, -INF , !P3 ;  /* 0xff8000000d2e7808 */ /* 0x002fe40005800000 */
[----:B------:R-:W-:Y:S02]  /*10c20*/  FSEL R14, R14, -INF , !P4 ;  /* 0xff8000000e0e7808 */ /* 0x000fe40006000000 */
[C---:B------:R-:W-:Y:S02]  /*10c30*/  ISETP.GT.AND P2, PT, R137.reuse, 0x8, P1 ;  /* 0x000000088900780c */ /* 0x040fe40000f44270 */
[C---:B------:R-:W-:Y:S02]  /*10c40*/  ISETP.GT.AND P3, PT, R137.reuse, 0x9, P1 ;  /* 0x000000098900780c */ /* 0x040fe40000f64270 */
[----:B------:R-:W-:Y:S02]  /*10c50*/  ISETP.GT.AND P4, PT, R137, 0x10, P1 ;  /* 0x000000108900780c */ /* 0x000fe40000f84270 */
[----:B------:R-:W-:-:S02]  /*10c60*/  ISETP.LT.OR P2, PT, R136, 0x9, P2 ;  /* 0x000000098800780c */ /* 0x000fc40001741670 */
[----:B------:R-:W-:Y:S01]  /*10c70*/  ISETP.LT.OR P3, PT, R136, 0xa, P3 ;  /* 0x0000000a8800780c */ /* 0x000fe20001f61670 */
[--C-:B0-----:R-:W-:Y:S01]  /*10c80*/  IMAD.IADD R86, R86, 0x1, R12.reuse ;  /* 0x0000000156567824 */ /* 0x101fe200078e020c */
[----:B------:R-:W-:Y:S01]  /*10c90*/  ISETP.LT.OR P4, PT, R136, 0x11, P4 ;  /* 0x000000118800780c */ /* 0x000fe20002781670 */
[----:B------:R-:W-:Y:S01]  /*10ca0*/  IMAD.IADD R87, R87, 0x1, R12 ;  /* 0x0000000157577824 */ /* 0x000fe200078e020c */
[----:B------:R-:W-:Y:S02]  /*10cb0*/  FSEL R24, R24, -INF , !P2 ;  /* 0xff80000018187808 */ /* 0x000fe40005000000 */
[----:B------:R-:W-:Y:S02]  /*10cc0*/  FSEL R25, R25, -INF , !P3 ;  /* 0xff80000019197808 */ /* 0x000fe40005800000 */
[----:B------:R-:W-:Y:S02]  /*10cd0*/  FSEL R28, R28, -INF , !P4 ;  /* 0xff8000001c1c7808 */ /* 0x000fe40006000000 */
[----:B------:R-:W-:-:S02]  /*10ce0*/  ISETP.GT.AND P2, PT, R137, 0x11, P1 ;  /* 0x000000118900780c */ /* 0x000fc40000f44270 */
[C---:B------:R-:W-:Y:S02]  /*10cf0*/  ISETP.GT.AND P3, PT, R137.reuse, 0x18, P1 ;  /* 0x000000188900780c */ /* 0x040fe40000f64270 */
[----:B------:R-:W-:Y:S02]  /*10d00*/  ISETP.GT.AND P4, PT, R137, 0x19, P1 ;  /* 0x000000198900780c */ /* 0x000fe40000f84270 */
[C---:B------:R-:W-:Y:S02]  /*10d10*/  ISETP.LT.OR P2, PT, R136.reuse, 0x12, P2 ;  /* 0x000000128800780c */ /* 0x040fe40001741670 */
[C---:B------:R-:W-:Y:S02]  /*10d20*/  ISETP.LT.OR P3, PT, R136.reuse, 0x19, P3 ;  /* 0x000000198800780c */ /* 0x040fe40001f61670 */
[----:B------:R-:W-:Y:S02]  /*10d30*/  ISETP.LT.OR P4, PT, R136, 0x1a, P4 ;  /* 0x0000001a8800780c */ /* 0x000fe40002781670 */
[----:B------:R-:W-:-:S02]  /*10d40*/  FSEL R29, R29, -INF , !P2 ;  /* 0xff8000001d1d7808 */ /* 0x000fc40005000000 */
[----:B------:R-:W-:Y:S02]  /*10d50*/  FSEL R32, R32, -INF , !P3 ;  /* 0xff80000020207808 */ /* 0x000fe40005800000 */
[----:B------:R-:W-:Y:S02]  /*10d60*/  FSEL R33, R33, -INF , !P4 ;  /* 0xff80000021217808 */ /* 0x000fe40006000000 */
[C---:B------:R-:W-:Y:S02]  /*10d70*/  ISETP.GT.AND P2, PT, R137.reuse, 0x20, P1 ;  /* 0x000000208900780c */ /* 0x040fe40000f44270 */
[C---:B------:R-:W-:Y:S02]  /*10d80*/  ISETP.GT.AND P3, PT, R137.reuse, 0x21, P1 ;  /* 0x000000218900780c */ /* 0x040fe40000f64270 */
[----:B------:R-:W-:Y:S02]  /*10d90*/  ISETP.GT.AND P4, PT, R137, 0x28, P1 ;  /* 0x000000288900780c */ /* 0x000fe40000f84270 */
[----:B------:R-:W-:-:S02]  /*10da0*/  ISETP.LT.OR P2, PT, R136, 0x21, P2 ;  /* 0x000000218800780c */ /* 0x000fc40001741670 */
[C---:B------:R-:W-:Y:S02]  /*10db0*/  ISETP.LT.OR P3, PT, R136.reuse, 0x22, P3 ;  /* 0x000000228800780c */ /* 0x040fe40001f61670 */
[----:B------:R-:W-:Y:S02]  /*10dc0*/  ISETP.LT.OR P4, PT, R136, 0x29, P4 ;  /* 0x000000298800780c */ /* 0x000fe40002781670 */
        /* <DEDUP_REMOVED lines=65> */
[----:B------:R-:W-:Y:S01]  /*111e0*/  FSEL R85, R85, -INF , !P4 ;  /* 0xff80000055557808 */ /* 0x000fe20006000000 */
[----:B------:R-:W-:Y:S06]  /*111f0*/  @!P5 BRA `(.L_x_1413) ;  /* 0x000000000058d947 */ /* 0x000fec0003800000 */
        /* <DEDUP_REMOVED lines=12> */
.L_x_1415:
[----:B------:R-:W-:-:S05]  /*112c0*/  IMAD.U32 R136, RZ, RZ, UR46 ;  /* 0x0000002eff887e24 */ /* 0x000fca000f8e00ff */
[----:B------:R-:W-:-:S13]  /*112d0*/  ISETP.NE.AND P2, PT, R136, 0x1, PT ;  /* 0x000000018800780c */ /* 0x000fda0003f45270 */
[----:B------:R-:W0:Y:S02]  /*112e0*/  @P2 LDC.64 R12, c[0x0][0x9e8] ;  /* 0x00027a00ff0c2b82 */ /* 0x000e240000000a00 */
[----:B0-----:R-:W-:-:S05]  /*112f0*/  @P2 IMAD.HI.U32 R12, R47, R12, RZ ;  /* 0x0000000c2f0c2227 */ /* 0x001fca00078e00ff */
[----:B------:R-:W-:-:S07]  /*11300*/  @P2 SHF.R.U32.HI R47, RZ, R13, R12 ;  /* 0x0000000dff2f2219 */ /* 0x000fce000001160c */
.L_x_1416:
[----:B------:R-:W-:Y:S05]  /*11310*/  BSYNC B2 ;  /* 0x0000000000027941 */ /* 0x000fea0003800000 */
.L_x_1414:
[----:B------:R-:W-:-:S04]  /*11320*/  IMAD R47, R47, R136, -R82 ;  /* 0x000000882f2f7224 */ /* 0x000fc800078e0a52 */
[----:B------:R-:W-:-:S05]  /*11330*/  IMAD R47, R141, -0x2, R47 ;  /* 0xfffffffe8d2f7824 */ /* 0x000fca00078e022f */
[----:B------:R-:W-:Y:S02]  /*11340*/  VIMNMX R87, R87, R47, !PT ;  /* 0x0000002f57577248 */ /* 0x000fe40007fe0100 */
[----:B------:R-:W-:-:S07]  /*11350*/  VIADDMNMX R86, R47, R136, R86, PT ;  /* 0x000000882f567246 */ /* 0x000fce0003800156 */
.L_x_1413:
[----:B------:R-:W-:Y:S02]  /*11360*/  FMNMX.FTZ R13, R46, R5, !PT ;  /* 0x000000052e0d7209 */ /* 0x000fe40007810000 */
[C---:B------:R-:W-:Y:S02]  /*11370*/  ISETP.GT.AND P4, PT, R87.reuse, 0x1, P1 ;  /* 0x000000015700780c */ /* 0x040fe40000f84270 */
[----:B------:R-:W-:Y:S02]  /*11380*/  FMNMX.FTZ R13, R14, R13, !PT ;  /* 0x0000000d0e0d7209 */ /* 0x000fe40007810000 */
[C---:B------:R-:W-:Y:S02]  /*11390*/  ISETP.GT.AND P2, PT, R87.reuse, 0x8, P1 ;  /* 0x000000085700780c */ /* 0x040fe40000f44270 */
[----:B------:R-:W-:Y:S02]  /*113a0*/  ISETP.GT.AND P3, PT, R87, 0x9, P1 ;  /* 0x000000095700780c */ /* 0x000fe40000f64270 */
[----:B------:R-:W-:-:S02]  /*113b0*/  FMNMX.FTZ R13, R24, R13, !PT ;  /* 0x0000000d180d7209 */ /* 0x000fc40007810000 */
[C---:B------:R-:W-:Y:S02]  /*113c0*/  ISETP.LT.OR P4, PT, R86.reuse, 0x2, P4 ;  /* 0x000000025600780c */ /* 0x040fe40002781670 */
[C---:B------:R-:W-:Y:S02]  /*113d0*/  ISETP.LT.OR P2, PT, R86.reuse, 0x9, P2 ;  /* 0x000000095600780c */ /* 0x040fe40001741670 */
[----:B------:R-:W-:Y:S02]  /*113e0*/  ISETP.LT.OR P3, PT, R86, 0xa, P3 ;  /* 0x0000000a5600780c */ /* 0x000fe40001f61670 */
[----:B------:R-:W-:Y:S02]  /*113f0*/  FMNMX.FTZ R13, R25, R13, !PT ;  /* 0x0000000d190d7209 */ /* 0x000fe40007810000 */
[----:B------:R-:W-:Y:S02]  /*11400*/  FSEL R19, R19, -INF , !P4 ;  /* 0xff80000013137808 */ /* 0x000fe40006000000 */
[----:B------:R-:W-:-:S02]  /*11410*/  FSEL R12, R26, -INF , !P2 ;  /* 0xff8000001a0c7808 */ /* 0x000fc40005000000 */
[----:B------:R-:W-:Y:S02]  /*11420*/  FSEL R27, R27, -INF , !P3 ;  /* 0xff8000001b1b7808 */ /* 0x000fe40005800000 */
[----:B------:R-:W-:Y:S02]  /*11430*/  FMNMX.FTZ R13, R28, R13, !PT ;  /* 0x0000000d1c0d7209 */ /* 0x000fe40007810000 */
[C---:B------:R-:W-:Y:S02]  /*11440*/  ISETP.GT.AND P4, PT, R87.reuse, 0x10, P1 ;  /* 0x000000105700780c */ /* 0x040fe40000f84270 */
        /* <DEDUP_REMOVED lines=10> */
[C---:B------:R-:W-:Y:S02]  /*114f0*/  ISETP.GT.AND P4, PT, R87.reuse, 0x19, P1 ;  /* 0x000000195700780c */ /* 0x040fe40000f84270 */
[C---:B------:R-:W-:Y:S02]  /*11500*/  ISETP.GT.AND P2, PT, R87.reuse, 0x20, P1 ;  /* 0x000000205700780c */ /* 0x040fe40000f44270 */
[----:B------:R-:W-:Y:S02]  /*11510*/  ISETP.GT.AND P3, PT, R87, 0x21, P1 ;  /* 0x000000215700780c */ /* 0x000fe40000f64270 */
[----:B------:R-:W-:Y:S02]  /*11520*/  FMNMX.FTZ R13, R33, R13, !PT ;  /* 0x0000000d210d7209 */ /* 0x000fe40007810000 */
[----:B------:R-:W-:-:S02]  /*11530*/  ISETP.LT.OR P4, PT, R86, 0x1a, P4 ;  /* 0x0000001a5600780c */ /* 0x000fc40002781670 */
[C---:B------:R-:W-:Y:S02]  /*11540*/  ISETP.LT.OR P2, PT, R86.reuse, 0x21, P2 ;  /* 0x000000215600780c */ /* 0x040fe40001741670 */
[----:B------:R-:W-:Y:S02]  /*11550*/  ISETP.LT.OR P3, PT, R86, 0x22, P3 ;  /* 0x000000225600780c */ /* 0x000fe40001f61670 */
[----:B------:R-:W-:Y:S02]  /*11560*/  FMNMX.FTZ R13, R36, R13, !PT ;  /* 0x0000000d240d7209 */ /* 0x000fe40007810000 */
[----:B------:R-:W-:Y:S02]  /*11570*/  FSEL R35, R35, -INF , !P4 ;  /* 0xff80000023237808 */ /* 0x000fe40006000000 */
[----:B------:R-:W-:Y:S02]  /*11580*/  FSEL R38, R38, -INF , !P2 ;  /* 0xff80000026267808 */ /* 0x000fe40005000000 */
[----:B------:R-:W-:-:S02]  /*11590*/  FSEL R39, R39, -INF , !P3 ;  /* 0xff80000027277808 */ /* 0x000fc40005800000 */
[C---:B------:R-:W-:Y:S02]  /*115a0*/  ISETP.GT.AND P4, PT, R87.reuse, 0x28, P1 ;  /* 0x000000285700780c */ /* 0x040fe40000f84270 */
[C---:B------:R-:W-:Y:S02]  /*115b0*/  ISETP.GT.AND P2, PT, R87.reuse, 0x29, P1 ;  /* 0x000000295700780c */ /* 0x040fe40000f44270 */
[----:B------:R-:W-:Y:S02]  /*115c0*/  ISETP.GT.AND P3, PT, R87, 0x30, P1 ;  /* 0x000000305700780c */ /* 0x000fe40000f64270 */
[----:B------:R-:W-:Y:S02]  /*115d0*/  FMNMX.FTZ R13, R37, R13, !PT ;  /* 0x0000000d250d7209 */ /* 0x000fe40007810000 */
[C---:B------:R-:W-:Y:S02]  /*115e0*/  ISETP.LT.OR P4, PT, R86.reuse, 0x29, P4 ;  /* 0x000000295600780c */ /* 0x040fe40002781670 */
[----:B------:R-:W-:-:S02]  /*115f0*/  ISETP.LT.OR P2, PT, R86, 0x2a, P2 ;  /* 0x0000002a5600780c */ /* 0x000fc40001741670 */
[----:B------:R-:W-:Y:S02]  /*11600*/  ISETP.LT.OR P3, PT, R86, 0x31, P3 ;  /* 0x000000315600780c */ /* 0x000fe40001f61670 */
[----:B------:R-:W-:Y:S02]  /*11610*/  FMNMX.FTZ R13, R40, R13, !PT ;  /* 0x0000000d280d7209 */ /* 0x000fe40007810000 */
[----:B------:R-:W-:Y:S02]  /*11620*/  FSEL R42, R42, -INF , !P4 ;  /* 0xff8000002a2a7808 */ /* 0x000fe40006000000 */
[----:B------:R-:W-:Y:S02]  /*11630*/  FSEL R43, R43, -INF , !P2 ;  /* 0xff8000002b2b7808 */ /* 0x000fe40005000000 */
[----:B------:R-:W-:Y:S02]  /*11640*/  FSEL R48, R48, -INF , !P3 ;  /* 0xff80000030307808 */ /* 0x000fe40005800000 */
[----:B------:R-:W-:-:S02]  /*11650*/  ISETP.GT.AND P4, PT, R87, 0x31, P1 ;  /* 0x000000315700780c */ /* 0x000fc40000f84270 */
[C---:B------:R-:W-:Y:S02]  /*11660*/  ISETP.GT.AND P2, PT, R87.reuse, 0x38, P1 ;  /* 0x000000385700780c */ /* 0x040fe40000f44270 */
[----:B------:R-:W-:Y:S02]  /*11670*/  ISETP.GT.AND P3, PT, R87, 0x39, P1 ;  /* 0x000000395700780c */ /* 0x000fe40000f64270 */
[----:B------:R-:W-:Y:S02]  /*11680*/  FMNMX.FTZ R13, R41, R13, !PT ;  /* 0x0000000d290d7209 */ /* 0x000fe40007810000 */
[C---:B------:R-:W-:Y:S02]  /*11690*/  ISETP.LT.OR P4, PT, R86.reuse, 0x32, P4 ;  /* 0x000000325600780c */ /* 0x040fe40002781670 */
[C---:B------:R-:W-:Y:S02]  /*116a0*/  ISETP.LT.OR P2, PT, R86.reuse, 0x39, P2 ;  /* 0x000000395600780c */ /* 0x040fe40001741670 */
[----:B------:R-:W-:-:S02]  /*116b0*/  ISETP.LT.OR P3, PT, R86, 0x3a, P3 ;  /* 0x0000003a5600780c */ /* 0x000fc40001f61670 */
[----:B------:R-:W-:Y:S02]  /*116c0*/  FMNMX.FTZ R13, R44, R13, !PT ;  /* 0x0000000d2c0d7209 */ /* 0x000fe40007810000 */
[----:B------:R-:W-:Y:S02]  /*116d0*/  FSEL R49, R49, -INF , !P4 ;  /* 0xff80000031317808 */ /* 0x000fe40006000000 */
[----:B------:R-:W-:Y:S02]  /*116e0*/  FSEL R52, R52, -INF , !P2 ;  /* 0xff80000034347808 */ /* 0x000fe40005000000 */
[----:B------:R-:W-:Y:S02]  /*116f0*/  FSEL R53, R53, -INF , !P3 ;  /* 0xff80000035357808 */ /* 0x000fe40005800000 */
[----:B------:R-:W-:Y:S02]  /*11700*/  FMNMX.FTZ R13, R45, R13, !PT ;  /* 0x0000000d2d0d7209 */ /* 0x000fe40007810000 */
[----:B------:R-:W-:-:S02]  /*11710*/  LOP3.LUT R22, R22, 0xdfffffff, RZ, 0xc0, !PT ;  /* 0xdfffffff16167812 */ /* 0x000fc400078ec0ff */
[C---:B------:R-:W-:Y:S02]  /*11720*/  ISETP.GT.AND P4, PT, R87.reuse, 0x40, P1 ;  /* 0x000000405700780c */ /* 0x040fe40000f84270 */
[C---:B------:R-:W-:Y:S02]  /*11730*/  ISETP.GT.AND P2, PT, R87.reuse, 0x41, P1 ;  /* 0x000000415700780c */ /* 0x040fe40000f44270 */
[----:B------:R-:W-:Y:S02]  /*11740*/  ISETP.GT.AND P3, PT, R87, 0x48, P1 ;  /* 0x000000485700780c */ /* 0x000fe40000f64270 */
[----:B------:R-:W-:Y:S02]  /*11750*/  FMNMX.FTZ R13, R50, R13, !PT ;  /* 0x0000000d320d7209 */ /* 0x000fe40007810000 */
[----:B------:R-:W-:Y:S02]  /*11760*/  @P0 LOP3.LUT R22, R22, 0x20000000, RZ, 0xfc, !PT ;  /* 0x2000000016160812 */ /* 0x000fe400078efcff */
[----:B------:R-:W-:-:S02]  /*11770*/  ISETP.LT.OR P4, PT, R86, 0x41, P4 ;  /* 0x000000415600780c */ /* 0x000fc40002781670 */
[C---:B------:R-:W-:Y:S02]  /*11780*/  ISETP.LT.OR P2, PT, R86.reuse, 0x42, P2 ;  /* 0x000000425600780c */ /* 0x040fe40001741670 */
[----:B------:R-:W-:Y:S02]  /*11790*/  ISETP.LT.OR P3, PT, R86, 0x49, P3 ;  /* 0x000000495600780c */ /* 0x000fe40001f61670 */
[----:B------:R-:W-:Y:S02]  /*117a0*/  ISETP.GT.AND P0, PT, R87, 0x61, P1 ;  /* 0x000000615700780c */ /* 0x000fe40000f04270 */
        /* <DEDUP_REMOVED lines=11> */
[----:B------:R-:W-:Y:S02]  /*11860*/  LOP3.LUT R22, R22, 0x7fffffff, RZ, 0xc0, !PT ;  /* 0x7fffffff16167812 */ /* 0x000fe400078ec0ff */
[----:B------:R-:W-:Y:S02]  /*11870*/  FMNMX.FTZ R13, R55, R13, !PT ;  /* 0x0000000d370d7209 */ /* 0x000fe40007810000 */
[----:B------:R-:W-:Y:S02]  /*11880*/  FSEL R61, R61, -INF , !P4 ;  /* 0xff8000003d3d7808 */ /* 0x000fe40006000000 */
[----:B------:R-:W-:-:S02]  /*11890*/  FSEL R64, R64, -INF , !P2 ;  /* 0xff80000040407808 */ /* 0x000fc40005000000 */
[----:B------:R-:W-:Y:S02]  /*118a0*/  FSEL R65, R65, -INF , !P3 ;  /* 0xff80000041417808 */ /* 0x000fe40005800000 */
[C---:B------:R-:W-:Y:S02]  /*118b0*/  ISETP.GT.AND P4, PT, R87.reuse, 0x58, P1 ;  /* 0x000000585700780c */ /* 0x040fe40000f84270 */
[C---:B------:R-:W-:Y:S02]  /*118c0*/  ISETP.GT.AND P2, PT, R87.reuse, 0x59, P1 ;  /* 0x000000595700780c */ /* 0x040fe40000f44270 */
[C---:B------:R-:W-:Y:S02]  /*118d0*/  ISETP.GT.AND P3, PT, R87.reuse, 0x60, P1 ;  /* 0x000000605700780c */ /* 0x040fe40000f64270 */
[----:B------:R-:W-:Y:S02]  /*118e0*/  @P0 LOP3.LUT R22, R22, 0x80000000, RZ, 0xfc, !PT ;  /* 0x8000000016160812 */ /* 0x000fe400078efcff */
[----:B------:R-:W-:-:S02]  /*118f0*/  ISETP.GT.AND P0, PT, R87, RZ, P1 ;  /* 0x000000ff5700720c */ /* 0x000fc40000f04270 */
[----:B------:R-:W-:Y:S02]  /*11900*/  FMNMX.FTZ R13, R58, R13, !PT ;  /* 0x0000000d3a0d7209 */ /* 0x000fe40007810000 */
[C---:B------:R-:W-:Y:S02]  /*11910*/  ISETP.LT.OR P4, PT, R86.reuse, 0x59, P4 ;  /* 0x000000595600780c */ /* 0x040fe40002781670 */
[C---:B------:R-:W-:Y:S02]  /*11920*/  ISETP.LT.OR P2, PT, R86.reuse, 0x5a, P2 ;  /* 0x0000005a5600780c */ /* 0x040fe40001741670 */
[----:B------:R-:W-:Y:S02]  /*11930*/  ISETP.LT.OR P3, PT, R86, 0x61, P3 ;  /* 0x000000615600780c */ /* 0x000fe40001f61670 */
[----:B------:R-:W-:Y:S02]  /*11940*/  FMNMX.FTZ R13, R59, R13, !PT ;  /* 0x0000000d3b0d7209 */ /* 0x000fe40007810000 */
[----:B------:R-:W-:-:S02]  /*11950*/  FSEL R68, R68, -INF , !P4 ;  /* 0xff80000044447808 */ /* 0x000fc40006000000 */
[----:B------:R-:W-:Y:S02]  /*11960*/  FSEL R69, R69, -INF , !P2 ;  /* 0xff80000045457808 */ /* 0x000fe40005000000 */
[----:B------:R-:W-:Y:S02]  /*11970*/  FSEL R72, R72, -INF , !P3 ;  /* 0xff80000048487808 */ /* 0x000fe40005800000 */
[C---:B------:R-:W-:Y:S02]  /*11980*/  ISETP.GT.AND P2, PT, R87.reuse, 0x68, P1 ;  /* 0x000000685700780c */ /* 0x040fe40000f44270 */
[C---:B------:R-:W-:Y:S02]  /*11990*/  ISETP.GT.AND P3, PT, R87.reuse, 0x69, P1 ;  /* 0x000000695700780c */ /* 0x040fe40000f64270 */
[C---:B------:R-:W-:Y:S02]  /*119a0*/  ISETP.GT.AND P4, PT, R87.reuse, 0x70, P1 ;  /* 0x000000705700780c */ /* 0x040fe40000f84270 */
[----:B------:R-:W-:-:S02]  /*119b0*/  ISETP.GT.AND P5, PT, R87, 0x71, P1 ;  /* 0x000000715700780c */ /* 0x000fc40000fa4270 */
[C---:B------:R-:W-:Y:S02]  /*119c0*/  ISETP.GT.AND P6, PT, R87.reuse, 0x78, P1 ;  /* 0x000000785700780c */ /* 0x040fe40000fc4270 */
[----:B------:R-:W-:Y:S02]  /*119d0*/  FMNMX.FTZ R13, R62, R13, !PT ;  /* 0x0000000d3e0d7209 */ /* 0x000fe40007810000 */
[----:B------:R-:W-:Y:S02]  /*119e0*/  LOP3.LUT R22, R22, 0xfffffff7, RZ, 0xc0, !PT ;  /* 0xfffffff716167812 */ /* 0x000fe400078ec0ff */
[----:B------:R-:W-:Y:S02]  /*119f0*/  ISETP.GT.AND P1, PT, R87, 0x79, P1 ;  /* 0x000000795700780c */ /* 0x000fe40000f24270 */
[----:B------:R-:W-:Y:S02]  /*11a00*/  FMNMX.FTZ R13, R63, R13, !PT ;  /* 0x0000000d3f0d7209 */ /* 0x000fe40007810000 */
[----:B------:R-:W-:-:S02]  /*11a10*/  @P0 LOP3.LUT R22, R22, 0x8, RZ, 0xfc, !PT ;  /* 0x0000000816160812 */ /* 0x000fc400078efcff */
[----:B------:R-:W-:Y:S02]  /*11a20*/  FMNMX.FTZ R13, R66, R13, !PT ;  /* 0x0000000d420d7209 */ /* 0x000fe40007810000 */
[C---:B------:R-:W-:Y:S02]  /*11a30*/  LOP3.LUT P0, RZ, R22.reuse, 0x80000000, RZ, 0xc0, !PT ;  /* 0x8000000016ff7812 */ /* 0x040fe4000780c0ff */
[----:B------:R-:W-:Y:S02]  /*11a40*/  LOP3.LUT R22, R22, 0xfffffffd, RZ, 0xc0, !PT ;  /* 0xfffffffd16167812 */ /* 0x000fe400078ec0ff */
[----:B------:R-:W-:Y:S02]  /*11a50*/  FMNMX.FTZ R13, R67, R13, !PT ;  /* 0x0000000d430d7209 */ /* 0x000fe40007810000 */
[----:B------:R-:W-:Y:S02]  /*11a60*/  @P1 LOP3.LUT R22, R22, 0x2, RZ, 0xfc, !PT ;  /* 0x0000000216161812 */ /* 0x000fe400078efcff */
[----:B------:R-:W-:-:S02]  /*11a70*/  FMNMX.FTZ R13, R70, R13, !PT ;  /* 0x0000000d460d7209 */ /* 0x000fc40007810000 */
[----:B------:R-:W-:Y:S02]  /*11a80*/  LOP3.LUT P1, RZ, R22, 0x8, RZ, 0xc0, !PT ;  /* 0x0000000816ff7812 */ /* 0x000fe4000782c0ff */
[----:B------:R-:W-:Y:S02]  /*11a90*/  FMNMX.FTZ R13, R71, R13, !PT ;  /* 0x0000000d470d7209 */ /* 0x000fe40007810000 */
[----:B------:R-:W-:Y:S02]  /*11aa0*/  ISETP.LT.OR P1, PT, R86, 0x1, P1 ;  /* 0x000000015600780c */ /* 0x000fe40000f21670 */
[----:B------:R-:W-:Y:S02]  /*11ab0*/  FMNMX.FTZ R13, R76, R13, !PT ;  /* 0x0000000d4c0d7209 */ /* 0x000fe40007810000 */
[----:B------:R-:W-:Y:S02]  /*11ac0*/  FSEL R15, R15, -INF , !P1 ;  /* 0xff8000000f0f7808 */ /* 0x000fe40004800000 */
[----:B------:R-:W-:-:S02]  /*11ad0*/  FMNMX.FTZ R13, R77, R13, !PT ;  /* 0x0000000d4d0d7209 */ /* 0x000fc40007810000 */
[----:B------:R-:W-:Y:S02]  /*11ae0*/  FMNMX.FTZ R82, R15, R10, !PT ;  /* 0x0000000a0f527209 */ /* 0x000fe40007810000 */
[----:B------:R-:W-:Y:S02]  /*11af0*/  FMNMX.FTZ R13, R80, R13, !PT ;  /* 0x0000000d500d7209 */ /* 0x000fe40007810000 */
[----:B------:R-:W-:Y:S02]  /*11b00*/  FMNMX.FTZ R82, R19, R82, !PT ;  /* 0x0000005213527209 */ /* 0x000fe40007810000 */
[----:B------:R-:W-:Y:S02]  /*11b10*/  FMNMX.FTZ R13, R81, R13, !PT ;  /* 0x0000000d510d7209 */ /* 0x000fe40007810000 */
[----:B------:R-:W-:Y:S02]  /*11b20*/  FMNMX.FTZ R82, R12, R82, !PT ;  /* 0x000000520c527209 */ /* 0x000fe40007810000 */
[----:B------:R-:W-:-:S02]  /*11b30*/  FMNMX.FTZ R13, R84, R13, !PT ;  /* 0x0000000d540d7209 */ /* 0x000fc40007810000 */
[----:B------:R-:W-:Y:S02]  /*11b40*/  FMNMX.FTZ R82, R27, R82, !PT ;  /* 0x000000521b527209 */ /* 0x000fe40007810000 */
[----:B------:R-:W-:Y:S02]  /*11b50*/  FMNMX.FTZ R13, R85, R13, !PT ;  /* 0x0000000d550d7209 */ /* 0x000fe40007810000 */
[----:B------:R-:W-:Y:S02]  /*11b60*/  FMNMX.FTZ R82, R30, R82, !PT ;  /* 0x000000521e527209 */ /* 0x000fe40007810000 */
[----:B------:R-:W-:Y:S01]  /*11b70*/  ISETP.LT.OR P0, PT, R86, 0x62, P0 ;  /* 0x000000625600780c */ /* 0x000fe20000701670 */
[----:B------:R-:W0:Y:S01]  /*11b80*/  SHFL.BFLY PT, R26, R13, 0x2, 0x1f ;  /* 0x0c401f000d1a7f89 */ /* 0x000e2200000e0000 */
[----:B------:R-:W-:Y:S02]  /*11b90*/  FMNMX.FTZ R82, R31, R82, !PT ;  /* 0x000000521f527209 */ /* 0x000fe40007810000 */
[----:B------:R-:W-:-:S02]  /*11ba0*/  LOP3.LUT R22, R22, 0xffffffef, RZ, 0xc0, !PT ;  /* 0xffffffef16167812 */ /* 0x000fc400078ec0ff */
[----:B------:R-:W-:Y:S02]  /*11bb0*/  FMNMX.FTZ R82, R34, R82, !PT ;  /* 0x0000005222527209 */ /* 0x000fe40007810000 */
[C---:B------:R-:W-:Y:S02]  /*11bc0*/  ISETP.LT.OR P4, PT, R86.reuse, 0x71, P4 ;  /* 0x000000715600780c */ /* 0x040fe40002781670 */
[----:B------:R-:W-:Y:S02]  /*11bd0*/  FMNMX.FTZ R82, R35, R82, !PT ;  /* 0x0000005223527209 */ /* 0x000fe40007810000 */
[----:B------:R-:W-:Y:S02]  /*11be0*/  ISETP.LT.OR P5, PT, R86, 0x72, P5 ;  /* 0x000000725600780c */ /* 0x000fe40002fa1670 */
[----:B------:R-:W-:Y:S02]  /*11bf0*/  FMNMX.FTZ R82, R38, R82, !PT ;  /* 0x0000005226527209 */ /* 0x000fe40007810000 */
[----:B------:R-:W-:-:S02]  /*11c00*/  @P0 LOP3.LUT R22, R22, 0x10, RZ, 0xfc, !PT ;  /* 0x0000001016160812 */ /* 0x000fc400078efcff */
[----:B------:R-:W-:Y:S02]  /*11c10*/  FMNMX.FTZ R82, R39, R82, !PT ;  /* 0x0000005227527209 */ /* 0x000fe40007810000 */
[----:B------:R-:W-:Y:S02]  /*11c20*/  ISETP.LT.OR P0, PT, R86, 0x69, P2 ;  /* 0x000000695600780c */ /* 0x000fe40001701670 */
[----:B------:R-:W-:Y:S02]  /*11c30*/  FMNMX.FTZ R82, R42, R82, !PT ;  /* 0x000000522a527209 */ /* 0x000fe40007810000 */
[----:B------:R-:W-:Y:S02]  /*11c40*/  LOP3.LUT P2, RZ, R22, 0x2, RZ, 0xc0, !PT ;  /* 0x0000000216ff7812 */ /* 0x000fe4000784c0ff */
[----:B0-----:R-:W-:Y:S02]  /*11c50*/  FMNMX.FTZ R13, R13, R26, !PT ;  /* 0x0000001a0d0d7209 */ /* 0x001fe40007810000 */
[----:B------:R-:W-:-:S02]  /*11c60*/  FMNMX.FTZ R82, R43, R82, !PT ;  /* 0x000000522b527209 */ /* 0x000fc40007810000 */
[----:B------:R-:W-:Y:S01]  /*11c70*/  LOP3.LUT R22, R22, 0xfffffffb, RZ, 0xc0, !PT ;  /* 0xfffffffb16167812 */ /* 0x000fe200078ec0ff */
[----:B------:R-:W0:Y:S01]  /*11c80*/  SHFL.BFLY PT, R26, R13, 0x1, 0x1f ;  /* 0x0c201f000d1a7f89 */ /* 0x000e2200000e0000 */
[----:B------:R-:W-:Y:S02]  /*11c90*/  FMNMX.FTZ R82, R48, R82, !PT ;  /* 0x0000005230527209 */ /* 0x000fe40007810000 */
[----:B------:R-:W-:Y:S02]  /*11ca0*/  @P0 LOP3.LUT R22, R22, 0x4, RZ, 0xfc, !PT ;  /* 0x0000000416160812 */ /* 0x000fe400078efcff */
[----:B------:R-:W-:Y:S02]  /*11cb0*/  FMNMX.FTZ R82, R49, R82, !PT ;  /* 0x0000005231527209 */ /* 0x000fe40007810000 */
[----:B------:R-:W-:Y:S02]  /*11cc0*/  ISETP.LT.OR P0, PT, R86, 0x6a, P3 ;  /* 0x0000006a5600780c */ /* 0x000fe40001f01670 */
[----:B------:R-:W-:-:S02]  /*11cd0*/  FMNMX.FTZ R82, R52, R82, !PT ;  /* 0x0000005234527209 */ /* 0x000fc40007810000 */
[----:B------:R-:W-:Y:S02]  /*11ce0*/  LOP3.LUT R22, R22, 0xbfffffff, RZ, 0xc0, !PT ;  /* 0xbfffffff16167812 */ /* 0x000fe400078ec0ff */
[----:B------:R-:W-:Y:S02]  /*11cf0*/  FMNMX.FTZ R82, R53, R82, !PT ;  /* 0x0000005235527209 */ /* 0x000fe40007810000 */
[----:B------:R-:W-:Y:S02]  /*11d00*/  FSEL R78, R78, -INF , !P4 ;  /* 0xff8000004e4e7808 */ /* 0x000fe40006000000 */
[----:B------:R-:W-:Y:S02]  /*11d10*/  FMNMX.FTZ R82, R56, R82, !PT ;  /* 0x0000005238527209 */ /* 0x000fe40007810000 */
[----:B------:R-:W-:Y:S02]  /*11d20*/  ISETP.LT.OR P6, PT, R86, 0x79, P6 ;  /* 0x000000795600780c */ /* 0x000fe400037c1670 */
[----:B------:R-:W-:-:S02]  /*11d30*/  FMNMX.FTZ R82, R57, R82, !PT ;  /* 0x0000005239527209 */ /* 0x000fc40007810000 */
[----:B------:R-:W-:Y:S02]  /*11d40*/  @P0 LOP3.LUT R22, R22, 0x40000000, RZ, 0xfc, !PT ;  /* 0x4000000016160812 */ /* 0x000fe400078efcff */
[----:B0-----:R-:W-:Y:S02]  /*11d50*/  FMNMX.FTZ R13, R13, R26, !PT ;  /* 0x0000001a0d0d7209 */ /* 0x001fe40007810000 */
[----:B------:R-:W-:Y:S02]  /*11d60*/  FMNMX.FTZ R82, R60, R82, !PT ;  /* 0x000000523c527209 */ /* 0x000fe40007810000 */
[----:B------:R-:W-:Y:S02]  /*11d70*/  FSETP.NEU.FTZ.AND P3, PT, R13, -INF , PT ;  /* 0xff8000000d00780b */ /* 0x000fe40003f7d000 */
[----:B------:R-:W-:Y:S02]  /*11d80*/  FMNMX.FTZ R82, R61, R82, !PT ;  /* 0x000000523d527209 */ /* 0x000fe40007810000 */
[----:B------:R-:W-:-:S02]  /*11d90*/  FSEL R26, R13, RZ, P3 ;  /* 0x000000ff0d1a7208 */ /* 0x000fc40001800000 */
[----:B------:R-:W-:Y:S02]  /*11da0*/  FMNMX.FTZ R82, R64, R82, !PT ;  /* 0x0000005240527209 */ /* 0x000fe40007810000 */
[----:B------:R-:W-:Y:S01]  /*11db0*/  LOP3.LUT P0, RZ, R22, 0x10, RZ, 0xc0, !PT ;  /* 0x0000001016ff7812 */ /* 0x000fe2000780c0ff */
[----:B------:R-:W-:-:S01]  /*11dc0*/  FADD.FTZ R5, -R26, R5 ;  /* 0x000000051a057221 */ /* 0x000fc20000010100 */
[----:B------:R-:W-:Y:S01]  /*11dd0*/  FMNMX.FTZ R82, R65, R82, !PT ;  /* 0x0000005241527209 */ /* 0x000fe20007810000 */
[----:B------:R-:W-:Y:S01]  /*11de0*/  IMAD.U32 R26, RZ, RZ, UR45 ;  /* 0x0000002dff1a7e24 */ /* 0x000fe2000f8e00ff */
[----:B------:R-:W-:Y:S02]  /*11df0*/  FSEL R73, R73, -INF , !P0 ;  /* 0xff80000049497808 */ /* 0x000fe40004000000 */
[----:B------:R-:W-:Y:S01]  /*11e00*/  FMNMX.FTZ R82, R68, R82, !PT ;  /* 0x0000005244527209 */ /* 0x000fe20007810000 */
[-C--:B------:R-:W-:Y:S01]  /*11e10*/  FFMA.FTZ R47, R13, R26.reuse, -8 ;  /* 0xc10000000d2f7423 */ /* 0x080fe2000001001a */
[----:B------:R-:W-:Y:S01]  /*11e20*/  LOP3.LUT P0, RZ, R22, 0x40000000, RZ, 0xc0, !PT ;  /* 0x4000000016ff7812 */ /* 0x000fe2000780c0ff */
[----:B------:R-:W-:Y:S01]  /*11e30*/  FMUL.FTZ R5, R5, R26 ;  /* 0x0000001a05057220 */ /* 0x000fe20000410000 */
[----:B------:R-:W-:-:S02]  /*11e40*/  FMNMX.FTZ R82, R69, R82, !PT ;  /* 0x0000005245527209 */ /* 0x000fc40007810000 */
[----:B------:R-:W-:Y:S02]  /*11e50*/  FSEL R47, R47, RZ, P3 ;  /* 0x000000ff2f2f7208 */ /* 0x000fe40001800000 */
[----:B------:R-:W-:Y:S01]  /*11e60*/  LOP3.LUT P3, RZ, R22, 0x4, RZ, 0xc0, !PT ;  /* 0x0000000416ff7812 */ /* 0x000fe2000786c0ff */
[----:B------:R-:W-:Y:S01]  /*11e70*/  MUFU.EX2 R5, R5 ;  /* 0x0000000500057308 */ /* 0x000fe20000000800 */
[----:B------:R-:W-:Y:S01]  /*11e80*/  FMNMX.FTZ R82, R72, R82, !PT ;  /* 0x0000005248527209 */ /* 0x000fe20007810000 */
        /* <DEDUP_REMOVED lines=13> */
[----:B------:R-:W-:Y:S01]  /*11f60*/  ISETP.LT.OR P2, PT, R86, 0x7a, P2 ;  /* 0x0000007a5600780c */ /* 0x000fe20001741670 */
        /* <DEDUP_REMOVED lines=30> */
[----:B------:R-:W-:Y:S01]  /*12150*/  FFMA.FTZ R47, R85, R26, -R47 ;  /* 0x0000001a552f7223 */ /* 0x000fe2000001082f */
[----:B------:R-:W-:Y:S01]  /*12160*/  MUFU.EX2 R86, R44 ;  /* 0x0000002c00567308 */ /* 0x000fe20000000800 */
[----:B------:R-:W0:Y:S01]  /*12170*/  SHFL.BFLY PT, R85, R82, 0x2, 0x1f ;  /* 0x0c401f0052557f89 */ /* 0x000e2200000e0000 */
[----:B------:R-:W-:-:S06]  /*12180*/  LOP3.LUT P0, RZ, R22, 0x20000000, RZ, 0xc0, !PT ;  /* 0x2000000016ff7812 */ /* 0x000fcc000780c0ff */
[----:B------:R-:W1:Y:S08]  /*12190*/  MUFU.EX2 R46, R46 ;  /* 0x0000002e002e7308 */ /* 0x000e700000000800 */
[----:B------:R-:W2:Y:S08]  /*121a0*/  MUFU.EX2 R14, R14 ;  /* 0x0000000e000e7308 */ /* 0x000eb00000000800 */
[----:B------:R-:W-:Y:S01]  /*121b0*/  MUFU.EX2 R24, R24 ;  /* 0x0000001800187308 */ /* 0x000fe20000000800 */
[----:B0-----:R-:W-:Y:S01]  /*121c0*/  FMNMX.FTZ R85, R82, R85, !PT ;  /* 0x0000005552557209 */ /* 0x001fe20007810000 */
[----:B-1----:R-:W-:-:S04]  /*121d0*/  FFMA.FTZ R4, R5, R4, R46 ;  /* 0x0000000405047223 */ /* 0x002fc8000001002e */
[----:B------:R-:W0:Y:S02]  /*121e0*/  SHFL.BFLY PT, R44, R85, 0x1, 0x1f ;  /* 0x0c201f00552c7f89 */ /* 0x000e2400000e0000 */
[----:B------:R-:W-:Y:S01]  /*121f0*/  MUFU.EX2 R25, R25 ;  /* 0x0000001900197308 */ /* 0x000fe20000000800 */
[----:B--2---:R-:W-:-:S07]  /*12200*/  FADD.FTZ R4, R14, R4 ;  /* 0x000000040e047221 */ /* 0x004fce0000010000 */
[----:B------:R-:W-:Y:S08]  /*12210*/  MUFU.EX2 R28, R28 ;  /* 0x0000001c001c7308 */ /* 0x000ff00000000800 */
[----:B------:R-:W-:Y:S01]  /*12220*/  MUFU.EX2 R29, R29 ;  /* 0x0000001d001d7308 */ /* 0x000fe20000000800 */
[----:B0-----:R-:W-:-:S07]  /*12230*/  FMNMX.FTZ R44, R85, R44, !PT ;  /* 0x0000002c552c7209 */ /* 0x001fce0007810000 */
[----:B------:R-:W-:Y:S01]  /*12240*/  MUFU.EX2 R32, R32 ;  /* 0x0000002000207308 */ /* 0x000fe20000000800 */
[----:B------:R-:W-:-:S04]  /*12250*/  FSETP.NEU.FTZ.AND P1, PT, R44, -INF , PT ;  /* 0xff8000002c00780b */ /* 0x000fc80003f3d000 */
[----:B------:R-:W-:-:S03]  /*12260*/  FSEL R82, R44, RZ, P1 ;  /* 0x000000ff2c527208 */ /* 0x000fc60000800000 */
[----:B------:R-:W-:Y:S02]  /*12270*/  MUFU.EX2 R33, R33 ;  /* 0x0000002100217308 */ /* 0x000fe40000000800 */
[----:B------:R-:W-:-:S01]  /*12280*/  FADD.FTZ R10, -R82, R10 ;  /* 0x0000000a520a7221 */ /* 0x000fc20000010100 */
[----:B------:R-:W-:-:S03]  /*12290*/  FFMA.FTZ R82, R44, R26, -8 ;  /* 0xc10000002c527423 */ /* 0x000fc6000001001a */
[----:B------:R-:W-:Y:S02]  /*122a0*/  FMUL.FTZ R10, R10, R26 ;  /* 0x0000001a0a0a7220 */ /* 0x000fe40000410000 */
[----:B------:R-:W-:Y:S01]  /*122b0*/  MUFU.EX2 R36, R36 ;  /* 0x0000002400247308 */ /* 0x000fe20000000800 */
[----:B------:R-:W-:-:S05]  /*122c0*/  FSEL R85, R82, RZ, P1 ;  /* 0x000000ff52557208 */ /* 0x000fca0000800000 */
        /* <DEDUP_REMOVED lines=8> */
[-CC-:B------:R-:W-:Y:S01]  /*12350*/  FFMA.FTZ R35, R35, R26.reuse, -R85.reuse ;  /* 0x0000001a23237223 */ /* 0x180fe20000010855 */
[----:B------:R-:W-:-:S01]  /*12360*/  FFMA.FTZ R38, R38, R26, -R85 ;  /* 0x0000001a26267223 */ /* 0x000fc20000010855 */
        /* <DEDUP_REMOVED lines=8> */
[----:B------:R-:W1:Y:S01]  /*123f0*/  MUFU.EX2 R19, R19 ;  /* 0x0000001300137308 */ /* 0x000e620000000800 */
[----:B------:R-:W-:-:S01]  /*12400*/  FFMA.FTZ R56, R56, R26, -R85 ;  /* 0x0000001a38387223 */ /* 0x000fc20000010855 */
[-CC-:B------:R-:W-:Y:S01]  /*12410*/  FFMA.FTZ R57, R57, R26.reuse, -R85.reuse ;  /* 0x0000001a39397223 */ /* 0x180fe20000010855 */
[----:B------:R-:W-:-:S01]  /*12420*/  FFMA.FTZ R60, R60, R26, -R85 ;  /* 0x0000001a3c3c7223 */ /* 0x000fc20000010855 */
[-CC-:B------:R-:W-:Y:S01]  /*12430*/  FFMA.FTZ R61, R61, R26.reuse, -R85.reuse ;  /* 0x0000001a3d3d7223 */ /* 0x180fe20000010855 */
[----:B------:R-:W-:-:S01]  /*12440*/  FFMA.FTZ R64, R64, R26, -R85 ;  /* 0x0000001a40407223 */ /* 0x000fc20000010855 */
[-CC-:B------:R-:W-:Y:S01]  /*12450*/  FFMA.FTZ R65, R65, R26.reuse, -R85.reuse ;  /* 0x0000001a41417223 */ /* 0x180fe20000010855 */
[----:B------:R-:W-:-:S01]  /*12460*/  FFMA.FTZ R68, R68, R26, -R85 ;  /* 0x0000001a44447223 */ /* 0x000fc20000010855 */
[----:B------:R-:W2:Y:S01]  /*12470*/  MUFU.EX2 R12, R12 ;  /* 0x0000000c000c7308 */ /* 0x000ea20000000800 */
[----:B0-----:R-:W-:-:S01]  /*12480*/  FFMA.FTZ R3, R10, R3, R15 ;  /* 0x000000030a037223 */ /* 0x001fc2000001000f */
[-CC-:B------:R-:W-:Y:S01]  /*12490*/  FFMA.FTZ R69, R69, R26.reuse, -R85.reuse ;  /* 0x0000001a45457223 */ /* 0x180fe20000010855 */
[----:B------:R-:W-:-:S01]  /*124a0*/  FFMA.FTZ R72, R72, R26, -R85 ;  /* 0x0000001a48487223 */ /* 0x000fc20000010855 */
[-CC-:B------:R-:W-:Y:S01]  /*124b0*/  FFMA.FTZ R73, R73, R26.reuse, -R85.reuse ;  /* 0x0000001a49497223 */ /* 0x180fe20000010855 */
[----:B------:R-:W-:-:S01]  /*124c0*/  FFMA.FTZ R74, R74, R26, -R85 ;  /* 0x0000001a4a4a7223 */ /* 0x000fc20000010855 */
[-CC-:B------:R-:W-:Y:S01]  /*124d0*/  FFMA.FTZ R75, R75, R26.reuse, -R85.reuse ;  /* 0x0000001a4b4b7223 */ /* 0x180fe20000010855 */
[----:B------:R-:W-:-:S01]  /*124e0*/  FFMA.FTZ R78, R78, R26, -R85 ;  /* 0x0000001a4e4e7223 */ /* 0x000fc20000010855 */
[----:B------:R-:W0:Y:S01]  /*124f0*/  MUFU.EX2 R27, R27 ;  /* 0x0000001b001b7308 */ /* 0x000e220000000800 */
[----:B-1----:R-:W-:-:S01]  /*12500*/  FADD.FTZ R82, R19, R3 ;  /* 0x0000000313527221 */ /* 0x002fc20000010000 */
[----:B------:R-:W-:Y:S01]  /*12510*/  FADD.FTZ R3, R24, R4 ;  /* 0x0000000418037221 */ /* 0x000fe20000010000 */
[----:B------:R-:W-:-:S01]  /*12520*/  FFMA.FTZ R79, R79, R26, -R85 ;  /* 0x0000001a4f4f7223 */ /* 0x000fc20000010855 */
[-CC-:B------:R-:W-:Y:S01]  /*12530*/  FFMA.FTZ R21, R21, R26.reuse, -R85.reuse ;  /* 0x0000001a15157223 */ /* 0x180fe20000010855 */
[----:B------:R-:W-:-:S01]  /*12540*/  FFMA.FTZ R83, R83, R26, -R85 ;  /* 0x0000001a53537223 */ /* 0x000fc20000010855 */
[----:B------:R-:W-:-:S02]  /*12550*/  FADD.FTZ R3, R25, R3 ;  /* 0x0000000319037221 */ /* 0x000fc40000010000 */
        /* <DEDUP_REMOVED lines=28> */
[----:B-1----:R-:W-:-:S04]  /*12720*/  FADD.FTZ R3, R41, R3 ;  /* 0x0000000329037221 */ /* 0x002fc80000010000 */
[----:B------:R-:W-:-:S03]  /*12730*/  FADD.FTZ R3, R86, R3 ;  /* 0x0000000356037221 */ /* 0x000fc60000010000 */
        /* <DEDUP_REMOVED lines=80> */
.L_x_1417:
[----:B------:R-:W2:Y:S01]  /*12c40*/  LDL R82, [R1+0x38] ;  /* 0x0000380001527983 */ /* 0x000ea20000100800 */
[----:B------:R-:W-:Y:S01]  /*12c50*/  VIADD R152, R152, 0x19c60 ;  /* 0x00019c6098987836 */ /* 0x000fe20000000000 */
[----:B------:R-:W-:Y:S02]  /*12c60*/  F2FP.SATFINITE.E4M3.F32.PACK_AB_MERGE_C R24, R25, R24, RZ ;  /* 0x000000181918723e */ /* 0x000fe400048070ff */
[----:B------:R-:W-:Y:S02]  /*12c70*/  F2FP.SATFINITE.E4M3.F32.PACK_AB_MERGE_C R12, R27, R12, RZ ;  /* 0x0000000c1b0c723e */ /* 0x000fe400048070ff */
[----:B------:R-:W-:Y:S02]  /*12c80*/  F2FP.SATFINITE.E4M3.F32.PACK_AB_MERGE_C R32, R33, R32, RZ ;  /* 0x000000202120723e */ /* 0x000fe400048070ff */
[----:B------:R-:W-:Y:S02]  /*12c90*/  F2FP.SATFINITE.E4M3.F32.PACK_AB_MERGE_C R34, R35, R34, RZ ;  /* 0x000000222322723e */ /* 0x000fe400048070ff */
[----:B------:R-:W-:-:S02]  /*12ca0*/  F2FP.SATFINITE.E4M3.F32.PACK_AB_MERGE_C R40, R41, R40, RZ ;  /* 0x000000282928723e */ /* 0x000fc400048070ff */
[----:B------:R-:W-:Y:S02]  /*12cb0*/  F2FP.SATFINITE.E4M3.F32.PACK_AB_MERGE_C R42, R43, R42, RZ ;  /* 0x0000002a2b2a723e */ /* 0x000fe400048070ff */
[----:B------:R-:W-:Y:S02]  /*12cc0*/  F2FP.SATFINITE.E4M3.F32.PACK_AB_MERGE_C R50, R51, R50, RZ ;  /* 0x000000323332723e */ /* 0x000fe400048070ff */
[----:B------:R-:W-:Y:S02]  /*12cd0*/  F2FP.SATFINITE.E4M3.F32.PACK_AB_MERGE_C R52, R53, R52, RZ ;  /* 0x000000343534723e */ /* 0x000fe400048070ff */
[----:B------:R-:W-:Y:S02]  /*12ce0*/  F2FP.SATFINITE.E4M3.F32.PACK_AB_MERGE_C R58, R59, R58, RZ ;  /* 0x0000003a3b3a723e */ /* 0x000fe400048070ff */
[----:B------:R-:W-:Y:S02]  /*12cf0*/  PRMT R152, R140, 0x654, R152 ;  /* 0x000006548c987816 */ /* 0x000fe40000000098 */
[----:B------:R-:W-:-:S02]  /*12d00*/  F2FP.SATFINITE.E4M3.F32.PACK_AB_MERGE_C R24, R14, R46, R24 ;  /* 0x0000002e0e18723e */ /* 0x000fc40004807018 */
[----:B------:R-:W-:Y:S01]  /*12d10*/  F2FP.SATFINITE.E4M3.F32.PACK_AB_MERGE_C R12, R19, R15, R12 ;  /* 0x0000000f130c723e */ /* 0x000fe2000480700c */
[----:B------:R0:W-:Y:S01]  /*12d20*/  SYNCS.ARRIVE.TRANS64.RED.A1T0 RZ, [R152+URZ], RZ ;  /* 0x000000ff98ff79a7 */ /* 0x0001e2000810043f */
[----:B------:R-:W-:Y:S02]  /*12d30*/  F2FP.SATFINITE.E4M3.F32.PACK_AB_MERGE_C R32, R29, R28, R32 ;  /* 0x0000001c1d20723e */ /* 0x000fe40004807020 */
[----:B------:R-:W-:Y:S02]  /*12d40*/  F2FP.SATFINITE.E4M3.F32.PACK_AB_MERGE_C R34, R31, R30, R34 ;  /* 0x0000001e1f22723e */ /* 0x000fe40004807022 */
[----:B------:R-:W-:Y:S02]  /*12d50*/  F2FP.SATFINITE.E4M3.F32.PACK_AB_MERGE_C R40, R37, R36, R40 ;  /* 0x000000242528723e */ /* 0x000fe40004807028 */
[----:B------:R-:W-:Y:S02]  /*12d60*/  F2FP.SATFINITE.E4M3.F32.PACK_AB_MERGE_C R42, R39, R38, R42 ;  /* 0x00000026272a723e */ /* 0x000fe4000480702a */
[----:B------:R-:W-:-:S02]  /*12d70*/  F2FP.SATFINITE.E4M3.F32.PACK_AB_MERGE_C R50, R45, R86, R50 ;  /* 0x000000562d32723e */ /* 0x000fc40004807032 */
[----:B------:R-:W-:Y:S02]  /*12d80*/  F2FP.SATFINITE.E4M3.F32.PACK_AB_MERGE_C R52, R49, R48, R52 ;  /* 0x000000303134723e */ /* 0x000fe40004807034 */
[----:B------:R-:W-:Y:S02]  /*12d90*/  F2FP.SATFINITE.E4M3.F32.PACK_AB_MERGE_C R58, R55, R54, R58 ;  /* 0x00000036373a723e */ /* 0x000fe4000480703a */
[----:B------:R-:W-:Y:S02]  /*12da0*/  F2FP.SATFINITE.E4M3.F32.PACK_AB_MERGE_C R60, R61, R60, RZ ;  /* 0x0000003c3d3c723e */ /* 0x000fe400048070ff */
[----:B------:R-:W-:Y:S02]  /*12db0*/  F2FP.SATFINITE.E4M3.F32.PACK_AB_MERGE_C R66, R67, R66, RZ ;  /* 0x000000424342723e */ /* 0x000fe400048070ff */
[----:B------:R-:W-:Y:S02]  /*12dc0*/  F2FP.SATFINITE.E4M3.F32.PACK_AB_MERGE_C R68, R69, R68, RZ ;  /* 0x000000444544723e */ /* 0x000fe400048070ff */
[----:B------:R-:W-:-:S02]  /*12dd0*/  F2FP.SATFINITE.E4M3.F32.PACK_AB_MERGE_C R76, R77, R76, RZ ;  /* 0x0000004c4d4c723e */ /* 0x000fc400048070ff */
[----:B------:R-:W-:Y:S02]  /*12de0*/  F2FP.SATFINITE.E4M3.F32.PACK_AB_MERGE_C R74, R75, R74, RZ ;  /* 0x0000004a4b4a723e */ /* 0x000fe400048070ff */
[----:B------:R-:W-:Y:S02]  /*12df0*/  F2FP.SATFINITE.E4M3.F32.PACK_AB_MERGE_C R47, R47, R84, RZ ;  /* 0x000000542f2f723e */ /* 0x000fe400048070ff */
        /* <DEDUP_REMOVED lines=62> */
[----:B------:R-:W-:-:S02]  /*131e0*/  IMAD.MOV.U32 R150, RZ, RZ, R32 ;  /* 0x000000ffff967224 */ /* 0x000fc400078e0020 */
[----:B------:R-:W-:Y:S02]  /*131f0*/  IMAD.MOV.U32 R151, RZ, RZ, R34 ;  /* 0x000000ffff977224 */ /* 0x000fe400078e0022 */
[----:B------:R-:W-:Y:S02]  /*13200*/  IMAD.MOV.U32 R144, RZ, RZ, R40 ;  /* 0x000000ffff907224 */ /* 0x000fe400078e0028 */
[----:B------:R-:W-:Y:S02]  /*13210*/  IMAD.MOV.U32 R145, RZ, RZ, R42 ;  /* 0x000000ffff917224 */ /* 0x000fe400078e002a */
[----:B------:R-:W-:Y:S02]  /*13220*/  IMAD.MOV.U32 R146, RZ, RZ, R50 ;  /* 0x000000ffff927224 */ /* 0x000fe400078e0032 */
[----:B------:R-:W-:Y:S02]  /*13230*/  IMAD.MOV.U32 R147, RZ, RZ, R52 ;  /* 0x000000ffff937224 */ /* 0x000fe400078e0034 */
[----:B------:R-:W-:Y:S01]  /*13240*/  IMAD.MOV.U32 R140, RZ, RZ, R58 ;  /* 0x000000ffff8c7224 */ /* 0x000fe200078e003a */
[C---:B--2---:R-:W-:Y:S01]  /*13250*/  ISETP.GT.AND P1, PT, R0.reuse, R82, PT ;  /* 0x000000520000720c */ /* 0x044fe20003f24270 */
[----:B------:R-:W-:-:S12]  /*13260*/  VIADD R0, R0, 0xffffffff ;  /* 0xffffffff00007836 */ /* 0x000fd80000000000 */
[----:B0-----:R-:W-:Y:S05]  /*13270*/  @P1 BRA `(.L_x_1418) ;  /* 0xffffffc800201947 */ /* 0x001fea000383ffff */
[----:B------:R-:W-:Y:S05]  /*13280*/  BSYNC B0 ;  /* 0x0000000000007941 */ /* 0x000fea0003800000 */
.L_x_1397:
[----:B------:R-:W-:Y:S02]  /*13290*/  IMAD.MOV.U32 R10, RZ, RZ, R44 ;  /* 0x000000ffff0a7224 */ /* 0x000fe400078e002c */
[----:B------:R-:W-:Y:S02]  /*132a0*/  IMAD.MOV.U32 R5, RZ, RZ, R13 ;  /* 0x000000ffff057224 */ /* 0x000fe400078e000d */
[----:B------:R-:W-:Y:S02]  /*132b0*/  IMAD.MOV.U32 R19, RZ, RZ, R11 ;  /* 0x000000ffff137224 */ /* 0x000fe400078e000b */
[----:B------:R-:W-:-:S07]  /*132c0*/  IMAD.MOV.U32 R156, RZ, RZ, R20 ;  /* 0x000000ffff9c7224 */ /* 0x000fce00078e0014 */
.L_x_1396:
[----:B------:R-:W-:Y:S05]  /*132d0*/  BSYNC B1 ;  /* 0x0000000000017941 */ /* 0x000fea0003800000 */
.L_x_1395:
[----:B------:R-:W2:Y:S01]  /*132e0*/  LDL R11, [R1+0x2c] ;  /* 0x00002c00010b7983 */ /* 0x000ea20000100800 */
[----:B------:R-:W0:Y:S03]  /*132f0*/  LDC R12, c[0x0][0x448] ;  /* 0x00011200ff0c7b82 */ /* 0x000e260000000800 */
[----:B------:R-:W3:Y:S01]  /*13300*/  LDL R14, [R1+0x8] ;  /* 0x00000800010e7983 */ /* 0x000ee20000100800 */
[----:B------:R-:W-:Y:S01]  /*13310*/  LOP3.LUT R22, R22, 0xffffffdf, RZ, 0xc0, !PT ;  /* 0xffffffdf16167812 */ /* 0x000fe200078ec0ff */
[----:B------:R-:W-:-:S03]  /*13320*/  ULDC UR4, c[0x0][0x9dc] ;  /* 0x0002770000047ab9 */ /* 0x000fc60000000800 */
[----:B------:R-:W1:Y:S01]  /*13330*/  LDC R15, c[0x0][0x9e4] ;  /* 0x00027900ff0f7b82 */ /* 0x000e620000000800 */
[----:B0-----:R-:W-:-:S13]  /*13340*/  ISETP.NE.AND P1, PT, R12, 0x1, PT ;  /* 0x000000010c00780c */ /* 0x001fda0003f25270 */
[----:B------:R-:W0:Y:S01]  /*13350*/  @P1 LDC R12, c[0x0][0x44c] ;  /* 0x00011300ff0c1b82 */ /* 0x000e220000000800 */
[----:B------:R-:W-:-:S04]  /*13360*/  @P1 LOP3.LUT R22, R22, 0x20, RZ, 0xfc, !PT ;  /* 0x0000002016161812 */ /* 0x000fc800078efcff */
[----:B------:R-:W-:-:S03]  /*13370*/  LOP3.LUT R22, R22, 0xffffffbf, RZ, 0xc0, !PT ;  /* 0xffffffbf16167812 */ /* 0x000fc600078ec0ff */
[----:B------:R-:W4:Y:S01]  /*13380*/  @P1 LDC R13, c[0x0][0x450] ;  /* 0x00011400ff0d1b82 */ /* 0x000f220000000800 */
[----:B--2---:R-:W-:-:S04]  /*13390*/  VIADD R11, R11, 0xbf ;  /* 0x000000bf0b0b7836 */ /* 0x004fc80000000000 */
[----:B0-----:R-:W-:Y:S01]  /*133a0*/  @P1 IMAD.HI.U32 R12, R11, R12, RZ ;  /* 0x0000000c0b0c1227 */ /* 0x001fe200078e00ff */
[----:B---3--:R-:W-:-:S04]  /*133b0*/  IADD3 R14, R14, 0x1, -R157 ;  /* 0x000000010e0e7810 */ /* 0x008fc80007ffe89d */
[----:B----4-:R-:W-:Y:S02]  /*133c0*/  @P1 SHF.R.U32.HI R11, RZ, R13, R12 ;  /* 0x0000000dff0b1219 */ /* 0x010fe4000001160c */
[----:B-1----:R-:W-:-:S03]  /*133d0*/  ISETP.GE.AND P1, PT, R15, 0x1, PT ;  /* 0x000000010f00780c */ /* 0x002fc60003f26270 */
[----:B------:R-:W-:-:S04]  /*133e0*/  IMAD.IADD R11, R14, 0x1, R11 ;  /* 0x000000010e0b7824 */ /* 0x000fc800078e020b */
[----:B------:R-:W-:-:S06]  /*133f0*/  VIADD R14, R11, -UR4 ;  /* 0x800000040b0e7c36 */ /* 0x000fcc0008000000 */
[----:B------:R-:W-:Y:S01]  /*13400*/  @P1 LOP3.LUT R22, R22, 0x40, RZ, 0xfc, !PT ;  /* 0x0000004016161812 */ /* 0x000fe200078efcff */
        /* <DEDUP_REMOVED lines=11> */
.L_x_1421:
[----:B------:R-:W-:-:S13]  /*134c0*/  ISETP.NE.AND P1, PT, R15, 0x1, PT ;  /* 0x000000010f00780c */ /* 0x000fda0003f25270 */
[----:B------:R-:W0:Y:S02]  /*134d0*/  @P1 LDC.64 R12, c[0x0][0x9e8] ;  /* 0x00027a00ff0c1b82 */ /* 0x000e240000000a00 */
[----:B0-----:R-:W-:-:S05]  /*134e0*/  @P1 IMAD.HI.U32 R12, R11, R12, RZ ;  /* 0x0000000c0b0c1227 */ /* 0x001fca00078e00ff */
[----:B------:R-:W-:-:S07]  /*134f0*/  @P1 SHF.R.U32.HI R11, RZ, R13, R12 ;  /* 0x0000000dff0b1219 */ /* 0x000fce000001160c */
.L_x_1422:
[----:B------:R-:W-:Y:S05]  /*13500*/  BSYNC B0 ;  /* 0x0000000000007941 */ /* 0x000fea0003800000 */
.L_x_1420:
[----:B------:R-:W-:-:S05]  /*13510*/  IMAD R11, R11, R15, RZ ;  /* 0x0000000f0b0b7224 */ /* 0x000fca00078e02ff */
[----:B------:R-:W-:-:S07]  /*13520*/  VIMNMX R14, R14, R11, !PT ;  /* 0x0000000b0e0e7248 */ /* 0x000fce0007fe0100 */
.L_x_1419:
[----:B------:R-:W2:Y:S01]  /*13530*/  LDL R12, [R1+0x4c] ;  /* 0x00004c00010c7983 */ /* 0x000ea20000100800 */
[----:B------:R-:W-:Y:S01]  /*13540*/  VIADD R14, R14, 0x7f ;  /* 0x0000007f0e0e7836 */ /* 0x000fe20000000000 */
[----:B------:R-:W-:Y:S04]  /*13550*/  BSSY B0, `(.L_x_1423) ;  /* 0x0000265000007945 */ /* 0x000fe80003800000 */
[----:B------:R-:W-:-:S04]  /*13560*/  SHF.R.S32.HI R11, RZ, 0x1f, R14 ;  /* 0x0000001fff0b7819 */ /* 0x000fc8000001140e */
[----:B------:R-:W-:-:S04]  /*13570*/  LEA.HI R11, R11, R14, RZ, 0x7 ;  /* 0x0000000e0b0b7211 */ /* 0x000fc800078f38ff */
[----:B------:R-:W-:-:S04]  /*13580*/  SHF.R.S32.HI R11, RZ, 0x7, R11 ;  /* 0x00000007ff0b7819 */ /* 0x000fc8000001140b */
[----:B--2---:R-:W-:-:S04]  /*13590*/  VIMNMX R152, R12, R11, !PT ;  /* 0x0000000b0c987248 */ /* 0x004fc80007fe0100 */
[----:B------:R-:W-:-:S13]  /*135a0*/  ISETP.GE.AND P1, PT, R0, R152, PT ;  /* 0x000000980000720c */ /* 0x000fda0003f26270 */
[----:B------:R-:W-:Y:S05]  /*135b0*/  @!P1 BRA `(.L_x_1424) ;  /* 0x0000002400789947 */ /* 0x000fea0003800000 */
[----:B------:R-:W-:Y:S01]  /*135c0*/  BSSY B1, `(.L_x_1424) ;  /* 0x000025d000017945 */ /* 0x000fe20003800000 */
[----:B------:R-:W-:Y:S02]  /*135d0*/  IMAD.MOV.U32 R11, RZ, RZ, R10 ;  /* 0x000000ffff0b7224 */ /* 0x000fe400078e000a */
[----:B------:R-:W-:Y:S02]  /*135e0*/  IMAD.MOV.U32 R14, RZ, RZ, R5 ;  /* 0x000000ffff0e7224 */ /* 0x000fe400078e0005 */
[----:B------:R-:W-:Y:S02]  /*135f0*/  IMAD.MOV.U32 R13, RZ, RZ, R156 ;  /* 0x000000ffff0d7224 */ /* 0x000fe400078e009c */
[----:B------:R-:W-:-:S07]  /*13600*/  IMAD.MOV.U32 R12, RZ, RZ, R19 ;  /* 0x000000ffff0c7224 */ /* 0x000fce00078e0013 */
.L_x_1437:
[----:B------:R-:W-:-:S05]  /*13610*/  VIADD R5, R12, 0x1 ;  /* 0x000000010c057836 */ /* 0x000fca0000000000 */
[----:B------:R-:W-:-:S04]  /*13620*/  ISETP.NE.AND P1, PT, R5, 0x2, PT ;  /* 0x000000020500780c */ /* 0x000fc80003f25270 */
[----:B------:R-:W-:Y:S02]  /*13630*/  SEL R5, R5, RZ, P1 ;  /* 0x000000ff05057207 */ /* 0x000fe40000800000 */
[----:B------:R-:W-:-:S03]  /*13640*/  SEL R156, RZ, 0x1, P1 ;  /* 0x00000001ff9c7807 */ /* 0x000fc60000800000 */
[----:B------:R-:W-:Y:S01]  /*13650*/  IMAD.MOV.U32 R19, RZ, RZ, R5 ;  /* 0x000000ffff137224 */ /* 0x000fe200078e0005 */
[----:B------:R-:W-:Y:S01]  /*13660*/  LOP3.LUT R156, R13, R156, RZ, 0x3c, !PT ;  /* 0x0000009c0d9c7212 */ /* 0x000fe200078e3cff */
[----:B------:R-:W-:Y:S06]  /*13670*/  @!P0 BRA `(.L_x_1425) ;  /* 0x0000000000048947 */ /* 0x000fec0003800000 */
[----:B------:R-:W-:Y:S01]  /*13680*/  BPT.TRAP 0x1 ;  /* 0x000000040000795c */ /* 0x000fe20000300000 */
.L_x_1425:
[----:B------:R-:W-:Y:S01]  /*13690*/  IMAD R10, R19, 0x8, R18 ;  /* 0x00000008130a7824 */ /* 0x000fe200078e0212 */
[----:B------:R-:W-:-:S04]  /*136a0*/  SHF.L.U32 R15, R156, 0x1f, RZ ;  /* 0x0000001f9c0f7819 */ /* 0x000fc800000006ff */
[----:B------:R0:W1:Y:S01]  /*136b0*/  SYNCS.PHASECHK.TRANS64.TRYWAIT P1, [R10+URZ+0x19c30], R15 ;  /* 0x019c300f0a0075a7 */ /* 0x000062000802017f */
[----:B------:R-:W-:Y:S05]  /*136c0*/  @!P0 BRA `(.L_x_1426) ;  /* 0x0000000000048947 */ /* 0x000fea0003800000 */
[----:B------:R-:W-:Y:S01]  /*136d0*/  BPT.TRAP 0x1 ;  /* 0x000000040000795c */ /* 0x000fe20000300000 */
.L_x_1426:
[----:B------:R-:W-:Y:S01]  /*136e0*/  BSSY B2, `(.L_x_1427) ;  /* 0x0000006000027945 */ /* 0x000fe20003800000 */
[----:B------:R-:W-:Y:S02]  /*136f0*/  IMAD R24, R19, 0x300, R153 ;  /* 0x0000030013187824 */ /* 0x000fe400078e0299 */
[----:B------:R-:W-:Y:S01]  /*13700*/  IMAD.MOV.U32 R25, RZ, RZ, -0x3ffffff0 ;  /* 0xc0000010ff197424 */ /* 0x000fe200078e00ff */
[----:B-1----:R-:W-:Y:S06]  /*13710*/  @P1 BRA `(.L_x_1428) ;  /* 0x0000000000081947 */ /* 0x002fec0003800000 */
[----:B------:R-:W1:Y:S02]  /*13720*/  SYNCS.PHASECHK.TRANS64.TRYWAIT P1, [R10+URZ+0x19c30], R15 ;  /* 0x019c300f0a0075a7 */ /* 0x000e64000802017f */
[----:B-1----:R-:W-:Y:S05]  /*13730*/  @!P1 BRA `(.L_x_1429) ;  /* 0x0000010800ec9947 */ /* 0x002fea0003800000 */
.L_x_1428:
[----:B------:R-:W-:Y:S05]  /*13740*/  BSYNC B2 ;  /* 0x0000000000027941 */ /* 0x000fea0003800000 */
.L_x_1427:
[C---:B------:R-:W-:Y:S01]  /*13750*/  VIADD R20, R24.reuse, 0x100 ;  /* 0x0000010018147836 */ /* 0x040fe20000000000 */
[C---:B------:R-:W-:Y:S01]  /*13760*/  R2UR UR6, R24.reuse ;  /* 0x00000000180672ca */ /* 0x040fe200000e0000 */
[----:B------:R-:W-:Y:S01]  /*13770*/  IMAD.MOV.U32 R21, RZ, RZ, -0x3ffffff0 ;  /* 0xc0000010ff157424 */ /* 0x000fe200078e00ff */
[----:B------:R-:W-:Y:S01]  /*13780*/  R2UR UR7, R25 ;  /* 0x00000000190772ca */ /* 0x000fe200000e0000 */
[----:B------:R-:W-:Y:S01]  /*13790*/  VIADD R24, R24, 0x200 ;  /* 0x0000020018187836 */ /* 0x000fe20000000000 */
[----:B------:R-:W-:Y:S02]  /*137a0*/  R2UR UR10, R20 ;  /* 0x00000000140a72ca */ /* 0x000fe400000e0000 */
[----:B------:R-:W-:Y:S02]  /*137b0*/  R2UR UR11, R21 ;  /* 0x00000000150b72ca */ /* 0x000fe400000e0000 */
[----:B------:R-:W2:Y:S01]  /*137c0*/  LDL.64 R20, [R1] ;  /* 0x0000000001147983 */ /* 0x000ea20000100a00 */
[----:B------:R-:W-:Y:S01]  /*137d0*/  R2UR UR4, R6 ;  /* 0x00000000060472ca */ /* 0x000fe200000e0000 */
[----:B------:R-:W-:Y:S01]  /*137e0*/  IMAD.MOV.U32 R25, RZ, RZ, -0x3ffffff0 ;  /* 0xc0000010ff197424 */ /* 0x000fe200078e00ff */
[----:B------:R-:W-:-:S02]  /*137f0*/  R2UR UR5, R7 ;  /* 0x00000000070572ca */ /* 0x000fc400000e0000 */
[----:B------:R-:W-:Y:S02]  /*13800*/  R2UR UR14, R24 ;  /* 0x00000000180e72ca */ /* 0x000fe400000e0000 */
[----:B------:R-:W-:Y:S02]  /*13810*/  R2UR UR15, R25 ;  /* 0x00000000190f72ca */ /* 0x000fe400000e0000 */
[----:B------:R-:W-:-:S07]  /*13820*/  WARPGROUP.ARRIVE ;  /* 0x00000000000079c5 */ /* 0x000fce0000000000 */
[----:B------:R-:W-:Y:S01]  /*13830*/  QGMMA.64x128x32.F32.E4M3.E4M3 R24, gdesc[UR4], RZ, !UPT, gsb0 ;  /* 0x01e00000041879f3 */ /* 0x000fe2000c0008ff */
[----:B------:R-:W-:Y:S02]  /*13840*/  R2UR UR12, R8 ;  /* 0x00000000080c72ca */ /* 0x000fe400000e0000 */
[----:B------:R-:W-:Y:S01]  /*13850*/  R2UR UR13, R9 ;  /* 0x00000000090d72ca */ /* 0x000fe200000e0000 */
[----:B------:R-:W-:Y:S02]  /*13860*/  WARPGROUP.DEPBAR.LE gsb0, 0x0 ;  /* 0x00008000000079c5 */ /* 0x000fe40000010000 */
        /* <DEDUP_REMOVED lines=10> */
.L_x_1430:
[----:B01----:R-:W-:Y:S01]  /*13910*/  SHF.L.U32 R10, R13, 0x1f, RZ ;  /* 0x0000001f0d0a7819 */ /* 0x003fe200000006ff */
[----:B------:R-:W-:-:S04]  /*13920*/  IMAD R15, R12, 0x8, R18 ;  /* 0x000000080c0f7824 */ /* 0x000fc800078e0212 */
[----:B------:R0:W1:Y:S01]  /*13930*/  SYNCS.PHASECHK.TRANS64.TRYWAIT P1, [R15+URZ+0x19c50], R10 ;  /* 0x019c500a0f0075a7 */ /* 0x000062000802017f */
[----:B------:R-:W-:Y:S05]  /*13940*/  @!P0 BRA `(.L_x_1431) ;  /* 0x0000000000048947 */ /* 0x000fea0003800000 */
[----:B------:R-:W-:Y:S01]  /*13950*/  BPT.TRAP 0x1 ;  /* 0x000000040000795c */ /* 0x000fe20000300000 */
.L_x_1431:
[----:B------:R-:W-:Y:S04]  /*13960*/  BSSY B2, `(.L_x_1432) ;  /* 0x0000004000027945 */ /* 0x000fe80003800000 */
[----:B-1----:R-:W-:Y:S05]  /*13970*/  @P1 BRA `(.L_x_1433) ;  /* 0x0000000000081947 */ /* 0x002fea0003800000 */
[----:B------:R-:W1:Y:S02]  /*13980*/  SYNCS.PHASECHK.TRANS64.TRYWAIT P1, [R15+URZ+0x19c50], R10 ;  /* 0x019c500a0f0075a7 */ /* 0x000e64000802017f */
[----:B-1----:R-:W-:Y:S05]  /*13990*/  @!P1 BRA `(.L_x_1434) ;  /* 0x0000010800689947 */ /* 0x002fea0003800000 */
.L_x_1433:
[----:B------:R-:W-:Y:S05]  /*139a0*/  BSYNC B2 ;  /* 0x0000000000027941 */ /* 0x000fea0003800000 */
.L_x_1432:
        /* <DEDUP_REMOVED lines=34> */
.L_x_1435:
[----:B------:R-:W2:Y:S01]  /*13bd0*/  LDL R136, [R1+0xc] ;  /* 0x00000c0001887983 */ /* 0x000ea20000100800 */
[C---:B------:R-:W-:Y:S01]  /*13be0*/  FMUL.FTZ R12, R2.reuse, R24 ;  /* 0x00000018020c7220 */ /* 0x040fe20000410000 */
[C---:B------:R-:W-:Y:S01]  /*13bf0*/  FMUL.FTZ R13, R2.reuse, R25 ;  /* 0x00000019020d7220 */ /* 0x040fe20000410000 */
[C---:B------:R-:W-:Y:S01]  /*13c00*/  FMUL.FTZ R24, R2.reuse, R28 ;  /* 0x0000001c02187220 */ /* 0x040fe20000410000 */
[----:B------:R-:W-:Y:S02]  /*13c10*/  IMAD R5, R5, 0x8, R18 ;  /* 0x0000000805057824 */ /* 0x000fe400078e0212 */
[C---:B------:R-:W-:Y:S01]  /*13c20*/  FMUL.FTZ R25, R2.reuse, R29 ;  /* 0x0000001d02197220 */ /* 0x040fe20000410000 */
[C---:B------:R-:W-:Y:S01]  /*13c30*/  FMUL.FTZ R29, R2.reuse, R32 ;  /* 0x00000020021d7220 */ /* 0x040fe20000410000 */
[----:B------:R-:W0:Y:S01]  /*13c40*/  MUFU.TANH R12, R12 ;  /* 0x0000000c000c7308 */ /* 0x000e220000002400 */
[----:B------:R-:W-:Y:S02]  /*13c50*/  VIADD R5, R5, 0x19c40 ;  /* 0x00019c4005057836 */ /* 0x000fe40000000000 */
        /* <DEDUP_REMOVED lines=66> */
[----:B------:R-:W-:-:S04]  /*14080*/  FMUL.FTZ R84, R2, R87 ;  /* 0x0000005702547220 */ /* 0x000fc80000410000 */
        /* <DEDUP_REMOVED lines=28> */
[----:B--2---:R-:W-:-:S07]  /*14250*/  PRMT R5, R136, 0x654, R5 ;  /* 0x0000065488057816 */ /* 0x004fce0000000005 */
[----:B------:R-:W2:Y:S01]  /*14260*/  MUFU.TANH R32, R32 ;  /* 0x0000002000207308 */ /* 0x000ea20000002400 */
[----:B------:R0:W-:Y:S07]  /*14270*/  SYNCS.ARRIVE.TRANS64.RED.A1T0 RZ, [R5+URZ], RZ ;  /* 0x000000ff05ff79a7 */ /* 0x0001ee000810043f */
[----:B------:R-:W2:Y:S01]  /*14280*/  MUFU.TANH R38, R38 ;  /* 0x0000002600267308 */ /* 0x000ea20000002400 */
[----:B0-----:R-:W-:-:S04]  /*14290*/  FMNMX.FTZ R5, R12, R14, !PT ;  /* 0x0000000e0c057209 */ /* 0x001fc80007810000 */
[----:B-1----:R-:W-:-:S03]  /*142a0*/  FMNMX.FTZ R5, R13, R5, !PT ;  /* 0x000000050d057209 */ /* 0x002fc60007810000 */
[----:B------:R-:W0:Y:S01]  /*142b0*/  MUFU.TANH R39, R39 ;  /* 0x0000002700277308 */ /* 0x000e220000002400 */
[----:B---3--:R-:W-:-:S04]  /*142c0*/  FMNMX.FTZ R5, R24, R5, !PT ;  /* 0x0000000518057209 */ /* 0x008fc80007810000 */
[----:B----4-:R-:W-:-:S03]  /*142d0*/  FMNMX.FTZ R5, R25, R5, !PT ;  /* 0x0000000519057209 */ /* 0x010fc60007810000 */
[----:B------:R-:W1:Y:S01]  /*142e0*/  MUFU.TANH R42, R42 ;  /* 0x0000002a002a7308 */ /* 0x000e620000002400 */
[----:B-----5:R-:W-:-:S04]  /*142f0*/  FMNMX.FTZ R5, R29, R5, !PT ;  /* 0x000000051d057209 */ /* 0x020fc80007810000 */
[----:B------:R-:W-:-:S03]  /*14300*/  FMNMX.FTZ R5, R30, R5, !PT ;  /* 0x000000051e057209 */ /* 0x000fc60007810000 */
[----:B------:R-:W3:Y:S01]  /*14310*/  MUFU.TANH R43, R43 ;  /* 0x0000002b002b7308 */ /* 0x000ee20000002400 */
[----:B------:R-:W-:-:S04]  /*14320*/  FMNMX.FTZ R5, R33, R5, !PT ;  /* 0x0000000521057209 */ /* 0x000fc80007810000 */
[----:B------:R-:W-:-:S03]  /*14330*/  FMNMX.FTZ R5, R34, R5, !PT ;  /* 0x0000000522057209 */ /* 0x000fc60007810000 */
[----:B------:R-:W4:Y:S01]  /*14340*/  MUFU.TANH R46, R46 ;  /* 0x0000002e002e7308 */ /* 0x000f220000002400 */
[----:B------:R-:W-:-:S04]  /*14350*/  FMNMX.FTZ R5, R35, R5, !PT ;  /* 0x0000000523057209 */ /* 0x000fc80007810000 */
[----:B------:R-:W-:-:S03]  /*14360*/  FMNMX.FTZ R5, R36, R5, !PT ;  /* 0x0000000524057209 */ /* 0x000fc60007810000 */
[----:B------:R-:W5:Y:S01]  /*14370*/  MUFU.TANH R47, R47 ;  /* 0x0000002f002f7308 */ /* 0x000f620000002400 */
        /* <DEDUP_REMOVED lines=32> */
[----:B------:R-:W5:Y:S02]  /*14580*/  MUFU.TANH R70, R70 ;  /* 0x0000004600467308 */ /* 0x000f640000002400 */
[----:B------:R-:W2:Y:S06]  /*14590*/  SHFL.BFLY PT, R10, R5, 0x2, 0x1f ;  /* 0x0c401f00050a7f89 */ /* 0x000eac00000e0000 */
[----:B------:R-:W5:Y:S08]  /*145a0*/  MUFU.TANH R71, R71 ;  /* 0x0000004700477308 */ /* 0x000f700000002400 */
[----:B------:R-:W5:Y:S08]  /*145b0*/  MUFU.TANH R74, R74 ;  /* 0x0000004a004a7308 */ /* 0x000f700000002400 */
        /* <DEDUP_REMOVED lines=16> */
[----:B------:R-:W-:-:S04]  /*146c0*/  FMNMX.FTZ R10, R32, R10, !PT ;  /* 0x0000000a200a7209 */ /* 0x000fc80007810000 */
[----:B------:R-:W-:-:S04]  /*146d0*/  FMNMX.FTZ R10, R38, R10, !PT ;  /* 0x0000000a260a7209 */ /* 0x000fc80007810000 */
[----:B0-----:R-:W-:-:S04]  /*146e0*/  FMNMX.FTZ R10, R39, R10, !PT ;  /* 0x0000000a270a7209 */ /* 0x001fc80007810000 */
[----:B-1----:R-:W-:-:S04]  /*146f0*/  FMNMX.FTZ R10, R42, R10, !PT ;  /* 0x0000000a2a0a7209 */ /* 0x002fc80007810000 */
[----:B---3--:R-:W-:-:S04]  /*14700*/  FMNMX.FTZ R10, R43, R10, !PT ;  /* 0x0000000a2b0a7209 */ /* 0x008fc80007810000 */
[----:B----4-:R-:W-:-:S04]  /*14710*/  FMNMX.FTZ R10, R46, R10, !PT ;  /* 0x0000000a2e0a7209 */ /* 0x010fc80007810000 */
[----:B-----5:R-:W-:-:S04]  /*14720*/  FMNMX.FTZ R10, R47, R10, !PT ;  /* 0x0000000a2f0a7209 */ /* 0x020fc80007810000 */
        /* <DEDUP_REMOVED lines=17> */
[----:B--2---:R-:W-:-:S04]  /*14840*/  FMNMX.FTZ R10, R82, R10, !PT ;  /* 0x0000000a520a7209 */ /* 0x004fc80007810000 */
        /* <DEDUP_REMOVED lines=57> */
[----:B-1----:R-:W-:-:S01]  /*14be0*/  FFMA.FTZ R3, R85, R3, R20 ;  /* 0x0000000355037223 */ /* 0x002fc20000010014 */
[-C--:B------:R-:W-:Y:S01]  /*14bf0*/  FFMA.FTZ R11, R80, R26.reuse, -R11 ;  /* 0x0000001a500b7223 */ /* 0x080fe2000001080b */
[----:B------:R-:W-:-:S01]  /*14c00*/  FFMA.FTZ R39, R39, R26, -R87 ;  /* 0x0000001a27277223 */ /* 0x000fc20000010857 */
[-CC-:B------:R-:W-:Y:S01]  /*14c10*/  FFMA.FTZ R42, R42, R26.reuse, -R87.reuse ;  /* 0x0000001a2a2a7223 */ /* 0x180fe20000010857 */
[----:B------:R-:W-:-:S01]  /*14c20*/  FFMA.FTZ R43, R43, R26, -R87 ;  /* 0x0000001a2b2b7223 */ /* 0x000fc20000010857 */
[-CC-:B------:R-:W-:Y:S01]  /*14c30*/  FFMA.FTZ R46, R46, R26.reuse, -R87.reuse ;  /* 0x0000001a2e2e7223 */ /* 0x180fe20000010857 */
[----:B------:R-:W-:-:S01]  /*14c40*/  FFMA.FTZ R47, R47, R26, -R87 ;  /* 0x0000001a2f2f7223 */ /* 0x000fc20000010857 */
[----:B------:R-:W1:Y:S01]  /*14c50*/  MUFU.EX2 R24, R24 ;  /* 0x0000001800187308 */ /* 0x000e620000000800 */
[----:B0-----:R-:W-:-:S01]  /*14c60*/  FADD.FTZ R4, R13, R4 ;  /* 0x000000040d047221 */ /* 0x001fc20000010000 */
[-CC-:B------:R-:W-:Y:S01]  /*14c70*/  FFMA.FTZ R50, R50, R26.reuse, -R87.reuse ;  /* 0x0000001a32327223 */ /* 0x180fe20000010857 */
[----:B------:R-:W-:-:S01]  /*14c80*/  FFMA.FTZ R51, R51, R26, -R87 ;  /* 0x0000001a33337223 */ /* 0x000fc20000010857 */
[-CC-:B------:R-:W-:Y:S01]  /*14c90*/  FFMA.FTZ R54, R54, R26.reuse, -R87.reuse ;  /* 0x0000001a36367223 */ /* 0x180fe20000010857 */
[----:B------:R-:W-:-:S01]  /*14ca0*/  FFMA.FTZ R55, R55, R26, -R87 ;  /* 0x0000001a37377223 */ /* 0x000fc20000010857 */
[-CC-:B------:R-:W-:Y:S01]  /*14cb0*/  FFMA.FTZ R58, R58, R26.reuse, -R87.reuse ;  /* 0x0000001a3a3a7223 */ /* 0x180fe20000010857 */
[----:B------:R-:W-:-:S01]  /*14cc0*/  FFMA.FTZ R59, R59, R26, -R87 ;  /* 0x0000001a3b3b7223 */ /* 0x000fc20000010857 */
[----:B------:R-:W0:Y:S01]  /*14cd0*/  MUFU.EX2 R27, R27 ;  /* 0x0000001b001b7308 */ /* 0x000e220000000800 */
[----:B--2---:R-:W-:-:S01]  /*14ce0*/  FADD.FTZ R80, R21, R3 ;  /* 0x0000000315507221 */ /* 0x004fc20000010000 */
[-CC-:B------:R-:W-:Y:S01]  /*14cf0*/  FFMA.FTZ R62, R62, R26.reuse, -R87.reuse ;  /* 0x0000001a3e3e7223 */ /* 0x180fe20000010857 */
[----:B------:R-:W-:-:S01]  /*14d00*/  FFMA.FTZ R63, R63, R26, -R87 ;  /* 0x0000001a3f3f7223 */ /* 0x000fc20000010857 */
[-CC-:B------:R-:W-:Y:S01]  /*14d10*/  FFMA.FTZ R66, R66, R26.reuse, -R87.reuse ;  /* 0x0000001a42427223 */ /* 0x180fe20000010857 */
[----:B------:R-:W-:-:S01]  /*14d20*/  FFMA.FTZ R67, R67, R26, -R87 ;  /* 0x0000001a43437223 */ /* 0x000fc20000010857 */
[-CC-:B------:R-:W-:Y:S01]  /*14d30*/  FFMA.FTZ R70, R70, R26.reuse, -R87.reuse ;  /* 0x0000001a46467223 */ /* 0x180fe20000010857 */
[----:B------:R-:W-:-:S01]  /*14d40*/  FFMA.FTZ R71, R71, R26, -R87 ;  /* 0x0000001a47477223 */ /* 0x000fc20000010857 */
        /* <DEDUP_REMOVED lines=11> */
[----:B------:R-:W-:-:S05]  /*14e00*/  FFMA.FTZ R84, R84, R26, -R87 ;  /* 0x0000001a54547223 */ /* 0x000fca0000010857 */
        /* <DEDUP_REMOVED lines=116> */
.L_x_1436:
[----:B------:R-:W-:Y:S01]  /*15550*/  ISETP.GT.AND P1, PT, R0, R152, PT ;  /* 0x000000980000720c */ /* 0x000fe20003f24270 */
[----:B------:R-:W-:Y:S01]  /*15560*/  VIADD R15, R15, 0x19c60 ;  /* 0x00019c600f0f7836 */ /* 0x000fe20000000000 */
        /* <DEDUP_REMOVED lines=85> */
[----:B------:R-:W-:Y:S02]  /*15ac0*/  IMAD.MOV.U32 R13, RZ, RZ, R156 ;  /* 0x000000ffff0d7224 */ /* 0x000fe400078e009c */
[----:B------:R-:W-:Y:S02]  /*15ad0*/  IMAD.MOV.U32 R12, RZ, RZ, R19 ;  /* 0x000000ffff0c7224 */ /* 0x000fe400078e0013 */
[----:B------:R-:W-:Y:S02]  /*15ae0*/  IMAD.MOV.U32 R148, RZ, RZ, R24 ;  /* 0x000000ffff947224 */ /* 0x000fe400078e0018 */
[----:B------:R-:W-:-:S02]  /*15af0*/  IMAD.MOV.U32 R149, RZ, RZ, R27 ;  /* 0x000000ffff957224 */ /* 0x000fc400078e001b */
[----:B------:R-:W-:Y:S02]  /*15b00*/  IMAD.MOV.U32 R150, RZ, RZ, R33 ;  /* 0x000000ffff967224 */ /* 0x000fe400078e0021 */
[----:B------:R-:W-:Y:S02]  /*15b10*/  IMAD.MOV.U32 R151, RZ, RZ, R38 ;  /* 0x000000ffff977224 */ /* 0x000fe400078e0026 */
[----:B------:R-:W-:Y:S02]  /*15b20*/  IMAD.MOV.U32 R144, RZ, RZ, R37 ;  /* 0x000000ffff907224 */ /* 0x000fe400078e0025 */
[----:B------:R-:W-:Y:S02]  /*15b30*/  IMAD.MOV.U32 R145, RZ, RZ, R46 ;  /* 0x000000ffff917224 */ /* 0x000fe400078e002e */
[----:B------:R-:W-:Y:S02]  /*15b40*/  IMAD.MOV.U32 R146, RZ, RZ, R45 ;  /* 0x000000ffff927224 */ /* 0x000fe400078e002d */
[----:B------:R-:W-:-:S02]  /*15b50*/  IMAD.MOV.U32 R147, RZ, RZ, R54 ;  /* 0x000000ffff937224 */ /* 0x000fc400078e0036 */
[----:B------:R-:W-:Y:S02]  /*15b60*/  IMAD.MOV.U32 R140, RZ, RZ, R53 ;  /* 0x000000ffff8c7224 */ /* 0x000fe400078e0035 */
[----:B------:R-:W-:Y:S01]  /*15b70*/  IMAD.MOV.U32 R141, RZ, RZ, R62 ;  /* 0x000000ffff8d7224 */ /* 0x000fe200078e003e */
[----:B0-----:R-:W-:Y:S06]  /*15b80*/  @P1 BRA `(.L_x_1437) ;  /* 0xffffffd800a01947 */ /* 0x001fec000383ffff */
[----:B------:R-:W-:Y:S05]  /*15b90*/  BSYNC B1 ;  /* 0x0000000000017941 */ /* 0x000fea0003800000 */
.L_x_1424:
[----:B------:R-:W-:Y:S05]  /*15ba0*/  BSYNC B0 ;  /* 0x0000000000007941 */ /* 0x000fea0003800000 */
.L_x_1423:
[----:B------:R-:W2:Y:S01]  /*15bb0*/  LDL R11, [R1+0x4c] ;  /* 0x00004c00010b7983 */ /* 0x000ea20000100800 */
[----:B------:R-:W-:Y:S01]  /*15bc0*/  BSSY B0, `(.L_x_1438) ;  /* 0x0000382000007945 */ /* 0x000fe20003800000 */
[----:B--2---:R-:W-:-:S13]  /*15bd0*/  ISETP.GE.AND P1, PT, R0, R11, PT ;  /* 0x0000000b0000720c */ /* 0x004fda0003f26270 */
[----:B------:R-:W-:Y:S05]  /*15be0*/  @!P1 BRA `(.L_x_1439) ;  /* 0x0000003400fc9947 */ /* 0x000fea0003800000 */
[----:B------:R-:W-:Y:S02]  /*15bf0*/  IMAD.MOV.U32 R12, RZ, RZ, R10 ;  /* 0x000000ffff0c7224 */ /* 0x000fe400078e000a */
[----:B------:R-:W-:Y:S02]  /*15c00*/  IMAD.MOV.U32 R13, RZ, RZ, R5 ;  /* 0x000000ffff0d7224 */ /* 0x000fe400078e0005 */
[----:B------:R-:W-:Y:S02]  /*15c10*/  IMAD.MOV.U32 R14, RZ, RZ, R156 ;  /* 0x000000ffff0e7224 */ /* 0x000fe400078e009c */
[----:B------:R-:W-:-:S07]  /*15c20*/  IMAD.MOV.U32 R11, RZ, RZ, R19 ;  /* 0x000000ffff0b7224 */ /* 0x000fce00078e0013 */
.L_x_1460:
        /* <DEDUP_REMOVED lines=8> */
.L_x_1440:
[----:B------:R-:W-:Y:S01]  /*15cb0*/  IMAD R10, R19, 0x8, R18 ;  /* 0x00000008130a7824 */ /* 0x000fe200078e0212 */
[----:B------:R-:W-:-:S04]  /*15cc0*/  SHF.L.U32 R15, R156, 0x1f, RZ ;  /* 0x0000001f9c0f7819 */ /* 0x000fc800000006ff */
[----:B------:R0:W1:Y:S01]  /*15cd0*/  SYNCS.PHASECHK.TRANS64.TRYWAIT P1, [R10+URZ+0x19c30], R15 ;  /* 0x019c300f0a0075a7 */ /* 0x000062000802017f */
[----:B------:R-:W-:Y:S05]  /*15ce0*/  @!P0 BRA `(.L_x_1441) ;  /* 0x0000000000048947 */ /* 0x000fea0003800000 */
[----:B------:R-:W-:Y:S01]  /*15cf0*/  BPT.TRAP 0x1 ;  /* 0x000000040000795c */ /* 0x000fe20000300000 */
.L_x_1441:
[----:B------:R-:W-:Y:S01]  /*15d00*/  BSSY B1, `(.L_x_1442) ;  /* 0x0000006000017945 */ /* 0x000fe20003800000 */
[----:B------:R-:W-:Y:S02]  /*15d10*/  IMAD R24, R19, 0x300, R153 ;  /* 0x0000030013187824 */ /* 0x000fe400078e0299 */
[----:B------:R-:W-:Y:S01]  /*15d20*/  IMAD.MOV.U32 R25, RZ, RZ, -0x3ffffff0 ;  /* 0xc0000010ff197424 */ /* 0x000fe200078e00ff */
[----:B-1----:R-:W-:Y:S06]  /*15d30*/  @P1 BRA `(.L_x_1443) ;  /* 0x0000000000081947 */ /* 0x002fec0003800000 */
[----:B------:R-:W1:Y:S02]  /*15d40*/  SYNCS.PHASECHK.TRANS64.TRYWAIT P1, [R10+URZ+0x19c30], R15 ;  /* 0x019c300f0a0075a7 */ /* 0x000e64000802017f */
[----:B-1----:R-:W-:Y:S05]  /*15d50*/  @!P1 BRA `(.L_x_1444) ;  /* 0x000000e4008c9947 */ /* 0x002fea0003800000 */
.L_x_1443:
[----:B------:R-:W-:Y:S05]  /*15d60*/  BSYNC B1 ;  /* 0x0000000000017941 */ /* 0x000fea0003800000 */
.L_x_1442:
        /* <DEDUP_REMOVED lines=28> */
.L_x_1445:
[----:B01----:R-:W-:Y:S01]  /*15f30*/  SHF.L.U32 R10, R14, 0x1f, RZ ;  /* 0x0000001f0e0a7819 */ /* 0x003fe200000006ff */
[----:B------:R-:W-:-:S04]  /*15f40*/  IMAD R20, R11, 0x8, R18 ;  /* 0x000000080b147824 */ /* 0x000fc800078e0212 */
[----:B------:R0:W1:Y:S01]  /*15f50*/  SYNCS.PHASECHK.TRANS64.TRYWAIT P1, [R20+URZ+0x19c50], R10 ;  /* 0x019c500a140075a7 */ /* 0x000062000802017f */
[----:B------:R-:W-:Y:S05]  /*15f60*/  @!P0 BRA `(.L_x_1446) ;  /* 0x0000000000048947 */ /* 0x000fea0003800000 */
[----:B------:R-:W-:Y:S01]  /*15f70*/  BPT.TRAP 0x1 ;  /* 0x000000040000795c */ /* 0x000fe20000300000 */
.L_x_1446:
[----:B------:R-:W-:Y:S04]  /*15f80*/  BSSY B1, `(.L_x_1447) ;  /* 0x0000004000017945 */ /* 0x000fe80003800000 */
[----:B-1----:R-:W-:Y:S05]  /*15f90*/  @P1 BRA `(.L_x_1448) ;  /* 0x0000000000081947 */ /* 0x002fea0003800000 */
[----:B------:R-:W1:Y:S02]  /*15fa0*/  SYNCS.PHASECHK.TRANS64.TRYWAIT P1, [R20+URZ+0x19c50], R10 ;  /* 0x019c500a140075a7 */ /* 0x000e64000802017f */
[----:B-1----:R-:W-:Y:S05]  /*15fb0*/  @!P1 BRA `(.L_x_1449) ;  /* 0x000000e400089947 */ /* 0x002fea0003800000 */
.L_x_1448:
[----:B------:R-:W-:Y:S05]  /*15fc0*/  BSYNC B1 ;  /* 0x0000000000017941 */ /* 0x000fea0003800000 */
.L_x_1447:
[----:B01----:R-:W-:Y:S01]  /*15fd0*/  VIADD R10, R18, 0x3000 ;  /* 0x00003000120a7836 */ /* 0x003fe20000000000 */
[----:B------:R-:W-:Y:S01]  /*15fe0*/  WARPGROUP.ARRIVE ;  /* 0x00000000000079c5 */ /* 0x000fe20000000000 */
[----:B------:R-:W-:-:S03]  /*15ff0*/  IMAD.MOV.U32 R15, RZ, RZ, 0x40000040 ;  /* 0x40000040ff0f7424 */ /* 0x000fc600078e00ff */
[----:B------:R-:W-:-:S04]  /*16000*/  SHF.R.U32.HI R10, RZ, 0x4, R10 ;  /* 0x00000004ff0a7819 */ /* 0x000fc8000001160a */
[----:B------:R-:W-:-:S04]  /*16010*/  LOP3.LUT R10, R10, 0x3fff, RZ, 0xc0, !PT ;  /* 0x00003fff0a0a7812 */ /* 0x000fc800078ec0ff */
[----:B------:R-:W-:-:S05]  /*16020*/  LOP3.LUT R10, R10, 0x10000, RZ, 0xfc, !PT ;  /* 0x000100000a0a7812 */ /* 0x000fca00078efcff */
[----:B------:R-:W-:Y:S02]  /*16030*/  IMAD R10, R11, 0x300, R10 ;  /* 0x000003000b0a7824 */ /* 0x000fe400078e020a */
[----:B------:R-:W-:Y:S02]  /*16040*/  IMAD.MOV.U32 R11, RZ, RZ, 0x40000040 ;  /* 0x40000040ff0b7424 */ /* 0x000fe400078e00ff */
        /* <DEDUP_REMOVED lines=26> */
.L_x_1450:
[----:B------:R-:W2:Y:S01]  /*161f0*/  LDL R15, [R1+0x2c] ;  /* 0x00002c00010f7983 */ /* 0x000ea20000100800 */
[----:B------:R-:W0:Y:S03]  /*16200*/  LDC R11, c[0x0][0x448] ;  /* 0x00011200ff0b7b82 */ /* 0x000e260000000800 */
[----:B------:R-:W2:Y:S04]  /*16210*/  LDL R10, [R1+0x48] ;  /* 0x00004800010a7983 */ /* 0x000ea80000100800 */
[----:B------:R-:W3:Y:S01]  /*16220*/  LDL R140, [R1+0xc] ;  /* 0x00000c00018c7983 */ /* 0x000ee20000100800 */
[----:B------:R-:W1:Y:S03]  /*16230*/  LDC R139, c[0x0][0x9e4] ;  /* 0x00027900ff8b7b82 */ /* 0x000e660000000800 */
[----:B------:R-:W4:Y:S04]  /*16240*/  LDL R141, [R1+0x10] ;  /* 0x00001000018d7983 */ /* 0x000f280000100800 */
[----:B------:R-:W5:Y:S01]  /*16250*/  LDL R142, [R1+0x8] ;  /* 0x00000800018e7983 */ /* 0x000f620000100800 */
[----:B0-----:R-:W-:-:S13]  /*16260*/  ISETP.NE.AND P1, PT, R11, 0x1, PT ;  /* 0x000000010b00780c */ /* 0x001fda0003f25270 */
[----:B------:R-:W0:Y:S08]  /*16270*/  @P1 LDC R14, c[0x0][0x44c] ;  /* 0x00011300ff0e1b82 */ /* 0x000e300000000800 */
[----:B------:R-:W0:Y:S01]  /*16280*/  @P1 LDC R11, c[0x0][0x450] ;  /* 0x00011400ff0b1b82 */ /* 0x000e220000000800 */
[----:B------:R-:W-:-:S04]  /*16290*/  IMAD R5, R5, 0x8, R18 ;  /* 0x0000000805057824 */ /* 0x000fc800078e0212 */
        /* <DEDUP_REMOVED lines=11> */
[----:B-1----:R-:W-:Y:S01]  /*16350*/  ISETP.GE.AND P5, PT, R139, 0x1, PT ;  /* 0x000000018b00780c */ /* 0x002fe20003fa6270 */
[----:B------:R-:W1:Y:S08]  /*16360*/  MUFU.TANH R21, R21 ;  /* 0x0000001500157308 */ /* 0x000e700000002400 */
        /* <DEDUP_REMOVED lines=10> */
[----:B0-----:R-:W-:-:S04]  /*16410*/  @P1 IMAD.HI.U32 R14, R10, R14, RZ ;  /* 0x0000000e0a0e1227 */ /* 0x001fc800078e00ff */
[C---:B------:R-:W-:Y:S01]  /*16420*/  FMUL.FTZ R15, R2.reuse, R25 ;  /* 0x00000019020f7220 */ /* 0x040fe20000410000 */
[C---:B------:R-:W-:Y:S01]  /*16430*/  FMUL.FTZ R25, R2.reuse, R29 ;  /* 0x0000001d02197220 */ /* 0x040fe20000410000 */
[----:B------:R-:W-:Y:S01]  /*16440*/  @P1 SHF.R.U32.HI R10, RZ, R11, R14 ;  /* 0x0000000bff0a1219 */ /* 0x000fe2000001160e */
        /* <DEDUP_REMOVED lines=34> */
[----:B------:R0:W-:Y:S01]  /*16670*/  SYNCS.ARRIVE.TRANS64.RED.A1T0 RZ, [R5+URZ], RZ ;  /* 0x000000ff05ff79a7 */ /* 0x0001e2000810043f */
[C---:B------:R-:W-:Y:S01]  /*16680*/  FMUL.FTZ R26, R2.reuse, R30 ;  /* 0x0000001e021a7220 */ /* 0x040fe20000410000 */
[C---:B------:R-:W-:Y:S01]  /*16690*/  FMUL.FTZ R68, R2.reuse, R70 ;  /* 0x0000004602447220 */ /* 0x040fe20000410000 */
[C---:B------:R-:W-:Y:S01]  /*166a0*/  FMUL.FTZ R69, R2.reuse, R71 ;  /* 0x0000004702457220 */ /* 0x040fe20000410000 */
[----:B------:R-:W2:Y:S01]  /*166b0*/  SHFL.IDX PT, R138, R10, RZ, 0x1c1f ;  /* 0x001c1fff0a8a7589 */ /* 0x000ea200000e0000 */
[C---:B------:R-:W-:Y:S01]  /*166c0*/  FMUL.FTZ R30, R2.reuse, R34 ;  /* 0x00000022021e7220 */ /* 0x040fe20000410000 */
[C---:B------:R-:W-:Y:S01]  /*166d0*/  FMUL.FTZ R70, R2.reuse, R72 ;  /* 0x0000004802467220 */ /* 0x040fe20000410000 */
[----:B------:R-:W-:Y:S01]  /*166e0*/  FMUL.FTZ R71, R2, R73 ;  /* 0x0000004902477220 */ /* 0x000fe20000410000 */
[----:B0-----:R-:W-:-:S02]  /*166f0*/  IMAD.SHL.U32 R5, R0, 0x80, RZ ;  /* 0x0000008000057824 */ /* 0x001fc400078e00ff */
        /* <DEDUP_REMOVED lines=13> */
[----:B------:R-:W-:Y:S01]  /*167d0*/  FMUL.FTZ R81, R2, R86 ;  /* 0x0000005602517220 */ /* 0x000fe20000410000 */
[----:B------:R-:W0:Y:S02]  /*167e0*/  MUFU.TANH R11, R11 ;  /* 0x0000000b000b7308 */ /* 0x000e240000002400 */
[----:B----4-:R-:W-:-:S06]  /*167f0*/  IMAD R46, R141, -0x2, R46 ;  /* 0xfffffffe8d2e7824 */ /* 0x010fcc00078e022e */
[----:B------:R-:W3:Y:S01]  /*16800*/  MUFU.TANH R15, R15 ;  /* 0x0000000f000f7308 */ /* 0x000ee20000002400 */
[----:B-----5:R-:W-:-:S07]  /*16810*/  IADD3 R46, -R157, R46, R142 ;  /* 0x0000002e9d2e7210 */ /* 0x020fce0007ffe18e */
        /* <DEDUP_REMOVED lines=52> */
[----:B------:R-:W-:-:S02]  /*16b60*/  VIADD R137, R46, UR47 ;  /* 0x0000002f2e897c36 */ /* 0x000fc40008000000 */
[----:B------:R-:W-:Y:S02]  /*16b70*/  VIADD R87, R46, UR36 ;  /* 0x000000242e577c36 */ /* 0x000fe40008000000 */
[--C-:B--2---:R-:W-:Y:S02]  /*16b80*/  IMAD.IADD R86, R137, 0x1, R138.reuse ;  /* 0x0000000189567824 */ /* 0x104fe400078e028a */
[----:B------:R-:W-:Y:S01]  /*16b90*/  IMAD.IADD R85, R87, 0x1, R138 ;  /* 0x0000000157557824 */ /* 0x000fe200078e028a */
[----:B-1-34-:R-:W-:Y:S06]  /*16ba0*/  @!P5 BRA `(.L_x_1451) ;  /* 0x000000000058d947 */ /* 0x01afec0003800000 */
[----:B------:R-:W-:Y:S01]  /*16bb0*/  IADD3 R138, -R157, R142, R138 ;  /* 0x0000008e9d8a7210 */ /* 0x000fe20007ffe18a */
[----:B------:R-:W-:Y:S03]  /*16bc0*/  BSSY B1, `(.L_x_1452) ;  /* 0x0000010000017945 */ /* 0x000fe60003800000 */
        /* <DEDUP_REMOVED lines=10> */
.L_x_1453:
[----:B------:R-:W-:-:S05]  /*16c70*/  IMAD.U32 R139, RZ, RZ, UR41 ;  /* 0x00000029ff8b7e24 */ /* 0x000fca000f8e00ff */
[----:B------:R-:W-:-:S13]  /*16c80*/  ISETP.NE.AND P1, PT, R139, 0x1, PT ;  /* 0x000000018b00780c */ /* 0x000fda0003f25270 */
[----:B------:R-:W1:Y:S02]  /*16c90*/  @P1 LDC.64 R46, c[0x0][0x9e8] ;  /* 0x00027a00ff2e1b82 */ /* 0x000e640000000a00 */
[----:B-1----:R-:W-:-:S05]  /*16ca0*/  @P1 IMAD.HI.U32 R46, R138, R46, RZ ;  /* 0x0000002e8a2e1227 */ /* 0x002fca00078e00ff */
[----:B------:R-:W-:-:S07]  /*16cb0*/  @P1 SHF.R.U32.HI R138, RZ, R47, R46 ;  /* 0x0000002fff8a1219 */ /* 0x000fce000001162e */
.L_x_1454:
[----:B------:R-:W-:Y:S05]  /*16cc0*/  BSYNC B1 ;  /* 0x0000000000017941 */ /* 0x000fea0003800000 */
.L_x_1452:
[----:B------:R-:W-:-:S04]  /*16cd0*/  IMAD R138, R138, R139, -R5 ;  /* 0x0000008b8a8a7224 */ /* 0x000fc800078e0a05 */
[----:B------:R-:W-:-:S05]  /*16ce0*/  IMAD R138, R141, -0x2, R138 ;  /* 0xfffffffe8d8a7824 */ /* 0x000fca00078e028a */
[----:B------:R-:W-:Y:S02]  /*16cf0*/  VIMNMX R85, R85, R138, !PT ;  /* 0x0000008a55557248 */ /* 0x000fe40007fe0100 */
[----:B------:R-:W-:-:S07]  /*16d00*/  VIADDMNMX R86, R138, R139, R86, PT ;  /* 0x0000008b8a567246 */ /* 0x000fce0003800156 */
.L_x_1451:
[----:B------:R-:W-:Y:S01]  /*16d10*/  ISETP.GT.AND P1, PT, R0, -0x1, PT ;  /* 0xffffffff0000780c */ /* 0x000fe20003f24270 */
[----:B------:R-:W1:Y:S03]  /*16d20*/  SHFL.IDX PT, R10, R10, 0x1, 0x1c1f ;  /* 0x003c1f000a0a7f89 */ /* 0x000e6600000e0000 */
[C---:B------:R-:W-:Y:S02]  /*16d30*/  ISETP.GT.AND P3, PT, R85.reuse, RZ, P1 ;  /* 0x000000ff5500720c */ /* 0x040fe40000f64270 */
[----:B------:R-:W-:Y:S02]  /*16d40*/  ISETP.GT.AND P4, PT, R85, 0x1, P1 ;  /* 0x000000015500780c */ /* 0x000fe40000f84270 */
[C---:B------:R-:W-:Y:S02]  /*16d50*/  ISETP.LT.OR P3, PT, R86.reuse, 0x1, P3 ;  /* 0x000000015600780c */ /* 0x040fe40001f61670 */
[----:B------:R-:W-:-:S02]  /*16d60*/  ISETP.LT.OR P4, PT, R86, 0x2, P4 ;  /* 0x000000025600780c */ /* 0x000fc40002781670 */
[----:B0-----:R-:W-:Y:S02]  /*16d70*/  FSEL R46, R11, -INF , !P3 ;  /* 0xff8000000b2e7808 */ /* 0x001fe40005800000 */
[----:B------:R-:W-:Y:S02]  /*16d80*/  FSEL R15, R15, -INF , !P4 ;  /* 0xff8000000f0f7808 */ /* 0x000fe40006000000 */
[C---:B------:R-:W-:Y:S02]  /*16d90*/  ISETP.GT.AND P2, PT, R85.reuse, 0x8, P1 ;  /* 0x000000085500780c */ /* 0x040fe40000f44270 */
[C---:B------:R-:W-:Y:S02]  /*16da0*/  ISETP.GT.AND P3, PT, R85.reuse, 0x9, P1 ;  /* 0x000000095500780c */ /* 0x040fe40000f64270 */
[----:B------:R-:W-:Y:S02]  /*16db0*/  ISETP.GT.AND P4, PT, R85, 0x10, P1 ;  /* 0x000000105500780c */ /* 0x000fe40000f84270 */
[----:B------:R-:W-:-:S02]  /*16dc0*/  ISETP.LT.OR P2, PT, R86, 0x9, P2 ;  /* 0x000000095600780c */ /* 0x000fc40001741670 */
[C---:B------:R-:W-:Y:S01]  /*16dd0*/  ISETP.LT.OR P3, PT, R86.reuse, 0xa, P3 ;  /* 0x0000000a5600780c */ /* 0x040fe20001f61670 */
[--C-:B-1----:R-:W-:Y:S01]  /*16de0*/  IMAD.IADD R137, R137, 0x1, R10.reuse ;  /* 0x0000000189897824 */ /* 0x102fe200078e020a */
        /* <DEDUP_REMOVED lines=99> */
.L_x_1457:
[----:B------:R-:W-:-:S05]  /*17420*/  IMAD.U32 R85, RZ, RZ, UR41 ;  /* 0x00000029ff557e24 */ /* 0x000fca000f8e00ff */
[----:B------:R-:W-:-:S13]  /*17430*/  ISETP.NE.AND P2, PT, R85, 0x1, PT ;  /* 0x000000015500780c */ /* 0x000fda0003f45270 */
[----:B------:R-:W0:Y:S02]  /*17440*/  @P2 LDC.64 R10, c[0x0][0x9e8] ;  /* 0x00027a00ff0a2b82 */ /* 0x000e240000000a00 */
[----:B0-----:R-:W-:-:S05]  /*17450*/  @P2 IMAD.HI.U32 R10, R47, R10, RZ ;  /* 0x0000000a2f0a2227 */ /* 0x001fca00078e00ff */
[----:B------:R-:W-:-:S07]  /*17460*/  @P2 SHF.R.U32.HI R47, RZ, R11, R10 ;  /* 0x0000000bff2f2219 */ /* 0x000fce000001160a */
.L_x_1458:
[----:B------:R-:W-:Y:S05]  /*17470*/  BSYNC B1 ;  /* 0x0000000000017941 */ /* 0x000fea0003800000 */
.L_x_1456:
[----:B------:R-:W-:-:S04]  /*17480*/  IMAD R5, R47, R85, -R5 ;  /* 0x000000552f057224 */ /* 0x000fc800078e0a05 */
[----:B------:R-:W-:-:S05]  /*17490*/  IMAD R5, R141, -0x2, R5 ;  /* 0xfffffffe8d057824 */ /* 0x000fca00078e0205 */
[----:B------:R-:W-:Y:S02]  /*174a0*/  VIMNMX R87, R87, R5, !PT ;  /* 0x0000000557577248 */ /* 0x000fe40007fe0100 */
[----:B------:R-:W-:-:S07]  /*174b0*/  VIADDMNMX R137, R5, R85, R137, PT ;  /* 0x0000005505897246 */ /* 0x000fce0003800189 */
.L_x_1455:
[----:B------:R-:W-:Y:S02]  /*174c0*/  FMNMX.FTZ R5, R46, R13, !PT ;  /* 0x0000000d2e057209 */ /* 0x000fe40007810000 */
[----:B------:R-:W-:Y:S02]  /*174d0*/  ISETP.GT.AND P4, PT, R87, 0x1, P1 ;  /* 0x000000015700780c */ /* 0x000fe40000f84270 */
        /* <DEDUP_REMOVED lines=9> */
[----:B------:R-:W-:-:S02]  /*17570*/  ISETP.LT.OR P3, PT, R137, 0xa, P3 ;  /* 0x0000000a8900780c */ /* 0x000fc40001f61670 */
[----:B------:R-:W-:Y:S02]  /*17580*/  FMNMX.FTZ R5, R32, R5, !PT ;  /* 0x0000000520057209 */ /* 0x000fe40007810000 */
[----:B------:R-:W-:Y:S02]  /*17590*/  FSEL R21, R21, -INF , !P4 ;  /* 0xff80000015157808 */ /* 0x000fe40006000000 */
[----:B------:R-:W-:Y:S02]  /*175a0*/  FMNMX.FTZ R5, R33, R5, !PT ;  /* 0x0000000521057209 */ /* 0x000fe40007810000 */
[----:B------:R-:W-:Y:S01]  /*175b0*/  FSEL R11, R26, -INF , !P2 ;  /* 0xff8000001a0b7808 */ /* 0x000fe20005000000 */
[----:B------:R-:W-:Y:S01]  /*175c0*/  IMAD.U32 R26, RZ, RZ, UR40 ;  /* 0x00000028ff1a7e24 */ /* 0x000fe2000f8e00ff */
[----:B------:R-:W-:Y:S02]  /*175d0*/  FMNMX.FTZ R5, R36, R5, !PT ;  /* 0x0000000524057209 */ /* 0x000fe40007810000 */
[----:B------:R-:W-:-:S02]  /*175e0*/  FSEL R27, R27, -INF , !P3 ;  /* 0xff8000001b1b7808 */ /* 0x000fc40005800000 */
[----:B------:R-:W-:Y:S02]  /*175f0*/  FMNMX.FTZ R5, R37, R5, !PT ;  /* 0x0000000525057209 */ /* 0x000fe40007810000 */
[C---:B------:R-:W-:Y:S02]  /*17600*/  ISETP.GT.AND P4, PT, R87.reuse, 0x10, P1 ;  /* 0x000000105700780c */ /* 0x040fe40000f84270 */
[----:B------:R-:W-:Y:S02]  /*17610*/  FMNMX.FTZ R5, R40, R5, !PT ;  /* 0x0000000528057209 */ /* 0x000fe40007810000 */
[----:B------:R-:W-:Y:S02]  /*17620*/  ISETP.GT.AND P2, PT, R87, 0x11, P1 ;  /* 0x000000115700780c */ /* 0x000fe40000f44270 */
[----:B------:R-:W-:Y:S02]  /*17630*/  FMNMX.FTZ R5, R41, R5, !PT ;  /* 0x0000000529057209 */ /* 0x000fe40007810000 */
[----:B------:R-:W-:-:S02]  /*17640*/  ISETP.GT.AND P3, PT, R87, 0x18, P1 ;  /* 0x000000185700780c */ /* 0x000fc40000f64270 */
[----:B------:R-:W-:Y:S02]  /*17650*/  FMNMX.FTZ R5, R44, R5, !PT ;  /* 0x000000052c057209 */ /* 0x000fe40007810000 */
[----:B------:R-:W-:Y:S02]  /*17660*/  ISETP.LT.OR P4, PT, R137, 0x11, P4 ;  /* 0x000000118900780c */ /* 0x000fe40002781670 */
[----:B------:R-:W-:Y:S02]  /*17670*/  FMNMX.FTZ R5, R45, R5, !PT ;  /* 0x000000052d057209 */ /* 0x000fe40007810000 */
[C---:B------:R-:W-:Y:S02]  /*17680*/  ISETP.LT.OR P2, PT, R137.reuse, 0x12, P2 ;  /* 0x000000128900780c */ /* 0x040fe40001741670 */
[----:B------:R-:W-:Y:S02]  /*17690*/  FMNMX.FTZ R5, R50, R5, !PT ;  /* 0x0000000532057209 */ /* 0x000fe40007810000 */
[----:B------:R-:W-:-:S02]  /*176a0*/  ISETP.LT.OR P3, PT, R137, 0x19, P3 ;  /* 0x000000198900780c */ /* 0x000fc40001f61670 */
[----:B------:R-:W-:Y:S02]  /*176b0*/  FMNMX.FTZ R5, R51, R5, !PT ;  /* 0x0000000533057209 */ /* 0x000fe40007810000 */
[----:B------:R-:W-:Y:S02]  /*176c0*/  FSEL R30, R30, -INF , !P4 ;  /* 0xff8000001e1e7808 */ /* 0x000fe40006000000 */
[----:B------:R-:W-:Y:S02]  /*176d0*/  FMNMX.FTZ R5, R54, R5, !PT ;  /* 0x0000000536057209 */ /* 0x000fe40007810000 */
[----:B------:R-:W-:Y:S02]  /*176e0*/  FSEL R31, R31, -INF , !P2 ;  /* 0xff8000001f1f7808 */ /* 0x000fe40005000000 */
[----:B------:R-:W-:Y:S02]  /*176f0*/  FMNMX.FTZ R5, R55, R5, !PT ;  /* 0x0000000537057209 */ /* 0x000fe40007810000 */
[----:B------:R-:W-:-:S02]  /*17700*/  FSEL R34, R34, -INF , !P3 ;  /* 0xff80000022227808 */ /* 0x000fc40005800000 */
        /* <DEDUP_REMOVED lines=28> */
[C---:B------:R-:W-:Y:S02]  /*178d0*/  ISETP.GT.AND P4, PT, R87.reuse, 0x31, P1 ;  /* 0x000000315700780c */ /* 0x040fe40000f84270 */
[----:B------:R-:W-:-:S02]  /*178e0*/  ISETP.GT.AND P2, PT, R87, 0x38, P1 ;  /* 0x000000385700780c */ /* 0x000fc40000f44270 */
[----:B------:R-:W-:Y:S02]  /*178f0*/  ISETP.GT.AND P3, PT, R87, 0x39, P1 ;  /* 0x000000395700780c */ /* 0x000fe40000f64270 */
[----:B------:R-:W-:Y:S02]  /*17900*/  FMNMX.FTZ R5, R79, R5, !PT ;  /* 0x000000054f057209 */ /* 0x000fe40007810000 */
[C---:B------:R-:W-:Y:S02]  /*17910*/  ISETP.LT.OR P4, PT, R137.reuse, 0x32, P4 ;  /* 0x000000328900780c */ /* 0x040fe40002781670 */
[C---:B------:R-:W-:Y:S02]  /*17920*/  ISETP.LT.OR P2, PT, R137.reuse, 0x39, P2 ;  /* 0x000000398900780c */ /* 0x040fe40001741670 */
[----:B------:R-:W-:Y:S02]  /*17930*/  ISETP.LT.OR P3, PT, R137, 0x3a, P3 ;  /* 0x0000003a8900780c */ /* 0x000fe40001f61670 */
[----:B------:R-:W-:-:S02]  /*17940*/  FMNMX.FTZ R5, R80, R5, !PT ;  /* 0x0000000550057209 */ /* 0x000fc40007810000 */
[----:B------:R-:W-:Y:S02]  /*17950*/  LOP3.LUT R22, R22, 0xdfffffff, RZ, 0xc0, !PT ;  /* 0xdfffffff16167812 */ /* 0x000fe400078ec0ff */
[----:B------:R-:W-:Y:S02]  /*17960*/  FSEL R49, R49, -INF , !P4 ;  /* 0xff80000031317808 */ /* 0x000fe40006000000 */
[----:B------:R-:W-:Y:S02]  /*17970*/  FSEL R52, R52, -INF , !P2 ;  /* 0xff80000034347808 */ /* 0x000fe40005000000 */
[----:B------:R-:W-:Y:S02]  /*17980*/  FSEL R53, R53, -INF , !P3 ;  /* 0xff80000035357808 */ /* 0x000fe40005800000 */
[C---:B------:R-:W-:Y:S02]  /*17990*/  ISETP.GT.AND P4, PT, R87.reuse, 0x40, P1 ;  /* 0x000000405700780c */ /* 0x040fe40000f84270 */
[----:B------:R-:W-:-:S02]  /*179a0*/  ISETP.GT.AND P2, PT, R87, 0x41, P1 ;  /* 0x000000415700780c */ /* 0x000fc40000f44270 */
[----:B------:R-:W-:Y:S02]  /*179b0*/  ISETP.GT.AND P3, PT, R87, 0x48, P1 ;  /* 0x000000485700780c */ /* 0x000fe40000f64270 */
[----:B------:R-:W-:Y:S02]  /*179c0*/  FMNMX.FTZ R5, R83, R5, !PT ;  /* 0x0000000553057209 */ /* 0x000fe40007810000 */
[----:B------:R-:W-:Y:S02]  /*179d0*/  @P0 LOP3.LUT R22, R22, 0x20000000, RZ, 0xfc, !PT ;  /* 0x2000000016160812 */ /* 0x000fe400078efcff */
[----:B------:R-:W-:Y:S02]  /*179e0*/  ISETP.GT.AND P0, PT, R87, 0x61, P1 ;  /* 0x000000615700780c */ /* 0x000fe40000f04270 */
[C---:B------:R-:W-:Y:S02]  /*179f0*/  ISETP.LT.OR P4, PT, R137.reuse, 0x41, P4 ;  /* 0x000000418900780c */ /* 0x040fe40002781670 */
[----:B------:R-:W-:-:S02]  /*17a00*/  ISETP.LT.OR P2, PT, R137, 0x42, P2 ;  /* 0x000000428900780c */ /* 0x000fc40001741670 */
[----:B------:R-:W-:Y:S02]  /*17a10*/  ISETP.LT.OR P3, PT, R137, 0x49, P3 ;  /* 0x000000498900780c */ /* 0x000fe40001f61670 */
[----:B------:R-:W-:Y:S02]  /*17a20*/  FMNMX.FTZ R5, R84, R5, !PT ;  /* 0x0000000554057209 */ /* 0x000fe40007810000 */
[----:B------:R-:W-:Y:S02]  /*17a30*/  FSEL R56, R56, -INF , !P4 ;  /* 0xff80000038387808 */ /* 0x000fe40006000000 */
[----:B------:R-:W-:Y:S01]  /*17a40*/  FSEL R57, R57, -INF , !P2 ;  /* 0xff80000039397808 */ /* 0x000fe20005000000 */
[----:B------:R-:W0:Y:S01]  /*17a50*/  SHFL.BFLY PT, R10, R5, 0x2, 0x1f ;  /* 0x0c401f00050a7f89 */ /* 0x000e2200000e0000 */
[----:B------:R-:W-:Y:S02]  /*17a60*/  FSEL R60, R60, -INF , !P3 ;  /* 0xff8000003c3c7808 */ /* 0x000fe40005800000 */
[----:B------:R-:W-:-:S02]  /*17a70*/  ISETP.GT.AND P4, PT, R87, 0x49, P1 ;  /* 0x000000495700780c */ /* 0x000fc40000f84270 */
[C---:B------:R-:W-:Y:S02]  /*17a80*/  ISETP.GT.AND P2, PT, R87.reuse, 0x50, P1 ;  /* 0x000000505700780c */ /* 0x040fe40000f44270 */
[----:B------:R-:W-:Y:S02]  /*17a90*/  ISETP.GT.AND P3, PT, R87, 0x51, P1 ;  /* 0x000000515700780c */ /* 0x000fe40000f64270 */
[----:B------:R-:W-:Y:S02]  /*17aa0*/  LOP3.LUT R22, R22, 0x7fffffff, RZ, 0xc0, !PT ;  /* 0x7fffffff16167812 */ /* 0x000fe400078ec0ff */
[C---:B------:R-:W-:Y:S02]  /*17ab0*/  ISETP.LT.OR P4, PT, R137.reuse, 0x4a, P4 ;  /* 0x0000004a8900780c */ /* 0x040fe40002781670 */
[C---:B------:R-:W-:Y:S02]  /*17ac0*/  ISETP.LT.OR P2, PT, R137.reuse, 0x51, P2 ;  /* 0x000000518900780c */ /* 0x040fe40001741670 */
[----:B------:R-:W-:-:S02]  /*17ad0*/  ISETP.LT.OR P3, PT, R137, 0x52, P3 ;  /* 0x000000528900780c */ /* 0x000fc40001f61670 */
[----:B------:R-:W-:Y:S02]  /*17ae0*/  @P0 LOP3.LUT R22, R22, 0x80000000, RZ, 0xfc, !PT ;  /* 0x8000000016160812 */ /* 0x000fe400078efcff */
[----:B------:R-:W-:Y:S02]  /*17af0*/  ISETP.GT.AND P0, PT, R87, RZ, P1 ;  /* 0x000000ff5700720c */ /* 0x000fe40000f04270 */
        /* <DEDUP_REMOVED lines=9> */
[----:B------:R-:W-:-:S02]  /*17b90*/  LOP3.LUT R22, R22, 0xfffffff7, RZ, 0xc0, !PT ;  /* 0xfffffff716167812 */ /* 0x000fc400078ec0ff */
[----:B------:R-:W-:Y:S02]  /*17ba0*/  FSEL R68, R68, -INF , !P4 ;  /* 0xff80000044447808 */ /* 0x000fe40006000000 */
[----:B------:R-:W-:Y:S02]  /*17bb0*/  FSEL R69, R69, -INF , !P2 ;  /* 0xff80000045457808 */ /* 0x000fe40005000000 */
[----:B------:R-:W-:Y:S02]  /*17bc0*/  FSEL R73, R73, -INF , !P3 ;  /* 0xff80000049497808 */ /* 0x000fe40005800000 */
[C---:B------:R-:W-:Y:S02]  /*17bd0*/  ISETP.GT.AND P2, PT, R87.reuse, 0x68, P1 ;  /* 0x000000685700780c */ /* 0x040fe40000f44270 */
[C---:B------:R-:W-:Y:S02]  /*17be0*/  ISETP.GT.AND P3, PT, R87.reuse, 0x69, P1 ;  /* 0x000000695700780c */ /* 0x040fe40000f64270 */
[----:B------:R-:W-:-:S02]  /*17bf0*/  ISETP.GT.AND P4, PT, R87, 0x70, P1 ;  /* 0x000000705700780c */ /* 0x000fc40000f84270 */
[C---:B------:R-:W-:Y:S02]  /*17c00*/  ISETP.GT.AND P5, PT, R87.reuse, 0x71, P1 ;  /* 0x000000715700780c */ /* 0x040fe40000fa4270 */
[C---:B------:R-:W-:Y:S02]  /*17c10*/  ISETP.GT.AND P6, PT, R87.reuse, 0x78, P1 ;  /* 0x000000785700780c */ /* 0x040fe40000fc4270 */
[----:B------:R-:W-:Y:S02]  /*17c20*/  ISETP.GT.AND P1, PT, R87, 0x79, P1 ;  /* 0x000000795700780c */ /* 0x000fe40000f24270 */
[----:B------:R-:W-:Y:S02]  /*17c30*/  @P0 LOP3.LUT R22, R22, 0x8, RZ, 0xfc, !PT ;  /* 0x0000000816160812 */ /* 0x000fe400078efcff */
[----:B0-----:R-:W-:Y:S02]  /*17c40*/  FMNMX.FTZ R5, R5, R10, !PT ;  /* 0x0000000a05057209 */ /* 0x001fe40007810000 */
[----:B------:R-:W-:-:S02]  /*17c50*/  LOP3.LUT P0, RZ, R22, 0x80000000, RZ, 0xc0, !PT ;  /* 0x8000000016ff7812 */ /* 0x000fc4000780c0ff */
[----:B------:R-:W-:Y:S01]  /*17c60*/  LOP3.LUT R22, R22, 0xfffffffd, RZ, 0xc0, !PT ;  /* 0xfffffffd16167812 */ /* 0x000fe200078ec0ff */
[----:B------:R-:W0:Y:S01]  /*17c70*/  SHFL.BFLY PT, R10, R5, 0x1, 0x1f ;  /* 0x0c201f00050a7f89 */ /* 0x000e2200000e0000 */
[C---:B------:R-:W-:Y:S02]  /*17c80*/  ISETP.LT.OR P0, PT, R137.reuse, 0x62, P0 ;  /* 0x000000628900780c */ /* 0x040fe40000701670 */
[C---:B------:R-:W-:Y:S02]  /*17c90*/  ISETP.LT.OR P4, PT, R137.reuse, 0x71, P4 ;  /* 0x000000718900780c */ /* 0x040fe40002781670 */
[----:B------:R-:W-:Y:S02]  /*17ca0*/  @P1 LOP3.LUT R22, R22, 0x2, RZ, 0xfc, !PT ;  /* 0x0000000216161812 */ /* 0x000fe400078efcff */
[----:B------:R-:W-:Y:S02]  /*17cb0*/  ISETP.LT.OR P5, PT, R137, 0x72, P5 ;  /* 0x000000728900780c */ /* 0x000fe40002fa1670 */
[----:B------:R-:W-:-:S02]  /*17cc0*/  LOP3.LUT P1, RZ, R22, 0x8, RZ, 0xc0, !PT ;  /* 0x0000000816ff7812 */ /* 0x000fc4000782c0ff */
[----:B------:R-:W-:Y:S02]  /*17cd0*/  LOP3.LUT R22, R22, 0xffffffef, RZ, 0xc0, !PT ;  /* 0xffffffef16167812 */ /* 0x000fe400078ec0ff */
[C---:B------:R-:W-:Y:S02]  /*17ce0*/  ISETP.LT.OR P1, PT, R137.reuse, 0x1, P1 ;  /* 0x000000018900780c */ /* 0x040fe40000f21670 */
[----:B------:R-:W-:Y:S02]  /*17cf0*/  @P0 LOP3.LUT R22, R22, 0x10, RZ, 0xfc, !PT ;  /* 0x0000001016160812 */ /* 0x000fe400078efcff */
[----:B------:R-:W-:Y:S02]  /*17d00*/  ISETP.LT.OR P0, PT, R137, 0x69, P2 ;  /* 0x000000698900780c */ /* 0x000fe40001701670 */
[C---:B------:R-:W-:Y:S02]  /*17d10*/  LOP3.LUT P2, RZ, R22.reuse, 0x2, RZ, 0xc0, !PT ;  /* 0x0000000216ff7812 */ /* 0x040fe4000784c0ff */
[----:B------:R-:W-:-:S02]  /*17d20*/  LOP3.LUT R22, R22, 0xfffffffb, RZ, 0xc0, !PT ;  /* 0xfffffffb16167812 */ /* 0x000fc400078ec0ff */
[----:B------:R-:W-:Y:S02]  /*17d30*/  FSEL R14, R14, -INF , !P1 ;  /* 0xff8000000e0e7808 */ /* 0x000fe40004800000 */
[----:B0-----:R-:W-:Y:S02]  /*17d40*/  FMNMX.FTZ R5, R5, R10, !PT ;  /* 0x0000000a05057209 */ /* 0x001fe40007810000 */
[----:B------:R-:W-:Y:S02]  /*17d50*/  FSEL R77, R77, -INF , !P4 ;  /* 0xff8000004d4d7808 */ /* 0x000fe40006000000 */
[----:B------:R-:W-:Y:S01]  /*17d60*/  ISETP.LT.OR P6, PT, R137, 0x79, P6 ;  /* 0x000000798900780c */ /* 0x000fe200037c1670 */
[----:B------:R-:W-:-:S01]  /*17d70*/  FFMA.FTZ R47, R5, R26, -8 ;  /* 0xc1000000052f7423 */ /* 0x000fc2000001001a */
[----:B------:R-:W-:Y:S02]  /*17d80*/  @P0 LOP3.LUT R22, R22, 0x4, RZ, 0xfc, !PT ;  /* 0x0000000416160812 */ /* 0x000fe400078efcff */
[----:B------:R-:W-:-:S02]  /*17d90*/  ISETP.LT.OR P0, PT, R137, 0x6a, P3 ;  /* 0x0000006a8900780c */ /* 0x000fc40001f01670 */
[C---:B------:R-:W-:Y:S02]  /*17da0*/  FSETP.NEU.FTZ.AND P3, PT, R5.reuse, -INF , PT ;  /* 0xff8000000500780b */ /* 0x040fe40003f7d000 */
[----:B------:R-:W-:Y:S02]  /*17db0*/  LOP3.LUT R22, R22, 0xbfffffff, RZ, 0xc0, !PT ;  /* 0xbfffffff16167812 */ /* 0x000fe400078ec0ff */
[----:B------:R-:W-:Y:S02]  /*17dc0*/  FSEL R10, R5, RZ, P3 ;  /* 0x000000ff050a7208 */ /* 0x000fe40001800000 */
[----:B------:R-:W-:Y:S02]  /*17dd0*/  FSEL R47, R47, RZ, P3 ;  /* 0x000000ff2f2f7208 */ /* 0x000fe40001800000 */
[----:B------:R-:W-:Y:S01]  /*17de0*/  FSEL R78, R78, -INF , !P5 ;  /* 0xff8000004e4e7808 */ /* 0x000fe20006800000 */
[----:B------:R-:W-:-:S01]  /*17df0*/  FADD.FTZ R13, -R10, R13 ;  /* 0x0000000d0a0d7221 */ /* 0x000fc20000010100 */
[----:B------:R-:W-:Y:S01]  /*17e00*/  FMNMX.FTZ R10, R14, R12, !PT ;  /* 0x0000000c0e0a7209 */ /* 0x000fe20007810000 */
[----:B------:R-:W-:-:S01]  /*17e10*/  FFMA.FTZ R46, R46, R26, -R47 ;  /* 0x0000001a2e2e7223 */ /* 0x000fc2000001082f */
[----:B------:R-:W-:Y:S01]  /*17e20*/  @P0 LOP3.LUT R22, R22, 0x40000000, RZ, 0xfc, !PT ;  /* 0x4000000016160812 */ /* 0x000fe200078efcff */
[----:B------:R-:W-:-:S01]  /*17e30*/  FFMA.FTZ R15, R15, R26, -R47 ;  /* 0x0000001a0f0f7223 */ /* 0x000fc2000001082f */
[----:B------:R-:W-:Y:S01]  /*17e40*/  FMNMX.FTZ R10, R21, R10, !PT ;  /* 0x0000000a150a7209 */ /* 0x000fe20007810000 */
[----:B------:R-:W-:-:S01]  /*17e50*/  FFMA.FTZ R24, R24, R26, -R47 ;  /* 0x0000001a18187223 */ /* 0x000fc2000001082f */
[----:B------:R-:W-:Y:S01]  /*17e60*/  LOP3.LUT P0, RZ, R22, 0x10, RZ, 0xc0, !PT ;  /* 0x0000001016ff7812 */ /* 0x000fe2000780c0ff */
[----:B------:R-:W-:-:S01]  /*17e70*/  FFMA.FTZ R25, R25, R26, -R47 ;  /* 0x0000001a19197223 */ /* 0x000fc2000001082f */
[----:B------:R-:W-:Y:S01]  /*17e80*/  FMNMX.FTZ R10, R11, R10, !PT ;  /* 0x0000000a0b0a7209 */ /* 0x000fe20007810000 */
[----:B------:R-:W-:-:S01]  /*17e90*/  FFMA.FTZ R28, R28, R26, -R47 ;  /* 0x0000001a1c1c7223 */ /* 0x000fc2000001082f */
[----:B------:R-:W-:Y:S01]  /*17ea0*/  LOP3.LUT P3, RZ, R22, 0x4, RZ, 0xc0, !PT ;  /* 0x0000000416ff7812 */ /* 0x000fe2000786c0ff */
[----:B------:R-:W-:-:S01]  /*17eb0*/  FFMA.FTZ R29, R29, R26, -R47 ;  /* 0x0000001a1d1d7223 */ /* 0x000fc2000001082f */
[----:B------:R-:W-:Y:S01]  /*17ec0*/  FMNMX.FTZ R10, R27, R10, !PT ;  /* 0x0000000a1b0a7209 */ /* 0x000fe20007810000 */
[----:B------:R-:W-:-:S01]  /*17ed0*/  FFMA.FTZ R32, R32, R26, -R47 ;  /* 0x0000001a20207223 */ /* 0x000fc2000001082f */
[----:B------:R-:W-:Y:S01]  /*17ee0*/  FSEL R72, R72, -INF , !P0 ;  /* 0xff80000048487808 */ /* 0x000fe20004000000 */
        /* <DEDUP_REMOVED lines=11> */
[----:B------:R-:W-:Y:S01]  /*17fa0*/  FSEL R75, R75, -INF , !P0 ;  /* 0xff8000004b4b7808 */ /* 0x000fe20004000000 */
[----:B------:R-:W-:-:S01]  /*17fb0*/  FFMA.FTZ R45, R45, R26, -R47 ;  /* 0x0000001a2d2d7223 */ /* 0x000fc2000001082f */
[----:B------:R-:W-:Y:S01]  /*17fc0*/  FMNMX.FTZ R10, R35, R10, !PT ;  /* 0x0000000a230a7209 */ /* 0x000fe20007810000 */
[----:B------:R-:W-:-:S01]  /*17fd0*/  FFMA.FTZ R50, R50, R26, -R47 ;  /* 0x0000001a32327223 */ /* 0x000fc2000001082f */
[----:B------:R-:W-:Y:S01]  /*17fe0*/  ISETP.LT.OR P2, PT, R137, 0x7a, P2 ;  /* 0x0000007a8900780c */ /* 0x000fe20001741670 */
        /* <DEDUP_REMOVED lines=11> */
[-CC-:B------:R-:W-:Y:S01]  /*180a0*/  FFMA.FTZ R63, R63, R26.reuse, -R47.reuse ;  /* 0x0000001a3f3f7223 */ /* 0x180fe2000001082f */
        /* <DEDUP_REMOVED lines=14> */
[----:B------:R-:W-:Y:S01]  /*18190*/  FMUL.FTZ R13, R13, R26 ;  /* 0x0000001a0d0d7220 */ /* 0x000fe20000410000 */
[----:B------:R-:W-:Y:S01]  /*181a0*/  MUFU.EX2 R46, R46 ;  /* 0x0000002e002e7308 */ /* 0x000fe20000000800 */
[----:B------:R-:W-:-:S02]  /*181b0*/  LOP3.LUT P0, RZ, R22, 0x20000000, RZ, 0xc0, !PT ;  /* 0x2000000016ff7812 */ /* 0x000fc4000780c0ff */
[----:B------:R-:W-:-:S04]  /*181c0*/  FMNMX.FTZ R10, R53, R10, !PT ;  /* 0x0000000a350a7209 */ /* 0x000fc80007810000 */
[----:B------:R-:W-:Y:S01]  /*181d0*/  FMNMX.FTZ R10, R56, R10, !PT ;  /* 0x0000000a380a7209 */ /* 0x000fe20007810000 */
[----:B------:R-:W0:Y:S03]  /*181e0*/  MUFU.EX2 R13, R13 ;  /* 0x0000000d000d7308 */ /* 0x000e260000000800 */
[----:B------:R-:W-:-:S04]  /*181f0*/  FMNMX.FTZ R10, R57, R10, !PT ;  /* 0x0000000a390a7209 */ /* 0x000fc80007810000 */
[----:B------:R-:W-:Y:S01]  /*18200*/  FMNMX.FTZ R10, R60, R10, !PT ;  /* 0x0000000a3c0a7209 */ /* 0x000fe20007810000 */
[----:B------:R-:W1:Y:S03]  /*18210*/  MUFU.EX2 R15, R15 ;  /* 0x0000000f000f7308 */ /* 0x000e660000000800 */
[----:B------:R-:W-:-:S04]  /*18220*/  FMNMX.FTZ R10, R61, R10, !PT ;  /* 0x0000000a3d0a7209 */ /* 0x000fc80007810000 */
[----:B------:R-:W-:Y:S01]  /*18230*/  FMNMX.FTZ R10, R64, R10, !PT ;  /* 0x0000000a400a7209 */ /* 0x000fe20007810000 */
[----:B------:R-:W-:Y:S01]  /*18240*/  MUFU.EX2 R24, R24 ;  /* 0x0000001800187308 */ /* 0x000fe20000000800 */
[----:B0-----:R-:W-:-:S02]  /*18250*/  FFMA.FTZ R4, R13, R4, R46 ;  /* 0x000000040d047223 */ /* 0x001fc4000001002e */
[----:B------:R-:W-:-:S04]  /*18260*/  FMNMX.FTZ R10, R65, R10, !PT ;  /* 0x0000000a410a7209 */ /* 0x000fc80007810000 */
[----:B------:R-:W-:Y:S01]  /*18270*/  FMNMX.FTZ R10, R68, R10, !PT ;  /* 0x0000000a440a7209 */ /* 0x000fe20007810000 */
[----:B------:R-:W-:Y:S01]  /*18280*/  MUFU.EX2 R25, R25 ;  /* 0x0000001900197308 */ /* 0x000fe20000000800 */
[----:B-1----:R-:W-:-:S02]  /*18290*/  FADD.FTZ R4, R15, R4 ;  /* 0x000000040f047221 */ /* 0x002fc40000010000 */
[----:B------:R-:W-:-:S04]  /*182a0*/  FMNMX.FTZ R10, R69, R10, !PT ;  /* 0x0000000a450a7209 */ /* 0x000fc80007810000 */
[----:B------:R-:W-:Y:S01]  /*182b0*/  FMNMX.FTZ R10, R73, R10, !PT ;  /* 0x0000000a490a7209 */ /* 0x000fe20007810000 */
[----:B------:R-:W-:Y:S03]  /*182c0*/  MUFU.EX2 R28, R28 ;  /* 0x0000001c001c7308 */ /* 0x000fe60000000800 */
        /* <DEDUP_REMOVED lines=9> */
[----:B------:R-:W-:-:S05]  /*18360*/  FMNMX.FTZ R10, R82, R10, !PT ;  /* 0x0000000a520a7209 */ /* 0x000fca0007810000 */
        /* <DEDUP_REMOVED lines=8> */
[----:B------:R-:W-:Y:S08]  /*183f0*/  MUFU.EX2 R45, R45 ;  /* 0x0000002d002d7308 */ /* 0x000ff00000000800 */
[----:B------:R-:W-:Y:S01]  /*18400*/  MUFU.EX2 R50, R50 ;  /* 0x0000003200327308 */ /* 0x000fe20000000800 */
[----:B0-----:R-:W-:-:S04]  /*18410*/  FMNMX.FTZ R10, R10, R84, !PT ;  /* 0x000000540a0a7209 */ /* 0x001fc80007810000 */
[----:B------:R-:W-:-:S03]  /*18420*/  FSETP.NEU.FTZ.AND P1, PT, R10, -INF , PT ;  /* 0xff8000000a00780b */ /* 0x000fc60003f3d000 */
[----:B------:R-:W-:Y:S01]  /*18430*/  MUFU.EX2 R51, R51 ;  /* 0x0000003300337308 */ /* 0x000fe20000000800 */
[----:B------:R-:W-:-:S05]  /*18440*/  FSEL R84, R10, RZ, P1 ;  /* 0x000000ff0a547208 */ /* 0x000fca0000800000 */
[----:B------:R-:W-:Y:S01]  /*18450*/  FADD.FTZ R12, -R84, R12 ;  /* 0x0000000c540c7221 */ /* 0x000fe20000010100 */
[----:B------:R-:W-:-:S01]  /*18460*/  FFMA.FTZ R84, R10, R26, -8 ;  /* 0xc10000000a547423 */ /* 0x000fc2000001001a */
[----:B------:R-:W-:Y:S02]  /*18470*/  MUFU.EX2 R54, R54 ;  /* 0x0000003600367308 */ /* 0x000fe40000000800 */
[----:B------:R-:W-:Y:S02]  /*18480*/  FMUL.FTZ R12, R12, R26 ;  /* 0x0000001a0c0c7220 */ /* 0x000fe40000410000 */
[----:B------:R-:W-:-:S04]  /*18490*/  FSEL R85, R84, RZ, P1 ;  /* 0x000000ff54557208 */ /* 0x000fc80000800000 */
        /* <DEDUP_REMOVED lines=38> */
[----:B------:R-:W-:Y:S01]  /*18700*/  FADD.FTZ R3, R25, R3 ;  /* 0x0000000319037221 */ /* 0x000fe20000010000 */
[----:B------:R-:W-:-:S01]  /*18710*/  FFMA.FTZ R81, R81, R26, -R85 ;  /* 0x0000001a51517223 */ /* 0x000fc20000010855 */
[----:B------:R-:W1:Y:S01]  /*18720*/  MUFU.EX2 R30, R30 ;  /* 0x0000001e001e7308 */ /* 0x000e620000000800 */
[----:B--2---:R-:W-:-:S01]  /*18730*/  FADD.FTZ R4, R11, R84 ;  /* 0x000000540b047221 */ /* 0x004fc20000010000 */
[----:B------:R-:W-:Y:S01]  /*18740*/  FADD.FTZ R3, R28, R3 ;  /* 0x000000031c037221 */ /* 0x000fe20000010000 */
[----:B------:R-:W-:-:S03]  /*18750*/  FFMA.FTZ R82, R82, R26, -R85 ;  /* 0x0000001a52527223 */ /* 0x000fc60000010855 */
[----:B------:R-:W-:Y:S02]  /*18760*/  FADD.FTZ R3, R29, R3 ;  /* 0x000000031d037221 */ /* 0x000fe40000010000 */
[----:B------:R-:W2:Y:S01]  /*18770*/  MUFU.EX2 R31, R31 ;  /* 0x0000001f001f7308 */ /* 0x000ea20000000800 */
[----:B0-----:R-:W-:-:S01]  /*18780*/  FADD.FTZ R4, R27, R4 ;  /* 0x000000041b047221 */ /* 0x001fc20000010000 */
[----:B------:R-:W-:-:S04]  /*18790*/  FADD.FTZ R3, R32, R3 ;  /* 0x0000000320037221 */ /* 0x000fc80000010000 */
[----:B------:R-:W-:Y:S02]  /*187a0*/  FADD.FTZ R3, R33, R3 ;  /* 0x0000000321037221 */ /* 0x000fe40000010000 */
        /* <DEDUP_REMOVED lines=18> */
[----:B------:R-:W-:-:S06]  /*188d0*/  FADD.FTZ R3, R54, R3 ;  /* 0x0000000336037221 */ /* 0x000fcc0000010000 */
        /* <DEDUP_REMOVED lines=73> */
[----:B-1----:R-:W-:Y:S01]  /*18d70*/  FADD.FTZ R3, R82, R84 ;  /* 0x0000005452037221 */ /* 0x002fe20000010000 */
[----:B------:R-:W-:Y:S06]  /*18d80*/  @!P0 BRA `(.L_x_1459) ;  /* 0x0000000000048947 */ /* 0x000fec0003800000 */
[----:B------:R-:W-:Y:S01]  /*18d90*/  BPT.TRAP 0x1 ;  /* 0x000000040000795c */ /* 0x000fe20000300000 */
.L_x_1459:
        /* <DEDUP_REMOVED lines=100> */
.L_x_1439:
[----:B------:R-:W-:Y:S05]  /*193e0*/  BSYNC B0 ;  /* 0x0000000000007941 */ /* 0x000fea0003800000 */
.L_x_1438:
[----:B------:R-:W-:Y:S06]  /*193f0*/  BAR.ARV 0x8, 0x200 ;  /* 0x0208000000007b1d */ /* 0x000fec0000002000 */
[----:B------:R-:W-:Y:S05]  /*19400*/  @!P0 BRA `(.L_x_1461) ;  /* 0x0000000000048947 */ /* 0x000fea0003800000 */
[----:B------:R-:W-:Y:S01]  /*19410*/  BPT.TRAP 0x1 ;  /* 0x000000040000795c */ /* 0x000fe20000300000 */
.L_x_1461:
[----:B------:R-:W-:Y:S01]  /*19420*/  IMAD R11, R19, 0x8, R18 ;  /* 0x00000008130b7824 */ /* 0x000fe200078e0212 */
[----:B------:R-:W-:-:S04]  /*19430*/  SHF.L.U32 R0, R156, 0x1f, RZ ;  /* 0x0000001f9c007819 */ /* 0x000fc800000006ff */
[----:B------:R0:W1:Y:S01]  /*19440*/  SYNCS.PHASECHK.TRANS64.TRYWAIT P1, [R11+URZ+0x19c50], R0 ;  /* 0x019c50000b0075a7 */ /* 0x000062000802017f */
[----:B------:R-:W-:Y:S05]  /*19450*/  @!P0 BRA `(.L_x_1462) ;  /* 0x0000000000048947 */ /* 0x000fea0003800000 */
[----:B------:R-:W-:Y:S01]  /*19460*/  BPT.TRAP 0x1 ;  /* 0x000000040000795c */ /* 0x000fe20000300000 */
.L_x_1462:
[----:B------:R-:W-:Y:S04]  /*19470*/  BSSY B0, `(.L_x_1463) ;  /* 0x0000004000007945 */ /* 0x000fe80003800000 */
[----:B-1----:R-:W-:Y:S05]  /*19480*/  @P1 BRA `(.L_x_1464) ;  /* 0x0000000000081947 */ /* 0x002fea0003800000 */
[----:B------:R-:W1:Y:S02]  /*19490*/  SYNCS.PHASECHK.TRANS64.TRYWAIT P1, [R11+URZ+0x19c50], R0 ;  /* 0x019c50000b0075a7 */ /* 0x000e64000802017f */
[----:B-1----:R-:W-:Y:S05]  /*194a0*/  @!P1 BRA `(.L_x_1465) ;  /* 0x000000ac00e09947 */ /* 0x002fea0003800000 */
.L_x_1464:
[----:B------:R-:W-:Y:S05]  /*194b0*/  BSYNC B0 ;  /* 0x0000000000007941 */ /* 0x000fea0003800000 */
.L_x_1463:
[----:B------:R-:W-:Y:S01]  /*194c0*/  VIADD R18, R18, 0x3000 ;  /* 0x0000300012127836 */ /* 0x000fe20000000000 */
[----:B------:R-:W-:Y:S01]  /*194d0*/  ULDC.64 UR4, c[0x0][0x9a0] ;  /* 0x0002680000047ab9 */ /* 0x000fe20000000a00 */
[----:B------:R-:W-:Y:S01]  /*194e0*/  IMAD.MOV.U32 R7, RZ, RZ, 0x40000040 ;  /* 0x40000040ff077424 */ /* 0x000fe200078e00ff */
[----:B------:R-:W-:Y:S01]  /*194f0*/  ISETP.NE.U32.AND P1, PT, RZ, UR4, PT ;  /* 0x00000004ff007c0c */ /* 0x000fe2000bf25070 */
[----:B------:R-:W-:Y:S01]  /*19500*/  WARPGROUP.ARRIVE ;  /* 0x00000000000079c5 */ /* 0x000fe20000000000 */
[----:B------:R-:W-:Y:S01]  /*19510*/  SHF.R.U32.HI R18, RZ, 0x4, R18 ;  /* 0x00000004ff127819 */ /* 0x000fe20000011612 */
[----:B------:R-:W-:Y:S01]  /*19520*/  IMAD.MOV.U32 R14, RZ, RZ, 0x3f800000 ;  /* 0x3f800000ff0e7424 */ /* 0x000fe200078e00ff */
[----:B------:R-:W-:Y:S02]  /*19530*/  R2UR UR7, R7 ;  /* 0x00000000070772ca */ /* 0x000fe400000e0000 */
[----:B------:R-:W-:Y:S02]  /*19540*/  LOP3.LUT R18, R18, 0x3fff, RZ, 0xc0, !PT ;  /* 0x00003fff12127812 */ /* 0x000fe400078ec0ff */
[----:B------:R-:W-:-:S02]  /*19550*/  ISETP.NE.AND.EX P1, PT, RZ, UR5, PT, P1 ;  /* 0x00000005ff007c0c */ /* 0x000fc4000bf25310 */
[----:B------:R-:W-:-:S05]  /*19560*/  LOP3.LUT R18, R18, 0x10000, RZ, 0xfc, !PT ;  /* 0x0001000012127812 */ /* 0x000fca00078efcff */
[----:B------:R-:W-:-:S05]  /*19570*/  IMAD R6, R19, 0x300, R18 ;  /* 0x0000030013067824 */ /* 0x000fca00078e0212 */
[----:B------:R-:W-:Y:S01]  /*19580*/  R2UR UR6, R6 ;  /* 0x00000000060672ca */ /* 0x000fe200000e0000 */
[----:B------:R-:W0:Y:S01]  /*19590*/  @P1 LDC.64 R12, c[0x0][0x9c8] ;  /* 0x00027200ff0c1b82 */ /* 0x000e220000000a00 */
[----:B------:R-:W-:-:S07]  /*195a0*/  @P1 SHF.R.S32.HI R15, RZ, 0x1f, R155 ;  /* 0x0000001fff0f1819 */ /* 0x000fce000001149b */
[----:B------:R-:W2:Y:S04]  /*195b0*/  @P1 LDC.64 R8, c[0x0][0x9d0] ;  /* 0x00027400ff081b82 */ /* 0x000ea80000000a00 */
[----:B------:R-:W-:Y:S01]  /*195c0*/  QGMMA.64x96x32.F32.E4M3.E4M3 R88, R148, gdesc[UR4], R88, gsb0 ;  /* 0x0160000494587df3 */ /* 0x000fe20008000858 */
[----:B01----:R-:W-:Y:S01]  /*195d0*/  @P1 IMAD R0, R15, R12, RZ ;  /* 0x0000000c0f001224 */ /* 0x003fe200078e02ff */
[----:B------:R-:W-:-:S03]  /*195e0*/  @P1 SHF.R.S32.HI R15, RZ, 0x1f, R154 ;  /* 0x0000001fff0f1819 */ /* 0x000fc6000001149a */
[C---:B------:R-:W-:Y:S02]  /*195f0*/  @P1 IMAD R7, R155.reuse, R13, R0 ;  /* 0x0000000d9b071224 */ /* 0x040fe400078e0200 */
[----:B------:R-:W-:-:S04]  /*19600*/  @P1 IMAD.WIDE.U32 R12, R155, R12, RZ ;  /* 0x0000000c9b0c1225 */ /* 0x000fc800078e00ff */
[-C--:B--2---:R-:W-:Y:S02]  /*19610*/  @P1 IMAD R0, R15, R8.reuse, RZ ;  /* 0x000000080f001224 */ /* 0x084fe400078e02ff */
[----:B------:R-:W-:Y:S02]  /*19620*/  @P1 IMAD.IADD R13, R13, 0x1, R7 ;  /* 0x000000010d0d1824 */ /* 0x000fe400078e0207 */
[C---:B------:R-:W-:Y:S02]  /*19630*/  @P1 IMAD R7, R154.reuse, R9, R0 ;  /* 0x000000099a071224 */ /* 0x040fe400078e0200 */
[----:B------:R-:W-:-:S04]  /*19640*/  @P1 IMAD.WIDE.U32 R8, R154, R8, R12 ;  /* 0x000000089a081225 */ /* 0x000fc800078e000c */
[----:B------:R-:W-:Y:S01]  /*19650*/  @P1 IMAD.IADD R7, R9, 0x1, R7 ;  /* 0x0000000109071824 */ /* 0x000fe200078e0207 */
[----:B------:R-:W-:-:S04]  /*19660*/  @P1 LEA R12, P2, R8, UR4, 0x2 ;  /* 0x00000004080c1c11 */ /* 0x000fc8000f8410ff */
        /* <DEDUP_REMOVED lines=9> */
[----:B------:R-:W-:Y:S02]  /*19700*/  VIADD R8, R6, 0x4 ;  /* 0x0000000406087836 */ /* 0x000fe40000000000 */
[----:B------:R-:W-:-:S03]  /*19710*/  IMAD.MOV.U32 R9, RZ, RZ, 0x40000040 ;  /* 0x40000040ff097424 */ /* 0x000fc600078e00ff */
        /* <DEDUP_REMOVED lines=35> */
[----:B------:R-:W-:-:S02]  /*19950*/  IMAD.MOV.U32 R0, RZ, RZ, -0x800000 ;  /* 0xff800000ff007424 */ /* 0x000fc400078e00ff */
[----:B--2---:R-:W-:Y:S01]  /*19960*/  FMUL.FTZ R20, R3, R14 ;  /* 0x0000000e03147220 */ /* 0x004fe20000410000 */
[----:B------:R-:W-:Y:S02]  /*19970*/  IMAD.MOV.U32 R2, RZ, RZ, -0x800000 ;  /* 0xff800000ff027424 */ /* 0x000fe400078e00ff */
[----:B-1----:R-:W-:Y:S01]  /*19980*/  @P3 FMUL.FTZ R13, R8, 0.69314718246459960938 ;  /* 0x3f317218080d3820 */ /* 0x002fe20000410000 */
[----:B------:R-:W-:-:S03]  /*19990*/  @P2 FFMA.FTZ R0, R4, R5, R7 ;  /* 0x0000000504002223 */ /* 0x000fc60000010007 */
[----:B------:R-:W-:Y:S01]  /*199a0*/  @P3 FFMA.FTZ R2, R26, R10, R13 ;  /* 0x0000000a1a023223 */ /* 0x000fe2000001000d */
[----:B---3--:R-:W-:Y:S01]  /*199b0*/  FMUL.FTZ R18, R9, R14 ;  /* 0x0000000e09127220 */ /* 0x008fe20000410000 */
[----:B------:R-:W-:Y:S02]  /*199c0*/  WARPGROUP.DEPBAR.LE gsb0, 0x0 ;  /* 0x00008000000079c5 */ /* 0x000fe40000010000 */
[----:B------:R-:W-:Y:S05]  /*199d0*/  @!P0 BRA `(.L_x_1466) ;  /* 0x0000000000048947 */ /* 0x000fea0003800000 */
[----:B------:R-:W-:Y:S01]  /*199e0*/  BPT.TRAP 0x1 ;  /* 0x000000040000795c */ /* 0x000fe20000300000 */
.L_x_1466:
[----:B------:R-:W2:Y:S01]  /*199f0*/  LDL.LU R4, [R1+0xc] ;  /* 0x00000c0001047983 */ /* 0x000ea20000300800 */
[----:B------:R-:W-:Y:S02]  /*19a00*/  VIADD R11, R11, 0x19c60 ;  /* 0x00019c600b0b7836 */ /* 0x000fe40000000000 */
[-C--:B------:R-:W-:Y:S01]  /*19a10*/  FMUL.FTZ R3, R88, R20.reuse ;  /* 0x0000001458037220 */ /* 0x080fe20000410000 */
[----:B------:R-:W-:Y:S01]  /*19a20*/  FMUL.FTZ R6, R89, R20 ;  /* 0x0000001459067220 */ /* 0x000fe20000410000 */
[----:B------:R-:W3:Y:S01]  /*19a30*/  LDL.LU R24, [R1+0x60] ;  /* 0x0000600001187983 */ /* 0x000ee20000300800 */
[----:B------:R-:W-:-:S05]  /*19a40*/  VIADD R19, R19, 0x1 ;  /* 0x0000000113137836 */ /* 0x000fca0000000000 */
[----:B------:R-:W-:Y:S01]  /*19a50*/  ISETP.NE.AND P1, PT, R19, 0x2, PT ;  /* 0x000000021300780c */ /* 0x000fe20003f25270 */
[----:B------:R-:W-:-:S03]  /*19a60*/  FMUL.FTZ R92, R92, R20 ;  /* 0x000000145c5c7220 */ /* 0x000fc60000410000 */
[----:B------:R-:W-:Y:S01]  /*19a70*/  SEL R5, RZ, 0x1, P1 ;  /* 0x00000001ff057807 */ /* 0x000fe20000800000 */
        /* <DEDUP_REMOVED lines=43> */
[----:B------:R-:W-:Y:S01]  /*19d30*/  FMUL.FTZ R135, R135, R18 ;  /* 0x0000001287877220 */ /* 0x000fe20000410000 */
[----:B------:R-:W-:-:S02]  /*19d40*/  LOP3.LUT R156, R156, R5, RZ, 0x3c, !PT ;  /* 0x000000059c9c7212 */ /* 0x000fc400078e3cff */
[----:B------:R-:W-:Y:S02]  /*19d50*/  SEL R19, R19, RZ, P1 ;  /* 0x000000ff13137207 */ /* 0x000fe40000800000 */
[----:B--2---:R-:W-:Y:S01]  /*19d60*/  PRMT R4, R4, 0x654, R11 ;  /* 0x0000065404047816 */ /* 0x004fe2000000000b */
[----:B---3--:R-:W-:-:S03]  /*19d70*/  VIADD R24, R24, 0x1 ;  /* 0x0000000118187836 */ /* 0x008fc60000000000 */
[----:B------:R0:W-:Y:S02]  /*19d80*/  SYNCS.ARRIVE.TRANS64.RED.A1T0 RZ, [R4+URZ], RZ ;  /* 0x000000ff04ff79a7 */ /* 0x0001e4000810043f */
[----:B------:R0:W-:Y:S01]  /*19d90*/  STL [R1+0x60], R24 ;  /* 0x0000601801007387 */ /* 0x0001e20000100800 */
[-C--:B------:R-:W-:Y:S01]  /*19da0*/  FMUL.FTZ R11, R124, R20.reuse ;  /* 0x000000147c0b7220 */ /* 0x080fe20000410000 */
[----:B------:R-:W-:-:S07]  /*19db0*/  FMUL.FTZ R20, R133, R20 ;  /* 0x0000001485147220 */ /* 0x000fce0000410000 */
.L_x_1349:
        /* <DEDUP_REMOVED lines=10> */
[----:B-----5:R-:W0:Y:S01]  /*19e60*/  S2R R24, SR_TID.X ;  /* 0x0000000000187919 */ /* 0x020e220000002100 */
[----:B------:R-:W-:Y:S01]  /*19e70*/  ULDC.64 UR4, c[0x4][0x38] ;  /* 0x01000e0000047ab9 */ /* 0x000fe20000000a00 */
[----:B------:R-:W2:Y:S04]  /*19e80*/  LDL R37, [R1+0x80] ;  /* 0x0000800001257983 */ /* 0x000ea80000100800 */
[----:B------:R-:W3:Y:S01]  /*19e90*/  LDL R59, [R1+0x5c] ;  /* 0x00005c00013b7983 */ /* 0x000ee20000100800 */
[----:B------:R-:W4:Y:S01]  /*19ea0*/  S2R R35, SR_SWINHI ;  /* 0x0000000000237919 */ /* 0x000f220000002f00 */
[----:B------:R-:W-:Y:S02]  /*19eb0*/  F2FP.BF16.F32.PACK_AB R126, R126, R25 ;  /* 0x000000197e7e723e */ /* 0x000fe400000010ff */
[----:B------:R-:W-:Y:S01]  /*19ec0*/  F2FP.BF16.F32.PACK_AB R15, R15, R96 ;  /* 0x000000600f0f723e */ /* 0x000fe200000010ff */
[----:B------:R-:W3:Y:S01]  /*19ed0*/  LDL R61, [R1+0x48] ;  /* 0x00004800013d7983 */ /* 0x000ee20000100800 */
[----:B------:R-:W-:-:S02]  /*19ee0*/  F2FP.BF16.F32.PACK_AB R8, R8, R97 ;  /* 0x000000610808723e */ /* 0x000fc400000010ff */
[----:B------:R-:W-:Y:S01]  /*19ef0*/  F2FP.BF16.F32.PACK_AB R9, R9, R112 ;  /* 0x000000700909723e */ /* 0x000fe200000010ff */
[----:B------:R-:W3:Y:S01]  /*19f00*/  LDL R55, [R1+0x2c] ;  /* 0x00002c0001377983 */ /* 0x000ee20000100800 */
[----:B------:R-:W-:Y:S02]  /*19f10*/  F2FP.BF16.F32.PACK_AB R12, R12, R113 ;  /* 0x000000710c0c723e */ /* 0x000fe400000010ff */
[----:B------:R-:W-:Y:S01]  /*19f20*/  F2FP.BF16.F32.PACK_AB R3, R92, R3 ;  /* 0x000000035c03723e */ /* 0x000fe200000010ff */
[----:B------:R-:W3:Y:S01]  /*19f30*/  LDL R57, [R1+0x58] ;  /* 0x0000580001397983 */ /* 0x000ee20000100800 */
[----:B0-----:R-:W-:-:S05]  /*19f40*/  IMAD.SHL.U32 R4, R24, 0x4, RZ ;  /* 0x0000000418047824 */ /* 0x001fca00078e00ff */
[----:B------:R-:W-:-:S04]  /*19f50*/  LOP3.LUT R4, R4, 0xc, RZ, 0xc0, !PT ;  /* 0x0000000c04047812 */ /* 0x000fc800078ec0ff */
[----:B------:R-:W-:-:S05]  /*19f60*/  IADD3 R4, P0, R4, UR4, RZ ;  /* 0x0000000404047c10 */ /* 0x000fca000ff1e0ff */
[----:B------:R-:W-:Y:S01]  /*19f70*/  IMAD.X R5, RZ, RZ, UR5, P0 ;  /* 0x00000005ff057e24 */ /* 0x000fe200080e06ff */
[----:B------:R-:W-:Y:S01]  /*19f80*/  F2FP.BF16.F32.PACK_AB R6, R93, R6 ;  /* 0x000000065d06723e */ /* 0x000fe200000010ff */
[----:B------:R-:W-:-:S04]  /*19f90*/  ULDC.64 UR4, c[0x0][0xc00] ;  /* 0x0003000000047ab9 */ /* 0x000fc80000000a00 */
[----:B------:R0:W3:Y:S01]  /*19fa0*/  LDG.E.CONSTANT R5, desc[UR42][R4.64] ;  /* 0x0000002a04057981 */ /* 0x0000e2000c1e9900 */
[----:B------:R-:W-:Y:S02]  /*19fb0*/  F2FP.BF16.F32.PACK_AB R7, R7, R104 ;  /* 0x000000680707723e */ /* 0x000fe400000010ff */
[----:B------:R-:W-:Y:S02]  /*19fc0*/  F2FP.BF16.F32.PACK_AB R10, R10, R105 ;  /* 0x000000690a0a723e */ /* 0x000fe400000010ff */
[----:B------:R-:W-:Y:S02]  /*19fd0*/  F2FP.BF16.F32.PACK_AB R127, R127, R28 ;  /* 0x0000001c7f7f723e */ /* 0x000fe400000010ff */
[----:B------:R-:W-:Y:S02]  /*19fe0*/  F2FP.BF16.F32.PACK_AB R29, R110, R29 ;  /* 0x0000001d6e1d723e */ /* 0x000fe400000010ff */
[----:B------:R-:W-:Y:S02]  /*19ff0*/  F2FP.BF16.F32.PACK_AB R32, R111, R32 ;  /* 0x000000206f20723e */ /* 0x000fe400000010ff */
[----:B0-----:R-:W-:-:S02]  /*1a000*/  LOP3.LUT P0, R4, R24, 0x3, RZ, 0xc0, !PT ;  /* 0x0000000318047812 */ /* 0x001fc4000780c0ff */
[----:B------:R-:W-:Y:S02]  /*1a010*/  MOV R24, R18 ;  /* 0x0000001200187202 */ /* 0x000fe40000000f00 */
[----:B----4-:R-:W-:Y:S02]  /*1a020*/  MOV R25, R35 ;  /* 0x0000002300197202 */ /* 0x010fe40000000f00 */
[----:B------:R-:W-:Y:S02]  /*1a030*/  ISETP.EQ.OR P0, PT, R4, 0x3, !P0 ;  /* 0x000000030400780c */ /* 0x000fe40004702670 */
[----:B------:R-:W-:Y:S02]  /*1a040*/  F2FP.BF16.F32.PACK_AB R27, R118, R27 ;  /* 0x0000001b761b723e */ /* 0x000fe400000010ff */
[----:B------:R-:W-:Y:S02]  /*1a050*/  SEL R38, R15, R8, P0 ;  /* 0x000000080f267207 */ /* 0x000fe40000000000 */
[----:B------:R-:W-:-:S02]  /*1a060*/  SEL R40, R8, R15, P0 ;  /* 0x0000000f08287207 */ /* 0x000fc40000000000 */
        /* <DEDUP_REMOVED lines=9> */
[----:B------:R-:W-:Y:S02]  /*1a100*/  SEL R62, R29, R32, P0 ;  /* 0x000000201d3e7207 */ /* 0x000fe40000000000 */
[----:B------:R-:W-:Y:S02]  /*1a110*/  SEL R64, R27, R30, P0 ;  /* 0x0000001e1b407207 */ /* 0x000fe40000000000 */
[----:B------:R-:W-:-:S02]  /*1a120*/  SEL R50, R11, R14, P0 ;  /* 0x0000000e0b327207 */ /* 0x000fc40000000000 */
[----:B------:R-:W-:Y:S02]  /*1a130*/  SEL R52, R14, R11, P0 ;  /* 0x0000000b0e347207 */ /* 0x000fe40000000000 */
[----:B------:R-:W-:Y:S02]  /*1a140*/  SEL R32, R32, R29, P0 ;  /* 0x0000001d20207207 */ /* 0x000fe40000000000 */
[----:B------:R-:W-:Y:S02]  /*1a150*/  SEL R30, R30, R27, P0 ;  /* 0x0000001b1e1e7207 */ /* 0x000fe40000000000 */
        /* <DEDUP_REMOVED lines=8> */
[----:B------:R-:W-:-:S02]  /*1a1e0*/  SEL R54, R13, R20, P0 ;  /* 0x000000140d367207 */ /* 0x000fc40000000000 */
[----:B------:R-:W-:Y:S02]  /*1a1f0*/  SEL R56, R20, R13, P0 ;  /* 0x0000000d14387207 */ /* 0x000fe40000000000 */
[----:B------:R-:W-:Y:S02]  /*1a200*/  SEL R58, R33, R36, P0 ;  /* 0x00000024213a7207 */ /* 0x000fe40000000000 */
[----:B------:R-:W-:Y:S02]  /*1a210*/  SEL R36, R36, R33, P0 ;  /* 0x0000002124247207 */ /* 0x000fe40000000000 */
[----:B------:R-:W-:Y:S02]  /*1a220*/  SEL R60, R31, R34, P0 ;  /* 0x000000221f3c7207 */ /* 0x000fe40000000000 */
[----:B------:R-:W-:Y:S02]  /*1a230*/  SEL R34, R34, R31, P0 ;  /* 0x0000001f22227207 */ /* 0x000fe40000000000 */
[----:B------:R-:W-:-:S02]  /*1a240*/  SEL R68, R21, R26, P0 ;  /* 0x0000001a15447207 */ /* 0x000fc40000000000 */
[----:B------:R-:W-:Y:S02]  /*1a250*/  SEL R26, R26, R21, P0 ;  /* 0x000000151a1a7207 */ /* 0x000fe40000000000 */
[----:B------:R-:W-:Y:S02]  /*1a260*/  SEL R66, R126, R127, P0 ;  /* 0x0000007f7e427207 */ /* 0x000fe40000000000 */
[----:B------:R-:W-:Y:S01]  /*1a270*/  SEL R126, R127, R126, P0 ;  /* 0x0000007e7f7e7207 */ /* 0x000fe20000000000 */
[----:B--2---:R-:W-:-:S03]  /*1a280*/  IMAD.WIDE R8, R37, 0x2, R24 ;  /* 0x0000000225087825 */ /* 0x004fc600078e0218 */
[C---:B------:R-:W-:Y:S02]  /*1a290*/  LOP3.LUT R3, R8.reuse, 0x180, RZ, 0xc0, !PT ;  /* 0x0000018008037812 */ /* 0x040fe400078ec0ff */
[----:B------:R-:W-:Y:S02]  /*1a2a0*/  IADD3 R10, P5, R8, 0x20, RZ ;  /* 0x00000020080a7810 */ /* 0x000fe40007fbe0ff */
[----:B------:R-:W-:Y:S02]  /*1a2b0*/  SHF.R.U64 R3, R3, 0x3, RZ ;  /* 0x0000000303037819 */ /* 0x000fe400000012ff */
[----:B------:R-:W-:Y:S02]  /*1a2c0*/  LOP3.LUT R6, R10, 0x180, RZ, 0xc0, !PT ;  /* 0x000001800a067812 */ /* 0x000fe400078ec0ff */
[C---:B------:R-:W-:Y:S02]  /*1a2d0*/  IADD3 R14, P4, R8.reuse, 0x3000, RZ ;  /* 0x00003000080e7810 */ /* 0x040fe40007f9e0ff */
[----:B------:R-:W-:-:S02]  /*1a2e0*/  IADD3 R27, P3, R8, 0x3020, RZ ;  /* 0x00003020081b7810 */ /* 0x000fc40007f7e0ff */
[C---:B------:R-:W-:Y:S02]  /*1a2f0*/  IADD3 R29, P2, R8.reuse, 0x6000, RZ ;  /* 0x00006000081d7810 */ /* 0x040fe40007f5e0ff */
[----:B------:R-:W-:Y:S02]  /*1a300*/  IADD3 R70, P1, R8, 0x6020, RZ ;  /* 0x0000602008467810 */ /* 0x000fe40007f3e0ff */
[----:B------:R-:W-:Y:S02]  /*1a310*/  LOP3.LUT R8, R3, R8, RZ, 0x3c, !PT ;  /* 0x0000000803087212 */ /* 0x000fe400078e3cff */
[----:B------:R-:W-:-:S04]  /*1a320*/  SHF.R.U64 R3, R6, 0x3, RZ ;  /* 0x0000000306037819 */ /* 0x000fc800000012ff */
[----:B------:R-:W-:Y:S02]  /*1a330*/  LOP3.LUT R12, R3, R10, RZ, 0x3c, !PT ;  /* 0x0000000a030c7212 */ /* 0x000fe400078e3cff */
[----:B------:R-:W-:Y:S02]  /*1a340*/  LOP3.LUT R3, R14, 0x180, RZ, 0xc0, !PT ;  /* 0x000001800e037812 */ /* 0x000fe400078ec0ff */
[----:B------:R-:W-:Y:S02]  /*1a350*/  LOP3.LUT R10, R29, 0x180, RZ, 0xc0, !PT ;  /* 0x000001801d0a7812 */ /* 0x000fe400078ec0ff */
[----:B------:R-:W-:Y:S02]  /*1a360*/  SHF.R.U64 R3, R3, 0x3, RZ ;  /* 0x0000000303037819 */ /* 0x000fe400000012ff */
[----:B------:R-:W-:Y:S01]  /*1a370*/  SHF.R.U64 R10, R10, 0x3, RZ ;  /* 0x000000030a0a7819 */ /* 0x000fe200000012ff */
[--C-:B------:R-:W-:Y:S01]  /*1a380*/  IMAD.X R15, RZ, RZ, R9.reuse, P4 ;  /* 0x000000ffff0f7224 */ /* 0x100fe200020e0609 */
[----:B------:R-:W-:Y:S01]  /*1a390*/  LOP3.LUT R14, R3, R14, RZ, 0x3c, !PT ;  /* 0x0000000e030e7212 */ /* 0x000fe200078e3cff */
[--C-:B------:R-:W-:Y:S01]  /*1a3a0*/  IMAD.X R11, RZ, RZ, R9.reuse, P2 ;  /* 0x000000ffff0b7224 */ /* 0x100fe200010e0609 */
[----:B------:R-:W-:Y:S01]  /*1a3b0*/  LOP3.LUT R10, R10, R29, RZ, 0x3c, !PT ;  /* 0x0000001d0a0a7212 */ /* 0x000fe200078e3cff */
[--C-:B------:R-:W-:Y:S01]  /*1a3c0*/  IMAD.X R13, RZ, RZ, R9.reuse, P5 ;  /* 0x000000ffff0d7224 */ /* 0x100fe200028e0609 */
[----:B------:R-:W-:Y:S01]  /*1a3d0*/  LOP3.LUT R6, R27, 0x180, RZ, 0xc0, !PT ;  /* 0x000001801b067812 */ /* 0x000fe200078ec0ff */
[--C-:B------:R-:W-:Y:S01]  /*1a3e0*/  IMAD.X R21, RZ, RZ, R9.reuse, P3 ;  /* 0x000000ffff157224 */ /* 0x100fe200018e0609 */
[----:B------:R-:W-:Y:S01]  /*1a3f0*/  LOP3.LUT R31, R70, 0x180, RZ, 0xc0, !PT ;  /* 0x00000180461f7812 */ /* 0x000fe200078ec0ff */
[----:B------:R-:W-:Y:S01]  /*1a400*/  IMAD.X R7, RZ, RZ, R9, P1 ;  /* 0x000000ffff077224 */ /* 0x000fe200008e0609 */
[----:B---3--:R-:W-:-:S02]  /*1a410*/  LOP3.LUT R3, R5, 0x2, RZ, 0x3c, !PT ;  /* 0x0000000205037812 */ /* 0x008fc400078e3cff */
[----:B------:R-:W-:Y:S01]  /*1a420*/  MOV R53, R8 ;  /* 0x0000000800357202 */ /* 0x000fe20000000f00 */
[----:B------:R-:W-:Y:S01]  /*1a430*/  SHFL.IDX PT, R38, R38, R5, 0x1c1f ;  /* 0x001c1f0526267589 */ /* 0x000fe200000e0000 */
[----:B------:R-:W-:Y:S02]  /*1a440*/  MOV R49, R14 ;  /* 0x0000000e00317202 */ /* 0x000fe40000000f00 */
[----:B------:R-:W-:Y:S01]  /*1a450*/  MOV R45, R10 ;  /* 0x0000000a002d7202 */ /* 0x000fe20000000f00 */
[----:B------:R-:W-:Y:S01]  /*1a460*/  SHFL.IDX PT, R8, R4, R5, 0x1c1f ;  /* 0x001c1f0504087589 */ /* 0x000fe200000e0000 */
[----:B------:R-:W-:-:S03]  /*1a470*/  MOV R51, R12 ;  /* 0x0000000c00337202 */ /* 0x000fc60000000f00 */
[----:B------:R-:W0:Y:S01]  /*1a480*/  SHFL.IDX PT, R9, R28, R3, 0x1c1f ;  /* 0x001c1f031c097589 */ /* 0x000e2200000e0000 */
[----:B------:R-:W-:-:S03]  /*1a490*/  SHF.R.U64 R6, R6, 0x3, RZ ;  /* 0x0000000306067819 */ /* 0x000fc600000012ff */
[----:B------:R-:W2:Y:S01]  /*1a4a0*/  SHFL.IDX PT, R11, R40, R3, 0x1c1f ;  /* 0x001c1f03280b7589 */ /* 0x000ea200000e0000 */
[----:B------:R-:W-:-:S03]  /*1a4b0*/  SHF.R.U64 R31, R31, 0x3, RZ ;  /* 0x000000031f1f7819 */ /* 0x000fc600000012ff */
[----:B------:R-:W-:Y:S04]  /*1a4c0*/  SHFL.IDX PT, R58, R58, R5, 0x1c1f ;  /* 0x001c1f053a3a7589 */ /* 0x000fe800000e0000 */
[----:B------:R3:W4:Y:S04]  /*1a4d0*/  SHFL.IDX PT, R15, R36, R3, 0x1c1f ;  /* 0x001c1f03240f7589 */ /* 0x00072800000e0000 */
[----:B------:R-:W-:Y:S04]  /*1a4e0*/  SHFL.IDX PT, R42, R42, R5, 0x1c1f ;  /* 0x001c1f052a2a7589 */ /* 0x000fe800000e0000 */
[----:B------:R-:W1:Y:S04]  /*1a4f0*/  SHFL.IDX PT, R13, R44, R3, 0x1c1f ;  /* 0x001c1f032c0d7589 */ /* 0x000e6800000e0000 */
[----:B------:R-:W-:Y:S04]  /*1a500*/  SHFL.IDX PT, R60, R60, R5, 0x1c1f ;  /* 0x001c1f053c3c7589 */ /* 0x000fe800000e0000 */
[----:B------:R-:W1:Y:S04]  /*1a510*/  SHFL.IDX PT, R33, R34, R3, 0x1c1f ;  /* 0x001c1f0322217589 */ /* 0x000e6800000e0000 */
[----:B------:R-:W-:Y:S04]  /*1a520*/  SHFL.IDX PT, R62, R62, R5, 0x1c1f ;  /* 0x001c1f053e3e7589 */ /* 0x000fe800000e0000 */
[----:B------:R-:W1:Y:S01]  /*1a530*/  SHFL.IDX PT, R35, R32, R3, 0x1c1f ;  /* 0x001c1f0320237589 */ /* 0x000e6200000e0000 */
[----:B------:R-:W-:Y:S01]  /*1a540*/  LOP3.LUT R20, R6, R27, RZ, 0x3c, !PT ;  /* 0x0000001b06147212 */ /* 0x000fe200078e3cff */
[----:B---3--:R-:W3:Y:S01]  /*1a550*/  LDC R36, c[0x0][0xbe8] ;  /* 0x0002fa00ff247b82 */ /* 0x008ee20000000800 */
[----:B------:R-:W-:Y:S01]  /*1a560*/  LOP3.LUT R6, R31, R70, RZ, 0x3c, !PT ;  /* 0x000000461f067212 */ /* 0x000fe200078e3cff */
[----:B------:R-:W-:Y:S04]  /*1a570*/  SHFL.IDX PT, R46, R46, R5, 0x1c1f ;  /* 0x001c1f052e2e7589 */ /* 0x000fe800000e0000 */
[----:B------:R-:W-:Y:S04]  /*1a580*/  SHFL.IDX PT, R50, R50, R5, 0x1c1f ;  /* 0x001c1f0532327589 */ /* 0x000fe800000e0000 */
[----:B------:R-:W-:Y:S04]  /*1a590*/  SHFL.IDX PT, R54, R54, R5, 0x1c1f ;  /* 0x001c1f0536367589 */ /* 0x000fe800000e0000 */
[----:B------:R-:W-:Y:S04]  /*1a5a0*/  SHFL.IDX PT, R64, R64, R5, 0x1c1f ;  /* 0x001c1f0540407589 */ /* 0x000fe800000e0000 */
[----:B------:R-:W-:Y:S04]  /*1a5b0*/  SHFL.IDX PT, R66, R66, R5, 0x1c1f ;  /* 0x001c1f0542427589 */ /* 0x000fe800000e0000 */
[----:B------:R4:W-:Y:S04]  /*1a5c0*/  SHFL.IDX PT, R68, R68, R5, 0x1c1f ;  /* 0x001c1f0544447589 */ /* 0x0009e800000e0000 */
[----:B------:R-:W3:Y:S04]  /*1a5d0*/  SHFL.IDX PT, R27, R48, R3, 0x1c1f ;  /* 0x001c1f03301b7589 */ /* 0x000ee800000e0000 */
[----:B------:R-:W3:Y:S04]  /*1a5e0*/  SHFL.IDX PT, R29, R52, R3, 0x1c1f ;  /* 0x001c1f03341d7589 */ /* 0x000ee800000e0000 */
[----:B------:R-:W3:Y:S04]  /*1a5f0*/  SHFL.IDX PT, R31, R56, R3, 0x1c1f ;  /* 0x001c1f03381f7589 */ /* 0x000ee800000e0000 */
[----:B------:R-:W3:Y:S04]  /*1a600*/  SHFL.IDX PT, R37, R30, R3, 0x1c1f ;  /* 0x001c1f031e257589 */ /* 0x000ee800000e0000 */
[----:B------:R-:W3:Y:S04]  /*1a610*/  SHFL.IDX PT, R39, R126, R3, 0x1c1f ;  /* 0x001c1f037e277589 */ /* 0x000ee800000e0000 */
[----:B------:R-:W3:Y:S01]  /*1a620*/  SHFL.IDX PT, R41, R26, R3, 0x1c1f ;  /* 0x001c1f031a297589 */ /* 0x000ee200000e0000 */
[----:B------:R-:W-:-:S02]  /*1a630*/  MOV R43, R6 ;  /* 0x00000006002b7202 */ /* 0x000fc40000000f00 */
[----:B0-----:R-:W-:Y:S02]  /*1a640*/  SEL R4, R8, R9, P0 ;  /* 0x0000000908047207 */ /* 0x001fe40000000000 */
[----:B------:R-:W-:Y:S02]  /*1a650*/  SEL R6, R9, R8, P0 ;  /* 0x0000000809067207 */ /* 0x000fe40000000000 */
[----:B------:R-:W-:Y:S02]  /*1a660*/  MOV R47, R20 ;  /* 0x00000014002f7202 */ /* 0x000fe40000000f00 */
[----:B--2---:R-:W-:Y:S01]  /*1a670*/  SEL R8, R38, R11, P0 ;  /* 0x0000000b26087207 */ /* 0x004fe20000000000 */
[----:B------:R-:W0:Y:S01]  /*1a680*/  LDC.64 R20, c[0x0][0xc00] ;  /* 0x00030000ff147b82 */ /* 0x000e220000000a00 */
[----:B------:R-:W-:Y:S02]  /*1a690*/  SEL R10, R11, R38, P0 ;  /* 0x000000260b0a7207 */ /* 0x000fe40000000000 */
[----:B----4-:R-:W-:-:S02]  /*1a6a0*/  SEL R5, R58, R15, P0 ;  /* 0x0000000f3a057207 */ /* 0x010fc40000000000 */
[----:B------:R-:W-:-:S03]  /*1a6b0*/  SEL R7, R15, R58, P0 ;  /* 0x0000003a0f077207 */ /* 0x000fc60000000000 */
[----:B------:R-:W-:Y:S01]  /*1a6c0*/  BAR.SYNC.DEFER_BLOCKING 0x1, 0x180 ;  /* 0x0046000000007b1d */ /* 0x000fe20000010000 */
[----:B-1----:R-:W-:Y:S02]  /*1a6d0*/  SEL R12, R42, R13, P0 ;  /* 0x0000000d2a0c7207 */ /* 0x002fe40000000000 */
[----:B------:R-:W-:Y:S02]  /*1a6e0*/  SEL R14, R13, R42, P0 ;  /* 0x0000002a0d0e7207 */ /* 0x000fe40000000000 */
[----:B------:R-:W-:Y:S02]  /*1a6f0*/  SEL R9, R60, R33, P0 ;  /* 0x000000213c097207 */ /* 0x000fe40000000000 */
[----:B------:R-:W-:Y:S02]  /*1a700*/  SEL R11, R33, R60, P0 ;  /* 0x0000003c210b7207 */ /* 0x000fe40000000000 */
[----:B------:R-:W-:Y:S02]  /*1a710*/  SEL R13, R62, R35, P0 ;  /* 0x000000233e0d7207 */ /* 0x000fe40000000000 */
[----:B------:R-:W-:-:S02]  /*1a720*/  SEL R15, R35, R62, P0 ;  /* 0x0000003e230f7207 */ /* 0x000fc40000000000 */
[----:B------:R-:W-:-:S04]  /*1a730*/  ISETP.NE.U32.AND P2, PT, RZ, UR4, PT ;  /* 0x00000004ff007c0c */ /* 0x000fc8000bf45070 */
[----:B------:R-:W-:Y:S01]  /*1a740*/  ISETP.NE.AND.EX P2, PT, RZ, UR5, PT, P2 ;  /* 0x00000005ff007c0c */ /* 0x000fe2000bf45320 */
[----:B------:R-:W-:Y:S01]  /*1a750*/  ULDC.64 UR4, c[0x0][0xc08] ;  /* 0x0003020000047ab9 */ /* 0x000fe20000000a00 */
[----:B------:R3:W-:Y:S04]  /*1a760*/  STSM.16.M88.4 [R53], R4 ;  /* 0x0000000435007844 */ /* 0x0007e80000000200 */
[----:B------:R1:W-:Y:S04]  /*1a770*/  STSM.16.M88.4 [R51], R8 ;  /* 0x0000000833007844 */ /* 0x0003e80000000200 */
[----:B------:R2:W-:Y:S01]  /*1a780*/  STSM.16.M88.4 [R49], R12 ;  /* 0x0000000c31007844 */ /* 0x0005e20000000200 */
[----:B---3--:R-:W-:-:S02]  /*1a790*/  SEL R4, R46, R27, P0 ;  /* 0x0000001b2e047207 */ /* 0x008fc40000000000 */
[----:B------:R-:W-:Y:S02]  /*1a7a0*/  SEL R6, R27, R46, P0 ;  /* 0x0000002e1b067207 */ /* 0x000fe40000000000 */
[----:B-1----:R-:W-:Y:S02]  /*1a7b0*/  SEL R8, R50, R29, P0 ;  /* 0x0000001d32087207 */ /* 0x002fe40000000000 */
[----:B------:R-:W-:Y:S02]  /*1a7c0*/  SEL R10, R29, R50, P0 ;  /* 0x000000321d0a7207 */ /* 0x000fe40000000000 */
[----:B--2---:R-:W-:Y:S02]  /*1a7d0*/  SEL R12, R54, R31, P0 ;  /* 0x0000001f360c7207 */ /* 0x004fe40000000000 */
[----:B------:R-:W-:Y:S02]  /*1a7e0*/  SEL R14, R31, R54, P0 ;  /* 0x000000361f0e7207 */ /* 0x000fe40000000000 */
[----:B------:R-:W-:-:S02]  /*1a7f0*/  SEL R5, R64, R37, P0 ;  /* 0x0000002540057207 */ /* 0x000fc40000000000 */
[----:B------:R-:W-:Y:S02]  /*1a800*/  SEL R7, R37, R64, P0 ;  /* 0x0000004025077207 */ /* 0x000fe40000000000 */
[----:B------:R-:W-:Y:S02]  /*1a810*/  SEL R9, R66, R39, P0 ;  /* 0x0000002742097207 */ /* 0x000fe40000000000 */
[----:B------:R-:W-:Y:S02]  /*1a820*/  SEL R11, R39, R66, P0 ;  /* 0x00000042270b7207 */ /* 0x000fe40000000000 */
[----:B------:R-:W-:Y:S02]  /*1a830*/  SEL R13, R68, R41, P0 ;  /* 0x00000029440d7207 */ /* 0x000fe40000000000 */
[----:B------:R-:W-:Y:S02]  /*1a840*/  SEL R15, R41, R68, P0 ;  /* 0x00000044290f7207 */ /* 0x000fe40000000000 */
[----:B------:R-:W-:-:S04]  /*1a850*/  ISETP.NE.U32.AND P0, PT, RZ, UR4, PT ;  /* 0x00000004ff007c0c */ /* 0x000fc8000bf05070 */
[----:B------:R-:W-:Y:S01]  /*1a860*/  ISETP.NE.AND.EX P0, PT, RZ, UR5, PT, P0 ;  /* 0x00000005ff007c0c */ /* 0x000fe2000bf05300 */
[----:B0-----:R-:W-:Y:S01]  /*1a870*/  IMAD.WIDE R26, R59, 0x4, R20 ;  /* 0x000000043b1a7825 */ /* 0x001fe200078e0214 */
[----:B------:R0:W-:Y:S04]  /*1a880*/  STSM.16.M88.4 [R47], R4 ;  /* 0x000000042f007844 */ /* 0x0001e80000000200 */
[----:B------:R1:W-:Y:S07]  /*1a890*/  STSM.16.M88.4 [R45], R8 ;  /* 0x000000082d007844 */ /* 0x0003ee0000000200 */
[----:B------:R-:W0:Y:S01]  /*1a8a0*/  @P0 LDC.64 R20, c[0x0][0xc08] ;  /* 0x00030200ff140b82 */ /* 0x000e220000000a00 */
[----:B------:R2:W-:Y:S01]  /*1a8b0*/  STSM.16.M88.4 [R43], R12 ;  /* 0x0000000c2b007844 */ /* 0x0005e20000000200 */
[----:B------:R-:W-:Y:S01]  /*1a8c0*/  ULDC UR4, c[0x0][0xa88] ;  /* 0x0002a20000047ab9 */ /* 0x000fe20000000800 */
[----:B------:R-:W-:-:S05]  /*1a8d0*/  IMAD.MOV.U32 R3, RZ, RZ, RZ ;  /* 0x000000ffff037224 */ /* 0x000fca00078e00ff */
[----:B------:R-:W-:Y:S01]  /*1a8e0*/  BAR.SYNC.DEFER_BLOCKING 0x1, 0x180 ;  /* 0x0046000000007b1d */ /* 0x000fe20000010000 */
[----:B------:R-:W-:Y:S02]  /*1a8f0*/  IMAD.U32 R39, RZ, RZ, UR4 ;  /* 0x00000004ff277e24 */ /* 0x000fe4000f8e00ff */
[----:B0-----:R-:W-:-:S03]  /*1a900*/  @P0 IMAD.WIDE R4, R59, 0x4, R20 ;  /* 0x000000043b040825 */ /* 0x001fc600078e0214 */
[----:B------:R0:W5:Y:S04]  /*1a910*/  @P2 LDG.E R3, desc[UR42][R26.64] ;  /* 0x0000002a1a032981 */ /* 0x000168000c1e1900 */
[----:B------:R0:W5:Y:S01]  /*1a920*/  @P0 LDG.E R39, desc[UR42][R4.64] ;  /* 0x0000002a04270981 */ /* 0x000162000c1e1900 */
[----:B------:R-:W-:-:S13]  /*1a930*/  ISETP.NE.AND P1, PT, R36, 0x1, PT ;  /* 0x000000012400780c */ /* 0x000fda0003f25270 */
[----:B------:R-:W3:Y:S08]  /*1a940*/  @P1 LDC R6, c[0x0][0xbec] ;  /* 0x0002fb00ff061b82 */ /* 0x000ef00000000800 */
[----:B-1----:R-:W1:Y:S01]  /*1a950*/  @P1 LDC R9, c[0x0][0xbf0] ;  /* 0x0002fc00ff091b82 */ /* 0x002e620000000800 */
[----:B--2---:R-:W-:Y:S01]  /*1a960*/  IMAD.IADD R13, R61, 0x1, R55 ;  /* 0x000000013d0d7824 */ /* 0x004fe200078e0237 */
[----:B------:R-:W-:-:S03]  /*1a970*/  SHF.R.S32.HI R37, RZ, 0x1f, R57 ;  /* 0x0000001fff257819 */ /* 0x000fc60000011439 */
[----:B------:R-:W-:Y:S02]  /*1a980*/  IMAD.MOV.U32 R7, RZ, RZ, R13 ;  /* 0x000000ffff077224 */ /* 0x000fe400078e000d */
[----:B---3--:R-:W-:Y:S01]  /*1a990*/  @P1 IMAD.HI.U32 R6, R13, R6, RZ ;  /* 0x000000060d061227 */ /* 0x008fe200078e00ff */
[----:B0-----:R-:W-:Y:S06]  /*1a9a0*/  @P0 BRA `(.L_x_1469) ;  /* 0x0000000000100947 */ /* 0x001fec0003800000 */
[----:B------:R-:W-:Y:S05]  /*1a9b0*/  @!P2 BRA `(.L_x_1469) ;  /* 0x00000000000ca947 */ /* 0x000fea0003800000 */
[----:B------:R-:W2:Y:S04]  /*1a9c0*/  LDG.E R4, desc[UR42][R26.64] ;  /* 0x0000002a1a047981 */ /* 0x000ea8000c1e1900 */
[----:B-----5:R-:W2:Y:S02]  /*1a9d0*/  LDG.E R39, desc[UR42][R26.64+0x4] ;  /* 0x0000042a1a277981 */ /* 0x020ea4000c1e1900 */
[----:B--2---:R-:W-:-:S07]  /*1a9e0*/  IMAD.IADD R39, R39, 0x1, -R4 ;  /* 0x0000000127277824 */ /* 0x004fce00078e0a04 */
.L_x_1469:
[----:B------:R-:W2:Y:S01]  /*1a9f0*/  LDL R50, [R1+0x54] ;  /* 0x0000540001327983 */ /* 0x000ea20000100800 */
[----:B------:R-:W-:-:S03]  /*1aa00*/  ULDC.64 UR4, c[0x0][0xb90] ;  /* 0x0002e40000047ab9 */ /* 0x000fc60000000a00 */
[----:B------:R-:W3:Y:S01]  /*1aa10*/  LDL R14, [R1+0x7c] ;  /* 0x00007c00010e7983 */ /* 0x000ee20000100800 */
[----:B------:R-:W0:Y:S01]  /*1aa20*/  S2R R4, SR_TID.X ;  /* 0x0000000000047919 */ /* 0x000e220000002100 */
[----:B------:R-:W4:Y:S01]  /*1aa30*/  S2R R15, SR_TID.X ;  /* 0x00000000000f7919 */ /* 0x000f220000002100 */
[--C-:B-----5:R-:W-:Y:S01]  /*1aa40*/  SHF.R.S32.HI R21, RZ, 0x1f, R3.reuse ;  /* 0x0000001fff157819 */ /* 0x120fe20000011403 */
[----:B------:R-:W-:Y:S01]  /*1aa50*/  IMAD.MOV.U32 R20, RZ, RZ, R3 ;  /* 0x000000ffff147224 */ /* 0x000fe200078e0003 */
[----:B-1----:R-:W-:Y:S02]  /*1aa60*/  @P1 SHF.R.U32.HI R7, RZ, R9, R6 ;  /* 0x00000009ff071219 */ /* 0x002fe40000011606 */
[----:B------:R-:W-:Y:S01]  /*1aa70*/  SHF.R.S32.HI R38, RZ, 0x1f, R59 ;  /* 0x0000001fff267819 */ /* 0x000fe2000001143b */
[----:B------:R-:W-:Y:S01]  /*1aa80*/  IMAD R39, R39, R36, RZ ;  /* 0x0000002427277224 */ /* 0x000fe200078e02ff */
[----:B------:R1:W5:Y:S01]  /*1aa90*/  LDL R49, [R1+0x88] ;  /* 0x0000880001317983 */ /* 0x0003620000100800 */
[----:B------:R-:W1:Y:S03]  /*1aaa0*/  @P1 LDC R45, c[0x0][0xbec] ;  /* 0x0002fb00ff2d1b82 */ /* 0x000e660000000800 */
[----:B------:R0:W5:Y:S02]  /*1aab0*/  LDL R48, [R1+0x64] ;  /* 0x0000640001307983 */ /* 0x0001640000100800 */
[----:B0-----:R-:W-:-:S05]  /*1aac0*/  VIADD R47, R4, 0xffffff80 ;  /* 0xffffff80042f7836 */ /* 0x001fca0000000000 */
[----:B------:R-:W-:-:S04]  /*1aad0*/  SHF.R.S32.HI R51, RZ, 0x1f, R47 ;  /* 0x0000001fff337819 */ /* 0x000fc8000001142f */
[----:B------:R-:W-:Y:S01]  /*1aae0*/  LEA.HI R51, R51, R47, RZ, 0x2 ;  /* 0x0000002f33337211 */ /* 0x000fe200078f10ff */
[----:B------:R-:W-:-:S03]  /*1aaf0*/  IMAD R4, R37, UR4, RZ ;  /* 0x0000000425047c24 */ /* 0x000fc6000f8e02ff */
[----:B------:R-:W-:Y:S01]  /*1ab00*/  SHF.R.S32.HI R51, RZ, 0x2, R51 ;  /* 0x00000002ff337819 */ /* 0x000fe20000011433 */
[C---:B------:R-:W-:Y:S02]  /*1ab10*/  IMAD R11, R57.reuse, UR5, R4 ;  /* 0x00000005390b7c24 */ /* 0x040fe4000f8e0204 */
[----:B------:R-:W-:Y:S01]  /*1ab20*/  IMAD.WIDE.U32 R4, R57, UR4, R20 ;  /* 0x0000000439047c25 */ /* 0x000fe2000f8e0014 */
[----:B------:R-:W-:Y:S01]  /*1ab30*/  SEL R38, R38, RZ, !P2 ;  /* 0x000000ff26267207 */ /* 0x000fe20005000000 */
[----:B------:R-:W-:Y:S01]  /*1ab40*/  ULDC.64 UR4, c[0x0][0xb98] ;  /* 0x0002e60000047ab9 */ /* 0x000fe20000000a00 */
[----:B------:R-:W-:Y:S01]  /*1ab50*/  SEL R20, R59, RZ, !P2 ;  /* 0x000000ff3b147207 */ /* 0x000fe20005000000 */
[----:B------:R-:W-:Y:S02]  /*1ab60*/  IMAD.IADD R5, R5, 0x1, R11 ;  /* 0x0000000105057824 */ /* 0x000fe400078e020b */
[----:B------:R-:W-:Y:S02]  /*1ab70*/  IMAD R11, R38, UR4, RZ ;  /* 0x00000004260b7c24 */ /* 0x000fe4000f8e02ff */
[----:B------:R-:W-:-:S04]  /*1ab80*/  IMAD.WIDE.U32 R4, R20, UR4, R4 ;  /* 0x0000000414047c25 */ /* 0x000fc8000f8e0004 */
[----:B------:R-:W-:Y:S01]  /*1ab90*/  IMAD R10, R20, UR5, R11 ;  /* 0x00000005140a7c24 */ /* 0x000fe2000f8e020b */
[----:B------:R-:W-:Y:S01]  /*1aba0*/  SHF.R.S32.HI R11, RZ, 0x1f, R7 ;  /* 0x0000001fff0b7819 */ /* 0x000fe20000011407 */
[----:B------:R-:W-:Y:S01]  /*1abb0*/  ULDC.64 UR4, c[0x0][0xb88] ;  /* 0x0002e20000047ab9 */ /* 0x000fe20000000a00 */
[----:B------:R-:W-:Y:S01]  /*1abc0*/  IADD3 R4, P0, R7, R4, RZ ;  /* 0x0000000407047210 */ /* 0x000fe20007f1e0ff */
[----:B----4-:R-:W-:-:S03]  /*1abd0*/  VIADD R30, R15, 0xffffff80 ;  /* 0xffffff800f1e7836 */ /* 0x010fc60000000000 */
[----:B------:R-:W-:Y:S02]  /*1abe0*/  IADD3.X R5, R11, R5, R10, P0, !PT ;  /* 0x000000050b057210 */ /* 0x000fe400007fe40a */
        /* <DEDUP_REMOVED lines=9> */
[----:B--2---:R-:W-:-:S04]  /*1ac80*/  IMAD R9, R51, 0x20, R50 ;  /* 0x0000002033097824 */ /* 0x004fc800078e0232 */
[----:B------:R-:W-:-:S04]  /*1ac90*/  IMAD.WIDE R24, R9, 0x2, R24 ;  /* 0x0000000209187825 */ /* 0x000fc800078e0218 */
[----:B------:R-:W-:-:S04]  /*1aca0*/  IMAD.MOV R9, RZ, RZ, -R7 ;  /* 0x000000ffff097224 */ /* 0x000fc800078e0a07 */
[----:B------:R-:W-:-:S05]  /*1acb0*/  IMAD R9, R36, R9, R13 ;  /* 0x0000000924097224 */ /* 0x000fca00078e020d */
[----:B------:R-:W-:Y:S01]  /*1acc0*/  SHF.R.S32.HI R6, RZ, 0x1f, R9 ;  /* 0x0000001fff067819 */ /* 0x000fe20000011409 */
[----:B------:R-:W-:-:S04]  /*1acd0*/  IMAD.WIDE.U32 R4, R9, UR4, R4 ;  /* 0x0000000409047c25 */ /* 0x000fc8000f8e0004 */
[----:B------:R-:W-:-:S04]  /*1ace0*/  IMAD R6, R6, UR4, RZ ;  /* 0x0000000406067c24 */ /* 0x000fc8000f8e02ff */
[----:B------:R-:W-:Y:S01]  /*1acf0*/  IMAD R7, R9, UR5, R6 ;  /* 0x0000000509077c24 */ /* 0x000fe2000f8e0206 */
[----:B------:R-:W-:Y:S02]  /*1ad00*/  ULDC.64 UR4, c[0x0][0xb50] ;  /* 0x0002d40000047ab9 */ /* 0x000fe40000000a00 */
[----:B------:R-:W-:Y:S01]  /*1ad10*/  LEA R6, P0, R4, UR4, 0x2 ;  /* 0x0000000404067c11 */ /* 0x000fe2000f8010ff */
[----:B------:R-:W-:-:S05]  /*1ad20*/  IMAD.IADD R5, R5, 0x1, R7 ;  /* 0x0000000105057824 */ /* 0x000fca00078e0207 */
[----:B------:R-:W-:Y:S01]  /*1ad30*/  LEA.HI.X R10, R4, UR5, R5, 0x2, P0 ;  /* 0x00000005040a7c11 */ /* 0x000fe200080f1405 */
[----:B------:R-:W-:Y:S01]  /*1ad40*/  SHFL.IDX PT, R40, R6, RZ, 0x1c1f ;  /* 0x001c1fff06287589 */ /* 0x000fe200000e0000 */
[----:B------:R-:W-:Y:S01]  /*1ad50*/  IADD3 R13, P2, R24, 0x1800, RZ ;  /* 0x00001800180d7810 */ /* 0x000fe20007f5e0ff */
[----:B---3--:R-:W-:Y:S01]  /*1ad60*/  IMAD.IADD R14, R14, 0x1, R55 ;  /* 0x000000010e0e7824 */ /* 0x008fe200078e0237 */
[----:B------:R-:W-:Y:S01]  /*1ad70*/  ULDC.64 UR4, c[0x0][0xaa0] ;  /* 0x0002a80000047ab9 */ /* 0x000fe20000000a00 */
[----:B------:R-:W2:Y:S01]  /*1ad80*/  SHFL.IDX PT, R41, R10, RZ, 0x1c1f ;  /* 0x001c1fff0a297589 */ /* 0x000ea200000e0000 */
[----:B------:R-:W-:Y:S01]  /*1ad90*/  LOP3.LUT P0, RZ, R15, 0x3, RZ, 0xc0, !PT ;  /* 0x000000030fff7812 */ /* 0x000fe2000780c0ff */
[----:B------:R-:W-:-:S03]  /*1ada0*/  IMAD.X R9, RZ, RZ, R25, P2 ;  /* 0x000000ffff097224 */ /* 0x000fc600010e0619 */
[----:B------:R-:W-:-:S13]  /*1adb0*/  ISETP.GE.OR P2, PT, R14, R39, P0 ;  /* 0x000000270e00720c */ /* 0x000fda0000746670 */
[----:B--2---:R2:W-:Y:S02]  /*1adc0*/  @!P2 ST.E desc[UR42][R40.64], R0 ;  /* 0x000000002800a985 */ /* 0x0045e4000c10192a */
[----:B--2---:R-:W-:Y:S02]  /*1add0*/  IMAD R0, R46, 0x60, R51 ;  /* 0x000000602e007824 */ /* 0x004fe400078e0233 */
[----:B------:R-:W-:Y:S04]  /*1ade0*/  SHFL.IDX PT, R42, R6, 0x1, 0x1c1f ;  /* 0x003c1f00062a7f89 */ /* 0x000fe800000e0000 */
[----:B------:R-:W2:Y:S01]  /*1adf0*/  SHFL.IDX PT, R43, R10, 0x1, 0x1c1f ;  /* 0x003c1f000a2b7f89 */ /* 0x000ea200000e0000 */
[----:B------:R-:W-:Y:S01]  /*1ae00*/  VIADD R4, R14, 0x8 ;  /* 0x000000080e047836 */ /* 0x000fe20000000000 */
[----:B------:R-:W3:Y:S02]  /*1ae10*/  @P1 LDC R41, c[0x0][0xbf0] ;  /* 0x0002fc00ff291b82 */ /* 0x000ee40000000800 */
[----:B------:R0:W5:Y:S02]  /*1ae20*/  LDL R46, [R1+0x68] ;  /* 0x00006800012e7983 */ /* 0x0001640000100800 */
[----:B------:R-:W-:Y:S01]  /*1ae30*/  ISETP.GE.OR P0, PT, R4, R39, P0 ;  /* 0x000000270400720c */ /* 0x000fe20000706670 */
[----:B------:R-:W-:Y:S01]  /*1ae40*/  IMAD R44, R21, UR4, RZ ;  /* 0x00000004152c7c24 */ /* 0x000fe2000f8e02ff */
[----:B------:R-:W-:-:S03]  /*1ae50*/  LOP3.LUT R8, R13, 0x180, RZ, 0xc0, !PT ;  /* 0x000001800d087812 */ /* 0x000fc600078ec0ff */
[----:B------:R-:W-:Y:S01]  /*1ae60*/  IMAD R21, R3, UR5, R44 ;  /* 0x0000000503157c24 */ /* 0x000fe2000f8e022c */
[----:B------:R-:W-:Y:S01]  /*1ae70*/  SHF.R.U64 R8, R8, 0x3, RZ ;  /* 0x0000000308087819 */ /* 0x000fe200000012ff */
[----:B------:R-:W-:Y:S01]  /*1ae80*/  IMAD.IADD R40, R55, 0x1, R0 ;  /* 0x0000000137287824 */ /* 0x000fe200078e0200 */
[----:B------:R-:W-:Y:S02]  /*1ae90*/  IADD3 R27, P5, R24, 0x4800, RZ ;  /* 0x00004800181b7810 */ /* 0x000fe40007fbe0ff */
[----:B------:R-:W-:-:S03]  /*1aea0*/  LOP3.LUT R8, R8, R13, RZ, 0x3c, !PT ;  /* 0x0000000d08087212 */ /* 0x000fc600078e3cff */
[----:B--2---:R2:W-:Y:S01]  /*1aeb0*/  @!P0 ST.E desc[UR42][R42.64], R2 ;  /* 0x000000022a008985 */ /* 0x0045e2000c10192a */
[C---:B------:R-:W-:Y:S02]  /*1aec0*/  IADD3 R13, P6, R24.reuse, 0x3000, RZ ;  /* 0x00003000180d7810 */ /* 0x040fe40007fde0ff */
[----:B------:R-:W-:Y:S01]  /*1aed0*/  IADD3 R29, P4, R24, 0x6000, RZ ;  /* 0x00006000181d7810 */ /* 0x000fe20007f9e0ff */
[----:B-1----:R-:W-:-:S04]  /*1aee0*/  @P1 IMAD.HI.U32 R0, R40, R45, RZ ;  /* 0x0000002d28001227 */ /* 0x002fc800078e00ff */
[----:B--2---:R-:W-:Y:S01]  /*1aef0*/  IMAD.WIDE.U32 R2, R3, UR4, RZ ;  /* 0x0000000403027c25 */ /* 0x004fe2000f8e00ff */
[----:B------:R-:W-:Y:S01]  /*1af00*/  ULDC.64 UR4, c[0x0][0xae8] ;  /* 0x0002ba0000047ab9 */ /* 0x000fe20000000a00 */
[----:B------:R-:W-:Y:S01]  /*1af10*/  IADD3 R7, P3, R24, 0x7800, RZ ;  /* 0x0000780018077810 */ /* 0x000fe20007f7e0ff */
[----:B------:R-:W5:Y:S01]  /*1af20*/  LD.E.128 R8, desc[UR42][R8.64] ;  /* 0x0000002a08087980 */ /* 0x000f62000c101d00 */
[----:B------:R-:W-:Y:S02]  /*1af30*/  IMAD.IADD R3, R3, 0x1, R21 ;  /* 0x0000000103037824 */ /* 0x000fe400078e0215 */
[----:B------:R-:W-:Y:S02]  /*1af40*/  IMAD R37, R37, UR4, RZ ;  /* 0x0000000425257c24 */ /* 0x000fe4000f8e02ff */
[----:B------:R-:W-:Y:S01]  /*1af50*/  IMAD.WIDE.U32 R2, R57, UR4, R2 ;  /* 0x0000000439027c25 */ /* 0x000fe2000f8e0002 */
[----:B------:R-:W-:-:S03]  /*1af60*/  LOP3.LUT R12, R13, 0x180, RZ, 0xc0, !PT ;  /* 0x000001800d0c7812 */ /* 0x000fc600078ec0ff */
[----:B------:R-:W-:Y:S01]  /*1af70*/  IMAD R37, R57, UR5, R37 ;  /* 0x0000000539257c24 */ /* 0x000fe2000f8e0225 */
[----:B------:R-:W-:Y:S01]  /*1af80*/  LOP3.LUT R26, R27, 0x180, RZ, 0xc0, !PT ;  /* 0x000001801b1a7812 */ /* 0x000fe200078ec0ff */
[----:B------:R-:W-:Y:S01]  /*1af90*/  ULDC.64 UR4, c[0x0][0xaf0] ;  /* 0x0002bc0000047ab9 */ /* 0x000fe20000000a00 */
[----:B------:R-:W-:Y:S01]  /*1afa0*/  LOP3.LUT R28, R29, 0x180, RZ, 0xc0, !PT ;  /* 0x000001801d1c7812 */ /* 0x000fe200078ec0ff */
[----:B------:R-:W-:Y:S01]  /*1afb0*/  IMAD.IADD R3, R3, 0x1, R37 ;  /* 0x0000000103037824 */ /* 0x000fe200078e0225 */
[----:B------:R-:W-:Y:S01]  /*1afc0*/  LOP3.LUT R5, R24, 0x180, RZ, 0xc0, !PT ;  /* 0x0000018018057812 */ /* 0x000fe200078ec0ff */
[----:B------:R-:W-:Y:S01]  /*1afd0*/  IMAD.MOV.U32 R37, RZ, RZ, R40 ;  /* 0x000000ffff257224 */ /* 0x000fe200078e0028 */
[----:B------:R-:W-:Y:S01]  /*1afe0*/  LOP3.LUT R6, R7, 0x180, RZ, 0xc0, !PT ;  /* 0x0000018007067812 */ /* 0x000fe200078ec0ff */
[----:B------:R-:W-:Y:S01]  /*1aff0*/  IMAD R21, R38, UR4, RZ ;  /* 0x0000000426157c24 */ /* 0x000fe2000f8e02ff */
[----:B---3--:R-:W-:Y:S02]  /*1b000*/  @P1 SHF.R.U32.HI R37, RZ, R41, R0 ;  /* 0x00000029ff251219 */ /* 0x008fe40000011600 */
[----:B------:R-:W-:-:S02]  /*1b010*/  SHF.R.U64 R12, R12, 0x3, RZ ;  /* 0x000000030c0c7819 */ /* 0x000fc400000012ff */
[----:B------:R-:W-:Y:S02]  /*1b020*/  SHF.R.U64 R26, R26, 0x3, RZ ;  /* 0x000000031a1a7819 */ /* 0x000fe400000012ff */
[----:B------:R-:W-:Y:S02]  /*1b030*/  SHF.R.U64 R28, R28, 0x3, RZ ;  /* 0x000000031c1c7819 */ /* 0x000fe400000012ff */
[----:B------:R-:W-:Y:S01]  /*1b040*/  SHF.R.U64 R5, R5, 0x3, RZ ;  /* 0x0000000305057819 */ /* 0x000fe200000012ff */
[----:B------:R-:W-:Y:S01]  /*1b050*/  IMAD R41, R20, UR5, R21 ;  /* 0x0000000514297c24 */ /* 0x000fe2000f8e0215 */
[----:B------:R-:W-:Y:S01]  /*1b060*/  SHF.R.U64 R6, R6, 0x3, RZ ;  /* 0x0000000306067819 */ /* 0x000fe200000012ff */
[----:B------:R-:W-:Y:S01]  /*1b070*/  IMAD.WIDE.U32 R20, R20, UR4, R2 ;  /* 0x0000000414147c25 */ /* 0x000fe2000f8e0002 */
[--C-:B------:R-:W-:Y:S01]  /*1b080*/  SHF.R.S32.HI R0, RZ, 0x1f, R37.reuse ;  /* 0x0000001fff007819 */ /* 0x100fe20000011425 */
[----:B------:R-:W-:Y:S01]  /*1b090*/  ULDC.64 UR4, c[0x0][0xae0] ;  /* 0x0002b80000047ab9 */ /* 0x000fe20000000a00 */
[----:B------:R-:W-:Y:S01]  /*1b0a0*/  LOP3.LUT R12, R12, R13, RZ, 0x3c, !PT ;  /* 0x0000000d0c0c7212 */ /* 0x000fe200078e3cff */
[----:B------:R-:W-:Y:S01]  /*1b0b0*/  IMAD.MOV R3, RZ, RZ, -R37 ;  /* 0x000000ffff037224 */ /* 0x000fe200078e0a25 */
[----:B------:R-:W-:Y:S01]  /*1b0c0*/  LOP3.LUT R26, R26, R27, RZ, 0x3c, !PT ;  /* 0x0000001b1a1a7212 */ /* 0x000fe200078e3cff */
[--C-:B------:R-:W-:Y:S01]  /*1b0d0*/  IMAD.X R13, RZ, RZ, R25.reuse, P6 ;  /* 0x000000ffff0d7224 */ /* 0x100fe200030e0619 */
[----:B------:R-:W-:Y:S01]  /*1b0e0*/  LOP3.LUT R28, R28, R29, RZ, 0x3c, !PT ;  /* 0x0000001d1c1c7212 */ /* 0x000fe200078e3cff */
[--C-:B------:R-:W-:Y:S01]  /*1b0f0*/  IMAD.X R27, RZ, RZ, R25.reuse, P5 ;  /* 0x000000ffff1b7224 */ /* 0x100fe200028e0619 */
[----:B------:R-:W-:Y:S01]  /*1b100*/  LOP3.LUT R4, R5, R24, RZ, 0x3c, !PT ;  /* 0x0000001805047212 */ /* 0x000fe200078e3cff */
[--C-:B------:R-:W-:Y:S01]  /*1b110*/  IMAD.X R29, RZ, RZ, R25.reuse, P4 ;  /* 0x000000ffff1d7224 */ /* 0x100fe200020e0619 */
[----:B------:R-:W-:Y:S01]  /*1b120*/  LOP3.LUT R32, R6, R7, RZ, 0x3c, !PT ;  /* 0x0000000706207212 */ /* 0x000fe200078e3cff */
[--C-:B------:R-:W-:Y:S01]  /*1b130*/  IMAD.X R33, RZ, RZ, R25.reuse, P3 ;  /* 0x000000ffff217224 */ /* 0x100fe200018e0619 */
[----:B------:R-:W5:Y:S01]  /*1b140*/  LD.E.128 R12, desc[UR42][R12.64] ;  /* 0x0000002a0c0c7980 */ /* 0x000f62000c101d00 */
[----:B------:R-:W-:-:S02]  /*1b150*/  IMAD.MOV.U32 R5, RZ, RZ, R25 ;  /* 0x000000ffff057224 */ /* 0x000fc400078e0019 */
[----:B------:R-:W-:Y:S01]  /*1b160*/  IMAD.IADD R21, R21, 0x1, R41 ;  /* 0x0000000115157824 */ /* 0x000fe200078e0229 */
[----:B------:R-:W5:Y:S01]  /*1b170*/  LD.E.128 R24, desc[UR42][R26.64] ;  /* 0x0000002a1a187980 */ /* 0x000f62000c101d00 */
[----:B------:R-:W-:Y:S02]  /*1b180*/  IMAD R0, R0, UR4, RZ ;  /* 0x0000000400007c24 */ /* 0x000fe4000f8e02ff */
[----:B------:R-:W-:Y:S01]  /*1b190*/  IMAD R41, R36, R3, R40 ;  /* 0x0000000324297224 */ /* 0x000fe200078e0228 */
[----:B------:R-:W5:Y:S01]  /*1b1a0*/  LD.E.128 R4, desc[UR42][R4.64] ;  /* 0x0000002a04047980 */ /* 0x000f62000c101d00 */
[----:B------:R-:W-:-:S03]  /*1b1b0*/  IMAD R43, R37, UR5, R0 ;  /* 0x00000005252b7c24 */ /* 0x000fc6000f8e0200 */
[----:B------:R-:W5:Y:S01]  /*1b1c0*/  LD.E.128 R28, desc[UR42][R28.64] ;  /* 0x0000002a1c1c7980 */ /* 0x000f62000c101d00 */
[----:B------:R-:W-:-:S03]  /*1b1d0*/  SHF.R.S32.HI R0, RZ, 0x1f, R41 ;  /* 0x0000001fff007819 */ /* 0x000fc60000011429 */
[----:B------:R-:W5:Y:S01]  /*1b1e0*/  LD.E.128 R32, desc[UR42][R32.64] ;  /* 0x0000002a20207980 */ /* 0x000f62000c101d00 */
[----:B------:R-:W-:Y:S01]  /*1b1f0*/  IMAD.WIDE.U32 R2, R37, UR4, R20 ;  /* 0x0000000425027c25 */ /* 0x000fe2000f8e0014 */
[----:B------:R-:W-:Y:S01]  /*1b200*/  ULDC.64 UR4, c[0x0][0xad8] ;  /* 0x0002b60000047ab9 */ /* 0x000fe20000000a00 */
        /* <DEDUP_REMOVED lines=8> */
[----:B------:R-:W-:Y:S02]  /*1b290*/  IMAD.IADD R44, R51, 0x1, R55 ;  /* 0x00000001332c7824 */ /* 0x000fe400078e0237 */
        /* <DEDUP_REMOVED lines=19> */
[----:B------:R-:W-:Y:S02]  /*1b3d0*/  @!P2 LEA R40, P4, R46, R20, 0x1 ;  /* 0x000000142e28a211 */ /* 0x000fe400078808ff */
[----:B--2---:R-:W-:Y:S01]  /*1b3e0*/  @!P0 IMAD.WIDE R2, R50, 0x2, R20 ;  /* 0x0000000232028825 */ /* 0x004fe200078e0214 */
[-C--:B------:R-:W-:Y:S02]  /*1b3f0*/  @!P1 LEA.HI.X R37, R48, R21.reuse, R49, 0x1, P3 ;  /* 0x0000001530259211 */ /* 0x080fe400018f0c31 */
[----:B------:R-:W-:Y:S02]  /*1b400*/  @!P2 LEA.HI.X R41, R46, R21, R47, 0x1, P4 ;  /* 0x000000152e29a211 */ /* 0x000fe400020f0c2f */
[----:B------:R3:W-:Y:S04]  /*1b410*/  @!P0 ST.E.128 desc[UR42][R2.64], R4 ;  /* 0x0000000402008985 */ /* 0x0007e8000c101d2a */
[----:B------:R3:W-:Y:S04]  /*1b420*/  @!P1 ST.E.128 desc[UR42][R36.64], R12 ;  /* 0x0000000c24009985 */ /* 0x0007e8000c101d2a */
[----:B------:R3:W-:Y:S02]  /*1b430*/  @!P2 ST.E.128 desc[UR42][R40.64], R28 ;  /* 0x0000001c2800a985 */ /* 0x0007e4000c101d2a */
.L_x_1471:
[----:B------:R-:W-:Y:S05]  /*1b440*/  BSYNC B1 ;  /* 0x0000000000017941 */ /* 0x000fea0003800000 */
.L_x_1470:
[----:B0-----:R-:W-:Y:S01]  /*1b450*/  VIADD R0, R44, 0x60 ;  /* 0x000000602c007836 */ /* 0x001fe20000000000 */
[----:B---3-5:R0:W3:Y:S04]  /*1b460*/  SHFL.IDX PT, R5, R42, 0x1, 0x1c1f ;  /* 0x003c1f002a057f89 */ /* 0x0280e800000e0000 */
[----:B------:R-:W-:Y:S01]  /*1b470*/  ISETP.GE.AND P0, PT, R0, R39, PT ;  /* 0x000000270000720c */ /* 0x000fe20003f06270 */
[----:B------:R0:W4:-:S12]  /*1b480*/  SHFL.IDX PT, R4, R38, 0x1, 0x1c1f ;  /* 0x003c1f0026047f89 */ /* 0x00011800000e0000 */
[----:B0-----:R-:W-:Y:S05]  /*1b490*/  @P0 BRA `(.L_x_1472) ;  /* 0x0000000800c00947 */ /* 0x001fea0003800000 */
[----:B------:R-:W-:Y:S02]  /*1b4a0*/  ULDC UR4, c[0x0][0xac8] ;  /* 0x0002b20000047ab9 */ /* 0x000fe40000000800 */
[----:B------:R-:W-:Y:S02]  /*1b4b0*/  ISETP.GE.AND P2, PT, R48, UR4, PT ;  /* 0x0000000430007c0c */ /* 0x000fe4000bf46270 */
[----:B------:R-:W-:-:S11]  /*1b4c0*/  ISETP.GE.AND P1, PT, R50, UR4, PT ;  /* 0x0000000432007c0c */ /* 0x000fd6000bf26270 */
[----:B----4-:R-:W-:Y:S02]  /*1b4d0*/  @!P2 LEA R6, P0, R48, R4, 0x1 ;  /* 0x000000043006a211 */ /* 0x010fe400078008ff */
[----:B---3--:R-:W-:Y:S02]  /*1b4e0*/  @!P1 IMAD.WIDE R2, R50, 0x2, R4 ;  /* 0x0000000232029825 */ /* 0x008fe400078e0204 */
        /* <DEDUP_REMOVED lines=9> */
.L_x_1468:
[----:B------:R-:W2:Y:S01]  /*1b580*/  LDL R9, [R1+0x5c] ;  /* 0x00005c0001097983 */ /* 0x000ea20000100800 */
[----:B------:R-:W-:Y:S01]  /*1b590*/  ULDC.64 UR4, c[0x0][0xc00] ;  /* 0x0003000000047ab9 */ /* 0x000fe20000000a00 */
[----:B------:R-:W2:Y:S01]  /*1b5a0*/  LDC.64 R2, c[0x0][0xc00] ;  /* 0x00030000ff027b82 */ /* 0x000ea20000000a00 */
[----:B------:R-:W-:Y:S01]  /*1b5b0*/  ISETP.NE.U32.AND P0, PT, RZ, UR4, PT ;  /* 0x00000004ff007c0c */ /* 0x000fe2000bf05070 */
[----:B------:R-:W-:-:S03]  /*1b5c0*/  IMAD.MOV.U32 R6, RZ, RZ, RZ ;  /* 0x000000ffff067224 */ /* 0x000fc600078e00ff */
[----:B------:R-:W-:Y:S01]  /*1b5d0*/  ISETP.NE.AND.EX P0, PT, RZ, UR5, PT, P0 ;  /* 0x00000005ff007c0c */ /* 0x000fe2000bf05300 */
[----:B------:R-:W-:Y:S02]  /*1b5e0*/  ULDC.64 UR4, c[0x0][0xc08] ;  /* 0x0003020000047ab9 */ /* 0x000fe40000000a00 */
[----:B------:R-:W-:Y:S01]  /*1b5f0*/  ISETP.NE.U32.AND P1, PT, RZ, UR4, PT ;  /* 0x00000004ff007c0c */ /* 0x000fe2000bf25070 */
[----:B------:R-:W3:Y:S03]  /*1b600*/  LDC R25, c[0x0][0xbe8] ;  /* 0x0002fa00ff197b82 */ /* 0x000ee60000000800 */
[----:B------:R-:W-:-:S13]  /*1b610*/  ISETP.NE.AND.EX P1, PT, RZ, UR5, PT, P1 ;  /* 0x00000005ff007c0c */ /* 0x000fda000bf25310 */
[----:B0-----:R-:W0:Y:S01]  /*1b620*/  @P1 LDC.64 R4, c[0x0][0xc08] ;  /* 0x00030200ff041b82 */ /* 0x001e220000000a00 */
[----:B------:R-:W-:Y:S02]  /*1b630*/  ULDC UR4, c[0x0][0xa88] ;  /* 0x0002a20000047ab9 */ /* 0x000fe40000000800 */
[----:B------:R-:W-:Y:S01]  /*1b640*/  IMAD.U32 R0, RZ, RZ, UR4 ;  /* 0x00000004ff007e24 */ /* 0x000fe2000f8e00ff */
[----:B------:R-:W4:Y:S01]  /*1b650*/  S2R R8, SR_TID.X ;  /* 0x0000000000087919 */ /* 0x000f220000002100 */
[----:B--2---:R-:W-:-:S04]  /*1b660*/  IMAD.WIDE R2, R9, 0x4, R2 ;  /* 0x0000000409027825 */ /* 0x004fc800078e0202 */
[----:B0-----:R-:W-:Y:S01]  /*1b670*/  @P1 IMAD.WIDE R4, R9, 0x4, R4 ;  /* 0x0000000409041825 */ /* 0x001fe200078e0204 */
[----:B------:R0:W5:Y:S04]  /*1b680*/  @P0 LDG.E R6, desc[UR42][R2.64] ;  /* 0x0000002a02060981 */ /* 0x000168000c1e1900 */
[----:B------:R0:W5:Y:S01]  /*1b690*/  @P1 LDG.E R0, desc[UR42][R4.64] ;  /* 0x0000002a04001981 */ /* 0x000162000c1e1900 */
[----:B---3--:R-:W-:Y:S01]  /*1b6a0*/  ISETP.NE.AND P2, PT, R25, 0x1, PT ;  /* 0x000000011900780c */ /* 0x008fe20003f45270 */
[----:B----4-:R-:W-:Y:S01]  /*1b6b0*/  VIADD R30, R8, 0xffffff80 ;  /* 0xffffff80081e7836 */ /* 0x010fe20000000000 */
[----:B------:R-:W-:-:S04]  /*1b6c0*/  SHF.R.S32.HI R7, RZ, 0x1f, R9 ;  /* 0x0000001fff077819 */ /* 0x000fc80000011409 */
[----:B------:R-:W-:-:S07]  /*1b6d0*/  ISETP.GE.AND P3, PT, R30, 0xc0, PT ;  /* 0x000000c01e00780c */ /* 0x000fce0003f66270 */
[----:B------:R-:W2:Y:S01]  /*1b6e0*/  @P2 LDC R27, c[0x0][0xbec] ;  /* 0x0002fb00ff1b2b82 */ /* 0x000ea20000000800 */
[----:B0-----:R-:W-:Y:S05]  /*1b6f0*/  @P1 BRA `(.L_x_1473) ;  /* 0x0000000000101947 */ /* 0x001fea0003800000 */
[----:B------:R-:W-:Y:S05]  /*1b700*/  @!P0 BRA `(.L_x_1473) ;  /* 0x00000000000c8947 */ /* 0x000fea0003800000 */
[----:B------:R-:W3:Y:S04]  /*1b710*/  LDG.E R5, desc[UR42][R2.64] ;  /* 0x0000002a02057981 */ /* 0x000ee8000c1e1900 */
[----:B-----5:R-:W3:Y:S02]  /*1b720*/  LDG.E R0, desc[UR42][R2.64+0x4] ;  /* 0x0000042a02007981 */ /* 0x020ee4000c1e1900 */
[----:B---3--:R-:W-:-:S07]  /*1b730*/  IMAD.IADD R0, R0, 0x1, -R5 ;  /* 0x0000000100007824 */ /* 0x008fce00078e0a05 */
.L_x_1473:
[----:B------:R-:W3:Y:S04]  /*1b740*/  LDL R29, [R1+0x58] ;  /* 0x00005800011d7983 */ /* 0x000ee80000100800 */
[----:B------:R0:W5:Y:S01]  /*1b750*/  LDL R28, [R1+0x2c] ;  /* 0x00002c00011c7983 */ /* 0x0001620000100800 */
[----:B------:R-:W-:Y:S01]  /*1b760*/  BSSY B1, `(.L_x_1474) ;  /* 0x000002c000017945 */ /* 0x000fe20003800000 */
[----:B------:R-:W-:Y:S02]  /*1b770*/  SEL R13, R9, RZ, !P0 ;  /* 0x000000ff090d7207 */ /* 0x000fe40004000000 */
[----:B------:R-:W-:Y:S02]  /*1b780*/  SEL R12, R7, RZ, !P0 ;  /* 0x000000ff070c7207 */ /* 0x000fe40004000000 */
[----:B-----5:R-:W-:-:S02]  /*1b790*/  SHF.R.S32.HI R11, RZ, 0x1f, R6 ;  /* 0x0000001fff0b7819 */ /* 0x020fc40000011406 */
[----:B---3--:R-:W-:Y:S01]  /*1b7a0*/  SHF.R.S32.HI R10, RZ, 0x1f, R29 ;  /* 0x0000001fff0a7819 */ /* 0x008fe2000001141d */
[----:B0-----:R-:W-:Y:S06]  /*1b7b0*/  @P3 BRA `(.L_x_1475) ;  /* 0x0000000000983947 */ /* 0x001fec0003800000 */
[----:B------:R-:W0:Y:S01]  /*1b7c0*/  LDC R9, c[0x0][0xbe8] ;  /* 0x0002fa00ff097b82 */ /* 0x000e220000000800 */
[----:B------:R-:W-:Y:S01]  /*1b7d0*/  IADD3 R8, R28, -0x80, R8 ;  /* 0xffffff801c087810 */ /* 0x000fe20007ffe008 */
[----:B0-----:R-:W-:-:S05]  /*1b7e0*/  IMAD R2, R0, R9, RZ ;  /* 0x0000000900027224 */ /* 0x001fca00078e02ff */
[----:B------:R-:W-:-:S13]  /*1b7f0*/  ISETP.GE.AND P0, PT, R8, R2, PT ;  /* 0x000000020800720c */ /* 0x000fda0003f06270 */
[----:B------:R-:W-:Y:S05]  /*1b800*/  @P0 BRA `(.L_x_1475) ;  /* 0x0000000000840947 */ /* 0x000fea0003800000 */
[----:B------:R-:W-:Y:S01]  /*1b810*/  ISETP.NE.AND P0, PT, R9, 0x1, PT ;  /* 0x000000010900780c */ /* 0x000fe20003f05270 */
[----:B------:R-:W-:Y:S01]  /*1b820*/  ULDC.64 UR4, c[0x0][0xb90] ;  /* 0x0002e40000047ab9 */ /* 0x000fe20000000a00 */
[----:B------:R-:W-:Y:S02]  /*1b830*/  IMAD.MOV.U32 R2, RZ, RZ, R6 ;  /* 0x000000ffff027224 */ /* 0x000fe400078e0006 */
[----:B------:R-:W-:Y:S02]  /*1b840*/  IMAD R7, R10, UR4, RZ ;  /* 0x000000040a077c24 */ /* 0x000fe4000f8e02ff */
[----:B------:R-:W-:Y:S02]  /*1b850*/  IMAD.MOV.U32 R3, RZ, RZ, R11 ;  /* 0x000000ffff037224 */ /* 0x000fe400078e000b */
[----:B------:R-:W-:Y:S02]  /*1b860*/  IMAD.MOV.U32 R5, RZ, RZ, R8 ;  /* 0x000000ffff057224 */ /* 0x000fe400078e0008 */
[----:B------:R-:W-:-:S03]  /*1b870*/  IMAD.WIDE.U32 R2, R29, UR4, R2 ;  /* 0x000000041d027c25 */ /* 0x000fc6000f8e0002 */
[----:B------:R-:W0:Y:S01]  /*1b880*/  @P0 LDC R15, c[0x0][0xbec] ;  /* 0x0002fb00ff0f0b82 */ /* 0x000e220000000800 */
[----:B------:R-:W-:Y:S01]  /*1b890*/  IMAD R7, R29, UR5, R7 ;  /* 0x000000051d077c24 */ /* 0x000fe2000f8e0207 */
[----:B------:R-:W-:-:S03]  /*1b8a0*/  ULDC.64 UR4, c[0x0][0xb98] ;  /* 0x0002e60000047ab9 */ /* 0x000fc60000000a00 */
[----:B------:R-:W-:-:S03]  /*1b8b0*/  IMAD.IADD R3, R3, 0x1, R7 ;  /* 0x0000000103037824 */ /* 0x000fc600078e0207 */
[----:B------:R-:W3:Y:S01]  /*1b8c0*/  @P0 LDC R21, c[0x0][0xbf0] ;  /* 0x0002fc00ff150b82 */ /* 0x000ee20000000800 */
[----:B------:R-:W-:-:S04]  /*1b8d0*/  IMAD.WIDE.U32 R2, R13, UR4, R2 ;  /* 0x000000040d027c25 */ /* 0x000fc8000f8e0002 */
[----:B0-----:R-:W-:-:S05]  /*1b8e0*/  @P0 IMAD.HI.U32 R4, R8, R15, RZ ;  /* 0x0000000f08040227 */ /* 0x001fca00078e00ff */
[----:B---3--:R-:W-:Y:S01]  /*1b8f0*/  @P0 SHF.R.U32.HI R5, RZ, R21, R4 ;  /* 0x00000015ff050219 */ /* 0x008fe20000011604 */
        /* <DEDUP_REMOVED lines=18> */
.L_x_1475:
[----:B------:R-:W-:Y:S05]  /*1ba20*/  BSYNC B1 ;  /* 0x0000000000017941 */ /* 0x000fea0003800000 */
.L_x_1474:
        /* <DEDUP_REMOVED lines=18> */
[----:B------:R-:W-:Y:S02]  /*1bb50*/  IMAD.IADD R4, R30, 0x1, -R4 ;  /* 0x000000011e047824 */ /* 0x000fe400078e0a04 */
[----:B------:R-:W-:Y:S02]  /*1bb60*/  IMAD.IADD R3, R3, 0x1, R5 ;  /* 0x0000000103037824 */ /* 0x000fe400078e0205 */
[----:B------:R-:W-:Y:S02]  /*1bb70*/  IMAD R6, R4, 0x60, R26 ;  /* 0x0000006004067824 */ /* 0x000fe400078e021a */
[----:B------:R-:W-:Y:S02]  /*1bb80*/  IMAD R4, R10, UR4, RZ ;  /* 0x000000040a047c24 */ /* 0x000fe4000f8e02ff */
[----:B------:R-:W-:Y:S02]  /*1bb90*/  IMAD.IADD R8, R28, 0x1, R6 ;  /* 0x000000011c087824 */ /* 0x000fe400078e0206 */
[----:B------:R-:W-:-:S02]  /*1bba0*/  IMAD R7, R29, UR5, R4 ;  /* 0x000000051d077c24 */ /* 0x000fc4000f8e0204 */
[----:B--2---:R-:W-:-:S04]  /*1bbb0*/  @P2 IMAD.HI.U32 R4, R8, R27, RZ ;  /* 0x0000001b08042227 */ /* 0x004fc800078e00ff */
        /* <DEDUP_REMOVED lines=21> */
[----:B------:R-:W-:Y:S02]  /*1bd10*/  IMAD.IADD R0, R26, 0x1, R28 ;  /* 0x000000011a007824 */ /* 0x000fe400078e021c */
[C---:B------:R-:W-:Y:S02]  /*1bd20*/  IMAD R5, R7.reuse, UR5, R4 ;  /* 0x0000000507057c24 */ /* 0x040fe4000f8e0204 */
[----:B------:R-:W-:Y:S01]  /*1bd30*/  IMAD.WIDE.U32 R2, R7, UR4, R2 ;  /* 0x0000000407027c25 */ /* 0x000fe2000f8e0002 */
[----:B------:R-:W-:Y:S01]  /*1bd40*/  ISETP.GE.AND P0, PT, R0, R25, PT ;  /* 0x000000190000720c */ /* 0x000fe20003f06270 */
[----:B------:R-:W-:-:S02]  /*1bd50*/  ULDC.64 UR4, c[0x0][0xa80] ;  /* 0x0002a00000047ab9 */ /* 0x000fc40000000a00 */
[----:B------:R-:W-:Y:S01]  /*1bd60*/  IMAD.IADD R3, R3, 0x1, R5 ;  /* 0x0000000103037824 */ /* 0x000fe200078e0205 */
[----:B------:R-:W-:-:S04]  /*1bd70*/  LEA R4, P1, R2, UR4, 0x1 ;  /* 0x0000000402047c11 */ /* 0x000fc8000f8208ff */
[----:B------:R-:W-:Y:S02]  /*1bd80*/  LEA.HI.X R5, R2, UR5, R3, 0x1, P1 ;  /* 0x0000000502057c11 */ /* 0x000fe400088f0c03 */
[----:B------:R3:W0:Y:S04]  /*1bd90*/  SHFL.IDX PT, R2, R4, RZ, 0x1c1f ;  /* 0x001c1fff04027589 */ /* 0x00062800000e0000 */
[----:B------:R3:W2:Y:S01]  /*1bda0*/  SHFL.IDX PT, R3, R5, RZ, 0x1c1f ;  /* 0x001c1fff05037589 */ /* 0x0006a200000e0000 */
[----:B------:R-:W-:Y:S05]  /*1bdb0*/  @P0 BRA `(.L_x_1477) ;  /* 0x0000000000300947 */ /* 0x000fea0003800000 */
[----:B------:R-:W-:Y:S02]  /*1bdc0*/  ULDC UR4, c[0x0][0xac8] ;  /* 0x0002b20000047ab9 */ /* 0x000fe40000000800 */
[----:B-----5:R-:W-:Y:S02]  /*1bdd0*/  ISETP.GE.AND P3, PT, R20, UR4, PT ;  /* 0x0000000414007c0c */ /* 0x020fe4000bf66270 */
[----:B------:R-:W-:Y:S02]  /*1bde0*/  ISETP.GE.AND P4, PT, R14, UR4, PT ;  /* 0x000000040e007c0c */ /* 0x000fe4000bf86270 */
[----:B------:R-:W-:-:S09]  /*1bdf0*/  ISETP.GE.AND P2, PT, R24, UR4, PT ;  /* 0x0000000418007c0c */ /* 0x000fd2000bf46270 */
[-C--:B0-----:R-:W-:Y:S02]  /*1be00*/  @!P3 LEA R8, P0, R20, R2.reuse, 0x1 ;  /* 0x000000021408b211 */ /* 0x081fe400078008ff */
[----:B------:R-:W-:Y:S02]  /*1be10*/  @!P4 LEA R10, P1, R14, R2, 0x1 ;  /* 0x000000020e0ac211 */ /* 0x000fe400078208ff */
[----:B--2---:R-:W-:Y:S01]  /*1be20*/  @!P2 IMAD.WIDE R6, R24, 0x2, R2 ;  /* 0x000000021806a825 */ /* 0x004fe200078e0202 */
[-C--:B------:R-:W-:Y:S02]  /*1be30*/  @!P3 LEA.HI.X R9, R20, R3.reuse, R21, 0x1, P0 ;  /* 0x000000031409b211 */ /* 0x080fe400000f0c15 */
[----:B------:R-:W-:Y:S02]  /*1be40*/  @!P4 LEA.HI.X R11, R14, R3, R15, 0x1, P1 ;  /* 0x000000030e0bc211 */ /* 0x000fe400008f0c0f */
[----:B------:R4:W-:Y:S04]  /*1be50*/  @!P2 ST.E.128 desc[UR42][R6.64], RZ ;  /* 0x000000ff0600a985 */ /* 0x0009e8000c101d2a */
[----:B------:R4:W-:Y:S04]  /*1be60*/  @!P3 ST.E.128 desc[UR42][R8.64], RZ ;  /* 0x000000ff0800b985 */ /* 0x0009e8000c101d2a */
[----:B------:R4:W-:Y:S02]  /*1be70*/  @!P4 ST.E.128 desc[UR42][R10.64], RZ ;  /* 0x000000ff0a00c985 */ /* 0x0009e4000c101d2a */
.L_x_1477:
[----:B------:R-:W-:Y:S05]  /*1be80*/  BSYNC B1 ;  /* 0x0000000000017941 */ /* 0x000fea0003800000 */
.L_x_1476:
[----:B------:R-:W-:Y:S01]  /*1be90*/  VIADD R0, R0, 0x60 ;  /* 0x0000006000007836 */ /* 0x000fe20000000000 */
[----:B--2---:R2:W1:Y:S04]  /*1bea0*/  SHFL.IDX PT, R3, R5, 0x1, 0x1c1f ;  /* 0x003c1f0005037f89 */ /* 0x00446800000e0000 */
[----:B------:R-:W-:Y:S01]  /*1beb0*/  ISETP.GE.AND P0, PT, R0, R25, PT ;  /* 0x000000190000720c */ /* 0x000fe20003f06270 */
[----:B0-----:R2:W0:-:S12]  /*1bec0*/  SHFL.IDX PT, R2, R4, 0x1, 0x1c1f ;  /* 0x003c1f0004027f89 */ /* 0x00141800000e0000 */
[----:B--2---:R-:W-:Y:S05]  /*1bed0*/  @P0 BRA `(.L_x_1472) ;  /* 0x0000000000300947 */ /* 0x004fea0003800000 */
[----:B------:R-:W-:Y:S02]  /*1bee0*/  ULDC UR4, c[0x0][0xac8] ;  /* 0x0002b20000047ab9 */ /* 0x000fe40000000800 */
[----:B-----5:R-:W-:Y:S02]  /*1bef0*/  ISETP.GE.AND P3, PT, R20, UR4, PT ;  /* 0x0000000414007c0c */ /* 0x020fe4000bf66270 */
[----:B------:R-:W-:Y:S02]  /*1bf00*/  ISETP.GE.AND P4, PT, R14, UR4, PT ;  /* 0x000000040e007c0c */ /* 0x000fe4000bf86270 */
[----:B------:R-:W-:-:S09]  /*1bf10*/  ISETP.GE.AND P2, PT, R24, UR4, PT ;  /* 0x0000000418007c0c */ /* 0x000fd2000bf46270 */
[-C--:B0---4-:R-:W-:Y:S02]  /*1bf20*/  @!P3 LEA R6, P0, R20, R2.reuse, 0x1 ;  /* 0x000000021406b211 */ /* 0x091fe400078008ff */
[----:B------:R-:W-:Y:S02]  /*1bf30*/  @!P4 LEA R8, P1, R14, R2, 0x1 ;  /* 0x000000020e08c211 */ /* 0x000fe400078208ff */
[----:B-1-3--:R-:W-:Y:S01]  /*1bf40*/  @!P2 IMAD.WIDE R4, R24, 0x2, R2 ;  /* 0x000000021804a825 */ /* 0x00afe200078e0202 */
[-C--:B------:R-:W-:Y:S02]  /*1bf50*/  @!P3 LEA.HI.X R7, R20, R3.reuse, R21, 0x1, P0 ;  /* 0x000000031407b211 */ /* 0x080fe400000f0c15 */
[----:B------:R-:W-:Y:S02]  /*1bf60*/  @!P4 LEA.HI.X R9, R14, R3, R15, 0x1, P1 ;  /* 0x000000030e09c211 */ /* 0x000fe400008f0c0f */
[----:B------:R2:W-:Y:S04]  /*1bf70*/  @!P2 ST.E.128 desc[UR42][R4.64], RZ ;  /* 0x000000ff0400a985 */ /* 0x0005e8000c101d2a */
[----:B------:R2:W-:Y:S04]  /*1bf80*/  @!P3 ST.E.128 desc[UR42][R6.64], RZ ;  /* 0x000000ff0600b985 */ /* 0x0005e8000c101d2a */
[----:B------:R2:W-:Y:S02]  /*1bf90*/  @!P4 ST.E.128 desc[UR42][R8.64], RZ ;  /* 0x000000ff0800c985 */ /* 0x0005e4000c101d2a */
.L_x_1472:
[----:B------:R-:W-:Y:S05]  /*1bfa0*/  BSYNC B0 ;  /* 0x0000000000007941 */ /* 0x000fea0003800000 */
.L_x_1467:
[----:B------:R-:W-:Y:S02]  /*1bfb0*/  ULDC UR4, c[0x0][0xc3c] ;  /* 0x00030f0000047ab9 */ /* 0x000fe40000000800 */
[----:B-1----:R-:W-:-:S13]  /*1bfc0*/  ISETP.GE.AND P0, PT, R155, UR4, PT ;  /* 0x000000049b007c0c */ /* 0x002fda000bf06270 */
[----:B------:R-:W-:Y:S05]  /*1bfd0*/  @!P0 BRA `(.L_x_1478) ;  /* 0xfffffe50006c8947 */ /* 0x000fea000383ffff */
[----:B------:R-:W-:Y:S05]  /*1bfe0*/  BRA `(.L_x_1279) ;  /* 0x0000007800507947 */ /* 0x000fea0003800000 */
.L_x_1277:
        /* <DEDUP_REMOVED lines=10> */
[----:B------:R0:W1:Y:S01]  /*1c090*/  @P0 LDS.128 R16, [R2+0x19cd0] ;  /* 0x019cd00002100984 */ /* 0x0000620000000c00 */
[----:B------:R-:W-:Y:S06]  /*1c0a0*/  @P0 BAR.ARV 0x4, 0x200 ;  /* 0x0108000000000b1d */ /* 0x000fec0000002000 */
[----:B------:R-:W-:Y:S05]  /*1c0b0*/  @P0 BRA `(.L_x_1479) ;  /* 0x0000000800880947 */ /* 0x000fea0003800000 */
[----:B------:R-:W2:Y:S01]  /*1c0c0*/  S2R R4, SR_TID.X ;  /* 0x0000000000047919 */ /* 0x000ea20000002100 */
[----:B------:R-:W-:Y:S01]  /*1c0d0*/  ULDC UR4, c[0x0][0xc3c] ;  /* 0x00030f0000047ab9 */ /* 0x000fe20000000800 */
[----:B------:R-:W3:Y:S01]  /*1c0e0*/  S2UR UR6, SR_CTAID.X ;  /* 0x00000000000679c3 */ /* 0x000ee20000002500 */
[----:B------:R-:W-:Y:S01]  /*1c0f0*/  ULDC UR5, c[0x0][0xc38] ;  /* 0x00030e0000057ab9 */ /* 0x000fe20000000800 */
[----:B--2---:R-:W-:Y:S01]  /*1c100*/  LOP3.LUT R5, R4, 0x1f, RZ, 0xc0, !PT ;  /* 0x0000001f04057812 */ /* 0x004fe200078ec0ff */
[----:B------:R-:W-:-:S03]  /*1c110*/  IMAD.MOV.U32 R4, RZ, RZ, RZ ;  /* 0x000000ffff047224 */ /* 0x000fc600078e00ff */
[----:B------:R-:W-:-:S04]  /*1c120*/  ISETP.NE.AND P0, PT, R5, 0x1f, PT ;  /* 0x0000001f0500780c */ /* 0x000fc80003f05270 */
[----:B------:R-:W-:-:S13]  /*1c130*/  ISETP.GE.OR P1, PT, R5, UR4, !P0 ;  /* 0x0000000405007c0c */ /* 0x000fda000c726670 */
[----:B0-----:R-:W0:Y:S02]  /*1c140*/  @!P1 LDC.64 R2, c[0x0][0xc80] ;  /* 0x00032000ff029b82 */ /* 0x001e240000000a00 */
[----:B0-----:R-:W-:-:S05]  /*1c150*/  @!P1 IMAD.WIDE.U32 R2, R5, 0x4, R2 ;  /* 0x0000000405029825 */ /* 0x001fca00078e0002 */
[----:B------:R-:W2:Y:S01]  /*1c160*/  @!P1 LDG.E R4, desc[UR42][R2.64] ;  /* 0x0000002a02049981 */ /* 0x000ea2000c1e1900 */
[C---:B------:R-:W-:Y:S01]  /*1c170*/  ISETP.NE.AND P1, PT, R5.reuse, RZ, PT ;  /* 0x000000ff0500720c */ /* 0x040fe20003f25270 */
[----:B------:R-:W-:Y:S01]  /*1c180*/  UMOV UR4, URZ ;  /* 0x0000003f00047c82 */ /* 0x000fe20008000000 */
[C---:B------:R-:W-:Y:S01]  /*1c190*/  ISETP.GE.U32.AND P2, PT, R5.reuse, 0x2, PT ;  /* 0x000000020500780c */ /* 0x040fe20003f46070 */
[----:B-1----:R-:W-:Y:S01]  /*1c1a0*/  IMAD.MOV.U32 R16, RZ, RZ, RZ ;  /* 0x000000ffff107224 */ /* 0x002fe200078e00ff */
        /* <DEDUP_REMOVED lines=18> */
[----:B------:R-:W0:Y:S02]  /*1c2d0*/  SHFL.IDX PT, R6, R7, 0x1f, 0x1f ;  /* 0x03e01f0007067f89 */ /* 0x000e2400000e0000 */
[----:B0-----:R-:W-:-:S04]  /*1c2e0*/  IMAD R6, R6, UR5, RZ ;  /* 0x0000000506067c24 */ /* 0x001fc8000f8e02ff */
[----:B------:R-:W-:Y:S01]  /*1c2f0*/  IMAD.MOV.U32 R3, RZ, RZ, R6 ;  /* 0x000000ffff037224 */ /* 0x000fe200078e0006 */
[----:B---3--:R-:W-:-:S13]  /*1c300*/  ISETP.GT.AND P6, PT, R6, UR6, PT ;  /* 0x0000000606007c0c */ /* 0x008fda000bfc4270 */
[----:B------:R-:W-:Y:S05]  /*1c310*/  @P6 BRA `(.L_x_1480) ;  /* 0x00000000009c6947 */ /* 0x000fea0003800000 */
[----:B------:R-:W0:Y:S01]  /*1c320*/  LDC R7, c[0x0][0xc3c] ;  /* 0x00030f00ff077b82 */ /* 0x000e220000000800 */
[----:B------:R-:W-:Y:S01]  /*1c330*/  IMAD.MOV.U32 R6, RZ, RZ, R3 ;  /* 0x000000ffff067224 */ /* 0x000fe200078e0003 */
[----:B------:R-:W-:Y:S01]  /*1c340*/  UMOV UR4, URZ ;  /* 0x0000003f00047c82 */ /* 0x000fe20008000000 */
[----:B------:R-:W-:Y:S01]  /*1c350*/  ULDC UR7, c[0x0][0xc3c] ;  /* 0x00030f0000077ab9 */ /* 0x000fe20000000800 */
[----:B------:R-:W-:-:S05]  /*1c360*/  ULDC UR5, c[0x0][0xc38] ;  /* 0x00030e0000057ab9 */ /* 0x000fca0000000800 */
.L_x_1484:
[----:B------:R-:W-:Y:S01]  /*1c370*/  UIADD3 UR4, UR4, 0x1f, URZ ;  /* 0x0000001f04047890 */ /* 0x000fe2000fffe03f */
[----:B------:R-:W-:-:S05]  /*1c380*/  IMAD.U32 R19, RZ, RZ, UR7 ;  /* 0x00000007ff137e24 */ /* 0x000fca000f8e00ff */
[----:B0-----:R-:W-:-:S13]  /*1c390*/  ISETP.LE.AND P6, PT, R7, UR4, PT ;  /* 0x0000000407007c0c */ /* 0x001fda000bfc3270 */
[----:B------:R-:W-:Y:S05]  /*1c3a0*/  @P6 BRA `(.L_x_1481) ;  /* 0x0000000400a86947 */ /* 0x000fea0003800000 */
[----:B------:R-:W-:Y:S01]  /*1c3b0*/  VIADD R8, R5, UR4 ;  /* 0x0000000405087c36 */ /* 0x000fe20008000000 */
[----:B------:R-:W-:Y:S01]  /*1c3c0*/  BSSY B0, `(.L_x_1482) ;  /* 0x0000007000007945 */ /* 0x000fe20003800000 */
[----:B------:R-:W-:-:S03]  /*1c3d0*/  IMAD.MOV.U32 R4, RZ, RZ, RZ ;  /* 0x000000ffff047224 */ /* 0x000fc600078e00ff */
[----:B------:R-:W-:-:S13]  /*1c3e0*/  ISETP.GE.OR P6, PT, R8, R7, !P0 ;  /* 0x000000070800720c */ /* 0x000fda00047c6670 */
[----:B------:R-:W-:Y:S05]  /*1c3f0*/  @P6 BRA `(.L_x_1483) ;  /* 0x00000000000c6947 */ /* 0x000fea0003800000 */
[----:B------:R-:W0:Y:S02]  /*1c400*/  LDC.64 R2, c[0x0][0xc80] ;  /* 0x00032000ff027b82 */ /* 0x000e240000000a00 */
[----:B0-----:R-:W-:-:S05]  /*1c410*/  IMAD.WIDE R2, R8, 0x4, R2 ;  /* 0x0000000408027825 */ /* 0x001fca00078e0202 */
[----:B------:R0:W5:Y:S02]  /*1c420*/  LDG.E R4, desc[UR42][R2.64] ;  /* 0x0000002a02047981 */ /* 0x000164000c1e1900 */
.L_x_1483:
[----:B------:R-:W-:Y:S05]  /*1c430*/  BSYNC B0 ;  /* 0x0000000000007941 */ /* 0x000fea0003800000 */
.L_x_1482:
        /* <DEDUP_REMOVED lines=17> */
[----:B------:R-:W-:-:S05]  /*1c550*/  IMAD.IADD R6, R3, 0x1, R6 ;  /* 0x0000000103067824 */ /* 0x000fca00078e0206 */
[----:B------:R-:W-:-:S13]  /*1c560*/  ISETP.GT.AND P6, PT, R6, UR6, PT ;  /* 0x0000000606007c0c */ /* 0x000fda000bfc4270 */
[----:B------:R-:W-:Y:S05]  /*1c570*/  @!P6 BRA `(.L_x_1484) ;  /* 0xfffffffc007ce947 */ /* 0x000fea000383ffff */
[----:B------:R-:W-:-:S07]  /*1c580*/  IMAD.MOV.U32 R7, RZ, RZ, R11 ;  /* 0x000000ffff077224 */ /* 0x000fce00078e000b */
.L_x_1480:
[----:B------:R-:W-:-:S04]  /*1c590*/  IMAD.IADD R10, R6, 0x1, -R3 ;  /* 0x00000001060a7824 */ /* 0x000fc800078e0a03 */
[----:B------:R-:W-:-:S05]  /*1c5a0*/  IMAD R2, R7, UR5, R10 ;  /* 0x0000000507027c24 */ /* 0x000fca000f8e020a */
[----:B------:R-:W-:Y:S02]  /*1c5b0*/  ISETP.GT.AND P0, PT, R2, UR6, PT ;  /* 0x0000000602007c0c */ /* 0x000fe4000bf04270 */
[----:B------:R-:W0:Y:S11]  /*1c5c0*/  LDC.64 R2, c[0x0][0xc90] ;  /* 0x00032400ff027b82 */ /* 0x000e360000000a00 */
[----:B------:R-:W-:-:S04]  /*1c5d0*/  VOTE.ANY R11, PT, !P0 ;  /* 0x00000000000b7806 */ /* 0x000fc800040e0100 */
[----:B------:R-:W1:Y:S02]  /*1c5e0*/  POPC R15, R11 ;  /* 0x0000000b000f7309 */ /* 0x000e640000000000 */
[----:B-1----:R-:W-:-:S04]  /*1c5f0*/  VIADD R19, R15, UR4 ;  /* 0x000000040f137c36 */ /* 0x002fc80008000000 */
[----:B0-----:R-:W-:-:S05]  /*1c600*/  IMAD.WIDE R2, R19, 0x4, R2 ;  /* 0x0000000413027825 */ /* 0x001fca00078e0202 */
[----:B------:R-:W2:Y:S01]  /*1c610*/  LDG.E R9, desc[UR42][R2.64] ;  /* 0x0000002a02097981 */ /* 0x000ea2000c1e1900 */
[----:B------:R-:W-:-:S03]  /*1c620*/  ISETP.NE.AND P0, PT, R11, RZ, PT ;  /* 0x000000ff0b00720c */ /* 0x000fc60003f05270 */
[----:B------:R-:W2:Y:S02]  /*1c630*/  SHFL.IDX PT, R4, R4, R15, 0x1f ;  /* 0x00001f0f04047589 */ /* 0x000ea400000e0000 */
[----:B--2---:R-:W-:-:S05]  /*1c640*/  IMAD R6, R4, R9, RZ ;  /* 0x0000000904067224 */ /* 0x004fca00078e02ff */
[----:B------:R-:W-:-:S04]  /*1c650*/  IABS R8, R6 ;  /* 0x0000000600087213 */ /* 0x000fc80000000000 */
[----:B------:R-:W0:Y:S08]  /*1c660*/  I2F.RP R12, R8 ;  /* 0x00000008000c7306 */ /* 0x000e300000209400 */
[----:B0-----:R-:W0:Y:S02]  /*1c670*/  MUFU.RCP R12, R12 ;  /* 0x0000000c000c7308 */ /* 0x001e240000001000 */
[----:B0-----:R-:W-:-:S06]  /*1c680*/  VIADD R13, R12, 0xffffffe ;  /* 0x0ffffffe0c0d7836 */ /* 0x001fcc0000000000 */
[----:B------:R-:W0:Y:S02]  /*1c690*/  F2I.FTZ.U32.TRUNC.NTZ R3, R13 ;  /* 0x0000000d00037305 */ /* 0x000e24000021f000 */
[----:B0-----:R-:W-:Y:S01]  /*1c6a0*/  IMAD.MOV R11, RZ, RZ, -R3 ;  /* 0x000000ffff0b7224 */ /* 0x001fe200078e0a03 */
[----:B------:R-:W-:Y:S06]  /*1c6b0*/  @!P0 BRA `(.L_x_1485) ;  /* 0x0000000000088947 */ /* 0x000fec0003800000 */
[----:B------:R-:W-:-:S06]  /*1c6c0*/  VIADD R16, R15, 0xffffffff ;  /* 0xffffffff0f107836 */ /* 0x000fcc0000000000 */
[----:B------:R0:W1:Y:S02]  /*1c6d0*/  SHFL.IDX PT, R16, R7, R16, 0x1f ;  /* 0x00001f1007107589 */ /* 0x00006400000e0000 */
.L_x_1485:
[----:B-1----:R-:W-:Y:S01]  /*1c6e0*/  IMAD R16, R16, UR5, R10 ;  /* 0x0000000510107c24 */ /* 0x002fe2000f8e020a */
[----:B------:R-:W-:Y:S01]  /*1c6f0*/  IABS R10, R6 ;  /* 0x00000006000a7213 */ /* 0x000fe20000000000 */
[----:B------:R-:W-:Y:S02]  /*1c700*/  IMAD R11, R11, R8, RZ ;  /* 0x000000080b0b7224 */ /* 0x000fe400078e02ff */
[----:B------:R-:W-:Y:S01]  /*1c710*/  IMAD.MOV.U32 R2, RZ, RZ, RZ ;  /* 0x000000ffff027224 */ /* 0x000fe200078e00ff */
[----:B0-----:R-:W-:Y:S01]  /*1c720*/  IADD3 R7, -R16, UR6, RZ ;  /* 0x0000000610077c10 */ /* 0x001fe2000fffe1ff */
[----:B------:R-:W-:Y:S02]  /*1c730*/  IMAD.MOV R10, RZ, RZ, -R10 ;  /* 0x000000ffff0a7224 */ /* 0x000fe400078e0a0a */
        /* <DEDUP_REMOVED lines=14> */
[----:B------:R-:W-:Y:S02]  /*1c820*/  IMAD R8, R9, R2, RZ ;  /* 0x0000000209087224 */ /* 0x000fe400078e02ff */
[----:B------:R-:W-:Y:S02]  /*1c830*/  IMAD.MOV R2, RZ, RZ, -R2 ;  /* 0x000000ffff027224 */ /* 0x000fe400078e0a02 */
[----:B------:R-:W-:Y:S02]  /*1c840*/  IMAD.MOV R10, RZ, RZ, -R8 ;  /* 0x000000ffff0a7224 */ /* 0x000fe400078e0a08 */
[----:B------:R-:W-:Y:S02]  /*1c850*/  IMAD R6, R6, R2, R7 ;  /* 0x0000000206067224 */ /* 0x000fe400078e0207 */
[----:B------:R-:W-:Y:S01]  /*1c860*/  IMAD.MOV.U32 R2, RZ, RZ, RZ ;  /* 0x000000ffff027224 */ /* 0x000fe200078e00ff */
[----:B------:R-:W-:-:S04]  /*1c870*/  VIADDMNMX R9, R10, UR5, R9, PT ;  /* 0x000000050a097c46 */ /* 0x000fc8000b800109 */
[----:B------:R-:W-:-:S04]  /*1c880*/  IABS R10, R9 ;  /* 0x00000009000a7213 */ /* 0x000fc80000000000 */
[----:B------:R-:W0:Y:S08]  /*1c890*/  I2F.RP R11, R10 ;  /* 0x0000000a000b7306 */ /* 0x000e300000209400 */
[----:B0-----:R-:W0:Y:S02]  /*1c8a0*/  MUFU.RCP R11, R11 ;  /* 0x0000000b000b7308 */ /* 0x001e240000001000 */
[----:B0-----:R-:W-:Y:S01]  /*1c8b0*/  VIADD R3, R11, 0xffffffe ;  /* 0x0ffffffe0b037836 */ /* 0x001fe20000000000 */
[----:B------:R-:W-:-:S05]  /*1c8c0*/  IABS R11, R9 ;  /* 0x00000009000b7213 */ /* 0x000fca0000000000 */
[----:B------:R-:W0:Y:S02]  /*1c8d0*/  F2I.FTZ.U32.TRUNC.NTZ R3, R3 ;  /* 0x0000000300037305 */ /* 0x000e24000021f000 */
[----:B0-----:R-:W-:-:S04]  /*1c8e0*/  IMAD.MOV R13, RZ, RZ, -R3 ;  /* 0x000000ffff0d7224 */ /* 0x001fc800078e0a03 */
[----:B------:R-:W-:-:S04]  /*1c8f0*/  IMAD R7, R13, R10, RZ ;  /* 0x0000000a0d077224 */ /* 0x000fc800078e02ff */
[----:B------:R-:W-:Y:S01]  /*1c900*/  IMAD.HI.U32 R2, R3, R7, R2 ;  /* 0x0000000703027227 */ /* 0x000fe200078e0002 */
[----:B------:R-:W-:-:S03]  /*1c910*/  IABS R7, R6 ;  /* 0x0000000600077213 */ /* 0x000fc60000000000 */
[----:B------:R-:W-:Y:S02]  /*1c920*/  IMAD.MOV R3, RZ, RZ, -R11 ;  /* 0x000000ffff037224 */ /* 0x000fe400078e0a0b */
        /* <DEDUP_REMOVED lines=8> */
[----:B------:R-:W-:Y:S01]  /*1c9b0*/  ISETP.GE.AND P2, PT, R3, RZ, PT ;  /* 0x000000ff0300720c */ /* 0x000fe20003f46270 */
[----:B------:R-:W-:-:S06]  /*1c9c0*/  IMAD.IADD R3, R6, 0x1, R8 ;  /* 0x0000000106037824 */ /* 0x000fcc00078e0208 */
[----:B------:R-:W-:-:S06]  /*1c9d0*/  @P0 VIADD R2, R2, 0x1 ;  /* 0x0000000102020836 */ /* 0x000fcc0000000000 */
[----:B------:R-:W-:Y:S01]  /*1c9e0*/  @!P2 IMAD.MOV R2, RZ, RZ, -R2 ;  /* 0x000000ffff02a224 */ /* 0x000fe200078e0a02 */
[----:B------:R-:W-:Y:S01]  /*1c9f0*/  @!P1 LOP3.LUT R2, RZ, R9, RZ, 0x33, !PT ;  /* 0x00000009ff029212 */ /* 0x000fe200078e33ff */
[----:B------:R-:W-:-:S03]  /*1ca00*/  IMAD.MOV R9, RZ, RZ, -R9 ;  /* 0x000000ffff097224 */ /* 0x000fc600078e0a09 */
[----:B------:R-:W-:Y:S01]  /*1ca10*/  LOP3.LUT R17, RZ, R2, RZ, 0x33, !PT ;  /* 0x00000002ff117212 */ /* 0x000fe200078e33ff */
[----:B------:R-:W-:-:S04]  /*1ca20*/  IMAD R18, R2, R9, R3 ;  /* 0x0000000902127224 */ /* 0x000fc800078e0203 */
[----:B------:R-:W-:Y:S01]  /*1ca30*/  IMAD.IADD R17, R4, 0x1, R17 ;  /* 0x0000000104117824 */ /* 0x000fe200078e0211 */
[----:B------:R-:W-:Y:S06]  /*1ca40*/  BRA `(.L_x_1486) ;  /* 0x00000000000c7947 */ /* 0x000fec0003800000 */
.L_x_1481:
[----:B------:R-:W-:Y:S02]  /*1ca50*/  IMAD.MOV.U32 R17, RZ, RZ, RZ ;  /* 0x000000ffff117224 */ /* 0x000fe400078e00ff */
[----:B------:R-:W-:Y:S02]  /*1ca60*/  IMAD.U32 R16, RZ, RZ, UR6 ;  /* 0x00000006ff107e24 */ /* 0x000fe4000f8e00ff */
[----:B------:R-:W-:-:S07]  /*1ca70*/  IMAD.MOV.U32 R18, RZ, RZ, RZ ;  /* 0x000000ffff127224 */ /* 0x000fce00078e00ff */
.L_x_1486:
[----:B------:R-:W-:-:S13]  /*1ca80*/  ISETP.NE.AND P0, PT, R5, RZ, PT ;  /* 0x000000ff0500720c */ /* 0x000fda0003f05270 */
[----:B------:R-:W0:Y:S01]  /*1ca90*/  @!P0 S2R R3, SR_CgaCtaId ;  /* 0x0000000000038919 */ /* 0x000e220000008800 */
[----:B------:R-:W-:-:S04]  /*1caa0*/  @!P0 MOV R2, 0x400 ;  /* 0x0000040000028802 */ /* 0x000fc80000000f00 */
[----:B0-----:R-:W-:-:S05]  /*1cab0*/  @!P0 LEA R2, R3, R2, 0x18 ;  /* 0x0000000203028211 */ /* 0x001fca00078ec0ff */
[----:B------:R2:W-:Y:S01]  /*1cac0*/  @!P0 STS.128 [R2+0x19cd0], R16 ;  /* 0x019cd01002008388 */ /* 0x0005e20000000c00 */
[----:B------:R-:W-:Y:S06]  /*1cad0*/  BAR.ARV 0x5, 0x200 ;  /* 0x0148000000007b1d */ /* 0x000fec0000002000 */
.L_x_1479:
[----:B------:R3:W-:Y:S01]  /*1cae0*/  STL [R1+0x44], RZ ;  /* 0x000044ff01007387 */ /* 0x0007e20000100800 */
[----:B------:R-:W-:Y:S01]  /*1caf0*/  ULDC UR4, c[0x0][0xc3c] ;  /* 0x00030f0000047ab9 */ /* 0x000fe20000000800 */
[----:B------:R-:W-:Y:S01]  /*1cb00*/  IMAD.MOV.U32 R27, RZ, RZ, 0x1 ;  /* 0x00000001ff1b7424 */ /* 0x000fe200078e00ff */
[----:B-1----:R-:W-:Y:S01]  /*1cb10*/  ISETP.GE.AND P0, PT, R19, UR4, PT ;  /* 0x0000000413007c0c */ /* 0x002fe2000bf06270 */
[----:B------:R-:W-:-:S12]  /*1cb20*/  IMAD.MOV.U32 R24, RZ, RZ, RZ ;  /* 0x000000ffff187224 */ /* 0x000fd800078e00ff */
[----:B---3--:R-:W-:Y:S05]  /*1cb30*/  @P0 BRA `(.L_x_1487) ;  /* 0x0000006800800947 */ /* 0x008fea0003800000 */
[----:B------:R-:W1:Y:S01]  /*1cb40*/  S2R R14, SR_TID.X ;  /* 0x00000000000e7919 */ /* 0x000e620000002100 */
[----:B------:R-:W3:Y:S01]  /*1cb50*/  S2UR UR4, SR_CgaCtaId ;  /* 0x00000000000479c3 */ /* 0x000ee20000008800 */
[----:B------:R-:W-:Y:S01]  /*1cb60*/  IMAD.SHL.U32 R0, R0, 0x800, RZ ;  /* 0x0000080000007824 */ /* 0x000fe200078e00ff */
[----:B------:R-:W-:Y:S01]  /*1cb70*/  MOV R23, 0x400 ;  /* 0x0000040000177802 */ /* 0x000fe20000000f00 */
[----:B------:R-:W-:Y:S01]  /*1cb80*/  BSSY B7, `(.L_x_1487) ;  /* 0x000069b000077945 */ /* 0x000fe20003800000 */
[----:B------:R-:W-:Y:S01]  /*1cb90*/  IMAD.MOV.U32 R28, RZ, RZ, 0x1 ;  /* 0x00000001ff1c7424 */ /* 0x000fe200078e00ff */
[----:B------:R-:W-:Y:S01]  /*1cba0*/  CS2R R24, SRZ ;  /* 0x0000000000187805 */ /* 0x000fe2000001ff00 */
[----:B------:R-:W-:Y:S01]  /*1cbb0*/  IMAD.MOV.U32 R27, RZ, RZ, 0x1 ;  /* 0x00000001ff1b7424 */ /* 0x000fe200078e00ff */
[----:B------:R-:W-:Y:S01]  /*1cbc0*/  ULDC.64 UR40, c[0x0][0x198] ;  /* 0x0000660000287ab9 */ /* 0x000fe20000000a00 */
[----:B------:R-:W-:Y:S02]  /*1cbd0*/  ULOP3.LUT UR39, UR37, 0x2, URZ, 0xfc, !UPT ;  /* 0x0000000225277892 */ /* 0x000fe4000f8efc3f */
[----:B------:R-:W-:Y:S01]  /*1cbe0*/  ULOP3.LUT UR36, UR37, 0x1, URZ, 0xfc, !UPT ;  /* 0x0000000125247892 */ /* 0x000fe2000f8efc3f */
[----:B------:R-:W-:Y:S01]  /*1cbf0*/  ULDC UR38, c[0x0][0xc] ;  /* 0x0000030000267ab9 */ /* 0x000fe20000000800 */
[C---:B-1----:R-:W-:Y:S01]  /*1cc00*/  IMAD.SHL.U32 R3, R14.reuse, 0x20, RZ ;  /* 0x000000200e037824 */ /* 0x042fe200078e00ff */
[C---:B------:R-:W-:Y:S01]  /*1cc10*/  LOP3.LUT R12, R14.reuse, 0x7f, RZ, 0xc0, !PT ;  /* 0x0000007f0e0c7812 */ /* 0x040fe200078ec0ff */
[C---:B0-2---:R-:W-:Y:S01]  /*1cc20*/  IMAD.SHL.U32 R2, R14.reuse, 0x10, RZ ;  /* 0x000000100e027824 */ /* 0x045fe200078e00ff */
[----:B------:R-:W-:Y:S01]  /*1cc30*/  SHF.R.U32.HI R5, RZ, 0x1, R14 ;  /* 0x00000001ff057819 */ /* 0x000fe2000001160e */
[----:B------:R-:W-:Y:S01]  /*1cc40*/  IMAD.SHL.U32 R13, R14, 0x4, RZ ;  /* 0x000000040e0d7824 */ /* 0x000fe200078e00ff */
[C---:B------:R-:W-:Y:S01]  /*1cc50*/  LOP3.LUT R4, R3.reuse, 0x80, RZ, 0xc0, !PT ;  /* 0x0000008003047812 */ /* 0x040fe200078ec0ff */
[----:B------:R-:W-:Y:S01]  /*1cc60*/  IMAD.SHL.U32 R6, R12, 0x10, RZ ;  /* 0x000000100c067824 */ /* 0x000fe200078e00ff */
        /* <DEDUP_REMOVED lines=29> */
[----:B------:R-:W-:Y:S01]  /*1ce40*/  SEL R3, R3, 0xffffffc0, !P0 ;  /* 0xffffffc003037807 */ /* 0x000fe20004000000 */
[----:B-1----:R-:W-:-:S04]  /*1ce50*/  IMAD.SHL.U32 R0, R14, 0x40, RZ ;  /* 0x000000400e007824 */ /* 0x002fc800078e00ff */
[----:B------:R0:W-:Y:S01]  /*1ce60*/  STL [R1+0x20], R3 ;  /* 0x0000200301007387 */ /* 0x0001e20000100800 */
[----:B------:R-:W-:-:S03]  /*1ce70*/  LOP3.LUT R0, R0, 0x40, RZ, 0xc0, !PT ;  /* 0x0000004000007812 */ /* 0x000fc600078ec0ff */
[----:B------:R1:W-:Y:S01]  /*1ce80*/  STL [R1+0x44], RZ ;  /* 0x000044ff01007387 */ /* 0x0003e20000100800 */
[----:B------:R-:W-:Y:S01]  /*1ce90*/  LOP3.LUT R0, R4, R0, RZ, 0xfc, !PT ;  /* 0x0000000004007212 */ /* 0x000fe200078efcff */
[----:B------:R-:W-:Y:S01]  /*1cea0*/  IMAD.IADD R0, R23, 0x1, R10 ;  /* 0x0000000117007824 */ /* 0x000fe200078e020a */
[C---:B0-----:R-:W-:Y:S02]  /*1ceb0*/  LOP3.LUT R3, R2.reuse, 0x20, RZ, 0xfc, !PT ;  /* 0x0000002002037812 */ /* 0x041fe400078efcff */
[----:B------:R-:W-:Y:S02]  /*1cec0*/  LOP3.LUT R2, R2, 0x40, RZ, 0xfc, !PT ;  /* 0x0000004002027812 */ /* 0x000fe400078efcff */
[----:B------:R1:W-:Y:S05]  /*1ced0*/  STL [R1+0x2c], R0 ;  /* 0x00002c0001007387 */ /* 0x0003ea0000100800 */
.L_x_1621:
[----:B------:R-:W-:Y:S05]  /*1cee0*/  YIELD ;  /* 0x0000000000007946 */ /* 0x000fea0003800000 */
[----:B------:R-:W-:Y:S01]  /*1cef0*/  ULDC.64 UR4, c[0x0][0xa28] ;  /* 0x00028a0000047ab9 */ /* 0x000fe20000000a00 */
[----:B------:R-:W-:Y:S02]  /*1cf00*/  CS2R R8, SRZ ;  /* 0x0000000000087805 */ /* 0x000fe4000001ff00 */
[----:B------:R-:W-:Y:S01]  /*1cf10*/  ISETP.NE.U32.AND P0, PT, RZ, UR4, PT ;  /* 0x00000004ff007c0c */ /* 0x000fe2000bf05070 */
[----:B0-----:R-:W0:Y:S01]  /*1cf20*/  LDC.64 R4, c[0x0][0xa00] ;  /* 0x00028000ff047b82 */ /* 0x001e220000000a00 */
[----:B------:R-:W-:-:S02]  /*1cf30*/  ULDC.64 UR6, c[0x0][0xa10] ;  /* 0x0002840000067ab9 */ /* 0x000fc40000000a00 */
[----:B------:R-:W-:Y:S01]  /*1cf40*/  ISETP.NE.AND.EX P0, PT, RZ, UR5, PT, P0 ;  /* 0x00000005ff007c0c */ /* 0x000fe2000bf05300 */
[----:B------:R-:W-:-:S12]  /*1cf50*/  ULDC.64 UR4, c[0x0][0xa18] ;  /* 0x0002860000047ab9 */ /* 0x000fd80000000a00 */
[----:B-12---:R-:W2:Y:S02]  /*1cf60*/  @P0 LDC.64 R2, c[0x0][0xa28] ;  /* 0x00028a00ff020b82 */ /* 0x006ea40000000a00 */
[----:B--2---:R-:W-:-:S05]  /*1cf70*/  @P0 IMAD.WIDE R2, R19, 0x4, R2 ;  /* 0x0000000413020825 */ /* 0x004fca00078e0202 */
[----:B------:R2:W3:Y:S01]  /*1cf80*/  @P0 LDG.E R9, desc[UR42][R2.64] ;  /* 0x0000002a02090981 */ /* 0x0004e2000c1e1900 */
[----:B------:R-:W-:Y:S01]  /*1cf90*/  ISETP.NE.U32.AND P0, PT, RZ, UR4, PT ;  /* 0x00000004ff007c0c */ /* 0x000fe2000bf05070 */
[----:B0-----:R-:W-:Y:S01]  /*1cfa0*/  IMAD.WIDE R4, R19, 0x4, R4 ;  /* 0x0000000413047825 */ /* 0x001fe200078e0204 */
[----:B------:R-:W-:Y:S02]  /*1cfb0*/  ISETP.NE.U32.AND P1, PT, RZ, UR6, PT ;  /* 0x00000006ff007c0c */ /* 0x000fe4000bf25070 */
[----:B------:R-:W-:Y:S01]  /*1cfc0*/  ISETP.NE.AND.EX P2, PT, RZ, UR5, PT, P0 ;  /* 0x00000005ff007c0c */ /* 0x000fe2000bf45300 */
[----:B------:R-:W-:Y:S01]  /*1cfd0*/  ULDC.64 UR4, c[0x0][0xa00] ;  /* 0x0002800000047ab9 */ /* 0x000fe20000000a00 */
[----:B------:R-:W-:Y:S01]  /*1cfe0*/  ISETP.NE.AND.EX P1, PT, RZ, UR7, PT, P1 ;  /* 0x00000007ff007c0c */ /* 0x000fe2000bf25310 */
[----:B-1----:R-:W-:Y:S01]  /*1cff0*/  IMAD.MOV.U32 R0, RZ, RZ, RZ ;  /* 0x000000ffff007224 */ /* 0x002fe200078e00ff */
[----:B------:R-:W-:Y:S01]  /*1d000*/  ISETP.NE.U32.AND P0, PT, RZ, UR4, PT ;  /* 0x00000004ff007c0c */ /* 0x000fe2000bf05070 */
[----:B--2---:R-:W0:Y:S03]  /*1d010*/  LDC.64 R2, c[0x0][0xa10] ;  /* 0x00028400ff027b82 */ /* 0x004e260000000a00 */
[----:B------:R-:W-:-:S05]  /*1d020*/  ISETP.NE.AND.EX P0, PT, RZ, UR5, PT, P0 ;  /* 0x00000005ff007c0c */ /* 0x000fca000bf05300 */
[----:B------:R-:W1:Y:S08]  /*1d030*/  @P2 LDC.64 R6, c[0x0][0xa18] ;  /* 0x00028600ff062b82 */ /* 0x000e700000000a00 */
[----:B------:R-:W2:Y:S01]  /*1d040*/  @P0 LDG.E R8, desc[UR42][R4.64] ;  /* 0x0000002a04080981 */ /* 0x000ea2000c1e1900 */
[----:B------:R-:W-:Y:S01]  /*1d050*/  ULDC UR4, c[0x0][0x288] ;  /* 0x0000a20000047ab9 */ /* 0x000fe20000000800 */
[----:B0-----:R-:W-:-:S05]  /*1d060*/  IMAD.WIDE R2, R19, 0x4, R2 ;  /* 0x0000000413027825 */ /* 0x001fca00078e0202 */
[----:B------:R-:W5:Y:S01]  /*1d070*/  @P1 LDG.E R0, desc[UR42][R2.64] ;  /* 0x0000002a02001981 */ /* 0x000f62000c1e1900 */
[----:B-1----:R-:W-:-:S03]  /*1d080*/  @P2 IMAD.WIDE R6, R19, 0x4, R6 ;  /* 0x0000000413062825 */ /* 0x002fc600078e0206 */
[----:B--2---:R0:W-:Y:S02]  /*1d090*/  STL [R1+0x30], R8 ;  /* 0x0000300801007387 */ /* 0x0041e40000100800 */
[----:B0-----:R-:W-:Y:S01]  /*1d0a0*/  IMAD.U32 R8, RZ, RZ, UR4 ;  /* 0x00000004ff087e24 */ /* 0x001fe2000f8e00ff */
[----:B------:R-:W-:-:S05]  /*1d0b0*/  ULDC.64 UR4, c[0x0][0x418] ;  /* 0x0001060000047ab9 */ /* 0x000fca0000000a00 */
[----:B------:R0:W2:Y:S01]  /*1d0c0*/  @P2 LDG.E R8, desc[UR42][R6.64] ;  /* 0x0000002a06082981 */ /* 0x0000a2000c1e1900 */
[----:B------:R-:W-:-:S03]  /*1d0d0*/  UISETP.NE.U32.AND UP0, UPT, UR4, URZ, UPT ;  /* 0x0000003f0400728c */ /* 0x000fc6000bf05070 */
[----:B------:R-:W-:Y:S01]  /*1d0e0*/  ULDC UR4, c[0x0][0x424] ;  /* 0x0001090000047ab9 */ /* 0x000fe20000000800 */
[----:B------:R-:W-:-:S03]  /*1d0f0*/  UISETP.NE.AND.EX UP0, UPT, UR5, URZ, UPT, UP0 ;  /* 0x0000003f0500728c */ /* 0x000fc6000bf05300 */
[----:B------:R-:W-:Y:S01]  /*1d100*/  ULDC UR5, c[0x0][0x2f0] ;  /* 0x0000bc0000057ab9 */ /* 0x000fe20000000800 */
[----:B------:R-:W-:-:S04]  /*1d110*/  USEL UR4, UR4, 0x1, UP0 ;  /* 0x0000000104047887 */ /* 0x000fc80008000000 */
[----:B------:R-:W-:-:S03]  /*1d120*/  UIMAD UR4, UR4, UR5, URZ ;  /* 0x00000005040472a4 */ /* 0x000fc6000f8e023f */
[----:B------:R-:W-:Y:S02]  /*1d130*/  ULDC UR5, c[0x0][0x348] ;  /* 0x0000d20000057ab9 */ /* 0x000fe40000000800 */
[----:B0-----:R-:W-:Y:S02]  /*1d140*/  IMAD.U32 R7, RZ, RZ, UR5 ;  /* 0x00000005ff077e24 */ /* 0x001fe4000f8e00ff */
[----:B------:R-:W-:Y:S01]  /*1d150*/  IMAD.U32 R6, RZ, RZ, UR4 ;  /* 0x00000004ff067e24 */ /* 0x000fe2000f8e00ff */
[----:B--2---:R0:W-:Y:S04]  /*1d160*/  STL [R1+0x28], R8 ;  /* 0x0000280801007387 */ /* 0x0041e80000100800 */
[----:B---3--:R0:W-:Y:S01]  /*1d170*/  STL [R1+0x8], R9 ;  /* 0x0000080901007387 */ /* 0x0081e20000100800 */
[----:B------:R-:W-:Y:S01]  /*1d180*/  IMAD.MOV.U32 R10, RZ, RZ, R8 ;  /* 0x000000ffff0a7224 */ /* 0x000fe200078e0008 */
[----:B------:R-:W-:Y:S06]  /*1d190*/  @P2 BRA `(.L_x_1488) ;  /* 0x0000000000142947 */ /* 0x000fec0003800000 */
[----:B------:R-:W-:Y:S05]  /*1d1a0*/  @!P0 BRA `(.L_x_1488) ;  /* 0x0000000000108947 */ /* 0x000fea0003800000 */
[----:B0-----:R-:W2:Y:S04]  /*1d1b0*/  LDG.E R8, desc[UR42][R4.64] ;  /* 0x0000002a04087981 */ /* 0x001ea8000c1e1900 */
[----:B------:R-:W2:Y:S02]  /*1d1c0*/  LDG.E R4, desc[UR42][R4.64+0x4] ;  /* 0x0000042a04047981 */ /* 0x000ea4000c1e1900 */
[----:B--2---:R-:W-:-:S05]  /*1d1d0*/  IMAD.IADD R10, R4, 0x1, -R8 ;  /* 0x00000001040a7824 */ /* 0x004fca00078e0a08 */
[----:B------:R1:W-:Y:S02]  /*1d1e0*/  STL [R1+0x28], R10 ;  /* 0x0000280a01007387 */ /* 0x0003e40000100800 */
.L_x_1488:
[----:B------:R-:W-:Y:S02]  /*1d1f0*/  ULDC.64 UR4, c[0x0][0xa20] ;  /* 0x0002880000047ab9 */ /* 0x000fe40000000a00 */
[----:B------:R-:W-:-:S04]  /*1d200*/  ISETP.NE.U32.AND P0, PT, RZ, UR4, PT ;  /* 0x00000004ff007c0c */ /* 0x000fc8000bf05070 */
[----:B------:R-:W-:-:S13]  /*1d210*/  ISETP.NE.AND.EX P0, PT, RZ, UR5, PT, P0 ;  /* 0x00000005ff007c0c */ /* 0x000fda000bf05300 */
[----:B------:R-:W-:Y:S05]  /*1d220*/  @!P0 BRA `(.L_x_1489) ;  /* 0x0000000000108947 */ /* 0x000fea0003800000 */
[----:B------:R-:W2:Y:S02]  /*1d230*/  LDC.64 R4, c[0x0][0xa20] ;  /* 0x00028800ff047b82 */ /* 0x000ea40000000a00 */
[----:B--2---:R-:W-:-:S05]  /*1d240*/  IMAD.WIDE R4, R19, 0x4, R4 ;  /* 0x0000000413047825 */ /* 0x004fca00078e0204 */
[----:B------:R2:W5:Y:S01]  /*1d250*/  LDG.E R6, desc[UR42][R4.64] ;  /* 0x0000002a04067981 */ /* 0x000562000c1e1900 */
[----:B------:R-:W-:Y:S05]  /*1d260*/  BRA `(.L_x_1490) ;  /* 0x0000000000247947 */ /* 0x000fea0003800000 */
.L_x_1489:
[----:B------:R-:W-:Y:S02]  /*1d270*/  ULDC.64 UR4, c[0x0][0xa08] ;  /* 0x0002820000047ab9 */ /* 0x000fe40000000a00 */
[----:B------:R-:W-:-:S04]  /*1d280*/  ISETP.NE.U32.AND P0, PT, RZ, UR4, PT ;  /* 0x00000004ff007c0c */ /* 0x000fc8000bf05070 */
[----:B------:R-:W-:-:S13]  /*1d290*/  ISETP.NE.AND.EX P0, PT, RZ, UR5, PT, P0 ;  /* 0x00000005ff007c0c */ /* 0x000fda000bf05300 */
[----:B------:R-:W-:Y:S05]  /*1d2a0*/  @!P0 BRA `(.L_x_1490) ;  /* 0x0000000000148947 */ /* 0x000fea0003800000 */
[----:B------:R-:W2:Y:S02]  /*1d2b0*/  LDC.64 R4, c[0x0][0xa08] ;  /* 0x00028200ff047b82 */ /* 0x000ea40000000a00 */
[----:B--2---:R-:W-:-:S05]  /*1d2c0*/  IMAD.WIDE R4, R19, 0x4, R4 ;  /* 0x0000000413047825 */ /* 0x004fca00078e0204 */
[----:B------:R-:W2:Y:S04]  /*1d2d0*/  LDG.E R6, desc[UR42][R4.64] ;  /* 0x0000002a04067981 */ /* 0x000ea8000c1e1900 */
[----:B------:R-:W2:Y:S02]  /*1d2e0*/  LDG.E R4, desc[UR42][R4.64+0x4] ;  /* 0x0000042a04047981 */ /* 0x000ea4000c1e1900 */
[----:B--2---:R-:W-:-:S07]  /*1d2f0*/  IMAD.IADD R6, R4, 0x1, -R6 ;  /* 0x0000000104067824 */ /* 0x004fce00078e0a06 */
.L_x_1490:
[----:B--2---:R-:W2:Y:S04]  /*1d300*/  @P1 LDG.E R4, desc[UR42][R2.64] ;  /* 0x0000002a02041981 */ /* 0x004ea8000c1e1900 */
[----:B------:R3:W2:Y:S01]  /*1d310*/  @P1 LDG.E R5, desc[UR42][R2.64+0x4] ;  /* 0x0000042a02051981 */ /* 0x0006a2000c1e1900 */
[----:B------:R-:W-:Y:S02]  /*1d320*/  IMAD R17, R17, 0xc0, RZ ;  /* 0x000000c011117824 */ /* 0x000fe400078e02ff */
[----:B-----5:R-:W-:Y:S02]  /*1d330*/  IMAD.IADD R6, R6, 0x1, -R9 ;  /* 0x0000000106067824 */ /* 0x020fe400078e0a09 */
[----:B0-----:R-:W-:Y:S01]  /*1d340*/  VIADD R8, R17, 0xbf ;  /* 0x000000bf11087836 */ /* 0x001fe20000000000 */
[----:B---3--:R-:W0:Y:S02]  /*1d350*/  LDC R2, c[0x0][0x448] ;  /* 0x00011200ff027b82 */ /* 0x008e240000000800 */
[----:B0-----:R-:W-:-:S13]  /*1d360*/  ISETP.NE.AND P2, PT, R2, 0x1, PT ;  /* 0x000000010200780c */ /* 0x001fda0003f45270 */
[----:B------:R-:W0:Y:S08]  /*1d370*/  @P2 LDC R3, c[0x0][0x44c] ;  /* 0x00011300ff032b82 */ /* 0x000e300000000800 */
[----:B------:R-:W3:Y:S01]  /*1d380*/  @P2 LDC R2, c[0x0][0x450] ;  /* 0x00011400ff022b82 */ /* 0x000ee20000000800 */
[----:B0-----:R-:W-:-:S05]  /*1d390*/  @P2 IMAD.HI.U32 R3, R8, R3, RZ ;  /* 0x0000000308032227 */ /* 0x001fca00078e00ff */
[----:B---3--:R-:W-:Y:S01]  /*1d3a0*/  @P2 SHF.R.U32.HI R8, RZ, R2, R3 ;  /* 0x00000002ff082219 */ /* 0x008fe20000011603 */
[----:B--2---:R-:W-:-:S04]  /*1d3b0*/  @P1 IMAD.IADD R7, R5, 0x1, -R4 ;  /* 0x0000000105071824 */ /* 0x004fc800078e0a04 */
[----:B------:R-:W-:-:S04]  /*1d3c0*/  IMAD.IADD R26, R6, 0x1, R7 ;  /* 0x00000001061a7824 */ /* 0x000fc800078e0207 */
[C---:B------:R-:W-:Y:S01]  /*1d3d0*/  VIADD R29, R26.reuse, 0x7f ;  /* 0x0000007f1a1d7836 */ /* 0x040fe20000000000 */
[----:B------:R-:W-:-:S04]  /*1d3e0*/  IADD3 R21, R26, 0x1, -R10 ;  /* 0x000000011a157810 */ /* 0x000fc80007ffe80a */
[----:B------:R-:W-:Y:S01]  /*1d3f0*/  SHF.R.S32.HI R2, RZ, 0x1f, R29 ;  /* 0x0000001fff027819 */ /* 0x000fe2000001141d */
[----:B------:R-:W-:-:S03]  /*1d400*/  IMAD.IADD R8, R21, 0x1, R8 ;  /* 0x0000000115087824 */ /* 0x000fc600078e0208 */
[----:B------:R-:W-:Y:S02]  /*1d410*/  LEA.HI R29, R2, R29, RZ, 0x7 ;  /* 0x0000001d021d7211 */ /* 0x000fe400078f38ff */
[----:B------:R-:W0:Y:S02]  /*1d420*/  LDC.64 R2, c[0x0][0x9e0] ;  /* 0x00027800ff027b82 */ /* 0x000e240000000a00 */
[----:B------:R-:W-:Y:S02]  /*1d430*/  SHF.R.S32.HI R29, RZ, 0x7, R29 ;  /* 0x00000007ff1d7819 */ /* 0x000fe4000001141d */
[----:B0-----:R-:W-:Y:S01]  /*1d440*/  ISETP.GE.AND P3, PT, R3, 0x1, PT ;  /* 0x000000010300780c */ /* 0x001fe20003f66270 */
[----:B------:R-:W-:-:S12]  /*1d450*/  IMAD.IADD R2, R8, 0x1, R2 ;  /* 0x0000000108027824 */ /* 0x000fd800078e0202 */
[----:B------:R-:W-:Y:S05]  /*1d460*/  @!P3 BRA `(.L_x_1491) ;  /* 0x000000000048b947 */ /* 0x000fea0003800000 */
        /* <DEDUP_REMOVED lines=11> */
.L_x_1493:
[----:B------:R-:W-:-:S13]  /*1d520*/  ISETP.NE.AND P0, PT, R3, 0x1, PT ;  /* 0x000000010300780c */ /* 0x000fda0003f05270 */
[----:B------:R-:W0:Y:S02]  /*1d530*/  @P0 LDC.64 R4, c[0x0][0x9e8] ;  /* 0x00027a00ff040b82 */ /* 0x000e240000000a00 */
[----:B0-----:R-:W-:-:S05]  /*1d540*/  @P0 IMAD.HI.U32 R4, R9, R4, RZ ;  /* 0x0000000409040227 */ /* 0x001fca00078e00ff */
[----:B------:R-:W-:-:S07]  /*1d550*/  @P0 SHF.R.U32.HI R9, RZ, R5, R4 ;  /* 0x00000005ff090219 */ /* 0x000fce0000011604 */
.L_x_1494:
[----:B------:R-:W-:Y:S05]  /*1d560*/  BSYNC B0 ;  /* 0x0000000000007941 */ /* 0x000fea0003800000 */
.L_x_1492:
[----:B------:R-:W-:-:S05]  /*1d570*/  IMAD R9, R9, R3, R3 ;  /* 0x0000000309097224 */ /* 0x000fca00078e0203 */
[----:B------:R-:W-:-:S07]  /*1d580*/  VIMNMX R2, R2, R9, PT ;  /* 0x0000000902027248 */ /* 0x000fce0003fe0100 */
.L_x_1491:
[----:B------:R-:W0:Y:S01]  /*1d590*/  @P2 LDC R5, c[0x0][0x44c] ;  /* 0x00011300ff052b82 */ /* 0x000e220000000800 */
[----:B------:R-:W-:Y:S01]  /*1d5a0*/  IMAD.MOV.U32 R4, RZ, RZ, R17 ;  /* 0x000000ffff047224 */ /* 0x000fe200078e0011 */
[----:B------:R-:W-:Y:S01]  /*1d5b0*/  ULDC UR4, c[0x0][0x9dc] ;  /* 0x0002770000047ab9 */ /* 0x000fe20000000800 */
[----:B------:R-:W-:-:S05]  /*1d5c0*/  IMAD.IADD R20, R26, 0x1, -R10 ;  /* 0x000000011a147824 */ /* 0x000fca00078e0a0a */
[----:B------:R-:W2:Y:S01]  /*1d5d0*/  @P2 LDC R8, c[0x0][0x450] ;  /* 0x00011400ff082b82 */ /* 0x000ea20000000800 */
[----:B0-----:R-:W-:-:S05]  /*1d5e0*/  @P2 IMAD.HI.U32 R5, R17, R5, RZ ;  /* 0x0000000511052227 */ /* 0x001fca00078e00ff */
[----:B--2---:R-:W-:-:S05]  /*1d5f0*/  @P2 SHF.R.U32.HI R4, RZ, R8, R5 ;  /* 0x00000008ff042219 */ /* 0x004fca0000011605 */
        /* <DEDUP_REMOVED lines=13> */
.L_x_1497:
[----:B------:R-:W-:-:S13]  /*1d6d0*/  ISETP.NE.AND P0, PT, R3, 0x1, PT ;  /* 0x000000010300780c */ /* 0x000fda0003f05270 */
[----:B------:R-:W0:Y:S02]  /*1d6e0*/  @P0 LDC.64 R4, c[0x0][0x9e8] ;  /* 0x00027a00ff040b82 */ /* 0x000e240000000a00 */
[----:B0-----:R-:W-:-:S05]  /*1d6f0*/  @P0 IMAD.HI.U32 R4, R9, R4, RZ ;  /* 0x0000000409040227 */ /* 0x001fca00078e00ff */
[----:B------:R-:W-:-:S07]  /*1d700*/  @P0 SHF.R.U32.HI R9, RZ, R5, R4 ;  /* 0x00000005ff090219 */ /* 0x000fce0000011604 */
.L_x_1498:
[----:B------:R-:W-:Y:S05]  /*1d710*/  BSYNC B0 ;  /* 0x0000000000007941 */ /* 0x000fea0003800000 */
.L_x_1496:
[----:B------:R-:W-:-:S05]  /*1d720*/  IMAD R3, R9, R3, RZ ;  /* 0x0000000309037224 */ /* 0x000fca00078e02ff */
[----:B------:R-:W-:-:S07]  /*1d730*/  VIMNMX R8, R8, R3, !PT ;  /* 0x0000000308087248 */ /* 0x000fce0007fe0100 */
.L_x_1495:
[----:B------:R-:W-:Y:S01]  /*1d740*/  VIADD R2, R2, 0x7f ;  /* 0x0000007f02027836 */ /* 0x000fe20000000000 */
[----:B------:R-:W-:Y:S04]  /*1d750*/  BSSY B0, `(.L_x_1499) ;  /* 0x0000157000007945 */ /* 0x000fe80003800000 */
[----:B------:R-:W-:-:S04]  /*1d760*/  SHF.R.S32.HI R3, RZ, 0x1f, R2 ;  /* 0x0000001fff037819 */ /* 0x000fc80000011402 */
[----:B------:R-:W-:Y:S02]  /*1d770*/  LEA.HI R3, R3, R2, RZ, 0x7 ;  /* 0x0000000203037211 */ /* 0x000fe400078f38ff */
[----:B------:R-:W-:Y:S02]  /*1d780*/  SHF.R.S32.HI R2, RZ, 0x1f, R8 ;  /* 0x0000001fff027819 */ /* 0x000fe40000011408 */
[----:B------:R-:W-:Y:S02]  /*1d790*/  SHF.R.S32.HI R3, RZ, 0x7, R3 ;  /* 0x00000007ff037819 */ /* 0x000fe40000011403 */
[----:B------:R-:W-:Y:S02]  /*1d7a0*/  LEA.HI R2, R2, R8, RZ, 0x7 ;  /* 0x0000000802027211 */ /* 0x000fe400078f38ff */
[----:B------:R-:W-:Y:S02]  /*1d7b0*/  VIMNMX R3, R29, R3, PT ;  /* 0x000000031d037248 */ /* 0x000fe40003fe0100 */
[----:B------:R-:W-:-:S03]  /*1d7c0*/  SHF.R.S32.HI R2, RZ, 0x7, R2 ;  /* 0x00000007ff027819 */ /* 0x000fc60000011402 */
[----:B------:R-:W-:Y:S01]  /*1d7d0*/  IMAD R3, R3, 0x80, -R6 ;  /* 0x0000008003037824 */ /* 0x000fe200078e0a06 */
[----:B------:R-:W-:-:S04]  /*1d7e0*/  VIMNMX R2, RZ, R2, !PT ;  /* 0x00000002ff027248 */ /* 0x000fc80007fe0100 */
[----:B------:R-:W-:Y:S01]  /*1d7f0*/  VIMNMX R3, R3, R7, PT ;  /* 0x0000000703037248 */ /* 0x000fe20003fe0100 */
[----:B------:R-:W-:-:S05]  /*1d800*/  IMAD R2, R2, 0x80, -R6 ;  /* 0x0000008002027824 */ /* 0x000fca00078e0a06 */
[----:B------:R-:W-:-:S04]  /*1d810*/  VIMNMX R4, RZ, R2, !PT ;  /* 0x00000002ff047248 */ /* 0x000fc80007fe0100 */
[----:B------:R-:W-:Y:S02]  /*1d820*/  ISETP.GT.AND P0, PT, R3, R4, PT ;  /* 0x000000040300720c */ /* 0x000fe40003f04270 */
[----:B------:R-:W-:-:S11]  /*1d830*/  SHF.R.U32.HI R4, RZ, 0x7, R4 ;  /* 0x00000007ff047819 */ /* 0x000fd60000011604 */
[----:B------:R-:W-:-:S05]  /*1d840*/  @P0 VIADD R2, R3, 0x7f ;  /* 0x0000007f03020836 */ /* 0x000fca0000000000 */
[----:B------:R-:W-:-:S04]  /*1d850*/  @P0 SHF.R.S32.HI R3, RZ, 0x1f, R2 ;  /* 0x0000001fff030819 */ /* 0x000fc80000011402 */
[----:B------:R-:W-:Y:S01]  /*1d860*/  @P0 LEA.HI R2, R3, R2, RZ, 0x7 ;  /* 0x0000000203020211 */ /* 0x000fe200078f38ff */
[----:B------:R-:W-:-:S03]  /*1d870*/  IMAD.MOV.U32 R3, RZ, RZ, R4 ;  /* 0x000000ffff037224 */ /* 0x000fc600078e0004 */
        /* <DEDUP_REMOVED lines=11> */
.L_x_1669:
[----:B--2---:R-:W-:Y:S02]  /*1d930*/  ISETP.NE.AND P0, PT, R14, RZ, PT ;  /* 0x000000ff0e00720c */ /* 0x004fe40003f05270 */
[----:B------:R-:W-:-:S11]  /*1d940*/  PLOP3.LUT P6, PT, PT, PT, PT, 0x8, 0x0 ;  /* 0x000000000000781c */ /* 0x000fd60003fce170 */
[----:B------:R-:W-:Y:S05]  /*1d950*/  @P0 BRA `(.L_x_1502) ;  /* 0x00000000000c0947 */ /* 0x000fea0003800000 */
[----:B------:R-:W-:-:S03]  /*1d960*/  UMOV UR4, 0xffffffff ;  /* 0xffffffff00047882 */ /* 0x000fc60000000000 */
[----:B------:R-:W-:Y:S05]  /*1d970*/  BRA.DIV UR4, `(.L_x_1503) ;  /* 0x0000006a04f47947 */ /* 0x000fea000b800000 */
[----:B------:R-:W-:-:S13]  /*1d980*/  ELECT P6, URZ, PT ;  /* 0x00000000003f782f */ /* 0x000fda00038c0000 */
.L_x_1502:
        /* <DEDUP_REMOVED lines=9> */
.L_x_1672:
[----:B------:R-:W-:Y:S05]  /*1da20*/  BSYNC B1 ;  /* 0x0000000000017941 */ /* 0x000fea0003800000 */
.L_x_1504:
[----:B------:R-:W-:Y:S04]  /*1da30*/  BSSY B1, `(.L_x_1506) ;  /* 0x000008b000017945 */ /* 0x000fe80003800000 */
[----:B------:R-:W-:Y:S05]  /*1da40*/  @!P6 BRA `(.L_x_1507) ;  /* 0x000000080024e947 */ /* 0x000fea0003800000 */
[----:B------:R-:W-:Y:S01]  /*1da50*/  IMAD R9, R25, 0x8, R23 ;  /* 0x0000000819097824 */ /* 0x000fe200078e0217 */
[----:B------:R-:W-:Y:S01]  /*1da60*/  SHF.L.U32 R8, R28, 0x1f, RZ ;  /* 0x0000001f1c087819 */ /* 0x000fe200000006ff */
[----:B------:R-:W2:Y:S01]  /*1da70*/  S2R R6, SR_TID.X ;  /* 0x0000000000067919 */ /* 0x000ea20000002100 */
[----:B------:R-:W-:Y:S02]  /*1da80*/  BSSY B2, `(.L_x_1508) ;  /* 0x0000005000027945 */ /* 0x000fe40003800000 */
[----:B------:R-:W3:Y:S01]  /*1da90*/  SYNCS.PHASECHK.TRANS64.TRYWAIT P0, [R9+URZ+0x19ca0], R8 ;  /* 0x019ca008090075a7 */ /* 0x000ee2000800017f */
[----:B--2---:R-:W-:-:S04]  /*1daa0*/  LOP3.LUT R6, R6, 0x7f, RZ, 0xc0, !PT ;  /* 0x0000007f06067812 */ /* 0x004fc800078ec0ff */
[----:B------:R-:W-:Y:S01]  /*1dab0*/  ISETP.NE.AND P1, PT, R6, RZ, PT ;  /* 0x000000ff0600720c */ /* 0x000fe20003f25270 */
[----:B---3--:R-:W-:-:S12]  /*1dac0*/  @!P0 BRA `(.L_x_1509) ;  /* 0x0000006800d48947 */ /* 0x008fd80003800000 */
.L_x_1673:
[----:B------:R-:W-:Y:S05]  /*1dad0*/  BSYNC B2 ;  /* 0x0000000000027941 */ /* 0x000fea0003800000 */
.L_x_1508:
[----:B------:R-:W-:Y:S04]  /*1dae0*/  BSSY B2, `(.L_x_1510) ;  /* 0x0000009000027945 */ /* 0x000fe80003800000 */
[----:B------:R-:W-:Y:S05]  /*1daf0*/  @P1 BRA `(.L_x_1511) ;  /* 0x00000000001c1947 */ /* 0x000fea0003800000 */
[----:B0-----:R-:W0:Y:S02]  /*1db00*/  S2R R5, SR_TID.X ;  /* 0x0000000000057919 */ /* 0x001e240000002100 */
[----:B0-----:R-:W-:Y:S01]  /*1db10*/  LOP3.LUT R6, R5, 0x1f, RZ, 0xc0, !PT ;  /* 0x0000001f05067812 */ /* 0x001fe200078ec0ff */
[----:B------:R-:W-:-:S03]  /*1db20*/  IMAD.MOV.U32 R5, RZ, RZ, 0x3000 ;  /* 0x00003000ff057424 */ /* 0x000fc600078e00ff */
[----:B------:R-:W-:Y:S01]  /*1db30*/  ISETP.NE.AND P0, PT, R6, RZ, PT ;  /* 0x000000ff0600720c */ /* 0x000fe20003f05270 */
[----:B------:R3:W-:-:S12]  /*1db40*/  SYNCS.ARRIVE.TRANS64 RZ, [R9+URZ+0x19c90], R5 ;  /* 0x019c900509ff79a7 */ /* 0x0007d8000800003f */
[----:B---3--:R-:W-:Y:S05]  /*1db50*/  @!P0 BRA `(.L_x_1511) ;  /* 0x0000000000048947 */ /* 0x008fea0003800000 */
[----:B------:R-:W-:Y:S01]  /*1db60*/  BPT.TRAP 0x1 ;  /* 0x000000040000795c */ /* 0x000fe20000300000 */
.L_x_1511:
[----:B------:R-:W-:Y:S05]  /*1db70*/  BSYNC B2 ;  /* 0x0000000000027941 */ /* 0x000fea0003800000 */
.L_x_1510:
[----:B------:R-:W-:Y:S01]  /*1db80*/  IMAD.MOV.U32 R14, RZ, RZ, RZ ;  /* 0x000000ffff0e7224 */ /* 0x000fe200078e00ff */
[----:B------:R-:W-:Y:S01]  /*1db90*/  UIADD3 UR4, UP0, UR40, 0x570, URZ ;  /* 0x0000057028047890 */ /* 0x000fe2000ff1e03f */
[----:B------:R-:W-:Y:S01]  /*1dba0*/  IMAD R6, R3, 0x80, R0 ;  /* 0x0000008003067824 */ /* 0x000fe200078e0200 */
[----:B------:R-:W-:Y:S01]  /*1dbb0*/  PLOP3.LUT P0, PT, PT, PT, PT, 0x80, 0x0 ;  /* 0x000000000000781c */ /* 0x000fe20003f0f070 */
[----:B------:R-:W-:Y:S01]  /*1dbc0*/  IMAD R7, R25, 0x3000, R23 ;  /* 0x0000300019077824 */ /* 0x000fe200078e0217 */
[----:B------:R-:W-:Y:S01]  /*1dbd0*/  R2UR UR10, R14 ;  /* 0x000000000e0a72ca */ /* 0x000fe200000e0000 */
[----:B------:R-:W-:Y:S01]  /*1dbe0*/  VIADD R6, R6, 0xffffff80 ;  /* 0xffffff8006067836 */ /* 0x000fe20000000000 */
[----:B------:R-:W-:Y:S01]  /*1dbf0*/  UIADD3.X UR5, URZ, UR41, URZ, UP0, !UPT ;  /* 0x000000293f057290 */ /* 0x000fe200087fe43f */
[----:B0-----:R-:W-:Y:S01]  /*1dc00*/  VIADD R5, R9, 0x19c90 ;  /* 0x00019c9009057836 */ /* 0x001fe20000000000 */
[----:B------:R-:W-:Y:S01]  /*1dc10*/  UMOV UR6, 0x0 ;  /* 0x0000000000067882 */ /* 0x000fe20000000000 */
[----:B-1----:R-:W-:Y:S01]  /*1dc20*/  VIADD R10, R7, 0x13800 ;  /* 0x00013800070a7836 */ /* 0x002fe20000000000 */
[----:B------:R-:W-:-:S09]  /*1dc30*/  UMOV UR7, 0x12f00000 ;  /* 0x12f0000000077882 */ /* 0x000fd20000000000 */
.L_x_1512:
        /* <DEDUP_REMOVED lines=16> */
.L_x_1513:
        /* <DEDUP_REMOVED lines=16> */
.L_x_1514:
        /* <DEDUP_REMOVED lines=13> */
.L_x_1674:
[----:B------:R-:W-:Y:S05]  /*1df10*/  BSYNC B2 ;  /* 0x0000000000027941 */ /* 0x000fea0003800000 */
.L_x_1515:
[----:B------:R-:W-:Y:S01]  /*1df20*/  BSSY B2, `(.L_x_1517) ;  /* 0x000000b000027945 */ /* 0x000fe20003800000 */
[----:B------:R-:W-:Y:S02]  /*1df30*/  IMAD.MOV.U32 R10, RZ, RZ, 0x0 ;  /* 0x00000000ff0a7424 */ /* 0x000fe400078e00ff */
[----:B------:R-:W-:Y:S01]  /*1df40*/  IMAD.MOV.U32 R11, RZ, RZ, 0x12f00000 ;  /* 0x12f00000ff0b7424 */ /* 0x000fe200078e00ff */
[----:B------:R-:W-:Y:S06]  /*1df50*/  @P1 BRA `(.L_x_1518) ;  /* 0x00000000001c1947 */ /* 0x000fec0003800000 */
[----:B------:R-:W1:Y:S02]  /*1df60*/  S2R R5, SR_TID.X ;  /* 0x0000000000057919 */ /* 0x000e640000002100 */
[----:B-1----:R-:W-:Y:S01]  /*1df70*/  LOP3.LUT R15, R5, 0x1f, RZ, 0xc0, !PT ;  /* 0x0000001f050f7812 */ /* 0x002fe200078ec0ff */
[----:B------:R-:W-:-:S03]  /*1df80*/  IMAD.MOV.U32 R5, RZ, RZ, 0x3000 ;  /* 0x00003000ff057424 */ /* 0x000fc600078e00ff */
[----:B------:R-:W-:Y:S01]  /*1df90*/  ISETP.NE.AND P0, PT, R15, RZ, PT ;  /* 0x000000ff0f00720c */ /* 0x000fe20003f05270 */
[----:B------:R1:W-:-:S12]  /*1dfa0*/  SYNCS.ARRIVE.TRANS64 RZ, [R9+URZ+0x19cb0], R5 ;  /* 0x019cb00509ff79a7 */ /* 0x0003d8000800003f */
[----:B-1----:R-:W-:Y:S05]  /*1dfb0*/  @!P0 BRA `(.L_x_1518) ;  /* 0x0000000000048947 */ /* 0x002fea0003800000 */
[----:B------:R-:W-:Y:S01]  /*1dfc0*/  BPT.TRAP 0x1 ;  /* 0x000000040000795c */ /* 0x000fe20000300000 */
.L_x_1518:
[----:B------:R-:W-:Y:S05]  /*1dfd0*/  BSYNC B2 ;  /* 0x0000000000027941 */ /* 0x000fea0003800000 */
.L_x_1517:
[----:B------:R-:W-:Y:S01]  /*1dfe0*/  R2UR UR10, R14 ;  /* 0x000000000e0a72ca */ /* 0x000fe200000e0000 */
[----:B------:R-:W-:Y:S01]  /*1dff0*/  UIADD3 UR4, UP0, UR40, 0x670, URZ ;  /* 0x0000067028047890 */ /* 0x000fe2000ff1e03f */
[----:B------:R-:W-:Y:S01]  /*1e000*/  R2UR UR6, R10 ;  /* 0x000000000a0672ca */ /* 0x000fe200000e0000 */
[----:B0-2---:R-:W-:Y:S01]  /*1e010*/  VIADD R9, R9, 0x19cb0 ;  /* 0x00019cb009097836 */ /* 0x005fe20000000000 */
[----:B------:R-:W-:Y:S01]  /*1e020*/  R2UR UR7, R11 ;  /* 0x000000000b0772ca */ /* 0x000fe200000e0000 */
[----:B------:R-:W-:Y:S01]  /*1e030*/  VIADD R5, R7, 0x9000 ;  /* 0x0000900007057836 */ /* 0x000fe20000000000 */
[----:B------:R-:W-:Y:S01]  /*1e040*/  PLOP3.LUT P0, PT, PT, PT, PT, 0x80, 0x0 ;  /* 0x000000000000781c */ /* 0x000fe20003f0f070 */
[----:B------:R-:W-:-:S12]  /*1e050*/  UIADD3.X UR5, URZ, UR41, URZ, UP0, !UPT ;  /* 0x000000293f057290 */ /* 0x000fd800087fe43f */
.L_x_1519:
        /* <DEDUP_REMOVED lines=15> */
.L_x_1520:
        /* <DEDUP_REMOVED lines=15> */
.L_x_1521:
        /* <DEDUP_REMOVED lines=10> */
.L_x_1507:
[----:B------:R-:W-:Y:S05]  /*1e2e0*/  BSYNC B1 ;  /* 0x0000000000017941 */ /* 0x000fea0003800000 */
.L_x_1506:
[----:B------:R-:W-:Y:S01]  /*1e2f0*/  VIADD R9, R3, 0xfffffffe ;  /* 0xfffffffe03097836 */ /* 0x000fe20000000000 */
        /* <DEDUP_REMOVED lines=8> */
.L_x_1538:
[----:B------:R-:W-:Y:S05]  /*1e380*/  YIELD ;  /* 0x0000000000007946 */ /* 0x000fea0003800000 */
        /* <DEDUP_REMOVED lines=10> */
.L_x_1675:
[----:B------:R-:W-:Y:S05]  /*1e430*/  BSYNC B2 ;  /* 0x0000000000027941 */ /* 0x000fea0003800000 */
.L_x_1524:
[----:B------:R-:W-:Y:S04]  /*1e440*/  BSSY B2, `(.L_x_1526) ;  /* 0x0000009000027945 */ /* 0x000fe80003800000 */
[----:B------:R-:W-:Y:S05]  /*1e450*/  @P2 BRA `(.L_x_1527) ;  /* 0x00000000001c2947 */ /* 0x000fea0003800000 */
[----:B------:R-:W0:Y:S02]  /*1e460*/  S2R R3, SR_TID.X ;  /* 0x0000000000037919 */ /* 0x000e240000002100 */
[----:B0-----:R-:W-:Y:S01]  /*1e470*/  LOP3.LUT R5, R3, 0x1f, RZ, 0xc0, !PT ;  /* 0x0000001f03057812 */ /* 0x001fe200078ec0ff */
[----:B------:R-:W-:-:S03]  /*1e480*/  IMAD.MOV.U32 R3, RZ, RZ, 0x3000 ;  /* 0x00003000ff037424 */ /* 0x000fc600078e00ff */
[----:B------:R-:W-:Y:S01]  /*1e490*/  ISETP.NE.AND P1, PT, R5, RZ, PT ;  /* 0x000000ff0500720c */ /* 0x000fe20003f25270 */
[----:B------:R3:W-:-:S12]  /*1e4a0*/  SYNCS.ARRIVE.TRANS64 RZ, [R8+URZ+0x19c90], R3 ;  /* 0x019c900308ff79a7 */ /* 0x0007d8000800003f */
[----:B---3--:R-:W-:Y:S05]  /*1e4b0*/  @!P1 BRA `(.L_x_1527) ;  /* 0x0000000000049947 */ /* 0x008fea0003800000 */
[----:B------:R-:W-:Y:S01]  /*1e4c0*/  BPT.TRAP 0x1 ;  /* 0x000000040000795c */ /* 0x000fe20000300000 */
.L_x_1527:
[----:B------:R-:W-:Y:S05]  /*1e4d0*/  BSYNC B2 ;  /* 0x0000000000027941 */ /* 0x000fea0003800000 */
.L_x_1526:
        /* <DEDUP_REMOVED lines=8> */
[----:B-1----:R-:W-:Y:S01]  /*1e560*/  VIADD R10, R6, 0x13800 ;  /* 0x00013800060a7836 */ /* 0x002fe20000000000 */
[----:B------:R-:W-:Y:S01]  /*1e570*/  UMOV UR6, 0x0 ;  /* 0x0000000000067882 */ /* 0x000fe20000000000 */
[----:B------:R-:W-:-:S10]  /*1e580*/  UMOV UR7, 0x12f00000 ;  /* 0x12f0000000077882 */ /* 0x000fd40000000000 */
.L_x_1528:
        /* <DEDUP_REMOVED lines=16> */
.L_x_1529:
        /* <DEDUP_REMOVED lines=16> */
.L_x_1530:
        /* <DEDUP_REMOVED lines=13> */
.L_x_1676:
[----:B------:R-:W-:Y:S05]  /*1e860*/  BSYNC B2 ;  /* 0x0000000000027941 */ /* 0x000fea0003800000 */
.L_x_1531:
        /* <DEDUP_REMOVED lines=11> */
.L_x_1534:
[----:B------:R-:W-:Y:S05]  /*1e920*/  BSYNC B2 ;  /* 0x0000000000027941 */ /* 0x000fea0003800000 */
.L_x_1533:
        /* <DEDUP_REMOVED lines=8> */
.L_x_1535:
        /* <DEDUP_REMOVED lines=15> */
.L_x_1536:
        /* <DEDUP_REMOVED lines=15> */
.L_x_1537:
        /* <DEDUP_REMOVED lines=10> */
.L_x_1523:
[----:B------:R-:W-:Y:S05]  /*1ec30*/  BSYNC B1 ;  /* 0x0000000000017941 */ /* 0x000fea0003800000 */
.L_x_1522:
[----:B------:R-:W-:Y:S01]  /*1ec40*/  ISETP.GT.AND P2, PT, R9, R4, PT ;  /* 0x000000040900720c */ /* 0x000fe20003f44270 */
[----:B------:R-:W-:Y:S02]  /*1ec50*/  VIADD R25, R25, 0x1 ;  /* 0x0000000119197836 */ /* 0x000fe40000000000 */
[----:B------:R-:W-:-:S03]  /*1ec60*/  VIADD R9, R9, 0xffffffff ;  /* 0xffffffff09097836 */ /* 0x000fc60000000000 */
[----:B------:R-:W-:-:S04]  /*1ec70*/  ISETP.NE.AND P1, PT, R25, 0x2, PT ;  /* 0x000000021900780c */ /* 0x000fc80003f25270 */
[----:B------:R-:W-:Y:S02]  /*1ec80*/  SEL R3, RZ, 0x1, P1 ;  /* 0x00000001ff037807 */ /* 0x000fe40000800000 */
[----:B------:R-:W-:Y:S02]  /*1ec90*/  SEL R25, R25, RZ, P1 ;  /* 0x000000ff19197207 */ /* 0x000fe40000800000 */
[----:B------:R-:W-:Y:S01]  /*1eca0*/  LOP3.LUT R28, R28, R3, RZ, 0x3c, !PT ;  /* 0x000000031c1c7212 */ /* 0x000fe200078e3cff */
[----:B------:R-:W-:Y:S06]  /*1ecb0*/  @P2 BRA `(.L_x_1538) ;  /* 0xfffffff400b02947 */ /* 0x000fec000383ffff */
.L_x_1500:
[----:B------:R-:W-:Y:S05]  /*1ecc0*/  BSYNC B0 ;  /* 0x0000000000007941 */ /* 0x000fea0003800000 */
.L_x_1499:
[----:B------:R-:W2:Y:S01]  /*1ecd0*/  LDC R0, c[0x0][0x448] ;  /* 0x00011200ff007b82 */ /* 0x000ea20000000800 */
[----:B------:R-:W-:Y:S01]  /*1ece0*/  VIADD R2, R17, 0xbf ;  /* 0x000000bf11027836 */ /* 0x000fe20000000000 */
[----:B------:R-:W-:Y:S06]  /*1ecf0*/  @!P0 WARPSYNC.ALL ;  /* 0x0000000000008948 */ /* 0x000fec0003800000 */
[----:B------:R-:W-:Y:S01]  /*1ed00*/  @!P0 BAR.SYNC.DEFER_BLOCKING 0xc, 0x200 ;  /* 0x0308000000008b1d */ /* 0x000fe20000010000 */
[----:B--2---:R-:W-:-:S13]  /*1ed10*/  ISETP.NE.AND P1, PT, R0, 0x1, PT ;  /* 0x000000010000780c */ /* 0x004fda0003f25270 */
[----:B------:R-:W2:Y:S08]  /*1ed20*/  @P1 LDC R3, c[0x0][0x44c] ;  /* 0x00011300ff031b82 */ /* 0x000eb00000000800 */
[----:B------:R-:W3:Y:S01]  /*1ed30*/  @P1 LDC R0, c[0x0][0x450] ;  /* 0x00011400ff001b82 */ /* 0x000ee20000000800 */
[----:B--2---:R-:W-:-:S05]  /*1ed40*/  @P1 IMAD.HI.U32 R3, R2, R3, RZ ;  /* 0x0000000302031227 */ /* 0x004fca00078e00ff */
[----:B---3--:R-:W-:-:S05]  /*1ed50*/  @P1 SHF.R.U32.HI R2, RZ, R0, R3 ;  /* 0x00000000ff021219 */ /* 0x008fca0000011603 */
[----:B------:R-:W-:Y:S02]  /*1ed60*/  IMAD.IADD R21, R21, 0x1, R2 ;  /* 0x0000000115157824 */ /* 0x000fe400078e0202 */
[----:B------:R-:W2:Y:S02]  /*1ed70*/  LDC.64 R2, c[0x0][0x9e0] ;  /* 0x00027800ff027b82 */ /* 0x000ea40000000a00 */
[----:B--2---:R-:W-:Y:S01]  /*1ed80*/  ISETP.GE.AND P2, PT, R3, 0x1, PT ;  /* 0x000000010300780c */ /* 0x004fe20003f46270 */
        /* <DEDUP_REMOVED lines=8> */
[----:B0-----:R-:W0:Y:S02]  /*1ee10*/  @P0 LDC.64 R4, c[0x0][0x9e8] ;  /* 0x00027a00ff040b82 */ /* 0x001e240000000a00 */
[----:B0-----:R-:W-:-:S05]  /*1ee20*/  @P0 IMAD.HI.U32 R4, R0, R4, RZ ;  /* 0x0000000400040227 */ /* 0x001fca00078e00ff */
[----:B------:R-:W-:-:S04]  /*1ee30*/  @P0 SHF.R.U32.HI R0, RZ, R5, R4 ;  /* 0x00000005ff000219 */ /* 0x000fc80000011604 */
[----:B------:R-:W-:Y:S01]  /*1ee40*/  LOP3.LUT R0, RZ, R0, RZ, 0x33, !PT ;  /* 0x00000000ff007212 */ /* 0x000fe200078e33ff */
[----:B------:R-:W-:Y:S06]  /*1ee50*/  BRA `(.L_x_1542) ;  /* 0x0000000000107947 */ /* 0x000fec0003800000 */
.L_x_1541:
[----:B------:R-:W-:-:S13]  /*1ee60*/  ISETP.NE.AND P0, PT, R3, 0x1, PT ;  /* 0x000000010300780c */ /* 0x000fda0003f05270 */
[----:B0-----:R-:W0:Y:S02]  /*1ee70*/  @P0 LDC.64 R4, c[0x0][0x9e8] ;  /* 0x00027a00ff040b82 */ /* 0x001e240000000a00 */
[----:B0-----:R-:W-:-:S05]  /*1ee80*/  @P0 IMAD.HI.U32 R4, R0, R4, RZ ;  /* 0x0000000400040227 */ /* 0x001fca00078e00ff */
[----:B------:R-:W-:-:S07]  /*1ee90*/  @P0 SHF.R.U32.HI R0, RZ, R5, R4 ;  /* 0x00000005ff000219 */ /* 0x000fce0000011604 */
.L_x_1542:
[----:B------:R-:W-:Y:S05]  /*1eea0*/  BSYNC B0 ;  /* 0x0000000000007941 */ /* 0x000fea0003800000 */
.L_x_1540:
[----:B------:R-:W-:-:S05]  /*1eeb0*/  IMAD R0, R0, R3, R3 ;  /* 0x0000000300007224 */ /* 0x000fca00078e0203 */
[----:B------:R-:W-:-:S07]  /*1eec0*/  VIMNMX R2, R2, R0, PT ;  /* 0x0000000002027248 */ /* 0x000fce0003fe0100 */
.L_x_1539:
[----:B------:R-:W-:Y:S01]  /*1eed0*/  VIADD R2, R2, 0x7f ;  /* 0x0000007f02027836 */ /* 0x000fe20000000000 */
[----:B------:R-:W-:Y:S01]  /*1eee0*/  ULDC UR4, c[0x0][0x9dc] ;  /* 0x0002770000047ab9 */ /* 0x000fe20000000800 */
[----:B------:R-:W-:-:S03]  /*1eef0*/  IMAD.MOV.U32 R4, RZ, RZ, R17 ;  /* 0x000000ffff047224 */ /* 0x000fc600078e0011 */
[----:B------:R-:W-:-:S04]  /*1ef00*/  SHF.R.S32.HI R0, RZ, 0x1f, R2 ;  /* 0x0000001fff007819 */ /* 0x000fc80000011402 */
[----:B------:R-:W-:Y:S02]  /*1ef10*/  LEA.HI R0, R0, R2, RZ, 0x7 ;  /* 0x0000000200007211 */ /* 0x000fe400078f38ff */
[----:B------:R-:W2:Y:S02]  /*1ef20*/  @P1 LDC R2, c[0x0][0x44c] ;  /* 0x00011300ff021b82 */ /* 0x000ea40000000800 */
[----:B------:R-:W-:-:S04]  /*1ef30*/  SHF.R.S32.HI R0, RZ, 0x7, R0 ;  /* 0x00000007ff007819 */ /* 0x000fc80000011400 */
[----:B------:R-:W-:Y:S02]  /*1ef40*/  VIMNMX R6, R29, R0, PT ;  /* 0x000000001d067248 */ /* 0x000fe40003fe0100 */
[----:B------:R-:W3:Y:S03]  /*1ef50*/  @P1 LDC R0, c[0x0][0x450] ;  /* 0x00011400ff001b82 */ /* 0x000ee60000000800 */
[----:B------:R4:W-:Y:S01]  /*1ef60*/  STL [R1+0x38], R6 ;  /* 0x0000380601007387 */ /* 0x0009e20000100800 */
[----:B--2---:R-:W-:-:S05]  /*1ef70*/  @P1 IMAD.HI.U32 R2, R17, R2, RZ ;  /* 0x0000000211021227 */ /* 0x004fca00078e00ff */
[----:B---3--:R-:W-:-:S05]  /*1ef80*/  @P1 SHF.R.U32.HI R4, RZ, R0, R2 ;  /* 0x00000000ff041219 */ /* 0x008fca0000011602 */
[----:B------:R-:W-:-:S04]  /*1ef90*/  IMAD.IADD R2, R20, 0x1, R4 ;  /* 0x0000000114027824 */ /* 0x000fc800078e0204 */
[----:B------:R-:W-:Y:S01]  /*1efa0*/  VIADD R0, R2, -UR4 ;  /* 0x8000000402007c36 */ /* 0x000fe20008000000 */
[----:B----4-:R-:W-:Y:S06]  /*1efb0*/  @!P2 BRA `(.L_x_1543) ;  /* 0x000000000044a947 */ /* 0x010fec0003800000 */
[----:B------:R-:W-:Y:S01]  /*1efc0*/  ISETP.GT.AND P0, PT, R2, -0x1, PT ;  /* 0xffffffff0200780c */ /* 0x000fe20003f04270 */
[----:B------:R-:W-:-:S12]  /*1efd0*/  BSSY B0, `(.L_x_1544) ;  /* 0x000000d000007945 */ /* 0x000fd80003800000 */
[----:B------:R-:W-:Y:S05]  /*1efe0*/  @P0 BRA `(.L_x_1545) ;  /* 0x00000000001c0947 */ /* 0x000fea0003800000 */
[----:B------:R-:W-:Y:S02]  /*1eff0*/  ISETP.NE.AND P0, PT, R3, 0x1, PT ;  /* 0x000000010300780c */ /* 0x000fe40003f05270 */
[----:B------:R-:W-:-:S11]  /*1f000*/  LOP3.LUT R2, RZ, R2, RZ, 0x33, !PT ;  /* 0x00000002ff027212 */ /* 0x000fd600078e33ff */
[----:B0-----:R-:W0:Y:S02]  /*1f010*/  @P0 LDC.64 R4, c[0x0][0x9e8] ;  /* 0x00027a00ff040b82 */ /* 0x001e240000000a00 */
[----:B0-----:R-:W-:-:S05]  /*1f020*/  @P0 IMAD.HI.U32 R4, R2, R4, RZ ;  /* 0x0000000402040227 */ /* 0x001fca00078e00ff */
[----:B------:R-:W-:-:S04]  /*1f030*/  @P0 SHF.R.U32.HI R2, RZ, R5, R4 ;  /* 0x00000005ff020219 */ /* 0x000fc80000011604 */
[----:B------:R-:W-:Y:S01]  /*1f040*/  LOP3.LUT R2, RZ, R2, RZ, 0x33, !PT ;  /* 0x00000002ff027212 */ /* 0x000fe200078e33ff */
[----:B------:R-:W-:Y:S06]  /*1f050*/  BRA `(.L_x_1546) ;  /* 0x0000000000107947 */ /* 0x000fec0003800000 */
.L_x_1545:
[----:B------:R-:W-:-:S13]  /*1f060*/  ISETP.NE.AND P0, PT, R3, 0x1, PT ;  /* 0x000000010300780c */ /* 0x000fda0003f05270 */
[----:B0-----:R-:W0:Y:S02]  /*1f070*/  @P0 LDC.64 R4, c[0x0][0x9e8] ;  /* 0x00027a00ff040b82 */ /* 0x001e240000000a00 */
[----:B0-----:R-:W-:-:S05]  /*1f080*/  @P0 IMAD.HI.U32 R4, R2, R4, RZ ;  /* 0x0000000402040227 */ /* 0x001fca00078e00ff */
[----:B------:R-:W-:-:S07]  /*1f090*/  @P0 SHF.R.U32.HI R2, RZ, R5, R4 ;  /* 0x00000005ff020219 */ /* 0x000fce0000011604 */
.L_x_1546:
[----:B------:R-:W-:Y:S05]  /*1f0a0*/  BSYNC B0 ;  /* 0x0000000000007941 */ /* 0x000fea0003800000 */
.L_x_1544:
[----:B------:R-:W-:-:S05]  /*1f0b0*/  IMAD R2, R2, R3, RZ ;  /* 0x0000000302027224 */ /* 0x000fca00078e02ff */
[----:B------:R-:W-:-:S07]  /*1f0c0*/  VIMNMX R0, R0, R2, !PT ;  /* 0x0000000200007248 */ /* 0x000fce0007fe0100 */
.L_x_1543:
[----:B------:R-:W-:-:S04]  /*1f0d0*/  SHF.R.S32.HI R2, RZ, 0x1f, R0 ;  /* 0x0000001fff027819 */ /* 0x000fc80000011400 */
[----:B------:R-:W-:-:S04]  /*1f0e0*/  LEA.HI R2, R2, R0, RZ, 0x7 ;  /* 0x0000000002027211 */ /* 0x000fc800078f38ff */
[----:B------:R-:W-:-:S04]  /*1f0f0*/  SHF.R.S32.HI R2, RZ, 0x7, R2 ;  /* 0x00000007ff027819 */ /* 0x000fc80000011402 */
[----:B------:R-:W-:-:S04]  /*1f100*/  VIMNMX R3, RZ, R2, !PT ;  /* 0x00000002ff037248 */ /* 0x000fc80007fe0100 */
[----:B------:R-:W-:Y:S01]  /*1f110*/  ISETP.GT.AND P0, PT, R6, R3, PT ;  /* 0x000000030600720c */ /* 0x000fe20003f04270 */
[----:B------:R2:W-:-:S12]  /*1f120*/  STL [R1+0x10], R3 ;  /* 0x0000100301007387 */ /* 0x0005d80000100800 */
[----:B--2---:R-:W-:Y:S05]  /*1f130*/  @P0 BRA `(.L_x_1547) ;  /* 0x0000000000440947 */ /* 0x004fea0003800000 */
        /* <DEDUP_REMOVED lines=17> */
.L_x_1547:
        /* <DEDUP_REMOVED lines=9> */
[----:B------:R-:W2:Y:S01]  /*1f2e0*/  LDC.64 R2, c[0x4][R2] ;  /* 0x0100000002027b82 */ /* 0x000ea20000000a00 */
[----:B0-----:R-:W-:Y:S02]  /*1f2f0*/  IMAD.U32 R5, RZ, RZ, UR7 ;  /* 0x00000007ff057e24 */ /* 0x001fe4000f8e00ff */
[----:B------:R-:W-:Y:S02]  /*1f300*/  IMAD.U32 R6, RZ, RZ, UR8 ;  /* 0x00000008ff067e24 */ /* 0x000fe4000f8e00ff */
[----:B------:R-:W-:-:S02]  /*1f310*/  IMAD.U32 R7, RZ, RZ, UR9 ;  /* 0x00000009ff077e24 */ /* 0x000fc4000f8e00ff */
[----:B-1----:R-:W-:Y:S02]  /*1f320*/  IMAD.U32 R10, RZ, RZ, UR4 ;  /* 0x00000004ff0a7e24 */ /* 0x002fe4000f8e00ff */
[----:B------:R-:W-:Y:S02]  /*1f330*/  IMAD.U32 R11, RZ, RZ, UR5 ;  /* 0x00000005ff0b7e24 */ /* 0x000fe4000f8e00ff */
[----:B------:R-:W-:Y:S02]  /*1f340*/  IMAD.MOV.U32 R8, RZ, RZ, 0x70 ;  /* 0x00000070ff087424 */ /* 0x000fe400078e00ff */
[----:B------:R-:W-:Y:S02]  /*1f350*/  IMAD.MOV.U32 R12, RZ, RZ, 0x1 ;  /* 0x00000001ff0c7424 */ /* 0x000fe400078e00ff */
[----:B------:R-:W-:-:S07]  /*1f360*/  IMAD.MOV.U32 R13, RZ, RZ, RZ ;  /* 0x000000ffff0d7224 */ /* 0x000fce00078e00ff */
[----:B------:R-:W-:-:S07]  /*1f370*/  LEPC R20, `(.L_x_1550) ;  /* 0x000000001014794e */ /* 0x000fce0000000000 */
[----:B--2---:R-:W-:Y:S05]  /*1f380*/  CALL.ABS.NOINC R2 ;  /* 0x0000000002007343 */ /* 0x004fea0003c00000 */
.L_x_1550:
[----:B------:R-:W-:Y:S05]  /*1f390*/  BSYNC B6 ;  /* 0x0000000000067941 */ /* 0x000fea0003800000 */
.L_x_1549:
        /* <DEDUP_REMOVED lines=22> */
.L_x_1552:
[----:B------:R-:W-:Y:S05]  /*1f500*/  BSYNC B6 ;  /* 0x0000000000067941 */ /* 0x000fea0003800000 */
.L_x_1551:
        /* <DEDUP_REMOVED lines=20> */
.L_x_1554:
[----:B------:R-:W-:Y:S05]  /*1f650*/  BSYNC B6 ;  /* 0x0000000000067941 */ /* 0x000fea0003800000 */
.L_x_1553:
        /* <DEDUP_REMOVED lines=19> */
.L_x_1556:
[----:B------:R-:W-:Y:S05]  /*1f790*/  BSYNC B6 ;  /* 0x0000000000067941 */ /* 0x000fea0003800000 */
.L_x_1555:
[----:B------:R-:W2:Y:S01]  /*1f7a0*/  LDL R0, [R1+0x38] ;  /* 0x0000380001007983 */ /* 0x000ea20000100800 */
[----:B------:R-:W-:-:S03]  /*1f7b0*/  ULDC.64 UR4, c[0x0][0x9f8] ;  /* 0x00027e0000047ab9 */ /* 0x000fc60000000a00 */
[----:B------:R-:W3:Y:S01]  /*1f7c0*/  LDL R21, [R1+0x8] ;  /* 0x0000080001157983 */ /* 0x000ee20000100800 */
[----:B------:R-:W-:Y:S01]  /*1f7d0*/  ISETP.NE.U32.AND P0, PT, RZ, UR4, PT ;  /* 0x00000004ff007c0c */ /* 0x000fe2000bf05070 */
[----:B------:R-:W-:Y:S01]  /*1f7e0*/  IMAD.MOV.U32 R29, RZ, RZ, R19 ;  /* 0x000000ffff1d7224 */ /* 0x000fe200078e0013 */
[----:B------:R-:W4:Y:S01]  /*1f7f0*/  LDC R6, c[0x0][0x430] ;  /* 0x00010c00ff067b82 */ /* 0x000f220000000800 */
[----:B------:R-:W0:Y:S01]  /*1f800*/  S2R R20, SR_TID.X ;  /* 0x0000000000147919 */ /* 0x000e220000002100 */
[----:B------:R-:W-:-:S13]  /*1f810*/  ISETP.NE.AND.EX P0, PT, RZ, UR5, PT, P0 ;  /* 0x00000005ff007c0c */ /* 0x000fda000bf05300 */
[----:B------:R-:W1:Y:S02]  /*1f820*/  @P0 LDC.64 R2, c[0x0][0x9f8] ;  /* 0x00027e00ff020b82 */ /* 0x000e640000000a00 */
[----:B-1----:R-:W-:-:S05]  /*1f830*/  @P0 IMAD.WIDE R2, R19, 0x4, R2 ;  /* 0x0000000413020825 */ /* 0x002fca00078e0202 */
[----:B------:R1:W3:Y:S01]  /*1f840*/  @P0 LDG.E R29, desc[UR42][R2.64] ;  /* 0x0000002a021d0981 */ /* 0x0002e2000c1e1900 */
[----:B----4-:R-:W-:Y:S02]  /*1f850*/  ISETP.NE.AND P1, PT, R6, 0x1, PT ;  /* 0x000000010600780c */ /* 0x010fe40003f25270 */
[----:B0-----:R-:W-:Y:S01]  /*1f860*/  LOP3.LUT R20, R20, 0x7f, RZ, 0xc0, !PT ;  /* 0x0000007f14147812 */ /* 0x001fe200078ec0ff */
[----:B------:R-:W0:Y:S03]  /*1f870*/  S2R R4, SR_TID.X ;  /* 0x0000000000047919 */ /* 0x000e260000002100 */
[----:B------:R-:W-:-:S07]  /*1f880*/  SHF.R.U32.HI R20, RZ, 0x1, R20 ;  /* 0x00000001ff147819 */ /* 0x000fce0000011614 */
[----:B-1----:R-:W1:Y:S08]  /*1f890*/  @P1 LDC R3, c[0x0][0x434] ;  /* 0x00010d00ff031b82 */ /* 0x002e700000000800 */
[----:B------:R-:W4:Y:S01]  /*1f8a0*/  @P1 LDC R5, c[0x0][0x438] ;  /* 0x00010e00ff051b82 */ /* 0x000f220000000800 */
[----:B0-----:R-:W-:-:S05]  /*1f8b0*/  IMAD.SHL.U32 R4, R4, 0x40, RZ ;  /* 0x0000004004047824 */ /* 0x001fca00078e00ff */
[----:B------:R-:W-:Y:S02]  /*1f8c0*/  LOP3.LUT R4, R4, 0x40, RZ, 0xc0, !PT ;  /* 0x0000004004047812 */ /* 0x000fe400078ec0ff */
[----:B------:R-:W-:Y:S01]  /*1f8d0*/  LOP3.LUT R22, R22, 0xfffffffb, RZ, 0xc0, !PT ;  /* 0xfffffffb16167812 */ /* 0x000fe200078ec0ff */
[----:B------:R-:W-:Y:S01]  /*1f8e0*/  UMOV UR4, 0xffffffff ;  /* 0xffffffff00047882 */ /* 0x000fe20000000000 */
[----:B--2---:R-:W-:-:S04]  /*1f8f0*/  LEA R0, R0, 0xffffff80, 0x7 ;  /* 0xffffff8000007811 */ /* 0x004fc800078e38ff */
[----:B------:R-:W-:-:S04]  /*1f900*/  LOP3.LUT R4, R0, R20, R4, 0xfe, !PT ;  /* 0x0000001400047212 */ /* 0x000fc800078efe04 */
[C---:B------:R-:W-:Y:S01]  /*1f910*/  ISETP.GE.AND P0, PT, R4.reuse, R26, PT ;  /* 0x0000001a0400720c */ /* 0x040fe20003f06270 */
[----:B---3--:R-:W-:Y:S02]  /*1f920*/  IMAD.IADD R2, R4, 0x1, R21 ;  /* 0x0000000104027824 */ /* 0x008fe400078e0215 */
[----:B------:R-:W0:Y:S01]  /*1f930*/  S2R R21, SR_TID.X ;  /* 0x0000000000157919 */ /* 0x000e220000002100 */
[----:B------:R-:W2:Y:S01]  /*1f940*/  LDC R4, c[0x0][0x2f4] ;  /* 0x0000bd00ff047b82 */ /* 0x000ea20000000800 */
[----:B-1----:R-:W-:-:S04]  /*1f950*/  @P1 IMAD.HI.U32 R3, R2, R3, RZ ;  /* 0x0000000302031227 */ /* 0x002fc800078e00ff */
[----:B------:R-:W-:Y:S01]  /*1f960*/  IMAD.MOV.U32 R8, RZ, RZ, R2 ;  /* 0x000000ffff087224 */ /* 0x000fe200078e0002 */
[----:B----4-:R-:W-:-:S04]  /*1f970*/  @P1 SHF.R.U32.HI R8, RZ, R5, R3 ;  /* 0x00000005ff081219 */ /* 0x010fc80000011603 */
[--C-:B------:R-:W-:Y:S01]  /*1f980*/  @!P0 SHF.R.S32.HI R9, RZ, 0x1f, R8.reuse ;  /* 0x0000001fff098819 */ /* 0x100fe20000011408 */
[----:B------:R-:W-:-:S04]  /*1f990*/  IMAD.MOV R5, RZ, RZ, -R8 ;  /* 0x000000ffff057224 */ /* 0x000fc800078e0a08 */
[----:B------:R-:W-:Y:S02]  /*1f9a0*/  IMAD R5, R6, R5, R2 ;  /* 0x0000000506057224 */ /* 0x000fe400078e0202 */
[----:B------:R-:W1:Y:S08]  /*1f9b0*/  @!P0 LDC.64 R2, c[0x0][0x428] ;  /* 0x00010a00ff028b82 */ /* 0x000e700000000a00 */
[----:B------:R-:W3:Y:S01]  /*1f9c0*/  @!P0 LDC.64 R6, c[0x0][0x418] ;  /* 0x00010600ff068b82 */ /* 0x000ee20000000a00 */
[----:B0-----:R-:W-:-:S05]  /*1f9d0*/  IMAD.SHL.U32 R21, R21, 0x10, RZ ;  /* 0x0000001015157824 */ /* 0x001fca00078e00ff */
[----:B------:R-:W-:Y:S02]  /*1f9e0*/  LOP3.LUT R21, R21, 0x10, RZ, 0xc0, !PT ;  /* 0x0000001015157812 */ /* 0x000fe400078ec0ff */
[----:B------:R-:W-:Y:S01]  /*1f9f0*/  SHF.R.S32.HI R10, RZ, 0x1f, R29 ;  /* 0x0000001fff0a7819 */ /* 0x000fe2000001141d */
[----:B-1----:R-:W-:Y:S01]  /*1fa00*/  @!P0 IMAD.WIDE.U32 R8, R29, R2, R8 ;  /* 0x000000021d088225 */ /* 0x002fe200078e0008 */
[C---:B--2---:R-:W-:Y:S02]  /*1fa10*/  ISETP.GE.AND P3, PT, R21.reuse, R4, PT ;  /* 0x000000041500720c */ /* 0x044fe40003f66270 */
[----:B------:R-:W-:Y:S01]  /*1fa20*/  LOP3.LUT R11, R21, 0x20, RZ, 0xfc, !PT ;  /* 0x00000020150b7812 */ /* 0x000fe200078efcff */
[----:B------:R-:W-:Y:S01]  /*1fa30*/  @!P0 IMAD R2, R10, R2, RZ ;  /* 0x000000020a028224 */ /* 0x000fe200078e02ff */
[----:B------:R0:W-:Y:S03]  /*1fa40*/  STL [R1+0xc], R10 ;  /* 0x00000c0a01007387 */ /* 0x0001e60000100800 */
[----:B------:R-:W-:Y:S01]  /*1fa50*/  @!P0 IMAD R2, R29, R3, R2 ;  /* 0x000000031d028224 */ /* 0x000fe200078e0202 */
[----:B---3--:R-:W-:Y:S01]  /*1fa60*/  @!P0 LEA R6, P1, R8, R6, 0x2 ;  /* 0x0000000608068211 */ /* 0x008fe200078210ff */
[----:B------:R-:W-:-:S02]  /*1fa70*/  IMAD.MOV.U32 R3, RZ, RZ, RZ ;  /* 0x000000ffff037224 */ /* 0x000fc400078e00ff */
[----:B------:R-:W-:Y:S02]  /*1fa80*/  @!P0 IMAD.IADD R2, R9, 0x1, R2 ;  /* 0x0000000109028824 */ /* 0x000fe400078e0202 */
[----:B------:R-:W-:-:S03]  /*1fa90*/  @P3 LOP3.LUT R22, R22, 0x4, RZ, 0xfc, !PT ;  /* 0x0000000416163812 */ /* 0x000fc600078efcff */
[----:B------:R-:W-:Y:S01]  /*1faa0*/  @!P0 LEA.HI.X R7, R8, R7, R2, 0x2, P1 ;  /* 0x0000000708078211 */ /* 0x000fe200008f1402 */
[----:B------:R-:W-:Y:S01]  /*1fab0*/  IMAD.U32 R2, RZ, RZ, UR39 ;  /* 0x00000027ff027e24 */ /* 0x000fe2000f8e00ff */
[----:B------:R-:W-:Y:S02]  /*1fac0*/  ISETP.GE.AND P1, PT, R11, R4, PT ;  /* 0x000000040b00720c */ /* 0x000fe40003f26270 */
[----:B------:R-:W-:Y:S01]  /*1fad0*/  LOP3.LUT R22, R22, 0xfffffff7, RZ, 0xc0, !PT ;  /* 0xfffffff716167812 */ /* 0x000fe200078ec0ff */
[----:B------:R1:W5:Y:S01]  /*1fae0*/  @!P0 LDG.E R3, desc[UR42][R6.64] ;  /* 0x0000002a06038981 */ /* 0x000362000c1e1900 */
[----:B------:R-:W-:Y:S02]  /*1faf0*/  ISETP.NE.AND P2, PT, R2, 0x3, PT ;  /* 0x000000030200780c */ /* 0x000fe40003f45270 */
[----:B0-----:R-:W-:Y:S02]  /*1fb00*/  LOP3.LUT R10, R21, 0x40, RZ, 0xfc, !PT ;  /* 0x00000040150a7812 */ /* 0x001fe400078efcff */
[----:B------:R-:W-:-:S02]  /*1fb10*/  LOP3.LUT R22, R22, 0xfffffffd, RZ, 0xc0, !PT ;  /* 0xfffffffd16167812 */ /* 0x000fc400078ec0ff */
[----:B------:R-:W-:-:S03]  /*1fb20*/  ISETP.GE.AND P0, PT, R10, R4, PT ;  /* 0x000000040a00720c */ /* 0x000fc60003f06270 */
[----:B------:R-:W-:-:S04]  /*1fb30*/  @P1 LOP3.LUT R22, R22, 0x2, RZ, 0xfc, !PT ;  /* 0x0000000216161812 */ /* 0x000fc800078efcff */
[----:B------:R-:W-:-:S04]  /*1fb40*/  @P2 LOP3.LUT R22, R22, 0x8, RZ, 0xfc, !PT ;  /* 0x0000000816162812 */ /* 0x000fc800078efcff */
[----:B------:R-:W-:-:S04]  /*1fb50*/  LOP3.LUT R22, R22, 0xfffffffe, RZ, 0xc0, !PT ;  /* 0xfffffffe16167812 */ /* 0x000fc800078ec0ff */
[----:B------:R-:W-:Y:S01]  /*1fb60*/  @P0 LOP3.LUT R22, R22, 0x1, RZ, 0xfc, !PT ;  /* 0x0000000116160812 */ /* 0x000fe200078efcff */
[----:B-1----:R-:W-:Y:S06]  /*1fb70*/  BRA.DIV UR4, `(.L_x_1557) ;  /* 0x0000004a04f87947 */ /* 0x002fec000b800000 */
.L_x_1679:
[----:B------:R-:W-:-:S05]  /*1fb80*/  SHF.R.S32.HI R2, RZ, 0x1f, R18 ;  /* 0x0000001fff027819 */ /* 0x000fca0000011412 */
[----:B------:R0:W-:Y:S01]  /*1fb90*/  STL [R1], R2 ;  /* 0x0000000201007387 */ /* 0x0001e20000100800 */
[----:B------:R-:W-:Y:S05]  /*1fba0*/  @!P2 BRA `(.L_x_1558) ;  /* 0x000000000004a947 */ /* 0x000fea0003800000 */
[----:B------:R-:W-:Y:S01]  /*1fbb0*/  BPT.TRAP 0x1 ;  /* 0x000000040000795c */ /* 0x000fe20000300000 */
.L_x_1558:
[----:B------:R-:W-:Y:S01]  /*1fbc0*/  IMAD R4, R24, 0x8, R23 ;  /* 0x0000000818047824 */ /* 0x000fe200078e0217 */
[----:B0-----:R-:W-:Y:S01]  /*1fbd0*/  SHF.L.U32 R2, R27, 0x1f, RZ ;  /* 0x0000001f1b027819 */ /* 0x001fe200000006ff */
[----:B------:R-:W-:Y:S03]  /*1fbe0*/  BSSY B0, `(.L_x_1559) ;  /* 0x0000006000007945 */ /* 0x000fe60003800000 */
[----:B------:R0:W1:Y:S01]  /*1fbf0*/  SYNCS.PHASECHK.TRANS64.TRYWAIT P0, [R4+URZ+0x19c80], R2 ;  /* 0x019c8002040075a7 */ /* 0x000062000800017f */
[----:B------:R0:W-:Y:S02]  /*1fc00*/  STL [R1+0x34], R2 ;  /* 0x0000340201007387 */ /* 0x0001e40000100800 */
[----:B0-----:R-:W-:Y:S02]  /*1fc10*/  IADD3 R2, -R20, R26, -R0 ;  /* 0x0000001a14027210 */ /* 0x001fe40007ffe900 */
[----:B------:R-:W-:Y:S01]  /*1fc20*/  SHF.R.S32.HI R20, RZ, 0x1f, R5 ;  /* 0x0000001fff147819 */ /* 0x000fe20000011405 */
[----:B-1----:R-:W-:Y:S06]  /*1fc30*/  @!P0 BRA `(.L_x_1560) ;  /* 0x0000004800fc8947 */ /* 0x002fec0003800000 */
.L_x_1680:
[----:B------:R-:W-:Y:S05]  /*1fc40*/  BSYNC B0 ;  /* 0x0000000000007941 */ /* 0x000fea0003800000 */
.L_x_1559:
[----:B------:R-:W2:Y:S01]  /*1fc50*/  LDL R8, [R1] ;  /* 0x0000000001087983 */ /* 0x000ea20000100800 */
[----:B------:R-:W-:-:S03]  /*1fc60*/  ULDC.64 UR4, c[0x0][0x328] ;  /* 0x0000ca0000047ab9 */ /* 0x000fc60000000a00 */
[----:B------:R-:W3:Y:S01]  /*1fc70*/  LDL R10, [R1+0x18] ;  /* 0x00001800010a7983 */ /* 0x000ee20000100800 */
[----:B0-----:R-:W-:Y:S01]  /*1fc80*/  IMAD R0, R20, UR4, RZ ;  /* 0x0000000414007c24 */ /* 0x001fe2000f8e02ff */
[----:B-----5:R-:W-:Y:S01]  /*1fc90*/  SHF.R.S32.HI R21, RZ, 0x1f, R3 ;  /* 0x0000001fff157819 */ /* 0x020fe20000011403 */
[C---:B------:R-:W-:Y:S01]  /*1fca0*/  IMAD.WIDE.U32 R6, R5.reuse, UR4, RZ ;  /* 0x0000000405067c25 */ /* 0x040fe2000f8e00ff */
[----:B------:R-:W0:Y:S01]  /*1fcb0*/  S2R R11, SR_TID.X ;  /* 0x00000000000b7919 */ /* 0x000e220000002100 */
[----:B------:R-:W-:Y:S02]  /*1fcc0*/  ISETP.GE.AND P1, PT, R2, 0x1, PT ;  /* 0x000000010200780c */ /* 0x000fe40003f26270 */
        /* <DEDUP_REMOVED lines=8> */
[----:B------:R-:W-:-:S04]  /*1fd50*/  IMAD.WIDE.U32 R6, R18, UR4, R6 ;  /* 0x0000000412067c25 */ /* 0x000fc8000f8e0006 */
[----:B0-----:R-:W-:-:S05]  /*1fd60*/  IMAD.SHL.U32 R26, R11, 0x10, RZ ;  /* 0x000000100b1a7824 */ /* 0x001fca00078e00ff */
[----:B------:R-:W-:Y:S01]  /*1fd70*/  LOP3.LUT R26, R26, 0x10, RZ, 0xc0, !PT ;  /* 0x000000101a1a7812 */ /* 0x000fe200078ec0ff */
[----:B--2---:R-:W-:-:S04]  /*1fd80*/  IMAD R9, R8, UR4, RZ ;  /* 0x0000000408097c24 */ /* 0x004fc8000f8e02ff */
        /* <DEDUP_REMOVED lines=12> */
[----:B-1----:R-:W-:-:S02]  /*1fe50*/  ISETP.GE.AND P4, PT, R26, R12, PT ;  /* 0x0000000c1a00720c */ /* 0x002fc40003f86270 */
[----:B--2---:R-:W-:Y:S01]  /*1fe60*/  IADD3 R6, P0, R26, R6, RZ ;  /* 0x000000061a067210 */ /* 0x004fe20007f1e0ff */
[----:B0-----:R-:W-:-:S04]  /*1fe70*/  IMAD.SHL.U32 R11, R11, 0x10, RZ ;  /* 0x000000100b0b7824 */ /* 0x001fc800078e00ff */
[----:B---3--:R-:W-:Y:S01]  /*1fe80*/  IMAD.X R7, RZ, RZ, R0, P0 ;  /* 0x000000ffff077224 */ /* 0x008fe200000e0600 */
[----:B------:R-:W-:Y:S01]  /*1fe90*/  ISETP.LT.OR P0, PT, R2, 0x1, P4 ;  /* 0x000000010200780c */ /* 0x000fe20002701670 */
[----:B------:R-:W-:Y:S01]  /*1fea0*/  IMAD.IADD R0, R23, 0x1, R10 ;  /* 0x0000000117007824 */ /* 0x000fe200078e020a */
[----:B------:R-:W-:-:S04]  /*1feb0*/  LOP3.LUT R11, R11, 0x10, RZ, 0xc0, !PT ;  /* 0x000000100b0b7812 */ /* 0x000fc800078ec0ff */
[C---:B------:R-:W-:Y:S02]  /*1fec0*/  LOP3.LUT R13, R11.reuse, 0x20, RZ, 0xfc, !PT ;  /* 0x000000200b0d7812 */ /* 0x040fe400078efcff */
[----:B------:R-:W-:Y:S02]  /*1fed0*/  LOP3.LUT R11, R11, 0x40, RZ, 0xfc, !PT ;  /* 0x000000400b0b7812 */ /* 0x000fe400078efcff */
[----:B------:R-:W-:-:S03]  /*1fee0*/  ISETP.GE.AND P2, PT, R13, R12, PT ;  /* 0x0000000c0d00720c */ /* 0x000fc60003f46270 */
        /* <DEDUP_REMOVED lines=8> */
.L_x_1686:
        /* <DEDUP_REMOVED lines=13> */
.L_x_1562:
        /* <DEDUP_REMOVED lines=11> */
.L_x_1563:
[----:B------:R2:W-:Y:S01]  /*200f0*/  SYNCS.ARRIVE.TRANS64.A1T0 RZ, [R4+URZ+0x19c70], RZ ;  /* 0x019c70ff04ff79a7 */ /* 0x0005e2000810003f */
[----:B------:R-:W-:Y:S05]  /*20100*/  @!P4 BRA `(.L_x_1564) ;  /* 0x000000000004c947 */ /* 0x000fea0003800000 */
[----:B------:R-:W-:Y:S01]  /*20110*/  BPT.TRAP 0x1 ;  /* 0x000000040000795c */ /* 0x000fe20000300000 */
.L_x_1564:
[----:B------:R-:W3:Y:S01]  /*20120*/  LDL R2, [R1+0x34] ;  /* 0x0000340001027983 */ /* 0x000ee20000100800 */
[----:B------:R-:W-:Y:S01]  /*20130*/  BSSY B0, `(.L_x_1565) ;  /* 0x0000003000007945 */ /* 0x000fe20003800000 */
[----:B---3--:R-:W3:Y:S03]  /*20140*/  SYNCS.PHASECHK.TRANS64.TRYWAIT P0, [R4+URZ+0x19c40], R2 ;  /* 0x019c4002040075a7 */ /* 0x008ee6000800017f */
[----:B---3--:R-:W-:Y:S05]  /*20150*/  @!P0 BRA `(.L_x_1566) ;  /* 0x0000004800b08947 */ /* 0x008fea0003800000 */
.L_x_1687:
[----:B------:R-:W-:Y:S05]  /*20160*/  BSYNC B0 ;  /* 0x0000000000007941 */ /* 0x000fea0003800000 */
.L_x_1565:
[----:B------:R-:W4:Y:S01]  /*20170*/  LDL R9, [R1] ;  /* 0x0000000001097983 */ /* 0x000f220000100800 */
[----:B------:R-:W-:Y:S01]  /*20180*/  ULDC.64 UR4, c[0x0][0x300] ;  /* 0x0000c00000047ab9 */ /* 0x000fe20000000a00 */
[----:B------:R-:W-:Y:S01]  /*20190*/  ULDC.64 UR6, c[0x0][0x2e8] ;  /* 0x0000ba0000067ab9 */ /* 0x000fe20000000a00 */
[----:B------:R-:W-:Y:S01]  /*201a0*/  IMAD R20, R20, UR4, RZ ;  /* 0x0000000414147c24 */ /* 0x000fe2000f8e02ff */
[----:B0-----:R-:W0:Y:S01]  /*201b0*/  S2R R8, SR_TID.X ;  /* 0x0000000000087919 */ /* 0x001e220000002100 */
[----:B-1----:R-:W-:-:S04]  /*201c0*/  IMAD.WIDE.U32 R6, R5, UR4, RZ ;  /* 0x0000000405067c25 */ /* 0x002fc8000f8e00ff */
[----:B------:R-:W-:Y:S01]  /*201d0*/  IMAD R20, R5, UR5, R20 ;  /* 0x0000000505147c24 */ /* 0x000fe2000f8e0214 */
[----:B------:R-:W-:Y:S02]  /*201e0*/  ULDC.64 UR4, c[0x0][0x310] ;  /* 0x0000c40000047ab9 */ /* 0x000fe40000000a00 */
[----:B------:R-:W-:Y:S02]  /*201f0*/  IMAD R21, R21, UR4, RZ ;  /* 0x0000000415157c24 */ /* 0x000fe4000f8e02ff */
[----:B------:R-:W-:Y:S02]  /*20200*/  IMAD.IADD R7, R7, 0x1, R20 ;  /* 0x0000000107077824 */ /* 0x000fe400078e0214 */
[----:B------:R-:W-:-:S04]  /*20210*/  IMAD.WIDE.U32 R6, R3, UR4, R6 ;  /* 0x0000000403067c25 */ /* 0x000fc8000f8e0006 */
[----:B------:R-:W-:Y:S01]  /*20220*/  IMAD R3, R3, UR5, R21 ;  /* 0x0000000503037c24 */ /* 0x000fe2000f8e0215 */
[----:B------:R-:W-:Y:S01]  /*20230*/  ULDC.64 UR4, c[0x0][0x308] ;  /* 0x0000c20000047ab9 */ /* 0x000fe20000000a00 */
[----:B---3--:R-:W-:Y:S02]  /*20240*/  IMAD.MOV.U32 R2, RZ, RZ, R6 ;  /* 0x000000ffff027224 */ /* 0x008fe400078e0006 */
[----:B------:R-:W-:Y:S02]  /*20250*/  IMAD.IADD R3, R7, 0x1, R3 ;  /* 0x0000000107037824 */ /* 0x000fe400078e0203 */
[----:B------:R-:W-:-:S04]  /*20260*/  IMAD.WIDE.U32 R2, R18, UR4, R2 ;  /* 0x0000000412027c25 */ /* 0x000fc8000f8e0002 */
[C---:B0-----:R-:W-:Y:S02]  /*20270*/  IMAD.SHL.U32 R10, R8.reuse, 0x10, RZ ;  /* 0x00000010080a7824 */ /* 0x041fe400078e00ff */
[----:B------:R-:W-:-:S03]  /*20280*/  IMAD.SHL.U32 R8, R8, 0x10, RZ ;  /* 0x0000001008087824 */ /* 0x000fc600078e00ff */
[----:B------:R-:W-:Y:S02]  /*20290*/  LOP3.LUT R10, R10, 0x10, RZ, 0xc0, !PT ;  /* 0x000000100a0a7812 */ /* 0x000fe400078ec0ff */
[----:B------:R-:W-:Y:S02]  /*202a0*/  LOP3.LUT R8, R8, 0x10, RZ, 0xc0, !PT ;  /* 0x0000001008087812 */ /* 0x000fe400078ec0ff */
[C---:B------:R-:W-:Y:S02]  /*202b0*/  LOP3.LUT R11, R10.reuse, 0x40, RZ, 0xfc, !PT ;  /* 0x000000400a0b7812 */ /* 0x040fe400078efcff */
[----:B------:R-:W-:Y:S01]  /*202c0*/  LOP3.LUT R10, R10, 0x20, RZ, 0xfc, !PT ;  /* 0x000000200a0a7812 */ /* 0x000fe200078efcff */
[----:B----4-:R-:W-:Y:S01]  /*202d0*/  IMAD R5, R9, UR4, RZ ;  /* 0x0000000409057c24 */ /* 0x010fe2000f8e02ff */
[----:B------:R-:W-:Y:S01]  /*202e0*/  UMOV UR4, 0xffffffff ;  /* 0xffffffff00047882 */ /* 0x000fe20000000000 */
[----:B------:R-:W0:Y:S02]  /*202f0*/  LDC R9, c[0x0][0x2f4] ;  /* 0x0000bd00ff097b82 */ /* 0x000e240000000800 */
[----:B------:R-:W-:Y:S01]  /*20300*/  IMAD R6, R18, UR5, R5 ;  /* 0x0000000512067c24 */ /* 0x000fe2000f8e0205 */
[----:B------:R-:W-:-:S04]  /*20310*/  IADD3 R5, P0, R2, UR6, RZ ;  /* 0x0000000602057c10 */ /* 0x000fc8000ff1e0ff */
[----:B------:R-:W-:Y:S02]  /*20320*/  IADD3.X R6, R3, UR7, R6, P0, !PT ;  /* 0x0000000703067c10 */ /* 0x000fe400087fe406 */
[-C--:B0-----:R-:W-:Y:S02]  /*20330*/  ISETP.GE.AND P2, PT, R11, R9.reuse, PT ;  /* 0x000000090b00720c */ /* 0x081fe40003f46270 */
        /* <DEDUP_REMOVED lines=15> */
.L_x_1693:
        /* <DEDUP_REMOVED lines=10> */
.L_x_1568:
        /* <DEDUP_REMOVED lines=11> */
.L_x_1569:
[----:B------:R0:W5:Y:S01]  /*20580*/  LDL.LU R3, [R1+0x30] ;  /* 0x0000300001037983 */ /* 0x0001620000300800 */
[----:B------:R0:W-:Y:S02]  /*20590*/  SYNCS.ARRIVE.TRANS64.A1T0 RZ, [R4+URZ+0x19c30], RZ ;  /* 0x019c30ff04ff79a7 */ /* 0x0001e4000810003f */
[----:B------:R-:W-:Y:S05]  /*205a0*/  WARPSYNC.ALL ;  /* 0x0000000000007948 */ /* 0x000fea0003800000 */
[----:B------:R-:W-:Y:S01]  /*205b0*/  ULDC.64 UR4, c[0x0][0x298] ;  /* 0x0000a60000047ab9 */ /* 0x000fe20000000a00 */
[----:B------:R-:W-:Y:S01]  /*205c0*/  VIADD R0, R23, 0xf000 ;  /* 0x0000f00017007836 */ /* 0x000fe20000000000 */
[----:B------:R-:W-:Y:S01]  /*205d0*/  ULDC.64 UR6, c[0x0][0xa00] ;  /* 0x0002800000067ab9 */ /* 0x000fe20000000a00 */
[----:B------:R-:W-:Y:S01]  /*205e0*/  BSSY B6, `(.L_x_1570) ;  /* 0x0000021000067945 */ /* 0x000fe20003800000 */
[----:B------:R-:W-:Y:S01]  /*205f0*/  BAR.SYNC.DEFER_BLOCKING 0x8, 0x200 ;  /* 0x0208000000007b1d */ /* 0x000fe20000010000 */
[----:B------:R-:W-:-:S02]  /*20600*/  ISETP.NE.U32.AND P0, PT, RZ, UR6, PT ;  /* 0x00000006ff007c0c */ /* 0x000fc4000bf05070 */
[----:B------:R-:W-:Y:S02]  /*20610*/  LOP3.LUT P1, RZ, R0, 0x9f, RZ, 0xc0, !PT ;  /* 0x0000009f00ff7812 */ /* 0x000fe4000782c0ff */
[----:B------:R-:W-:-:S04]  /*20620*/  ISETP.NE.AND.EX P0, PT, RZ, UR7, PT, P0 ;  /* 0x00000007ff007c0c */ /* 0x000fc8000bf05300 */
[----:B------:R-:W-:Y:S02]  /*20630*/  SEL R26, R19, RZ, !P0 ;  /* 0x000000ff131a7207 */ /* 0x000fe40004000000 */
[----:B-----5:R-:W-:Y:S01]  /*20640*/  SHF.R.S32.HI R2, RZ, 0x1f, R3 ;  /* 0x0000001fff027819 */ /* 0x020fe20000011403 */
[----:B0-2---:R-:W-:-:S04]  /*20650*/  IMAD.WIDE.U32 R4, R3, UR4, RZ ;  /* 0x0000000403047c25 */ /* 0x005fc8000f8e00ff */
[----:B------:R-:W-:Y:S01]  /*20660*/  IMAD R2, R2, UR4, RZ ;  /* 0x0000000402027c24 */ /* 0x000fe2000f8e02ff */
[----:B------:R0:W-:Y:S03]  /*20670*/  STL.64 [R1+0x30], R4 ;  /* 0x0000300401007387 */ /* 0x0001e60000100a00 */
[----:B------:R-:W-:Y:S01]  /*20680*/  IMAD R0, R3, UR5, R2 ;  /* 0x0000000503007c24 */ /* 0x000fe2000f8e0202 */
[----:B------:R-:W-:-:S03]  /*20690*/  SHF.R.S32.HI R2, RZ, 0x1f, R19 ;  /* 0x0000001fff027819 */ /* 0x000fc60000011413 */
[----:B------:R-:W-:Y:S01]  /*206a0*/  IMAD.IADD R3, R5, 0x1, R0 ;  /* 0x0000000105037824 */ /* 0x000fe200078e0200 */
[----:B------:R-:W-:-:S04]  /*206b0*/  SEL R0, R2, RZ, !P0 ;  /* 0x000000ff02007207 */ /* 0x000fc80004000000 */
[----:B------:R0:W-:Y:S04]  /*206c0*/  STL [R1+0x3c], R3 ;  /* 0x00003c0301007387 */ /* 0x0001e80000100800 */
[----:B------:R0:W-:Y:S01]  /*206d0*/  STL [R1+0x40], R0 ;  /* 0x0000400001007387 */ /* 0x0001e20000100800 */
        /* <DEDUP_REMOVED lines=17> */
.L_x_1571:
[----:B------:R-:W-:Y:S05]  /*207f0*/  BSYNC B6 ;  /* 0x0000000000067941 */ /* 0x000fea0003800000 */
.L_x_1570:
[----:B0-----:R-:W2:Y:S01]  /*20800*/  LDL.LU R0, [R1+0x40] ;  /* 0x0000400001007983 */ /* 0x001ea20000300800 */
[----:B------:R-:W0:Y:S01]  /*20810*/  LDC R9, c[0x0][0x448] ;  /* 0x00011200ff097b82 */ /* 0x000e220000000800 */
[----:B------:R-:W-:Y:S01]  /*20820*/  ULDC.64 UR4, c[0x0][0x2d8] ;  /* 0x0000b60000047ab9 */ /* 0x000fe20000000a00 */
[----:B------:R-:W-:Y:S01]  /*20830*/  ULDC.64 UR6, c[0x0][0x2c8] ;  /* 0x0000b20000067ab9 */ /* 0x000fe20000000a00 */
[----:B------:R-:W3:Y:S01]  /*20840*/  LDL.LU R21, [R1+0x3c] ;  /* 0x00003c0001157983 */ /* 0x000ee20000300800 */
[----:B------:R-:W-:-:S03]  /*20850*/  ULDC.64 UR8, c[0x0][0x280] ;  /* 0x0000a00000087ab9 */ /* 0x000fc60000000a00 */
[----:B------:R-:W3:Y:S04]  /*20860*/  LDL.LU.64 R2, [R1+0x30] ;  /* 0x0000300001027983 */ /* 0x000ee80000300a00 */
[----:B------:R-:W4:Y:S01]  /*20870*/  LDL R20, [R1] ;  /* 0x0000000001147983 */ /* 0x000f220000100800 */
[----:B0-----:R-:W-:-:S13]  /*20880*/  ISETP.NE.AND P1, PT, R9, 0x1, PT ;  /* 0x000000010900780c */ /* 0x001fda0003f25270 */
[----:B------:R-:W0:Y:S08]  /*20890*/  @P1 LDC R5, c[0x0][0x44c] ;  /* 0x00011300ff051b82 */ /* 0x000e300000000800 */
[----:B------:R-:W1:Y:S08]  /*208a0*/  @P1 LDC R6, c[0x0][0x450] ;  /* 0x00011400ff061b82 */ /* 0x000e700000000800 */
[----:B------:R-:W1:Y:S01]  /*208b0*/  @P1 LDC R8, c[0x0][0x450] ;  /* 0x00011400ff081b82 */ /* 0x000e620000000800 */
[----:B--2---:R-:W-:-:S02]  /*208c0*/  IMAD.MOV.U32 R4, RZ, RZ, R0 ;  /* 0x000000ffff047224 */ /* 0x004fc400078e0000 */
[----:B---3--:R-:W-:Y:S02]  /*208d0*/  IMAD.MOV.U32 R3, RZ, RZ, R21 ;  /* 0x000000ffff037224 */ /* 0x008fe400078e0015 */
[----:B------:R-:W2:Y:S01]  /*208e0*/  S2R R21, SR_TID.X ;  /* 0x0000000000157919 */ /* 0x000ea20000002100 */
[----:B----4-:R-:W-:Y:S02]  /*208f0*/  IMAD R0, R20, UR4, RZ ;  /* 0x0000000414007c24 */ /* 0x010fe4000f8e02ff */
[----:B------:R-:W3:Y:S01]  /*20900*/  S2R R20, SR_TID.X ;  /* 0x0000000000147919 */ /* 0x000ee20000002100 */
[----:B------:R-:W-:-:S04]  /*20910*/  IMAD.WIDE.U32 R2, R18, UR4, R2 ;  /* 0x0000000412027c25 */ /* 0x000fc8000f8e0002 */
        /* <DEDUP_REMOVED lines=14> */
[----:B------:R-:W-:-:S04]  /*20a00*/  IMAD.IADD R0, R20, 0x1, R17 ;  /* 0x0000000114007824 */ /* 0x000fc800078e0211 */
[----:B0-----:R-:W-:-:S04]  /*20a10*/  @P1 IMAD.HI.U32 R5, R0, R5, RZ ;  /* 0x0000000500051227 */ /* 0x001fc800078e00ff */
[----:B------:R-:W-:Y:S01]  /*20a20*/  IMAD.MOV.U32 R4, RZ, RZ, R0 ;  /* 0x000000ffff047224 */ /* 0x000fe200078e0000 */
[----:B-1----:R-:W-:-:S04]  /*20a30*/  @P1 SHF.R.U32.HI R4, RZ, R6, R5 ;  /* 0x00000006ff041219 */ /* 0x002fc80000011605 */
[--C-:B------:R-:W-:Y:S01]  /*20a40*/  SHF.R.S32.HI R5, RZ, 0x1f, R4.reuse ;  /* 0x0000001fff057819 */ /* 0x100fe20000011404 */
[----:B------:R-:W-:-:S04]  /*20a50*/  IMAD.MOV R7, RZ, RZ, -R4 ;  /* 0x000000ffff077224 */ /* 0x000fc800078e0a04 */
[----:B------:R-:W-:-:S04]  /*20a60*/  IMAD R5, R5, UR4, RZ ;  /* 0x0000000405057c24 */ /* 0x000fc8000f8e02ff */
[C---:B------:R-:W-:Y:S02]  /*20a70*/  IMAD R6, R4.reuse, UR5, R5 ;  /* 0x0000000504067c24 */ /* 0x040fe4000f8e0205 */
[----:B------:R-:W-:-:S04]  /*20a80*/  IMAD.WIDE.U32 R4, R4, UR4, R2 ;  /* 0x0000000404047c25 */ /* 0x000fc8000f8e0002 */
[----:B------:R-:W-:Y:S02]  /*20a90*/  IMAD.IADD R5, R5, 0x1, R6 ;  /* 0x0000000105057824 */ /* 0x000fe400078e0206 */
[----:B------:R-:W-:-:S05]  /*20aa0*/  IMAD R6, R9, R7, R0 ;  /* 0x0000000709067224 */ /* 0x000fca00078e0200 */
        /* <DEDUP_REMOVED lines=19> */
[----:B------:R-:W-:-:S04]  /*20be0*/  IMAD R4, R4, UR5, R7 ;  /* 0x0000000504047c24 */ /* 0x000fc8000f8e0207 */
[----:B------:R-:W-:Y:S01]  /*20bf0*/  IMAD.IADD R3, R3, 0x1, R4 ;  /* 0x0000000103037824 */ /* 0x000fe200078e0204 */
[----:B------:R-:W-:Y:S01]  /*20c00*/  SHF.R.S32.HI R4, RZ, 0x1f, R0 ;  /* 0x0000001fff047819 */ /* 0x000fe20000011400 */
[----:B------:R-:W-:-:S04]  /*20c10*/  IMAD.WIDE.U32 R2, R0, UR6, R2 ;  /* 0x0000000600027c25 */ /* 0x000fc8000f8e0002 */
[----:B------:R-:W-:Y:S02]  /*20c20*/  IMAD R4, R4, UR6, RZ ;  /* 0x0000000604047c24 */ /* 0x000fe4000f8e02ff */
[C---:B0-----:R-:W-:Y:S02]  /*20c30*/  IMAD.SHL.U32 R11, R20.reuse, 0x10, RZ ;  /* 0x00000010140b7824 */ /* 0x041fe400078e00ff */
[----:B------:R-:W-:-:S03]  /*20c40*/  IMAD.SHL.U32 R10, R20, 0x10, RZ ;  /* 0x00000010140a7824 */ /* 0x000fc600078e00ff */
        /* <DEDUP_REMOVED lines=16> */
[----:B------:R-:W-:Y:S01]  /*20d50*/  IMAD.IADD R17, R20, 0x1, R17 ;  /* 0x0000000114117824 */ /* 0x000fe200078e0211 */
        /* <DEDUP_REMOVED lines=21> */
.L_x_1700:
        /* <DEDUP_REMOVED lines=12> */
.L_x_1574:
[----:B------:R-:W-:Y:S05]  /*20f70*/  BSYNC B0 ;  /* 0x0000000000007941 */ /* 0x000fea0003800000 */
.L_x_1573:
[----:B------:R-:W-:Y:S01]  /*20f80*/  NOP ;  /* 0x0000000000007918 */ /* 0x000fe20000000000 */
[----:B------:R-:W-:-:S13]  /*20f90*/  PLOP3.LUT P0, PT, PT, PT, PT, 0x80, 0x0 ;  /* 0x000000000000781c */ /* 0x000fda0003f0f070 */
.L_x_1575:
[----:B------:R-:W-:Y:S02]  /*20fa0*/  PLOP3.LUT P1, PT, P1, P0, PT, 0xa2, 0x0 ;  /* 0x000000000000781c */ /* 0x000fe40000f21472 */
[----:B------:R-:W-:-:S08]  /*20fb0*/  @P0 R2UR P1, UR4, R23 ;  /* 0x00000000170402ca */ /* 0x000fd00000020000 */
[----:B------:R-:W-:-:S05]  /*20fc0*/  @P0 PLOP3.LUT P0, PT, P1, PT, PT, 0x80, 0x0 ;  /* 0x000000000000081c */ /* 0x000fca0000f0f070 */
[----:B------:R-:W-:Y:S01]  /*20fd0*/  @!P1 SYNCS.ARRIVE.TRANS64.RED.A0T1 RZ, [UR4+0x19c00], RZ ;  /* 0x019c00ffffff99a7 */ /* 0x000fe20008200404 */
[----:B------:R-:W-:Y:S07]  /*20fe0*/  @!P1 ARRIVES.LDGSTSBAR.64.TRANSCNT [UR4+0x19c00] ;  /* 0x019c0000ff0099b0 */ /* 0x000fee0008000a84 */
[----:B------:R-:W-:Y:S05]  /*20ff0*/  @P0 BRA.U.ANY `(.L_x_1575) ;  /* 0xfffffffd00e80947 */ /* 0x000fea000393ffff */
[----:B--23--:R-:W2:Y:S02]  /*21000*/  LDL.LU R2, [R1+0x44] ;  /* 0x0000440001027983 */ /* 0x00cea40000300800 */
        /* <DEDUP_REMOVED lines=11> */
.L_x_1701:
[----:B------:R-:W-:Y:S05]  /*210c0*/  BSYNC B0 ;  /* 0x0000000000007941 */ /* 0x000fea0003800000 */
.L_x_1576:
[----:B-1----:R-:W3:Y:S04]  /*210d0*/  LDL.LU R3, [R1+0x38] ;  /* 0x0000380001037983 */ /* 0x002ee80000300800 */
[----:B------:R-:W4:Y:S01]  /*210e0*/  LDL R2, [R1+0x10] ;  /* 0x0000100001027983 */ /* 0x000f220000100800 */
[----:B---3--:R-:W-:-:S05]  /*210f0*/  VIADD R20, R3, 0xfffffffe ;  /* 0xfffffffe03147836 */ /* 0x008fca0000000000 */
[----:B----4-:R-:W-:-:S13]  /*21100*/  ISETP.GE.AND P0, PT, R20, R2, PT ;  /* 0x000000021400720c */ /* 0x010fda0003f06270 */
[----:B------:R-:W-:Y:S05]  /*21110*/  @!P0 BRA `(.L_x_1578) ;  /* 0x0000001000508947 */ /* 0x000fea0003800000 */
[----:B0-----:R-:W-:Y:S02]  /*21120*/  IMAD.MOV.U32 R4, RZ, RZ, R24 ;  /* 0x000000ffff047224 */ /* 0x001fe400078e0018 */
[----:B------:R-:W-:-:S07]  /*21130*/  IMAD.MOV.U32 R6, RZ, RZ, R27 ;  /* 0x000000ffff067224 */ /* 0x000fce00078e001b */
.L_x_1598:
[----:B0-----:R-:W3:Y:S01]  /*21140*/  LDL R9, [R1+0x8] ;  /* 0x0000080001097983 */ /* 0x001ee20000100800 */
[----:B------:R-:W0:Y:S03]  /*21150*/  LDC R7, c[0x0][0x430] ;  /* 0x00010c00ff077b82 */ /* 0x000e260000000800 */
[----:B------:R-:W4:Y:S01]  /*21160*/  LDL R8, [R1+0xc] ;  /* 0x00000c0001087983 */ /* 0x000f220000100800 */
[----:B-1----:R-:W2:Y:S03]  /*21170*/  S2R R2, SR_TID.X ;  /* 0x0000000000027919 */ /* 0x002ea60000002100 */
[----:B------:R-:W5:Y:S01]  /*21180*/  LDL R10, [R1+0x10] ;  /* 0x00001000010a7983 */ /* 0x000f620000100800 */
[----:B0-----:R-:W-:-:S13]  /*21190*/  ISETP.NE.AND P0, PT, R7, 0x1, PT ;  /* 0x000000010700780c */ /* 0x001fda0003f05270 */
[----:B------:R-:W0:Y:S01]  /*211a0*/  @P0 LDC R5, c[0x0][0x434] ;  /* 0x00010d00ff050b82 */ /* 0x000e220000000800 */
[----:B--2---:R-:W-:-:S04]  /*211b0*/  LOP3.LUT R0, R2, 0x7f, RZ, 0xc0, !PT ;  /* 0x0000007f02007812 */ /* 0x004fc800078ec0ff */
[----:B------:R-:W-:-:S03]  /*211c0*/  SHF.R.U32.HI R3, RZ, 0x1, R0 ;  /* 0x00000001ff037819 */ /* 0x000fc60000011600 */
[----:B------:R-:W1:Y:S01]  /*211d0*/  @P0 LDC R0, c[0x0][0x438] ;  /* 0x00010e00ff000b82 */ /* 0x000e620000000800 */
[----:B------:R-:W-:Y:S02]  /*211e0*/  IMAD.SHL.U32 R2, R2, 0x40, RZ ;  /* 0x0000004002027824 */ /* 0x000fe400078e00ff */
[----:B------:R-:W-:-:S03]  /*211f0*/  IMAD R3, R20, 0x80, R3 ;  /* 0x0000008014037824 */ /* 0x000fc600078e0203 */
[----:B------:R-:W-:Y:S01]  /*21200*/  LOP3.LUT R2, R2, 0x40, RZ, 0xc0, !PT ;  /* 0x0000004002027812 */ /* 0x000fe200078ec0ff */
[----:B------:R-:W-:Y:S05]  /*21210*/  YIELD ;  /* 0x0000000000007946 */ /* 0x000fea0003800000 */
[----:B------:R-:W-:Y:S01]  /*21220*/  ULDC.64 UR4, c[0x0][0x428] ;  /* 0x00010a0000047ab9 */ /* 0x000fe20000000a00 */
[----:B---3--:R-:W-:-:S05]  /*21230*/  IADD3 R3, R2, R3, R9 ;  /* 0x0000000302037210 */ /* 0x008fca0007ffe009 */
[----:B0-----:R-:W-:-:S04]  /*21240*/  @P0 IMAD.HI.U32 R5, R3, R5, RZ ;  /* 0x0000000503050227 */ /* 0x001fc800078e00ff */
[----:B------:R-:W-:Y:S01]  /*21250*/  IMAD.MOV.U32 R2, RZ, RZ, R3 ;  /* 0x000000ffff027224 */ /* 0x000fe200078e0003 */
        /* <DEDUP_REMOVED lines=12> */
[----:B------:R-:W-:-:S05]  /*21320*/  IMAD.MOV.U32 R0, RZ, RZ, R20 ;  /* 0x000000ffff007224 */ /* 0x000fca00078e0014 */
[----:B-----5:R-:W-:Y:S01]  /*21330*/  ISETP.GT.AND P1, PT, R0, R10, PT ;  /* 0x0000000a0000720c */ /* 0x020fe20003f24270 */
[----:B------:R-:W-:Y:S02]  /*21340*/  IMAD.U32 R10, RZ, RZ, UR39 ;  /* 0x00000027ff0a7e24 */ /* 0x000fe4000f8e00ff */
[----:B------:R-:W-:-:S03]  /*21350*/  VIADD R24, R4, 0x1 ;  /* 0x0000000104187836 */ /* 0x000fc60000000000 */
[----:B------:R-:W-:Y:S02]  /*21360*/  ISETP.NE.AND P2, PT, R10, 0x3, PT ;  /* 0x000000030a00780c */ /* 0x000fe40003f45270 */
[----:B------:R-:W-:-:S04]  /*21370*/  ISETP.NE.AND P0, PT, R24, 0x2, PT ;  /* 0x000000021800780c */ /* 0x000fc80003f05270 */
[----:B------:R-:W-:Y:S01]  /*21380*/  SEL R27, RZ, 0x1, P0 ;  /* 0x00000001ff1b7807 */ /* 0x000fe20000000000 */
[----:B------:R-:W-:Y:S01]  /*21390*/  VIADD R20, R20, 0xffffffff ;  /* 0xffffffff14147836 */ /* 0x000fe20000000000 */
[----:B------:R-:W-:Y:S02]  /*213a0*/  SEL R24, R24, RZ, P0 ;  /* 0x000000ff18187207 */ /* 0x000fe40000000000 */
[----:B------:R-:W-:Y:S02]  /*213b0*/  LOP3.LUT R27, R6, R27, RZ, 0x3c, !PT ;  /* 0x0000001b061b7212 */ /* 0x000fe400078e3cff */
[----:B--2---:R-:W-:Y:S01]  /*213c0*/  SHF.R.S32.HI R17, RZ, 0x1f, R8 ;  /* 0x0000001fff117819 */ /* 0x004fe20000011408 */
[----:B------:R-:W-:Y:S06]  /*213d0*/  @!P2 BRA `(.L_x_1579) ;  /* 0x000000000004a947 */ /* 0x000fec0003800000 */
[----:B------:R-:W-:Y:S01]  /*213e0*/  BPT.TRAP 0x1 ;  /* 0x000000040000795c */ /* 0x000fe20000300000 */
.L_x_1579:
[----:B------:R-:W-:Y:S01]  /*213f0*/  IMAD R0, R24, 0x8, R23 ;  /* 0x0000000818007824 */ /* 0x000fe200078e0217 */
[----:B------:R-:W-:Y:S01]  /*21400*/  SHF.L.U32 R10, R27, 0x1f, RZ ;  /* 0x0000001f1b0a7819 */ /* 0x000fe200000006ff */
[----:B------:R-:W-:Y:S01]  /*21410*/  BSSY B0, `(.L_x_1580) ;  /* 0x0000004000007945 */ /* 0x000fe20003800000 */
[----:B------:R-:W-:Y:S02]  /*21420*/  SHF.R.S32.HI R9, RZ, 0x1f, R7 ;  /* 0x0000001fff097819 */ /* 0x000fe40000011407 */
[----:B------:R-:W0:Y:S02]  /*21430*/  SYNCS.PHASECHK.TRANS64.TRYWAIT P0, [R0+URZ+0x19c80], R10 ;  /* 0x019c800a000075a7 */ /* 0x000e24000800017f */
[----:B0-----:R-:W-:Y:S05]  /*21440*/  @!P0 BRA `(.L_x_1581) ;  /* 0x0000003c00b48947 */ /* 0x001fea0003800000 */
.L_x_1702:
[----:B------:R-:W-:Y:S05]  /*21450*/  BSYNC B0 ;  /* 0x0000000000007941 */ /* 0x000fea0003800000 */
.L_x_1580:
[----:B------:R-:W2:Y:S01]  /*21460*/  LDL R11, [R1] ;  /* 0x00000000010b7983 */ /* 0x000ea20000100800 */
[----:B------:R-:W-:Y:S01]  /*21470*/  ULDC.64 UR4, c[0x0][0x328] ;  /* 0x0000ca0000047ab9 */ /* 0x000fe20000000a00 */
[----:B------:R-:W1:Y:S02]  /*21480*/  LDC R12, c[0x0][0x2f4] ;  /* 0x0000bd00ff0c7b82 */ /* 0x000e640000000800 */
[----:B------:R-:W3:Y:S01]  /*21490*/  LDL R15, [R1+0x18] ;  /* 0x00001800010f7983 */ /* 0x000ee20000100800 */
[----:B------:R-:W-:Y:S01]  /*214a0*/  IMAD R5, R9, UR4, RZ ;  /* 0x0000000409057c24 */ /* 0x000fe2000f8e02ff */
[----:B------:R-:W-:Y:S01]  /*214b0*/  ULDC.64 UR6, c[0x0][0x318] ;  /* 0x0000c60000067ab9 */ /* 0x000fe20000000a00 */
[----:B------:R-:W-:-:S04]  /*214c0*/  IMAD.WIDE.U32 R2, R7, UR4, RZ ;  /* 0x0000000407027c25 */ /* 0x000fc8000f8e00ff */
        /* <DEDUP_REMOVED lines=8> */
[----:B------:R-:W-:-:S03]  /*21550*/  IMAD.WIDE.U32 R2, R18, UR4, R2 ;  /* 0x0000000412027c25 */ /* 0x000fc6000f8e0002 */
[----:B------:R-:W-:Y:S01]  /*21560*/  IADD3 R21, P0, R2, UR6, RZ ;  /* 0x0000000602157c10 */ /* 0x000fe2000ff1e0ff */
[----:B--2---:R-:W-:Y:S01]  /*21570*/  IMAD R26, R11, UR4, RZ ;  /* 0x000000040b1a7c24 */ /* 0x004fe2000f8e02ff */
[----:B------:R-:W-:Y:S01]  /*21580*/  UMOV UR4, 0xffffffff ;  /* 0xffffffff00047882 */ /* 0x000fe20000000000 */
[----:B------:R-:W2:Y:S02]  /*21590*/  S2R R11, SR_TID.X ;  /* 0x00000000000b7919 */ /* 0x000ea40000002100 */
[----:B------:R-:W-:Y:S02]  /*215a0*/  IMAD R26, R18, UR5, R26 ;  /* 0x00000005121a7c24 */ /* 0x000fe4000f8e021a */
[----:B---3--:R-:W-:-:S03]  /*215b0*/  IMAD R5, R24, 0x3000, R15 ;  /* 0x0000300018057824 */ /* 0x008fc600078e020f */
[----:B------:R-:W-:Y:S01]  /*215c0*/  IADD3.X R26, R26, UR7, R3, P0, !PT ;  /* 0x000000071a1a7c10 */ /* 0x000fe200087fe403 */
[C---:B--2---:R-:W-:Y:S02]  /*215d0*/  IMAD.SHL.U32 R13, R11.reuse, 0x10, RZ ;  /* 0x000000100b0d7824 */ /* 0x044fe400078e00ff */
[----:B------:R-:W-:-:S03]  /*215e0*/  IMAD.SHL.U32 R11, R11, 0x10, RZ ;  /* 0x000000100b0b7824 */ /* 0x000fc600078e00ff */
[----:B------:R-:W-:Y:S02]  /*215f0*/  LOP3.LUT R13, R13, 0x10, RZ, 0xc0, !PT ;  /* 0x000000100d0d7812 */ /* 0x000fe400078ec0ff */
[----:B------:R-:W-:Y:S02]  /*21600*/  LOP3.LUT R11, R11, 0x10, RZ, 0xc0, !PT ;  /* 0x000000100b0b7812 */ /* 0x000fe400078ec0ff */
[C---:B------:R-:W-:Y:S02]  /*21610*/  LOP3.LUT R14, R13.reuse, 0x40, RZ, 0xfc, !PT ;  /* 0x000000400d0e7812 */ /* 0x040fe400078efcff */
[----:B------:R-:W-:Y:S02]  /*21620*/  LOP3.LUT R13, R13, 0x20, RZ, 0xfc, !PT ;  /* 0x000000200d0d7812 */ /* 0x000fe400078efcff */
[-C--:B-1----:R-:W-:Y:S02]  /*21630*/  ISETP.GE.AND P2, PT, R14, R12.reuse, PT ;  /* 0x0000000c0e00720c */ /* 0x082fe40003f46270 */
[----:B------:R-:W-:-:S02]  /*21640*/  ISETP.GE.AND P3, PT, R13, R12, PT ;  /* 0x0000000c0d00720c */ /* 0x000fc40003f66270 */
[----:B------:R-:W-:Y:S01]  /*21650*/  ISETP.GE.AND P4, PT, R11, R12, PT ;  /* 0x0000000c0b00720c */ /* 0x000fe20003f86270 */
[----:B------:R-:W-:-:S12]  /*21660*/  BRA.DIV UR4, `(.L_x_1582) ;  /* 0x0000003e04407947 */ /* 0x000fd8000b800000 */
        /* <DEDUP_REMOVED lines=13> */
.L_x_1708:
        /* <DEDUP_REMOVED lines=13> */
.L_x_1583:
        /* <DEDUP_REMOVED lines=11> */
.L_x_1584:
[----:B------:R2:W-:Y:S01]  /*218c0*/  SYNCS.ARRIVE.TRANS64.A1T0 RZ, [R0+URZ+0x19c70], RZ ;  /* 0x019c70ff00ff79a7 */ /* 0x0005e2000810003f */
[----:B------:R-:W-:Y:S05]  /*218d0*/  @!P3 BRA `(.L_x_1585) ;  /* 0x000000000004b947 */ /* 0x000fea0003800000 */
[----:B------:R-:W-:Y:S01]  /*218e0*/  BPT.TRAP 0x1 ;  /* 0x000000040000795c */ /* 0x000fe20000300000 */
.L_x_1585:
[----:B------:R-:W3:Y:S01]  /*218f0*/  SYNCS.PHASECHK.TRANS64.TRYWAIT P0, [R0+URZ+0x19c40], R10 ;  /* 0x019c400a000075a7 */ /* 0x000ee2000800017f */
[----:B------:R-:W-:Y:S04]  /*21900*/  BSSY B0, `(.L_x_1586) ;  /* 0x0000002000007945 */ /* 0x000fe80003800000 */
[----:B---3--:R-:W-:Y:S05]  /*21910*/  @!P0 BRA `(.L_x_1587) ;  /* 0x0000003c00408947 */ /* 0x008fea0003800000 */
.L_x_1709:
[----:B------:R-:W-:Y:S05]  /*21920*/  BSYNC B0 ;  /* 0x0000000000007941 */ /* 0x000fea0003800000 */
.L_x_1586:
[----:B------:R-:W4:Y:S01]  /*21930*/  LDL R11, [R1] ;  /* 0x00000000010b7983 */ /* 0x000f220000100800 */
[----:B------:R-:W-:Y:S01]  /*21940*/  ULDC.64 UR4, c[0x0][0x300] ;  /* 0x0000c00000047ab9 */ /* 0x000fe20000000a00 */
[----:B------:R-:W-:Y:S01]  /*21950*/  ULDC.64 UR6, c[0x0][0x2e8] ;  /* 0x0000ba0000067ab9 */ /* 0x000fe20000000a00 */
[----:B------:R-:W-:Y:S01]  /*21960*/  IMAD R9, R9, UR4, RZ ;  /* 0x0000000409097c24 */ /* 0x000fe2000f8e02ff */
[----:B------:R-:W5:Y:S01]  /*21970*/  S2R R13, SR_TID.X ;  /* 0x00000000000d7919 */ /* 0x000f620000002100 */
[----:B------:R-:W-:-:S04]  /*21980*/  IMAD.WIDE.U32 R2, R7, UR4, RZ ;  /* 0x0000000407027c25 */ /* 0x000fc8000f8e00ff */
        /* <DEDUP_REMOVED lines=8> */
[----:B------:R-:W-:-:S03]  /*21a10*/  IMAD.WIDE.U32 R2, R18, UR4, R2 ;  /* 0x0000000412027c25 */ /* 0x000fc6000f8e0002 */
[----:B------:R-:W-:Y:S01]  /*21a20*/  IADD3 R7, P0, R2, UR6, RZ ;  /* 0x0000000602077c10 */ /* 0x000fe2000ff1e0ff */
[C---:B-----5:R-:W-:Y:S02]  /*21a30*/  IMAD.SHL.U32 R12, R13.reuse, 0x10, RZ ;  /* 0x000000100d0c7824 */ /* 0x060fe400078e00ff */
[----:B-1----:R-:W-:-:S03]  /*21a40*/  IMAD.SHL.U32 R21, R13, 0x10, RZ ;  /* 0x000000100d157824 */ /* 0x002fc600078e00ff */
[----:B------:R-:W-:Y:S02]  /*21a50*/  LOP3.LUT R12, R12, 0x10, RZ, 0xc0, !PT ;  /* 0x000000100c0c7812 */ /* 0x000fe400078ec0ff */
[----:B------:R-:W-:Y:S02]  /*21a60*/  LOP3.LUT R21, R21, 0x10, RZ, 0xc0, !PT ;  /* 0x0000001015157812 */ /* 0x000fe400078ec0ff */
[C---:B------:R-:W-:Y:S02]  /*21a70*/  LOP3.LUT R13, R12.reuse, 0x40, RZ, 0xfc, !PT ;  /* 0x000000400c0d7812 */ /* 0x040fe400078efcff */
[----:B------:R-:W-:Y:S01]  /*21a80*/  LOP3.LUT R12, R12, 0x20, RZ, 0xfc, !PT ;  /* 0x000000200c0c7812 */ /* 0x000fe200078efcff */
[----:B----4-:R-:W-:Y:S01]  /*21a90*/  IMAD R8, R11, UR4, RZ ;  /* 0x000000040b087c24 */ /* 0x010fe2000f8e02ff */
[----:B------:R-:W-:Y:S01]  /*21aa0*/  UMOV UR4, 0xffffffff ;  /* 0xffffffff00047882 */ /* 0x000fe20000000000 */
[----:B------:R-:W1:Y:S02]  /*21ab0*/  LDC R11, c[0x0][0x2f4] ;  /* 0x0000bd00ff0b7b82 */ /* 0x000e640000000800 */
[----:B------:R-:W-:-:S05]  /*21ac0*/  IMAD R8, R18, UR5, R8 ;  /* 0x0000000512087c24 */ /* 0x000fca000f8e0208 */
[----:B------:R-:W-:Y:S02]  /*21ad0*/  IADD3.X R8, R8, UR7, R3, P0, !PT ;  /* 0x0000000708087c10 */ /* 0x000fe400087fe403 */
[-C--:B-1----:R-:W-:Y:S02]  /*21ae0*/  ISETP.GE.AND P2, PT, R13, R11.reuse, PT ;  /* 0x0000000b0d00720c */ /* 0x082fe40003f46270 */
        /* <DEDUP_REMOVED lines=12> */
.L_x_1715:
        /* <DEDUP_REMOVED lines=10> */
.L_x_1589:
        /* <DEDUP_REMOVED lines=11> */
.L_x_1590:
[----:B------:R2:W-:Y:S02]  /*21d00*/  SYNCS.ARRIVE.TRANS64.A1T0 RZ, [R0+URZ+0x19c30], RZ ;  /* 0x019c30ff00ff79a7 */ /* 0x0005e4000810003f */
[----:B--23--:R-:W-:-:S05]  /*21d10*/  IMAD.U32 R0, RZ, RZ, UR36 ;  /* 0x00000024ff007e24 */ /* 0x00cfca000f8e00ff */
[----:B------:R-:W-:-:S13]  /*21d20*/  ISETP.NE.AND P0, PT, R0, 0x3, PT ;  /* 0x000000030000780c */ /* 0x000fda0003f05270 */
[----:B------:R-:W-:Y:S05]  /*21d30*/  @!P0 BRA `(.L_x_1591) ;  /* 0x0000000000048947 */ /* 0x000fea0003800000 */
[----:B------:R-:W-:Y:S01]  /*21d40*/  BPT.TRAP 0x1 ;  /* 0x000000040000795c */ /* 0x000fe20000300000 */
.L_x_1591:
[----:B------:R-:W-:Y:S01]  /*21d50*/  LOP3.LUT R0, R6, 0x1, RZ, 0x3c, !PT ;  /* 0x0000000106007812 */ /* 0x000fe200078e3cff */
[----:B------:R-:W-:Y:S01]  /*21d60*/  IMAD R2, R4, 0x8, R23 ;  /* 0x0000000804027824 */ /* 0x000fe200078e0217 */
[----:B------:R-:W-:Y:S02]  /*21d70*/  BSSY B0, `(.L_x_1592) ;  /* 0x0000004000007945 */ /* 0x000fe40003800000 */
[----:B------:R-:W-:-:S04]  /*21d80*/  SHF.L.U32 R0, R0, 0x1f, RZ ;  /* 0x0000001f00007819 */ /* 0x000fc800000006ff */
[----:B------:R-:W0:Y:S02]  /*21d90*/  SYNCS.PHASECHK.TRANS64.TRYWAIT P2, [R2+URZ+0x19c70], R0 ;  /* 0x019c7000020075a7 */ /* 0x000e24000804017f */
[----:B0-----:R-:W-:Y:S05]  /*21da0*/  @!P2 BRA `(.L_x_1593) ;  /* 0x0000003800c8a947 */ /* 0x001fea0003800000 */
.L_x_1716:
[----:B------:R-:W-:Y:S05]  /*21db0*/  BSYNC B0 ;  /* 0x0000000000007941 */ /* 0x000fea0003800000 */
.L_x_1592:
[----:B------:R-:W-:-:S05]  /*21dc0*/  IMAD.U32 R3, RZ, RZ, UR39 ;  /* 0x00000027ff037e24 */ /* 0x000fca000f8e00ff */
[----:B------:R-:W-:-:S13]  /*21dd0*/  ISETP.NE.AND P2, PT, R3, 0x3, PT ;  /* 0x000000030300780c */ /* 0x000fda0003f45270 */
[----:B------:R-:W-:Y:S05]  /*21de0*/  @!P2 BRA `(.L_x_1594) ;  /* 0x000000000004a947 */ /* 0x000fea0003800000 */
[----:B------:R-:W-:Y:S01]  /*21df0*/  BPT.TRAP 0x1 ;  /* 0x000000040000795c */ /* 0x000fe20000300000 */
.L_x_1594:
[----:B0-----:R-:W-:Y:S01]  /*21e00*/  SHF.L.U32 R0, R6, 0x1f, RZ ;  /* 0x0000001f06007819 */ /* 0x001fe200000006ff */
[----:B------:R-:W-:-:S03]  /*21e10*/  IMAD R3, R4, 0x3000, RZ ;  /* 0x0000300004037824 */ /* 0x000fc600078e02ff */
[----:B------:R-:W0:Y:S02]  /*21e20*/  SYNCS.PHASECHK.TRANS64.TRYWAIT P2, [R2+URZ+0x19c60], R0 ;  /* 0x019c6000020075a7 */ /* 0x000e24000804017f */
[----:B0-----:R-:W-:Y:S05]  /*21e30*/  @!P2 BRA `(.L_x_1595) ;  /* 0x0000003800b8a947 */ /* 0x001fea0003800000 */
.L_x_1717:
        /* <DEDUP_REMOVED lines=55> */
.L_x_1596:
[----:B-1----:R1:W-:Y:S01]  /*221b0*/  SYNCS.ARRIVE.TRANS64.A1T0 RZ, [R2+URZ+0x19c50], RZ ;  /* 0x019c50ff02ff79a7 */ /* 0x0023e2000810003f */
[----:B------:R-:W-:Y:S06]  /*221c0*/  BAR.SYNC.DEFER_BLOCKING 0x2, 0x80 ;  /* 0x0082000000007b1d */ /* 0x000fec0000010000 */
[----:B------:R-:W-:Y:S05]  /*221d0*/  @!P0 BRA `(.L_x_1597) ;  /* 0x0000000000048947 */ /* 0x000fea0003800000 */
[----:B------:R-:W-:Y:S01]  /*221e0*/  BPT.TRAP 0x1 ;  /* 0x000000040000795c */ /* 0x000fe20000300000 */
.L_x_1597:
[----:B------:R-:W2:Y:S01]  /*221f0*/  LDL R0, [R1+0x14] ;  /* 0x0000140001007983 */ /* 0x000ea20000100800 */
[----:B-1----:R-:W-:Y:S02]  /*22200*/  VIADD R2, R2, 0x19c80 ;  /* 0x00019c8002027836 */ /* 0x002fe40000000000 */
[----:B------:R-:W-:Y:S02]  /*22210*/  IMAD.MOV.U32 R4, RZ, RZ, R24 ;  /* 0x000000ffff047224 */ /* 0x000fe400078e0018 */
[----:B------:R-:W-:Y:S01]  /*22220*/  IMAD.MOV.U32 R6, RZ, RZ, R27 ;  /* 0x000000ffff067224 */ /* 0x000fe200078e001b */
[----:B--2---:R-:W-:-:S04]  /*22230*/  PRMT R2, R0, 0x654, R2 ;  /* 0x0000065400027816 */ /* 0x004fc80000000002 */
[----:B------:R1:W-:Y:S01]  /*22240*/  SYNCS.ARRIVE.TRANS64.RED.A1T0 RZ, [R2+URZ], RZ ;  /* 0x000000ff02ff79a7 */ /* 0x0003e2000810043f */
[----:B------:R-:W-:Y:S05]  /*22250*/  @P1 BRA `(.L_x_1598) ;  /* 0xffffffec00b81947 */ /* 0x000fea000383ffff */
.L_x_1578:
[----:B--2---:R-:W1:Y:S01]  /*22260*/  S2R R0, SR_TID.X ;  /* 0x0000000000007919 */ /* 0x004e620000002100 */
[----:B------:R-:W-:Y:S01]  /*22270*/  BSSY B0, `(.L_x_1599) ;  /* 0x0000012000007945 */ /* 0x000fe20003800000 */
[----:B-1----:R-:W-:Y:S01]  /*22280*/  LOP3.LUT R2, R0, 0x7f, RZ, 0xc0, !PT ;  /* 0x0000007f00027812 */ /* 0x002fe200078ec0ff */
        /* <DEDUP_REMOVED lines=16> */
.L_x_1600:
[----:B------:R-:W-:Y:S05]  /*22390*/  BSYNC B0 ;  /* 0x0000000000007941 */ /* 0x000fea0003800000 */
.L_x_1599:
[----:B------:R-:W-:Y:S05]  /*223a0*/  @!P0 BRA `(.L_x_1601) ;  /* 0x0000000000048947 */ /* 0x000fea0003800000 */
[----:B------:R-:W-:Y:S01]  /*223b0*/  BPT.TRAP 0x1 ;  /* 0x000000040000795c */ /* 0x000fe20000300000 */
.L_x_1601:
[----:B------:R-:W-:Y:S01]  /*223c0*/  LOP3.LUT R0, R27, 0x1, RZ, 0x3c, !PT ;  /* 0x000000011b007812 */ /* 0x000fe200078e3cff */
[----:B0-----:R-:W-:Y:S01]  /*223d0*/  IMAD R3, R24, 0x8, R23 ;  /* 0x0000000818037824 */ /* 0x001fe200078e0217 */
[----:B------:R-:W-:Y:S02]  /*223e0*/  BSSY B0, `(.L_x_1602) ;  /* 0x0000004000007945 */ /* 0x000fe40003800000 */
[----:B------:R-:W-:-:S04]  /*223f0*/  SHF.L.U32 R0, R0, 0x1f, RZ ;  /* 0x0000001f00007819 */ /* 0x000fc800000006ff */
[----:B------:R-:W0:Y:S02]  /*22400*/  SYNCS.PHASECHK.TRANS64.TRYWAIT P1, [R3+URZ+0x19c70], R0 ;  /* 0x019c7000030075a7 */ /* 0x000e24000802017f */
[----:B0-----:R-:W-:Y:S05]  /*22410*/  @!P1 BRA `(.L_x_1603) ;  /* 0x0000003400549947 */ /* 0x001fea0003800000 */
.L_x_1718:
[----:B------:R-:W-:Y:S05]  /*22420*/  BSYNC B0 ;  /* 0x0000000000007941 */ /* 0x000fea0003800000 */
.L_x_1602:
[----:B------:R-:W-:-:S05]  /*22430*/  IMAD.U32 R2, RZ, RZ, UR39 ;  /* 0x00000027ff027e24 */ /* 0x000fca000f8e00ff */
[----:B------:R-:W-:-:S13]  /*22440*/  ISETP.NE.AND P1, PT, R2, 0x3, PT ;  /* 0x000000030200780c */ /* 0x000fda0003f25270 */
[----:B------:R-:W-:Y:S05]  /*22450*/  @!P1 BRA `(.L_x_1604) ;  /* 0x0000000000049947 */ /* 0x000fea0003800000 */
[----:B------:R-:W-:Y:S01]  /*22460*/  BPT.TRAP 0x1 ;  /* 0x000000040000795c */ /* 0x000fe20000300000 */
.L_x_1604:
[----:B0-----:R-:W-:-:S04]  /*22470*/  SHF.L.U32 R0, R27, 0x1f, RZ ;  /* 0x0000001f1b007819 */ /* 0x001fc800000006ff */
[----:B------:R-:W0:Y:S02]  /*22480*/  SYNCS.PHASECHK.TRANS64.TRYWAIT P1, [R3+URZ+0x19c60], R0 ;  /* 0x019c6000030075a7 */ /* 0x000e24000802017f */
[----:B0-----:R-:W-:Y:S05]  /*22490*/  @!P1 BRA `(.L_x_1605) ;  /* 0x0000003400489947 */ /* 0x001fea0003800000 */
.L_x_1719:
[----:B------:R-:W0:Y:S04]  /*224a0*/  LDL R4, [R1+0x24] ;  /* 0x0000240001047983 */ /* 0x000e280000100800 */
[----:B------:R-:W2:Y:S04]  /*224b0*/  LDL R10, [R1+0x1c] ;  /* 0x00001c00010a7983 */ /* 0x000ea80000100800 */
[----:B------:R-:W3:Y:S01]  /*224c0*/  LDL R12, [R1+0x20] ;  /* 0x00002000010c7983 */ /* 0x000ee20000100800 */
[----:B------:R-:W-:Y:S01]  /*224d0*/  IMAD R2, R24, 0x3000, RZ ;  /* 0x0000300018027824 */ /* 0x000fe200078e02ff */
[----:B------:R-:W-:Y:S05]  /*224e0*/  WARPSYNC.ALL ;  /* 0x0000000000007948 */ /* 0x000fea0003800000 */
[----:B0-----:R-:W-:-:S02]  /*224f0*/  LOP3.LUT R0, R2, R4, RZ, 0xfc, !PT ;  /* 0x0000000402007212 */ /* 0x001fc400078efcff */
[----:B--2---:R-:W-:-:S03]  /*22500*/  LOP3.LUT R2, R2, R10, RZ, 0xfc, !PT ;  /* 0x0000000a02027212 */ /* 0x004fc600078efcff */
[C---:B------:R-:W-:Y:S02]  /*22510*/  IMAD.IADD R0, R23.reuse, 0x1, R0 ;  /* 0x0000000117007824 */ /* 0x040fe400078e0200 */
        /* <DEDUP_REMOVED lines=48> */
.L_x_1606:
[----:B-1----:R1:W-:Y:S01]  /*22820*/  SYNCS.ARRIVE.TRANS64.A1T0 RZ, [R3+URZ+0x19c50], RZ ;  /* 0x019c50ff03ff79a7 */ /* 0x0023e2000810003f */
[----:B------:R-:W-:Y:S06]  /*22830*/  BAR.SYNC.DEFER_BLOCKING 0x2, 0x80 ;  /* 0x0082000000007b1d */ /* 0x000fec0000010000 */
[----:B------:R-:W-:Y:S05]  /*22840*/  @!P0 BRA `(.L_x_1607) ;  /* 0x0000000000048947 */ /* 0x000fea0003800000 */
[----:B------:R-:W-:Y:S01]  /*22850*/  BPT.TRAP 0x1 ;  /* 0x000000040000795c */ /* 0x000fe20000300000 */
.L_x_1607:
        /* <DEDUP_REMOVED lines=9> */
.L_x_1548:
[----:B------:R-:W-:-:S13]  /*228f0*/  LOP3.LUT P0, RZ, R22, 0x10, RZ, 0xc0, !PT ;  /* 0x0000001016ff7812 */ /* 0x000fda000780c0ff */
[----:B------:R-:W-:Y:S05]  /*22900*/  @!P0 BRA `(.L_x_1608) ;  /* 0x0000000000288947 */ /* 0x000fea0003800000 */
[----:B------:R-:W-:Y:S05]  /*22910*/  WARPSYNC.ALL ;  /* 0x0000000000007948 */ /* 0x000fea0003800000 */
[----:B------:R-:W2:Y:S08]  /*22920*/  S2UR UR4, SR_CgaCtaId ;  /* 0x00000000000479c3 */ /* 0x000eb00000008800 */
[----:B------:R-:W-:Y:S01]  /*22930*/  BAR.SYNC.DEFER_BLOCKING 0x5, 0x200 ;  /* 0x0148000000007b1d */ /* 0x000fe20000010000 */
[----:B0-----:R-:W-:Y:S01]  /*22940*/  MOV R23, 0x400 ;  /* 0x0000040000177802 */ /* 0x001fe20000000f00 */
[----:B--2---:R-:W-:-:S05]  /*22950*/  IMAD.U32 R0, RZ, RZ, UR4 ;  /* 0x00000004ff007e24 */ /* 0x004fca000f8e00ff */
[----:B------:R-:W-:Y:S01]  /*22960*/  LEA R23, R0, R23, 0x18 ;  /* 0x0000001700177211 */ /* 0x000fe200078ec0ff */
[----:B------:R2:W-:Y:S04]  /*22970*/  STL [R1+0x14], R0 ;  /* 0x0000140001007387 */ /* 0x0005e80000100800 */
[----:B------:R2:W3:Y:S01]  /*22980*/  LDS.128 R16, [R23+0x19cd0] ;  /* 0x019cd00017107984 */ /* 0x0004e20000000c00 */
[----:B------:R-:W-:Y:S06]  /*22990*/  BAR.ARV 0x4, 0x200 ;  /* 0x0108000000007b1d */ /* 0x000fec0000002000 */
[----:B------:R-:W-:Y:S05]  /*229a0*/  BRA `(.L_x_1609) ;  /* 0x0000000800d47947 */ /* 0x000fea0003800000 */
.L_x_1608:
        /* <DEDUP_REMOVED lines=35> */
[----:B------:R0:W1:Y:S02]  /*22be0*/  SHFL.IDX PT, R14, R3, 0x1f, 0x1f ;  /* 0x03e01f00030e7f89 */ /* 0x00006400000e0000 */
.L_x_1729:
[----:B------:R-:W-:Y:S02]  /*22bf0*/  ULDC UR4, c[0x0][0xc38] ;  /* 0x00030e0000047ab9 */ /* 0x000fe40000000800 */
[----:B------:R-:W-:-:S04]  /*22c00*/  IMAD.U32 R4, RZ, RZ, UR4 ;  /* 0x00000004ff047e24 */ /* 0x000fc8000f8e00ff */
[----:B-1----:R-:W-:-:S04]  /*22c10*/  IMAD R5, R14, R4, RZ ;  /* 0x000000040e057224 */ /* 0x002fc800078e02ff */
[----:B------:R-:W-:-:S05]  /*22c20*/  IMAD.IADD R16, R16, 0x1, R5 ;  /* 0x0000000110107824 */ /* 0x000fca00078e0205 */
[----:B------:R-:W-:-:S13]  /*22c30*/  ISETP.GT.AND P6, PT, R16, R0, PT ;  /* 0x000000001000720c */ /* 0x000fda0003fc4270 */
[----:B------:R-:W-:Y:S05]  /*22c40*/  @P6 BRA `(.L_x_1611) ;  /* 0x00000000009c6947 */ /* 0x000fea0003800000 */
.L_x_1616:
[----:B------:R-:W1:Y:S01]  /*22c50*/  LDC R2, c[0x0][0xc3c] ;  /* 0x00030f00ff027b82 */ /* 0x000e620000000800 */
[----:B------:R-:W-:-:S05]  /*22c60*/  VIADD R19, R19, 0x1f ;  /* 0x0000001f13137836 */ /* 0x000fca0000000000 */
[----:B-1----:R-:W-:-:S13]  /*22c70*/  ISETP.GE.AND P6, PT, R19, R2, PT ;  /* 0x000000021300720c */ /* 0x002fda0003fc6270 */
[----:B------:R-:W-:Y:S05]  /*22c80*/  @P6 BRA `(.L_x_1612) ;  /* 0x0000000400d06947 */ /* 0x000fea0003800000 */
[----:B0-----:R-:W0:Y:S01]  /*22c90*/  S2R R3, SR_TID.X ;  /* 0x0000000000037919 */ /* 0x001e220000002100 */
[----:B------:R-:W-:Y:S01]  /*22ca0*/  BSSY B0, `(.L_x_1613) ;  /* 0x0000009000007945 */ /* 0x000fe20003800000 */
[----:B0-----:R-:W-:-:S05]  /*22cb0*/  LOP3.LUT R3, R3, 0x1f, RZ, 0xc0, !PT ;  /* 0x0000001f03037812 */ /* 0x001fca00078ec0ff */
[----:B------:R-:W-:-:S05]  /*22cc0*/  IMAD.IADD R5, R19, 0x1, R3 ;  /* 0x0000000113057824 */ /* 0x000fca00078e0203 */
[----:B------:R-:W-:Y:S01]  /*22cd0*/  ISETP.GE.OR P6, PT, R5, R2, !P0 ;  /* 0x000000020500720c */ /* 0x000fe200047c6670 */
[----:B------:R-:W-:-:S12]  /*22ce0*/  IMAD.MOV.U32 R2, RZ, RZ, RZ ;  /* 0x000000ffff027224 */ /* 0x000fd800078e00ff */
[----:B------:R-:W-:Y:S05]  /*22cf0*/  @P6 BRA `(.L_x_1614) ;  /* 0x00000000000c6947 */ /* 0x000fea0003800000 */
[----:B------:R-:W0:Y:S02]  /*22d00*/  LDC.64 R2, c[0x0][0xc80] ;  /* 0x00032000ff027b82 */ /* 0x000e240000000a00 */
[----:B0-----:R-:W-:-:S06]  /*22d10*/  IMAD.WIDE R2, R5, 0x4, R2 ;  /* 0x0000000405027825 */ /* 0x001fcc00078e0202 */
[----:B------:R0:W5:Y:S02]  /*22d20*/  LDG.E R2, desc[UR42][R2.64] ;  /* 0x0000002a02027981 */ /* 0x000164000c1e1900 */
.L_x_1614:
[----:B------:R-:W-:Y:S05]  /*22d30*/  BSYNC B0 ;  /* 0x0000000000007941 */ /* 0x000fea0003800000 */
.L_x_1613:
        /* <DEDUP_REMOVED lines=18> */
.L_x_1737:
[----:B------:R-:W-:Y:S02]  /*22e60*/  ULDC UR4, c[0x0][0xc38] ;  /* 0x00030e0000047ab9 */ /* 0x000fe40000000800 */
[----:B------:R-:W-:-:S04]  /*22e70*/  IMAD.U32 R4, RZ, RZ, UR4 ;  /* 0x00000004ff047e24 */ /* 0x000fc8000f8e00ff */
[----:B-1----:R-:W-:-:S04]  /*22e80*/  IMAD R5, R14, R4, RZ ;  /* 0x000000040e057224 */ /* 0x002fc800078e02ff */
[----:B------:R-:W-:-:S05]  /*22e90*/  IMAD.IADD R16, R5, 0x1, R16 ;  /* 0x0000000105107824 */ /* 0x000fca00078e0210 */
[----:B------:R-:W-:-:S13]  /*22ea0*/  ISETP.GT.AND P6, PT, R16, R0, PT ;  /* 0x000000001000720c */ /* 0x000fda0003fc4270 */
[----:B------:R-:W-:Y:S05]  /*22eb0*/  @!P6 BRA `(.L_x_1616) ;  /* 0xfffffffc0064e947 */ /* 0x000fea000383ffff */
.L_x_1611:
        /* <DEDUP_REMOVED lines=8> */
.L_x_1741:
[----:B------:R-:W-:Y:S01]  /*22f40*/  ISETP.NE.AND P0, PT, R5, RZ, PT ;  /* 0x000000ff0500720c */ /* 0x000fe20003f05270 */
[----:B------:R-:W-:-:S12]  /*22f50*/  IMAD.MOV.U32 R5, RZ, RZ, RZ ;  /* 0x000000ffff057224 */ /* 0x000fd800078e00ff */
[----:B------:R-:W-:Y:S05]  /*22f60*/  @!P0 BRA `(.L_x_1618) ;  /* 0x0000000000108947 */ /* 0x000fea0003800000 */
[----:B------:R-:W-:Y:S01]  /*22f70*/  UMOV UR4, 0xffffffff ;  /* 0xffffffff00047882 */ /* 0x000fe20000000000 */
[----:B------:R-:W-:Y:S02]  /*22f80*/  VIADD R12, R6, 0xffffffff ;  /* 0xffffffff060c7836 */ /* 0x000fe40000000000 */
[----:B------:R-:W-:Y:S05]  /*22f90*/  BRA.DIV UR4, `(.L_x_1619) ;  /* 0x0000003204c87947 */ /* 0x000fea000b800000 */
[----:B------:R3:W4:Y:S02]  /*22fa0*/  SHFL.IDX PT, R5, R3, R12, 0x1f ;  /* 0x00001f0c03057589 */ /* 0x00072400000e0000 */
.L_x_1618:
[----:B01-3--:R-:W0:Y:S01]  /*22fb0*/  LDC.64 R2, c[0x0][0xc90] ;  /* 0x00032400ff027b82 */ /* 0x00be220000000a00 */
[----:B------:R-:W-:-:S04]  /*22fc0*/  IMAD.IADD R19, R6, 0x1, R19 ;  /* 0x0000000106137824 */ /* 0x000fc800078e0213 */
[----:B0-----:R-:W-:-:S05]  /*22fd0*/  IMAD.WIDE R2, R19, 0x4, R2 ;  /* 0x0000000413027825 */ /* 0x001fca00078e0202 */
[----:B------:R-:W2:Y:S01]  /*22fe0*/  LDG.E R7, desc[UR42][R2.64] ;  /* 0x0000002a02077981 */ /* 0x000ea2000c1e1900 */
[----:B----4-:R-:W-:-:S04]  /*22ff0*/  IMAD R16, R5, R4, R16 ;  /* 0x0000000405107224 */ /* 0x010fc800078e0210 */
[----:B------:R-:W-:Y:S02]  /*23000*/  IMAD.IADD R0, R0, 0x1, -R16 ;  /* 0x0000000100007824 */ /* 0x000fe400078e0a10 */
[----:B--2---:R-:W-:-:S05]  /*23010*/  IMAD R6, R17, R7, RZ ;  /* 0x0000000711067224 */ /* 0x004fca00078e02ff */
[----:B------:R-:W-:-:S04]  /*23020*/  IABS R8, R6 ;  /* 0x0000000600087213 */ /* 0x000fc80000000000 */
        /* <DEDUP_REMOVED lines=10> */
[----:B------:R-:W-:-:S04]  /*230d0*/  IMAD.HI.U32 R2, R2, R3, RZ ;  /* 0x0000000302027227 */ /* 0x000fc800078e00ff */
[----:B------:R-:W-:-:S04]  /*230e0*/  IMAD.MOV R5, RZ, RZ, -R5 ;  /* 0x000000ffff057224 */ /* 0x000fc800078e0a05 */
        /* <DEDUP_REMOVED lines=14> */
[----:B------:R-:W-:-:S03]  /*231d0*/  IMAD R0, R6, R2, R0 ;  /* 0x0000000206007224 */ /* 0x000fc600078e0200 */
[----:B------:R-:W-:Y:S01]  /*231e0*/  VIADDMNMX R4, R3, R4, R7, PT ;  /* 0x0000000403047246 */ /* 0x000fe20003800107 */
[----:B------:R-:W-:-:S03]  /*231f0*/  IMAD.IADD R5, R0, 0x1, R5 ;  /* 0x0000000100057824 */ /* 0x000fc600078e0205 */
        /* <DEDUP_REMOVED lines=23> */
[----:B------:R-:W-:Y:S01]  /*23370*/  @!P1 LOP3.LUT R2, RZ, R4, RZ, 0x33, !PT ;  /* 0x00000004ff029212 */ /* 0x000fe200078e33ff */
[----:B------:R-:W-:-:S04]  /*23380*/  IMAD.MOV R4, RZ, RZ, -R4 ;  /* 0x000000ffff047224 */ /* 0x000fc800078e0a04 */
[----:B------:R-:W-:Y:S01]  /*23390*/  IMAD R18, R2, R4, R5 ;  /* 0x0000000402127224 */ /* 0x000fe200078e0205 */
[----:B------:R-:W-:-:S05]  /*233a0*/  LOP3.LUT R2, RZ, R2, RZ, 0x33, !PT ;  /* 0x00000002ff027212 */ /* 0x000fca00078e33ff */
[----:B------:R-:W-:Y:S01]  /*233b0*/  IMAD.IADD R17, R17, 0x1, R2 ;  /* 0x0000000111117824 */ /* 0x000fe200078e0202 */
[----:B------:R-:W-:Y:S06]  /*233c0*/  BRA `(.L_x_1620) ;  /* 0x00000000001c7947 */ /* 0x000fec0003800000 */
.L_x_1612:
[----:B------:R-:W-:Y:S01]  /*233d0*/  UMOV UR4, URZ ;  /* 0x0000003f00047c82 */ /* 0x000fe20008000000 */
[----:B------:R-:W-:Y:S01]  /*233e0*/  UMOV UR5, URZ ;  /* 0x0000003f00057c82 */ /* 0x000fe20008000000 */
[----:B------:R-:W-:Y:S01]  /*233f0*/  ULDC UR6, c[0x0][0xc3c] ;  /* 0x00030f0000067ab9 */ /* 0x000fe20000000800 */
[----:B------:R-:W-:Y:S02]  /*23400*/  IMAD.MOV.U32 R16, RZ, RZ, R0 ;  /* 0x000000ffff107224 */ /* 0x000fe400078e0000 */
[----:B------:R-:W-:Y:S02]  /*23410*/  IMAD.U32 R17, RZ, RZ, UR4 ;  /* 0x00000004ff117e24 */ /* 0x000fe4000f8e00ff */
[----:B------:R-:W-:Y:S02]  /*23420*/  IMAD.U32 R18, RZ, RZ, UR5 ;  /* 0x00000005ff127e24 */ /* 0x000fe4000f8e00ff */
[----:B------:R-:W-:-:S07]  /*23430*/  IMAD.U32 R19, RZ, RZ, UR6 ;  /* 0x00000006ff137e24 */ /* 0x000fce000f8e00ff */
.L_x_1620:
[----:B------:R1:W2:Y:S01]  /*23440*/  LDL R2, [R1+0x14] ;  /* 0x0000140001027983 */ /* 0x0002a20000100800 */
[----:B------:R-:W3:Y:S01]  /*23450*/  S2R R0, SR_TID.X ;  /* 0x0000000000007919 */ /* 0x000ee20000002100 */
[----:B------:R-:W-:Y:S05]  /*23460*/  WARPSYNC.ALL ;  /* 0x0000000000007948 */ /* 0x000fea0003800000 */
[----:B---3--:R-:W-:Y:S01]  /*23470*/  LOP3.LUT R0, R0, 0x1f, RZ, 0xc0, !PT ;  /* 0x0000001f00007812 */ /* 0x008fe200078ec0ff */
[----:B------:R-:W-:Y:S03]  /*23480*/  BAR.SYNC.DEFER_BLOCKING 0x4, 0x200 ;  /* 0x0108000000007b1d */ /* 0x000fe60000010000 */
[----:B------:R-:W-:-:S13]  /*23490*/  ISETP.NE.AND P0, PT, R0, RZ, PT ;  /* 0x000000ff0000720c */ /* 0x000fda0003f05270 */
[----:B------:R-:W-:Y:S01]  /*234a0*/  @!P0 MOV R0, 0x400 ;  /* 0x0000040000008802 */ /* 0x000fe20000000f00 */
[----:B--2---:R-:W2:Y:S03]  /*234b0*/  @!P0 S2R R2, SR_CgaCtaId ;  /* 0x0000000000028919 */ /* 0x004ea60000008800 */
[----:B--2---:R-:W-:Y:S01]  /*234c0*/  @!P0 LEA R23, R2, R0, 0x18 ;  /* 0x0000000002178211 */ /* 0x004fe200078ec0ff */
[----:B------:R1:W-:Y:S04]  /*234d0*/  @!P0 STL [R1+0x14], R2 ;  /* 0x0000140201008387 */ /* 0x0003e80000100800 */
[----:B------:R1:W-:Y:S01]  /*234e0*/  @!P0 STS.128 [R23+0x19cd0], R16 ;  /* 0x019cd01017008388 */ /* 0x0003e20000000c00 */
[----:B------:R-:W-:Y:S06]  /*234f0*/  BAR.ARV 0x5, 0x200 ;  /* 0x0148000000007b1d */ /* 0x000fec0000002000 */
.L_x_1609:
[----:B------:R-:W-:Y:S02]  /*23500*/  ULDC UR4, c[0x0][0xc3c] ;  /* 0x00030f0000047ab9 */ /* 0x000fe40000000800 */
[----:B---3--:R-:W-:-:S13]  /*23510*/  ISETP.GE.AND P0, PT, R19, UR4, PT ;  /* 0x0000000413007c0c */ /* 0x008fda000bf06270 */
[----:B------:R-:W-:Y:S05]  /*23520*/  @!P0 BRA `(.L_x_1621) ;  /* 0xffffff98006c8947 */ /* 0x000fea000383ffff */
[----:B------:R-:W-:Y:S05]  /*23530*/  BSYNC B7 ;  /* 0x0000000000077941 */ /* 0x000fea0003800000 */
.L_x_1487:
[----:B--2---:R-:W2:Y:S01]  /*23540*/  LDL.LU R0, [R1+0x44] ;  /* 0x0000440001007983 */ /* 0x004ea20000300800 */
        /* <DEDUP_REMOVED lines=11> */
.L_x_1744:
[----:B------:R-:W-:Y:S05]  /*23600*/  BSYNC B0 ;  /* 0x0000000000007941 */ /* 0x000fea0003800000 */
.L_x_1622:
[----:B------:R-:W-:-:S03]  /*23610*/  UMOV UR4, 0xffffffff ;  /* 0xffffffff00047882 */ /* 0x000fc60000000000 */
[----:B------:R-:W-:Y:S05]  /*23620*/  BRA.DIV UR4, `(.L_x_1624) ;  /* 0x0000002e04607947 */ /* 0x000fea000b800000 */
[----:B0-----:R-:W0:Y:S02]  /*23630*/  S2R R0, SR_TID.X ;  /* 0x0000000000007919 */ /* 0x001e240000002100 */
[----:B0-----:R-:W-:-:S04]  /*23640*/  SHF.R.U32.HI R0, RZ, 0x5, R0 ;  /* 0x00000005ff007819 */ /* 0x001fc80000011600 */
[----:B------:R-:W-:-:S05]  /*23650*/  LOP3.LUT R0, R0, 0x3, RZ, 0xc0, !PT ;  /* 0x0000000300007812 */ /* 0x000fca00078ec0ff */
[----:B------:R0:W1:Y:S02]  /*23660*/  SHFL.IDX PT, R14, R0, RZ, 0x1f ;  /* 0x00001fff000e7589 */ /* 0x00006400000e0000 */
.L_x_1747:
[----:B-1----:R-:W-:-:S13]  /*23670*/  ISETP.NE.AND P0, PT, R14, RZ, PT ;  /* 0x000000ff0e00720c */ /* 0x002fda0003f05270 */
[----:B------:R-:W-:Y:S05]  /*23680*/  @P0 BRA `(.L_x_1279) ;  /* 0x0000000000a80947 */ /* 0x000fea0003800000 */
[----:B------:R-:W-:-:S03]  /*23690*/  UMOV UR4, 0xffffffff ;  /* 0xffffffff00047882 */ /* 0x000fc60000000000 */
[----:B------:R-:W-:Y:S05]  /*236a0*/  BRA.DIV UR4, `(.L_x_1625) ;  /* 0x0000002e04747947 */ /* 0x000fea000b800000 */
[----:B------:R-:W-:-:S13]  /*236b0*/  ELECT P6, URZ, PT ;  /* 0x00000000003f782f */ /* 0x000fda00038c0000 */
.L_x_1750:
[----:B------:R-:W-:Y:S05]  /*236c0*/  @!P6 BRA `(.L_x_1279) ;  /* 0x000000000098e947 */ /* 0x000fea0003800000 */
[----:B------:R-:W-:-:S06]  /*236d0*/  ULOP3.LUT UR4, UR37, 0x2, URZ, 0xfc, !UPT ;  /* 0x0000000225047892 */ /* 0x000fcc000f8efc3f */
[----:B0-----:R-:W-:-:S05]  /*236e0*/  IMAD.U32 R0, RZ, RZ, UR4 ;  /* 0x00000004ff007e24 */ /* 0x001fca000f8e00ff */
[----:B------:R-:W-:-:S13]  /*236f0*/  ISETP.NE.AND P0, PT, R0, 0x3, PT ;  /* 0x000000030000780c */ /* 0x000fda0003f05270 */
[----:B------:R-:W-:Y:S05]  /*23700*/  @!P0 BRA `(.L_x_1626) ;  /* 0x0000000000048947 */ /* 0x000fea0003800000 */
[----:B------:R-:W-:Y:S01]  /*23710*/  BPT.TRAP 0x1 ;  /* 0x000000040000795c */ /* 0x000fe20000300000 */
.L_x_1626:
[C---:B------:R-:W-:Y:S01]  /*23720*/  IMAD R3, R24.reuse, 0x8, R5 ;  /* 0x0000000818037824 */ /* 0x040fe200078e0205 */
[----:B------:R-:W-:Y:S01]  /*23730*/  SHF.L.U32 R2, R27, 0x1f, RZ ;  /* 0x0000001f1b027819 */ /* 0x000fe200000006ff */
[----:B------:R-:W-:-:S03]  /*23740*/  VIADD R24, R24, 0x1 ;  /* 0x0000000118187836 */ /* 0x000fc60000000000 */
[----:B------:R-:W0:Y:S02]  /*23750*/  SYNCS.PHASECHK.TRANS64.TRYWAIT P1, [R3+URZ+0x19c40], R2 ;  /* 0x019c4002030075a7 */ /* 0x000e24000802017f */
[----:B------:R-:W-:-:S04]  /*23760*/  ISETP.NE.AND P2, PT, R24, 0x2, PT ;  /* 0x000000021800780c */ /* 0x000fc80003f45270 */
[----:B------:R-:W-:Y:S01]  /*23770*/  SEL R0, RZ, 0x1, P2 ;  /* 0x00000001ff007807 */ /* 0x000fe20001000000 */
[----:B0-----:R-:W-:Y:S08]  /*23780*/  @!P1 BRA `(.L_x_1627) ;  /* 0x0000002c005c9947 */ /* 0x001ff00003800000 */
.L_x_1751:
[----:B------:R-:W-:Y:S02]  /*23790*/  SEL R24, R24, RZ, P2 ;  /* 0x000000ff18187207 */ /* 0x000fe40001000000 */
[----:B------:R-:W-:Y:S01]  /*237a0*/  LOP3.LUT R0, R27, R0, RZ, 0x3c, !PT ;  /* 0x000000001b007212 */ /* 0x000fe200078e3cff */
[----:B------:R-:W-:Y:S06]  /*237b0*/  @!P0 BRA `(.L_x_1628) ;  /* 0x0000000000048947 */ /* 0x000fec0003800000 */
[----:B------:R-:W-:Y:S01]  /*237c0*/  BPT.TRAP 0x1 ;  /* 0x000000040000795c */ /* 0x000fe20000300000 */
.L_x_1628:
[----:B------:R-:W-:Y:S01]  /*237d0*/  IMAD R5, R24, 0x8, R5 ;  /* 0x0000000818057824 */ /* 0x000fe200078e0205 */
[----:B------:R-:W-:-:S04]  /*237e0*/  SHF.L.U32 R0, R0, 0x1f, RZ ;  /* 0x0000001f00007819 */ /* 0x000fc800000006ff */
[----:B------:R-:W1:Y:S02]  /*237f0*/  SYNCS.PHASECHK.TRANS64.TRYWAIT P1, [R5+URZ+0x19c40], R0 ;  /* 0x019c4000050075a7 */ /* 0x000e64000802017f */
[----:B-1----:R-:W-:Y:S05]  /*23800*/  @!P1 BRA `(.L_x_1629) ;  /* 0x0000002c00509947 */ /* 0x002fea0003800000 */
.L_x_1752:
[----:B------:R-:W-:Y:S05]  /*23810*/  @!P0 BRA `(.L_x_1630) ;  /* 0x0000000000048947 */ /* 0x000fea0003800000 */
[----:B------:R-:W-:Y:S01]  /*23820*/  BPT.TRAP 0x1 ;  /* 0x000000040000795c */ /* 0x000fe20000300000 */
.L_x_1630:
[----:B------:R-:W2:Y:S02]  /*23830*/  SYNCS.PHASECHK.TRANS64.TRYWAIT P1, [R3+URZ+0x19c60], R2 ;  /* 0x019c6002030075a7 */ /* 0x000ea4000802017f */
[----:B--2---:R-:W-:Y:S05]  /*23840*/  @!P1 BRA `(.L_x_1631) ;  /* 0x0000002c00549947 */ /* 0x004fea0003800000 */
.L_x_1753:
[----:B------:R-:W-:Y:S05]  /*23850*/  @!P0 BRA `(.L_x_1632) ;  /* 0x0000000000048947 */ /* 0x000fea0003800000 */
[----:B------:R-:W-:Y:S01]  /*23860*/  BPT.TRAP 0x1 ;  /* 0x000000040000795c */ /* 0x000fe20000300000 */
.L_x_1632:
[----:B------:R-:W3:Y:S02]  /*23870*/  SYNCS.PHASECHK.TRANS64.TRYWAIT P1, [R5+URZ+0x19c60], R0 ;  /* 0x019c6000050075a7 */ /* 0x000ee4000802017f */
[----:B---3--:R-:W-:Y:S05]  /*23880*/  @!P1 BRA `(.L_x_1633) ;  /* 0x0000002c00589947 */ /* 0x008fea0003800000 */
.L_x_1754:
[----:B------:R-:W-:Y:S05]  /*23890*/  @!P0 BRA `(.L_x_1634) ;  /* 0x0000000000048947 */ /* 0x000fea0003800000 */
[----:B------:R-:W-:Y:S01]  /*238a0*/  BPT.TRAP 0x1 ;  /* 0x000000040000795c */ /* 0x000fe20000300000 */
.L_x_1634:
[----:B------:R-:W4:Y:S02]  /*238b0*/  SYNCS.PHASECHK.TRANS64.TRYWAIT P1, [R3+URZ+0x19c80], R2 ;  /* 0x019c8002030075a7 */ /* 0x000f24000802017f */
[----:B----4-:R-:W-:Y:S05]  /*238c0*/  @!P1 BRA `(.L_x_1635) ;  /* 0x0000002c005c9947 */ /* 0x010fea0003800000 */
.L_x_1755:
[----:B------:R-:W-:Y:S05]  /*238d0*/  @!P0 BRA `(.L_x_1636) ;  /* 0x0000000000048947 */ /* 0x000fea0003800000 */
[----:B------:R-:W-:Y:S01]  /*238e0*/  BPT.TRAP 0x1 ;  /* 0x000000040000795c */ /* 0x000fe20000300000 */
.L_x_1636:
[----:B------:R0:W0:Y:S02]  /*238f0*/  SYNCS.PHASECHK.TRANS64.TRYWAIT P0, [R5+URZ+0x19c80], R0 ;  /* 0x019c8000050075a7 */ /* 0x000024000800017f */
[----:B0-----:R-:W-:Y:S05]  /*23900*/  @!P0 NANOSLEEP.SYNCS 0x989680 ;  /* 0x009896800000895d */ /* 0x001fea0003900000 */
[----:B------:R-:W0:Y:S02]  /*23910*/  @!P0 SYNCS.PHASECHK.TRANS64 P0, [R5+URZ+0x19c80], R0 ;  /* 0x019c8000050085a7 */ /* 0x000e24000800007f */
[----:B0-----:R-:W-:Y:S05]  /*23920*/  @!P0 BRA `(.L_x_1636) ;  /* 0xfffffffc00f08947 */ /* 0x001fea000383ffff */
.L_x_1279:
[----:B------:R-:W-:Y:S05]  /*23930*/  BSYNC B8 ;  /* 0x0000000000087941 */ /* 0x000fea0003800000 */
.L_x_1276:
[----:B------:R-:W-:Y:S05]  /*23940*/  EXIT ;  /* 0x000000000000794d */ /* 0x000fea0003800000 */
.L_x_1303:
[----:B-1----:R1:W2:Y:S02]  /*23950*/  SYNCS.PHASECHK.TRANS64.TRYWAIT P6, [R68+URZ+0x19c90], R79 ;  /* 0x019c904f440075a7 */ /* 0x0022a400080c017f */
[----:B--2---:R-:W-:Y:S05]  /*23960*/  @!P6 NANOSLEEP.SYNCS 0x989680 ;  /* 0x009896800000e95d */ /* 0x004fea0003900000 */
[----:B------:R-:W2:Y:S02]  /*23970*/  @!P6 SYNCS.PHASECHK.TRANS64 P6, [R68+URZ+0x19c90], R79 ;  /* 0x019c904f4400e5a7 */ /* 0x000ea400080c007f */
[----:B--2---:R-:W-:Y:S05]  /*23980*/  @!P6 BRA `(.L_x_1303) ;  /* 0xfffffffc00f0e947 */ /* 0x004fea000383ffff */
[----:B------:R-:W-:Y:S05]  /*23990*/  BRA `(.L_x_1637) ;  /* 0xfffffdf000a47947 */ /* 0x000fea000383ffff */
.L_x_1304:
        /* <DEDUP_REMOVED lines=8> */
.L_x_1639:
[----:B------:R-:W-:Y:S05]  /*23a20*/  BSYNC B1 ;  /* 0x0000000000017941 */ /* 0x000fea0003800000 */
.L_x_1638:
        /* <DEDUP_REMOVED lines=8> */
.L_x_1640:
[----:B------:R-:W-:Y:S05]  /*23ab0*/  BRA `(.L_x_1641) ;  /* 0xfffffdf000707947 */ /* 0x000fea000383ffff */
.L_x_1320:
[----:B-1----:R1:W2:Y:S02]  /*23ac0*/  SYNCS.PHASECHK.TRANS64.TRYWAIT P6, [R68+URZ+0x19c90], R79 ;  /* 0x019c904f440075a7 */ /* 0x0022a400080c017f */
[----:B--2---:R-:W-:Y:S05]  /*23ad0*/  @!P6 NANOSLEEP.SYNCS 0x989680 ;  /* 0x009896800000e95d */ /* 0x004fea0003900000 */
[----:B------:R-:W2:Y:S02]  /*23ae0*/  @!P6 SYNCS.PHASECHK.TRANS64 P6, [R68+URZ+0x19c90], R79 ;  /* 0x019c904f4400e5a7 */ /* 0x000ea400080c007f */
[----:B--2---:R-:W-:Y:S05]  /*23af0*/  @!P6 BRA `(.L_x_1320) ;  /* 0xfffffffc00f0e947 */ /* 0x004fea000383ffff */
[----:B------:R-:W-:Y:S05]  /*23b00*/  BRA `(.L_x_1642) ;  /* 0xfffffe0800a07947 */ /* 0x000fea000383ffff */
.L_x_1321:
        /* <DEDUP_REMOVED lines=8> */
.L_x_1644:
[----:B------:R-:W-:Y:S05]  /*23b90*/  BSYNC B1 ;  /* 0x0000000000017941 */ /* 0x000fea0003800000 */
.L_x_1643:
        /* <DEDUP_REMOVED lines=8> */
.L_x_1645:
[----:B------:R-:W-:Y:S01]  /*23c20*/  IMAD.MOV.U32 R82, RZ, RZ, R14 ;  /* 0x000000ffff527224 */ /* 0x000fe200078e000e */
[----:B------:R-:W-:Y:S06]  /*23c30*/  BRA `(.L_x_1646) ;  /* 0xfffffe0800687947 */ /* 0x000fec000383ffff */
.L_x_1330:
[----:B0-----:R0:W1:Y:S02]  /*23c40*/  SYNCS.PHASECHK.TRANS64.TRYWAIT P5, [R68+URZ+0x19c90], R79 ;  /* 0x019c904f440075a7 */ /* 0x00106400080a017f */
[----:B-1----:R-:W-:Y:S05]  /*23c50*/  @!P5 NANOSLEEP.SYNCS 0x989680 ;  /* 0x009896800000d95d */ /* 0x002fea0003900000 */
[----:B------:R-:W1:Y:S02]  /*23c60*/  @!P5 SYNCS.PHASECHK.TRANS64 P5, [R68+URZ+0x19c90], R79 ;  /* 0x019c904f4400d5a7 */ /* 0x000e6400080a007f */
[----:B-1----:R-:W-:Y:S05]  /*23c70*/  @!P5 BRA `(.L_x_1330) ;  /* 0xfffffffc00f0d947 */ /* 0x002fea000383ffff */
[----:B------:R-:W-:Y:S05]  /*23c80*/  BRA `(.L_x_1647) ;  /* 0xfffffe2800347947 */ /* 0x000fea000383ffff */
.L_x_1331:
[----:B------:R-:W-:Y:S01]  /*23c90*/  BSSY B1, `(.L_x_1648) ;  /* 0x0000007000017945 */ /* 0x000fe20003800000 */
[----:B------:R-:W-:Y:S02]  /*23ca0*/  IMAD.MOV.U32 R12, RZ, RZ, RZ ;  /* 0x000000ffff0c7224 */ /* 0x000fe400078e00ff */
[----:B------:R-:W-:Y:S02]  /*23cb0*/  IMAD.MOV.U32 R11, RZ, RZ, 0x1e1f ;  /* 0x00001e1fff0b7424 */ /* 0x000fe400078e00ff */
[----:B------:R-:W-:-:S07]  /*23cc0*/  IMAD.MOV.U32 R15, RZ, RZ, -0x1 ;  /* 0xffffffffff0f7424 */ /* 0x000fce00078e00ff */
[----:B0-----:R-:W-:Y:S05]  /*23cd0*/  WARPSYNC.COLLECTIVE R15, `(.L_x_1649) ;  /* 0x000000000f087348 */ /* 0x001fea0003c00000 */
[----:B------:R1:W2:Y:S02]  /*23ce0*/  SHFL.IDX P6, R14, R13, R12, R11 ;  /* 0x0000000c0d0e7389 */ /* 0x0002a400000c000b */
[----:B012---:R-:W-:Y:S01]  /*23cf0*/  ENDCOLLECTIVE ;  /* 0x000000000000791b */ /* 0x007fe20003800000 */
.L_x_1649:
[----:B------:R-:W-:Y:S05]  /*23d00*/  BSYNC B1 ;  /* 0x0000000000017941 */ /* 0x000fea0003800000 */
.L_x_1648:
        /* <DEDUP_REMOVED lines=8> */
.L_x_1650:
[----:B------:R-:W-:Y:S05]  /*23d90*/  BRA `(.L_x_1651) ;  /* 0xfffffe2800687947 */ /* 0x000fea000383ffff */
.L_x_1335:
[----:B0-----:R0:W2:Y:S02]  /*23da0*/  SYNCS.PHASECHK.TRANS64.TRYWAIT P0, [R68+URZ+0x19cb0], R79 ;  /* 0x019cb04f440075a7 */ /* 0x0010a4000800017f */
[----:B--2---:R-:W-:Y:S05]  /*23db0*/  @!P0 NANOSLEEP.SYNCS 0x989680 ;  /* 0x009896800000895d */ /* 0x004fea0003900000 */
[----:B------:R-:W2:Y:S02]  /*23dc0*/  @!P0 SYNCS.PHASECHK.TRANS64 P0, [R68+URZ+0x19cb0], R79 ;  /* 0x019cb04f440085a7 */ /* 0x000ea4000800007f */
[----:B--2---:R-:W-:Y:S05]  /*23dd0*/  @!P0 BRA `(.L_x_1335) ;  /* 0xfffffffc00f08947 */ /* 0x004fea000383ffff */
[----:B------:R-:W-:Y:S05]  /*23de0*/  BRA `(.L_x_1652) ;  /* 0xfffffe2800fc7947 */ /* 0x000fea000383ffff */
.L_x_1361:
[----:B------:R-:W-:Y:S01]  /*23df0*/  BSSY B1, `(.L_x_1653) ;  /* 0x0000007000017945 */ /* 0x000fe20003800000 */
[----:B------:R-:W-:Y:S02]  /*23e00*/  IMAD.MOV.U32 R12, RZ, RZ, RZ ;  /* 0x000000ffff0c7224 */ /* 0x000fe400078e00ff */
[----:B------:R-:W-:Y:S02]  /*23e10*/  IMAD.MOV.U32 R11, RZ, RZ, 0x1e1f ;  /* 0x00001e1fff0b7424 */ /* 0x000fe400078e00ff */
[----:B------:R-:W-:-:S07]  /*23e20*/  IMAD.MOV.U32 R15, RZ, RZ, -0x1 ;  /* 0xffffffffff0f7424 */ /* 0x000fce00078e00ff */
[----:B------:R-:W-:Y:S05]  /*23e30*/  WARPSYNC.COLLECTIVE R15, `(.L_x_1654) ;  /* 0x000000000f087348 */ /* 0x000fea0003c00000 */
[----:B------:R0:W1:Y:S02]  /*23e40*/  SHFL.IDX P6, R14, R13, R12, R11 ;  /* 0x0000000c0d0e7389 */ /* 0x00006400000c000b */
[----:B01----:R-:W-:Y:S01]  /*23e50*/  ENDCOLLECTIVE ;  /* 0x000000000000791b */ /* 0x003fe20003800000 */
.L_x_1654:
[----:B------:R-:W-:Y:S05]  /*23e60*/  BSYNC B1 ;  /* 0x0000000000017941 */ /* 0x000fea0003800000 */
.L_x_1653:
        /* <DEDUP_REMOVED lines=8> */
.L_x_1655:
[----:B------:R-:W-:Y:S02]  /*23ef0*/  IMAD.MOV.U32 R13, RZ, RZ, R4 ;  /* 0x000000ffff0d7224 */ /* 0x000fe400078e0004 */
[----:B------:R-:W-:-:S07]  /*23f00*/  IMAD.MOV.U32 R3, RZ, RZ, R14 ;  /* 0x000000ffff037224 */ /* 0x000fce00078e000e */
[----:B------:R-:W-:Y:S05]  /*23f10*/  WARPSYNC.COLLECTIVE R15, `(.L_x_1656) ;  /* 0x000000000f087348 */ /* 0x000fea0003c00000 */
[----:B------:R0:W1:Y:S02]  /*23f20*/  SHFL.IDX P6, R14, R13, R12, R11 ;  /* 0x0000000c0d0e7389 */ /* 0x00006400000c000b */
[----:B01----:R-:W-:Y:S01]  /*23f30*/  ENDCOLLECTIVE ;  /* 0x000000000000791b */ /* 0x003fe20003800000 */
.L_x_1656:
[----:B------:R-:W-:Y:S02]  /*23f40*/  IMAD.MOV.U32 R13, RZ, RZ, R5 ;  /* 0x000000ffff0d7224 */ /* 0x000fe400078e0005 */
[----:B------:R-:W-:-:S07]  /*23f50*/  IMAD.MOV.U32 R4, RZ, RZ, R14 ;  /* 0x000000ffff047224 */ /* 0x000fce00078e000e */
[----:B------:R-:W-:Y:S05]  /*23f60*/  WARPSYNC.COLLECTIVE R15, `(.L_x_1657) ;  /* 0x000000000f087348 */ /* 0x000fea0003c00000 */
[----:B------:R0:W1:Y:S02]  /*23f70*/  SHFL.IDX P6, R14, R13, R12, R11 ;  /* 0x0000000c0d0e7389 */ /* 0x00006400000c000b */
[----:B01----:R-:W-:Y:S01]  /*23f80*/  ENDCOLLECTIVE ;  /* 0x000000000000791b */ /* 0x003fe20003800000 */
.L_x_1657:
[----:B------:R-:W-:Y:S05]  /*23f90*/  BRA `(.L_x_1658) ;  /* 0xfffffe3c00dc7947 */ /* 0x000fea000383ffff */
.L_x_1365:
[----:B-1----:R1:W0:Y:S02]  /*23fa0*/  SYNCS.PHASECHK.TRANS64.TRYWAIT P0, [R18+URZ+0x19c00], R5 ;  /* 0x019c0005120075a7 */ /* 0x002224000800017f */
[----:B0-----:R-:W-:Y:S05]  /*23fb0*/  @!P0 NANOSLEEP.SYNCS 0x989680 ;  /* 0x009896800000895d */ /* 0x001fea0003900000 */
[----:B------:R-:W0:Y:S02]  /*23fc0*/  @!P0 SYNCS.PHASECHK.TRANS64 P0, [R18+URZ+0x19c00], R5 ;  /* 0x019c0005120085a7 */ /* 0x000e24000800007f */
[----:B0-----:R-:W-:Y:S05]  /*23fd0*/  @!P0 BRA `(.L_x_1365) ;  /* 0xfffffffc00f08947 */ /* 0x001fea000383ffff */
[----:B------:R-:W-:Y:S05]  /*23fe0*/  BRA `(.L_x_1659) ;  /* 0xfffffe4000a87947 */ /* 0x000fea000383ffff */
.L_x_1371:
[----:B------:R-:W-:Y:S01]  /*23ff0*/  BSSY B1, `(.L_x_1660) ;  /* 0x0000007000017945 */ /* 0x000fe20003800000 */
[----:B------:R-:W-:Y:S02]  /*24000*/  IMAD.MOV.U32 R12, RZ, RZ, RZ ;  /* 0x000000ffff0c7224 */ /* 0x000fe400078e00ff */
[----:B------:R-:W-:Y:S02]  /*24010*/  IMAD.MOV.U32 R11, RZ, RZ, 0x1e1f ;  /* 0x00001e1fff0b7424 */ /* 0x000fe400078e00ff */
[----:B------:R-:W-:-:S07]  /*24020*/  IMAD.MOV.U32 R15, RZ, RZ, -0x1 ;  /* 0xffffffffff0f7424 */ /* 0x000fce00078e00ff */
[----:B------:R-:W-:Y:S05]  /*24030*/  WARPSYNC.COLLECTIVE R15, `(.L_x_1661) ;  /* 0x000000000f087348 */ /* 0x000fea0003c00000 */
[----:B------:R0:W1:Y:S02]  /*24040*/  SHFL.IDX P6, R14, R13, R12, R11 ;  /* 0x0000000c0d0e7389 */ /* 0x00006400000c000b */
[----:B01----:R-:W-:Y:S01]  /*24050*/  ENDCOLLECTIVE ;  /* 0x000000000000791b */ /* 0x003fe20003800000 */
.L_x_1661:
[----:B------:R-:W-:Y:S05]  /*24060*/  BSYNC B1 ;  /* 0x0000000000017941 */ /* 0x000fea0003800000 */
.L_x_1660:
        /* <DEDUP_REMOVED lines=8> */
.L_x_1662:
[----:B------:R-:W-:Y:S02]  /*240f0*/  IMAD.MOV.U32 R13, RZ, RZ, R20 ;  /* 0x000000ffff0d7224 */ /* 0x000fe400078e0014 */
[----:B------:R-:W-:-:S07]  /*24100*/  IMAD.MOV.U32 R3, RZ, RZ, R14 ;  /* 0x000000ffff037224 */ /* 0x000fce00078e000e */
[----:B------:R-:W-:Y:S05]  /*24110*/  WARPSYNC.COLLECTIVE R15, `(.L_x_1663) ;  /* 0x000000000f087348 */ /* 0x000fea0003c00000 */
[----:B------:R0:W1:Y:S02]  /*24120*/  SHFL.IDX P6, R14, R13, R12, R11 ;  /* 0x0000000c0d0e7389 */ /* 0x00006400000c000b */
[----:B01----:R-:W-:Y:S01]  /*24130*/  ENDCOLLECTIVE ;  /* 0x000000000000791b */ /* 0x003fe20003800000 */
.L_x_1663:
[----:B------:R-:W-:Y:S02]  /*24140*/  IMAD.MOV.U32 R13, RZ, RZ, R21 ;  /* 0x000000ffff0d7224 */ /* 0x000fe400078e0015 */
[----:B------:R-:W-:-:S07]  /*24150*/  IMAD.MOV.U32 R20, RZ, RZ, R14 ;  /* 0x000000ffff147224 */ /* 0x000fce00078e000e */
[----:B------:R-:W-:Y:S05]  /*24160*/  WARPSYNC.COLLECTIVE R15, `(.L_x_1664) ;  /* 0x000000000f087348 */ /* 0x000fea0003c00000 */
[----:B------:R0:W1:Y:S02]  /*24170*/  SHFL.IDX P6, R14, R13, R12, R11 ;  /* 0x0000000c0d0e7389 */ /* 0x00006400000c000b */
[----:B01----:R-:W-:Y:S01]  /*24180*/  ENDCOLLECTIVE ;  /* 0x000000000000791b */ /* 0x003fe20003800000 */
.L_x_1664:
[----:B------:R-:W-:Y:S01]  /*24190*/  IMAD.MOV.U32 R21, RZ, RZ, R14 ;  /* 0x000000ffff157224 */ /* 0x000fe200078e000e */
[----:B------:R-:W-:Y:S06]  /*241a0*/  BRA `(.L_x_1665) ;  /* 0xfffffe5800947947 */ /* 0x000fec000383ffff */
.L_x_1375:
[----:B-1----:R1:W2:Y:S02]  /*241b0*/  SYNCS.PHASECHK.TRANS64.TRYWAIT P0, [R18+URZ+0x19c00], R39 ;  /* 0x019c0027120075a7 */ /* 0x0022a4000800017f */
[----:B--2---:R-:W-:Y:S05]  /*241c0*/  @!P0 NANOSLEEP.SYNCS 0x989680 ;  /* 0x009896800000895d */ /* 0x004fea0003900000 */
[----:B------:R-:W2:Y:S02]  /*241d0*/  @!P0 SYNCS.PHASECHK.TRANS64 P0, [R18+URZ+0x19c00], R39 ;  /* 0x019c0027120085a7 */ /* 0x000ea4000800007f */
[----:B--2---:R-:W-:Y:S05]  /*241e0*/  @!P0 BRA `(.L_x_1375) ;  /* 0xfffffffc00f08947 */ /* 0x004fea000383ffff */
[----:B------:R-:W-:Y:S05]  /*241f0*/  BRA `(.L_x_1666) ;  /* 0xfffffe5c00607947 */ /* 0x000fea000383ffff */
.L_x_1381:
[----:B-1----:R1:W2:Y:S02]  /*24200*/  SYNCS.PHASECHK.TRANS64.TRYWAIT P1, [R3+URZ+0x19c30], R4 ;  /* 0x019c3004030075a7 */ /* 0x0022a4000802017f */
[----:B--2---:R-:W-:Y:S05]  /*24210*/  @!P1 NANOSLEEP.SYNCS 0x989680 ;  /* 0x009896800000995d */ /* 0x004fea0003900000 */
[----:B------:R-:W2:Y:S02]  /*24220*/  @!P1 SYNCS.PHASECHK.TRANS64 P1, [R3+URZ+0x19c30], R4 ;  /* 0x019c3004030095a7 */ /* 0x000ea4000802007f */
[----:B--2---:R-:W-:Y:S05]  /*24230*/  @!P1 BRA `(.L_x_1381) ;  /* 0xfffffffc00f09947 */ /* 0x004fea000383ffff */
[----:B------:R-:W-:Y:S05]  /*24240*/  BRA `(.L_x_1380) ;  /* 0xfffffe7c00c87947 */ /* 0x000fea000383ffff */
.L_x_1402:
[----:B-1----:R1:W2:Y:S02]  /*24250*/  SYNCS.PHASECHK.TRANS64.TRYWAIT P1, [R21+URZ+0x19c30], R12 ;  /* 0x019c300c150075a7 */ /* 0x0022a4000802017f */
[----:B--2---:R-:W-:Y:S05]  /*24260*/  @!P1 NANOSLEEP.SYNCS 0x989680 ;  /* 0x009896800000995d */ /* 0x004fea0003900000 */
[----:B------:R-:W2:Y:S02]  /*24270*/  @!P1 SYNCS.PHASECHK.TRANS64 P1, [R21+URZ+0x19c30], R12 ;  /* 0x019c300c150095a7 */ /* 0x000ea4000802007f */
[----:B--2---:R-:W-:Y:S05]  /*24280*/  @!P1 BRA `(.L_x_1402) ;  /* 0xfffffffc00f09947 */ /* 0x004fea000383ffff */
[----:B------:R-:W-:Y:S05]  /*24290*/  BRA `(.L_x_1401) ;  /* 0xfffffeb800607947 */ /* 0x000fea000383ffff */
.L_x_1407:
[----:B-1----:R1:W2:Y:S02]  /*242a0*/  SYNCS.PHASECHK.TRANS64.TRYWAIT P1, [R152+URZ+0x19c50], R12 ;  /* 0x019c500c980075a7 */ /* 0x0022a4000802017f */
[----:B--2---:R-:W-:Y:S05]  /*242b0*/  @!P1 NANOSLEEP.SYNCS 0x989680 ;  /* 0x009896800000995d */ /* 0x004fea0003900000 */
[----:B------:R-:W2:Y:S02]  /*242c0*/  @!P1 SYNCS.PHASECHK.TRANS64 P1, [R152+URZ+0x19c50], R12 ;  /* 0x019c500c980095a7 */ /* 0x000ea4000802007f */
[----:B--2---:R-:W-:Y:S05]  /*242d0*/  @!P1 BRA `(.L_x_1407) ;  /* 0xfffffffc00f09947 */ /* 0x004fea000383ffff */
[----:B------:R-:W-:Y:S05]  /*242e0*/  BRA `(.L_x_1406) ;  /* 0xfffffeb800e47947 */ /* 0x000fea000383ffff */
.L_x_1429:
[----:B-1----:R1:W2:Y:S02]  /*242f0*/  SYNCS.PHASECHK.TRANS64.TRYWAIT P1, [R10+URZ+0x19c30], R15 ;  /* 0x019c300f0a0075a7 */ /* 0x0022a4000802017f */
[----:B--2---:R-:W-:Y:S05]  /*24300*/  @!P1 NANOSLEEP.SYNCS 0x989680 ;  /* 0x009896800000995d */ /* 0x004fea0003900000 */
[----:B------:R-:W2:Y:S02]  /*24310*/  @!P1 SYNCS.PHASECHK.TRANS64 P1, [R10+URZ+0x19c30], R15 ;  /* 0x019c300f0a0095a7 */ /* 0x000ea4000802007f */
[----:B--2---:R-:W-:Y:S05]  /*24320*/  @!P1 BRA `(.L_x_1429) ;  /* 0xfffffffc00f09947 */ /* 0x004fea000383ffff */
[----:B------:R-:W-:Y:S05]  /*24330*/  BRA `(.L_x_1428) ;  /* 0xfffffef400007947 */ /* 0x000fea000383ffff */
.L_x_1434:
[----:B-1----:R1:W2:Y:S02]  /*24340*/  SYNCS.PHASECHK.TRANS64.TRYWAIT P1, [R15+URZ+0x19c50], R10 ;  /* 0x019c500a0f0075a7 */ /* 0x0022a4000802017f */
[----:B--2---:R-:W-:Y:S05]  /*24350*/  @!P1 NANOSLEEP.SYNCS 0x989680 ;  /* 0x009896800000995d */ /* 0x004fea0003900000 */
[----:B------:R-:W2:Y:S02]  /*24360*/  @!P1 SYNCS.PHASECHK.TRANS64 P1, [R15+URZ+0x19c50], R10 ;  /* 0x019c500a0f0095a7 */ /* 0x000ea4000802007f */
[----:B--2---:R-:W-:Y:S05]  /*24370*/  @!P1 BRA `(.L_x_1434) ;  /* 0xfffffffc00f09947 */ /* 0x004fea000383ffff */
[----:B------:R-:W-:Y:S05]  /*24380*/  BRA `(.L_x_1433) ;  /* 0xfffffef400847947 */ /* 0x000fea000383ffff */
.L_x_1444:
[----:B-1----:R1:W2:Y:S02]  /*24390*/  SYNCS.PHASECHK.TRANS64.TRYWAIT P1, [R10+URZ+0x19c30], R15 ;  /* 0x019c300f0a0075a7 */ /* 0x0022a4000802017f */
[----:B--2---:R-:W-:Y:S05]  /*243a0*/  @!P1 NANOSLEEP.SYNCS 0x989680 ;  /* 0x009896800000995d */ /* 0x004fea0003900000 */
[----:B------:R-:W2:Y:S02]  /*243b0*/  @!P1 SYNCS.PHASECHK.TRANS64 P1, [R10+URZ+0x19c30], R15 ;  /* 0x019c300f0a0095a7 */ /* 0x000ea4000802007f */
[----:B--2---:R-:W-:Y:S05]  /*243c0*/  @!P1 BRA `(.L_x_1444) ;  /* 0xfffffffc00f09947 */ /* 0x004fea000383ffff */
[----:B------:R-:W-:Y:S05]  /*243d0*/  BRA `(.L_x_1443) ;  /* 0xffffff1800607947 */ /* 0x000fea000383ffff */
.L_x_1449:
[----:B-1----:R1:W2:Y:S02]  /*243e0*/  SYNCS.PHASECHK.TRANS64.TRYWAIT P1, [R20+URZ+0x19c50], R10 ;  /* 0x019c500a140075a7 */ /* 0x0022a4000802017f */
[----:B--2---:R-:W-:Y:S05]  /*243f0*/  @!P1 NANOSLEEP.SYNCS 0x989680 ;  /* 0x009896800000995d */ /* 0x004fea0003900000 */
[----:B------:R-:W2:Y:S02]  /*24400*/  @!P1 SYNCS.PHASECHK.TRANS64 P1, [R20+URZ+0x19c50], R10 ;  /* 0x019c500a140095a7 */ /* 0x000ea4000802007f */
[----:B--2---:R-:W-:Y:S05]  /*24410*/  @!P1 BRA `(.L_x_1449) ;  /* 0xfffffffc00f09947 */ /* 0x004fea000383ffff */
[----:B------:R-:W-:Y:S05]  /*24420*/  BRA `(.L_x_1448) ;  /* 0xffffff1800e47947 */ /* 0x000fea000383ffff */
.L_x_1465:
[----:B-1----:R1:W2:Y:S02]  /*24430*/  SYNCS.PHASECHK.TRANS64.TRYWAIT P1, [R11+URZ+0x19c50], R0 ;  /* 0x019c50000b0075a7 */ /* 0x0022a4000802017f */
[----:B--2---:R-:W-:Y:S05]  /*24440*/  @!P1 NANOSLEEP.SYNCS 0x989680 ;  /* 0x009896800000995d */ /* 0x004fea0003900000 */
[----:B------:R-:W2:Y:S02]  /*24450*/  @!P1 SYNCS.PHASECHK.TRANS64 P1, [R11+URZ+0x19c50], R0 ;  /* 0x019c50000b0095a7 */ /* 0x000ea4000802007f */
[----:B--2---:R-:W-:Y:S05]  /*24460*/  @!P1 BRA `(.L_x_1465) ;  /* 0xfffffffc00f09947 */ /* 0x004fea000383ffff */
[----:B------:R-:W-:Y:S05]  /*24470*/  BRA `(.L_x_1464) ;  /* 0xffffff50000c7947 */ /* 0x000fea000383ffff */
.L_x_1501:
[----:B------:R-:W0:Y:S01]  /*24480*/  S2R R5, SR_TID.X ;  /* 0x0000000000057919 */ /* 0x000e220000002100 */
[----:B------:R-:W-:Y:S01]  /*24490*/  BSSY B1, `(.L_x_1667) ;  /* 0x000000a000017945 */ /* 0x000fe20003800000 */
[----:B------:R-:W-:Y:S02]  /*244a0*/  IMAD.MOV.U32 R12, RZ, RZ, RZ ;  /* 0x000000ffff0c7224 */ /* 0x000fe400078e00ff */
[----:B------:R-:W-:Y:S02]  /*244b0*/  IMAD.MOV.U32 R11, RZ, RZ, 0x1f ;  /* 0x0000001fff0b7424 */ /* 0x000fe400078e00ff */
[----:B------:R-:W-:Y:S01]  /*244c0*/  IMAD.MOV.U32 R15, RZ, RZ, -0x1 ;  /* 0xffffffffff0f7424 */ /* 0x000fe200078e00ff */
[----:B0-----:R-:W-:-:S04]  /*244d0*/  SHF.R.U32.HI R5, RZ, 0x5, R5 ;  /* 0x00000005ff057819 */ /* 0x001fc80000011605 */
[----:B------:R-:W-:-:S05]  /*244e0*/  LOP3.LUT R5, R5, 0x3, RZ, 0xc0, !PT ;  /* 0x0000000305057812 */ /* 0x000fca00078ec0ff */
[----:B------:R-:W-:-:S07]  /*244f0*/  IMAD.MOV.U32 R13, RZ, RZ, R5 ;  /* 0x000000ffff0d7224 */ /* 0x000fce00078e0005 */
[----:B-1----:R-:W-:Y:S05]  /*24500*/  WARPSYNC.COLLECTIVE R15, `(.L_x_1668) ;  /* 0x000000000f087348 */ /* 0x002fea0003c00000 */
[----:B------:R0:W2:Y:S02]  /*24510*/  SHFL.IDX P6, R14, R13, R12, R11 ;  /* 0x0000000c0d0e7389 */ /* 0x0000a400000c000b */
[----:B012---:R-:W-:Y:S01]  /*24520*/  ENDCOLLECTIVE ;  /* 0x000000000000791b */ /* 0x007fe20003800000 */
.L_x_1668:
[----:B------:R-:W-:Y:S05]  /*24530*/  BSYNC B1 ;  /* 0x0000000000017941 */ /* 0x000fea0003800000 */
.L_x_1667:
[----:B------:R-:W-:Y:S05]  /*24540*/  BRA `(.L_x_1669) ;  /* 0xffffff9000f87947 */ /* 0x000fea000383ffff */
.L_x_1503:
[----:B------:R-:W-:Y:S01]  /*24550*/  BSSY B1, `(.L_x_1670) ;  /* 0x0000006000017945 */ /* 0x000fe20003800000 */
[----:B------:R-:W-:-:S07]  /*24560*/  IMAD.MOV.U32 R15, RZ, RZ, -0x1 ;  /* 0xffffffffff0f7424 */ /* 0x000fce00078e00ff */
[----:B01----:R-:W-:Y:S05]  /*24570*/  WARPSYNC.COLLECTIVE R15, `(.L_x_1671) ;  /* 0x000000000f0c7348 */ /* 0x003fea0003c00000 */
[----:B------:R-:W-:Y:S02]  /*24580*/  ELECT P6, UR62, PT ;  /* 0x00000000003e782f */ /* 0x000fe400038c0000 */
[----:B------:R-:W-:Y:S01]  /*24590*/  MOV R14, UR62 ;  /* 0x0000003e000e7c02 */ /* 0x000fe20008000f00 */
[----:B01----:R-:W-:Y:S10]  /*245a0*/  ENDCOLLECTIVE ;  /* 0x000000000000791b */ /* 0x003ff40003800000 */
.L_x_1671:
[----:B------:R-:W-:Y:S05]  /*245b0*/  BSYNC B1 ;  /* 0x0000000000017941 */ /* 0x000fea0003800000 */
.L_x_1670:
[----:B------:R-:W-:Y:S05]  /*245c0*/  BRA `(.L_x_1502) ;  /* 0xffffff9000f07947 */ /* 0x000fea000383ffff */
.L_x_1505:
[----:B0-----:R0:W2:Y:S02]  /*245d0*/  SYNCS.PHASECHK.TRANS64.TRYWAIT P0, [R23+URZ+0x19c20], R5 ;  /* 0x019c2005170075a7 */ /* 0x0010a4000800017f */
[----:B--2---:R-:W-:Y:S05]  /*245e0*/  @!P0 NANOSLEEP.SYNCS 0x989680 ;  /* 0x009896800000895d */ /* 0x004fea0003900000 */
[----:B------:R-:W2:Y:S02]  /*245f0*/  @!P0 SYNCS.PHASECHK.TRANS64 P0, [R23+URZ+0x19c20], R5 ;  /* 0x019c2005170085a7 */ /* 0x000ea4000800007f */
[----:B--2---:R-:W-:Y:S05]  /*24600*/  @!P0 BRA `(.L_x_1505) ;  /* 0xfffffffc00f08947 */ /* 0x004fea000383ffff */
[----:B------:R-:W-:Y:S05]  /*24610*/  BRA `(.L_x_1672) ;  /* 0xffffff9400007947 */ /* 0x000fea000383ffff */
.L_x_1509:
[----:B--2---:R2:W3:Y:S02]  /*24620*/  SYNCS.PHASECHK.TRANS64.TRYWAIT P0, [R9+URZ+0x19ca0], R8 ;  /* 0x019ca008090075a7 */ /* 0x0044e4000800017f */
[----:B---3--:R-:W-:Y:S05]  /*24630*/  @!P0 NANOSLEEP.SYNCS 0x989680 ;  /* 0x009896800000895d */ /* 0x008fea0003900000 */
[----:B------:R-:W3:Y:S02]  /*24640*/  @!P0 SYNCS.PHASECHK.TRANS64 P0, [R9+URZ+0x19ca0], R8 ;  /* 0x019ca008090085a7 */ /* 0x000ee4000800007f */
[----:B---3--:R-:W-:Y:S05]  /*24650*/  @!P0 BRA `(.L_x_1509) ;  /* 0xfffffffc00f08947 */ /* 0x008fea000383ffff */
[----:B------:R-:W-:Y:S05]  /*24660*/  BRA `(.L_x_1673) ;  /* 0xffffff9400187947 */ /* 0x000fea000383ffff */
.L_x_1516:
[----:B0-----:R0:W1:Y:S02]  /*24670*/  SYNCS.PHASECHK.TRANS64.TRYWAIT P0, [R9+URZ+0x19cc0], R8 ;  /* 0x019cc008090075a7 */ /* 0x001064000800017f */
[----:B-1----:R-:W-:Y:S05]  /*24680*/  @!P0 NANOSLEEP.SYNCS 0x989680 ;  /* 0x009896800000895d */ /* 0x002fea0003900000 */
[----:B------:R-:W1:Y:S02]  /*24690*/  @!P0 SYNCS.PHASECHK.TRANS64 P0, [R9+URZ+0x19cc0], R8 ;  /* 0x019cc008090085a7 */ /* 0x000e64000800007f */
[----:B-1----:R-:W-:Y:S05]  /*246a0*/  @!P0 BRA `(.L_x_1516) ;  /* 0xfffffffc00f08947 */ /* 0x002fea000383ffff */
[----:B------:R-:W-:Y:S05]  /*246b0*/  BRA `(.L_x_1674) ;  /* 0xffffff9800147947 */ /* 0x000fea000383ffff */
.L_x_1525:
[----:B--2---:R2:W3:Y:S02]  /*246c0*/  SYNCS.PHASECHK.TRANS64.TRYWAIT P1, [R8+URZ+0x19ca0], R7 ;  /* 0x019ca007080075a7 */ /* 0x0044e4000802017f */
[----:B---3--:R-:W-:Y:S05]  /*246d0*/  @!P1 NANOSLEEP.SYNCS 0x989680 ;  /* 0x009896800000995d */ /* 0x008fea0003900000 */
[----:B------:R-:W3:Y:S02]  /*246e0*/  @!P1 SYNCS.PHASECHK.TRANS64 P1, [R8+URZ+0x19ca0], R7 ;  /* 0x019ca007080095a7 */ /* 0x000ee4000802007f */
[----:B---3--:R-:W-:Y:S05]  /*246f0*/  @!P1 BRA `(.L_x_1525) ;  /* 0xfffffffc00f09947 */ /* 0x008fea000383ffff */
[----:B------:R-:W-:Y:S05]  /*24700*/  BRA `(.L_x_1675) ;  /* 0xffffff9c00487947 */ /* 0x000fea000383ffff */
.L_x_1532:
[----:B0-----:R0:W1:Y:S02]  /*24710*/  SYNCS.PHASECHK.TRANS64.TRYWAIT P1, [R8+URZ+0x19cc0], R7 ;  /* 0x019cc007080075a7 */ /* 0x001064000802017f */
[----:B-1----:R-:W-:Y:S05]  /*24720*/  @!P1 NANOSLEEP.SYNCS 0x989680 ;  /* 0x009896800000995d */ /* 0x002fea0003900000 */
[----:B------:R-:W1:Y:S02]  /*24730*/  @!P1 SYNCS.PHASECHK.TRANS64 P1, [R8+URZ+0x19cc0], R7 ;  /* 0x019cc007080095a7 */ /* 0x000e64000802007f */
[----:B-1----:R-:W-:Y:S05]  /*24740*/  @!P1 BRA `(.L_x_1532) ;  /* 0xfffffffc00f09947 */ /* 0x002fea000383ffff */
[----:B------:R-:W-:Y:S05]  /*24750*/  BRA `(.L_x_1676) ;  /* 0xffffffa000407947 */ /* 0x000fea000383ffff */
.L_x_1557:
        /* <DEDUP_REMOVED lines=11> */
.L_x_1678:
[----:B------:R-:W-:Y:S05]  /*24810*/  BSYNC B0 ;  /* 0x0000000000007941 */ /* 0x000fea0003800000 */
.L_x_1677:
[----:B------:R-:W-:Y:S05]  /*24820*/  BRA `(.L_x_1679) ;  /* 0xffffffb000d47947 */ /* 0x000fea000383ffff */
.L_x_1560:
[----:B0-----:R-:W2:Y:S02]  /*24830*/  LDL R0, [R1+0x34] ;  /* 0x0000340001007983 */ /* 0x001ea40000100800 */
[----:B--2---:R0:W1:Y:S02]  /*24840*/  SYNCS.PHASECHK.TRANS64.TRYWAIT P0, [R4+URZ+0x19c80], R0 ;  /* 0x019c8000040075a7 */ /* 0x004064000800017f */
[----:B-1----:R-:W-:Y:S05]  /*24850*/  @!P0 NANOSLEEP.SYNCS 0x989680 ;  /* 0x009896800000895d */ /* 0x002fea0003900000 */
[----:B------:R-:W1:Y:S02]  /*24860*/  @!P0 SYNCS.PHASECHK.TRANS64 P0, [R4+URZ+0x19c80], R0 ;  /* 0x019c8000040085a7 */ /* 0x000e64000800007f */
[----:B-1----:R-:W-:Y:S05]  /*24870*/  @!P0 BRA `(.L_x_1560) ;  /* 0xfffffffc00ec8947 */ /* 0x002fea000383ffff */
[----:B------:R-:W-:Y:S05]  /*24880*/  BRA `(.L_x_1680) ;  /* 0xffffffb000ec7947 */ /* 0x000fea000383ffff */
.L_x_1561:
        /* <DEDUP_REMOVED lines=8> */
.L_x_1682:
[----:B------:R-:W-:Y:S05]  /*24910*/  BSYNC B0 ;  /* 0x0000000000007941 */ /* 0x000fea0003800000 */
.L_x_1681:
        /* <DEDUP_REMOVED lines=8> */
.L_x_1683:
[----:B------:R-:W0:Y:S01]  /*249a0*/  S2R R15, SR_TID.X ;  /* 0x00000000000f7919 */ /* 0x000e220000002100 */
[----:B------:R-:W1:Y:S01]  /*249b0*/  LDC R11, c[0x0][0x2f4] ;  /* 0x0000bd00ff0b7b82 */ /* 0x000e620000000800 */
[----:B------:R-:W-:Y:S02]  /*249c0*/  IMAD.MOV.U32 R13, RZ, RZ, R9 ;  /* 0x000000ffff0d7224 */ /* 0x000fe400078e0009 */
[----:B------:R-:W-:-:S05]  /*249d0*/  IMAD.MOV.U32 R6, RZ, RZ, R14 ;  /* 0x000000ffff067224 */ /* 0x000fca00078e000e */
[----:B------:R-:W-:-:S05]  /*249e0*/  IADD3 R6, P0, R26, R6, RZ ;  /* 0x000000061a067210 */ /* 0x000fca0007f1e0ff */
[----:B------:R-:W-:Y:S02]  /*249f0*/  IMAD.X R7, RZ, RZ, R0, P0 ;  /* 0x000000ffff077224 */ /* 0x000fe400000e0600 */
[----:B------:R-:W-:Y:S01]  /*24a00*/  IMAD.IADD R0, R23, 0x1, R10 ;  /* 0x0000000117007824 */ /* 0x000fe200078e020a */
[----:B-1----:R-:W-:-:S04]  /*24a10*/  ISETP.GE.AND P4, PT, R26, R11, PT ;  /* 0x0000000b1a00720c */ /* 0x002fc80003f86270 */
[----:B------:R-:W-:Y:S01]  /*24a20*/  ISETP.LT.OR P0, PT, R2, 0x1, P4 ;  /* 0x000000010200780c */ /* 0x000fe20002701670 */
[----:B0-----:R-:W-:-:S05]  /*24a30*/  IMAD.SHL.U32 R15, R15, 0x10, RZ ;  /* 0x000000100f0f7824 */ /* 0x001fca00078e00ff */
[----:B------:R-:W-:-:S04]  /*24a40*/  LOP3.LUT R15, R15, 0x10, RZ, 0xc0, !PT ;  /* 0x000000100f0f7812 */ /* 0x000fc800078ec0ff */
[----:B------:R-:W-:-:S03]  /*24a50*/  LOP3.LUT R12, R15, 0x20, RZ, 0xfc, !PT ;  /* 0x000000200f0c7812 */ /* 0x000fc600078efcff */
[----:B------:R-:W-:Y:S01]  /*24a60*/  @!PT LDS RZ, [RZ] ;  /* 0x00000000fffff984 */ /* 0x000fe20000000800 */
[----:B------:R-:W-:Y:S01]  /*24a70*/  @!PT LDS RZ, [RZ] ;  /* 0x00000000fffff984 */ /* 0x000fe20000000800 */
[----:B------:R-:W-:Y:S01]  /*24a80*/  @!PT LDS RZ, [RZ] ;  /* 0x00000000fffff984 */ /* 0x000fe20000000800 */
[----:B------:R0:W-:Y:S01]  /*24a90*/  LDGSTS.E.BYPASS.LTC128B.128 [R0+0x9000], desc[UR42][R6.64], !P0 ;  /* 0x0900000006007fae */ /* 0x0001e2000c101d6a */
[----:B------:R-:W-:Y:S02]  /*24aa0*/  LOP3.LUT R15, R15, 0x40, RZ, 0xfc, !PT ;  /* 0x000000400f0f7812 */ /* 0x000fe400078efcff */
[----:B------:R-:W-:Y:S01]  /*24ab0*/  ISETP.GE.AND P2, PT, R12, R11, PT ;  /* 0x0000000b0c00720c */ /* 0x000fe20003f46270 */
[----:B------:R-:W-:-:S03]  /*24ac0*/  IMAD.MOV.U32 R12, RZ, RZ, 0x1 ;  /* 0x00000001ff0c7424 */ /* 0x000fc600078e00ff */
        /* <DEDUP_REMOVED lines=9> */
.L_x_1684:
        /* <DEDUP_REMOVED lines=10> */
.L_x_1685:
[----:B------:R-:W-:Y:S01]  /*24c00*/  IMAD.MOV.U32 R6, RZ, RZ, R14 ;  /* 0x000000ffff067224 */ /* 0x000fe200078e000e */
[----:B------:R-:W-:Y:S06]  /*24c10*/  BRA `(.L_x_1686) ;  /* 0xffffffb000d47947 */ /* 0x000fec000383ffff */
.L_x_1566:
[----:B---3--:R-:W3:Y:S02]  /*24c20*/  LDL R2, [R1+0x34] ;  /* 0x0000340001027983 */ /* 0x008ee40000100800 */
[----:B---3--:R3:W4:Y:S02]  /*24c30*/  SYNCS.PHASECHK.TRANS64.TRYWAIT P0, [R4+URZ+0x19c40], R2 ;  /* 0x019c4002040075a7 */ /* 0x008724000800017f */
[----:B----4-:R-:W-:Y:S05]  /*24c40*/  @!P0 NANOSLEEP.SYNCS 0x989680 ;  /* 0x009896800000895d */ /* 0x010fea0003900000 */
[----:B------:R-:W4:Y:S02]  /*24c50*/  @!P0 SYNCS.PHASECHK.TRANS64 P0, [R4+URZ+0x19c40], R2 ;  /* 0x019c4002040085a7 */ /* 0x000f24000800007f */
[----:B----4-:R-:W-:Y:S05]  /*24c60*/  @!P0 BRA `(.L_x_1566) ;  /* 0xfffffffc00ec8947 */ /* 0x010fea000383ffff */
[----:B------:R-:W-:Y:S05]  /*24c70*/  BRA `(.L_x_1687) ;  /* 0xffffffb400387947 */ /* 0x000fea000383ffff */
.L_x_1567:
[----:B------:R-:W-:Y:S01]  /*24c80*/  BSSY B0, `(.L_x_1688) ;  /* 0x0000008000007945 */ /* 0x000fe20003800000 */
[----:B------:R-:W-:Y:S02]  /*24c90*/  IMAD.MOV.U32 R13, RZ, RZ, R6 ;  /* 0x000000ffff0d7224 */ /* 0x000fe400078e0006 */
[----:B------:R-:W-:Y:S02]  /*24ca0*/  IMAD.MOV.U32 R12, RZ, RZ, RZ ;  /* 0x000000ffff0c7224 */ /* 0x000fe400078e00ff */
[----:B------:R-:W-:Y:S02]  /*24cb0*/  IMAD.MOV.U32 R11, RZ, RZ, 0x1e1f ;  /* 0x00001e1fff0b7424 */ /* 0x000fe400078e00ff */
[----:B------:R-:W-:-:S07]  /*24cc0*/  IMAD.MOV.U32 R15, RZ, RZ, -0x1 ;  /* 0xffffffffff0f7424 */ /* 0x000fce00078e00ff */
[----:B--2---:R-:W-:Y:S05]  /*24cd0*/  WARPSYNC.COLLECTIVE R15, `(.L_x_1689) ;  /* 0x000000000f087348 */ /* 0x004fea0003c00000 */
[----:B------:R0:W1:Y:S02]  /*24ce0*/  SHFL.IDX P6, R14, R13, R12, R11 ;  /* 0x0000000c0d0e7389 */ /* 0x00006400000c000b */
[----:B012---:R-:W-:Y:S01]  /*24cf0*/  ENDCOLLECTIVE ;  /* 0x000000000000791b */ /* 0x007fe20003800000 */
.L_x_1689:
[----:B------:R-:W-:Y:S05]  /*24d00*/  BSYNC B0 ;  /* 0x0000000000007941 */ /* 0x000fea0003800000 */
.L_x_1688:
        /* <DEDUP_REMOVED lines=8> */
.L_x_1690:
[----:B------:R-:W-:Y:S02]  /*24d90*/  IMAD.MOV.U32 R13, RZ, RZ, R6 ;  /* 0x000000ffff0d7224 */ /* 0x000fe400078e0006 */
[----:B------:R-:W-:Y:S02]  /*24da0*/  IMAD.MOV.U32 R12, RZ, RZ, 0x1 ;  /* 0x00000001ff0c7424 */ /* 0x000fe400078e00ff */
[----:B------:R-:W-:-:S07]  /*24db0*/  IMAD.MOV.U32 R3, RZ, RZ, R14 ;  /* 0x000000ffff037224 */ /* 0x000fce00078e000e */
[----:B------:R-:W-:Y:S05]  /*24dc0*/  WARPSYNC.COLLECTIVE R15, `(.L_x_1691) ;  /* 0x000000000f087348 */ /* 0x000fea0003c00000 */
[----:B------:R0:W1:Y:S02]  /*24dd0*/  SHFL.IDX P6, R14, R13, R12, R11 ;  /* 0x0000000c0d0e7389 */ /* 0x00006400000c000b */
[----:B01----:R-:W-:Y:S01]  /*24de0*/  ENDCOLLECTIVE ;  /* 0x000000000000791b */ /* 0x003fe20003800000 */
.L_x_1691:
        /* <DEDUP_REMOVED lines=10> */
.L_x_1692:
        /* <DEDUP_REMOVED lines=8> */
.L_x_1572:
[----:B------:R-:W-:Y:S02]  /*24f10*/  IMAD.MOV.U32 R13, RZ, RZ, R5 ;  /* 0x000000ffff0d7224 */ /* 0x000fe400078e0005 */
[----:B------:R-:W-:Y:S02]  /*24f20*/  IMAD.MOV.U32 R12, RZ, RZ, RZ ;  /* 0x000000ffff0c7224 */ /* 0x000fe400078e00ff */
[----:B------:R-:W-:Y:S02]  /*24f30*/  IMAD.MOV.U32 R11, RZ, RZ, 0x1e1f ;  /* 0x00001e1fff0b7424 */ /* 0x000fe400078e00ff */
[----:B------:R-:W-:Y:S02]  /*24f40*/  IMAD.MOV.U32 R15, RZ, RZ, -0x1 ;  /* 0xffffffffff0f7424 */ /* 0x000fe400078e00ff */
[----:B-----5:R-:W-:Y:S02]  /*24f50*/  IMAD R0, R21, R9, RZ ;  /* 0x0000000915007224 */ /* 0x020fe400078e02ff */
[----:B------:R-:W-:-:S07]  /*24f60*/  IMAD.IADD R17, R20, 0x1, R17 ;  /* 0x0000000114117824 */ /* 0x000fce00078e0211 */
[----:B------:R-:W-:Y:S05]  /*24f70*/  WARPSYNC.COLLECTIVE R15, `(.L_x_1694) ;  /* 0x000000000f087348 */ /* 0x000fea0003c00000 */
[----:B------:R0:W1:Y:S02]  /*24f80*/  SHFL.IDX P6, R14, R13, R12, R11 ;  /* 0x0000000c0d0e7389 */ /* 0x00006400000c000b */
[----:B01----:R-:W-:Y:S01]  /*24f90*/  ENDCOLLECTIVE ;  /* 0x000000000000791b */ /* 0x003fe20003800000 */
.L_x_1694:
[----:B------:R-:W-:Y:S01]  /*24fa0*/  ISETP.GE.AND P2, PT, R17, R0, PT ;  /* 0x000000001100720c */ /* 0x000fe20003f46270 */
[----:B------:R-:W-:Y:S02]  /*24fb0*/  IMAD.MOV.U32 R13, RZ, RZ, R6 ;  /* 0x000000ffff0d7224 */ /* 0x000fe400078e0006 */
[----:B------:R-:W-:-:S10]  /*24fc0*/  IMAD.MOV.U32 R2, RZ, RZ, R14 ;  /* 0x000000ffff027224 */ /* 0x000fd400078e000e */
[----:B------:R-:W-:Y:S05]  /*24fd0*/  WARPSYNC.COLLECTIVE R15, `(.L_x_1695) ;  /* 0x000000000f087348 */ /* 0x000fea0003c00000 */
[----:B------:R0:W1:Y:S02]  /*24fe0*/  SHFL.IDX P6, R14, R13, R12, R11 ;  /* 0x0000000c0d0e7389 */ /* 0x00006400000c000b */
[----:B01----:R-:W-:Y:S01]  /*24ff0*/  ENDCOLLECTIVE ;  /* 0x000000000000791b */ /* 0x003fe20003800000 */
.L_x_1695:
[----:B------:R-:W-:Y:S02]  /*25000*/  IMAD.MOV.U32 R13, RZ, RZ, R5 ;  /* 0x000000ffff0d7224 */ /* 0x000fe400078e0005 */
[----:B------:R-:W-:Y:S02]  /*25010*/  IMAD.MOV.U32 R12, RZ, RZ, 0x1 ;  /* 0x00000001ff0c7424 */ /* 0x000fe400078e00ff */
[----:B------:R-:W-:-:S07]  /*25020*/  IMAD.MOV.U32 R3, RZ, RZ, R14 ;  /* 0x000000ffff037224 */ /* 0x000fce00078e000e */
[----:B------:R-:W-:Y:S05]  /*25030*/  WARPSYNC.COLLECTIVE R15, `(.L_x_1696) ;  /* 0x000000000f087348 */ /* 0x000fea0003c00000 */
[----:B------:R0:W1:Y:S02]  /*25040*/  SHFL.IDX P6, R14, R13, R12, R11 ;  /* 0x0000000c0d0e7389 */ /* 0x00006400000c000b */
[----:B01----:R-:W-:Y:S01]  /*25050*/  ENDCOLLECTIVE ;  /* 0x000000000000791b */ /* 0x003fe20003800000 */
.L_x_1696:
        /* <DEDUP_REMOVED lines=10> */
.L_x_1697:
        /* <DEDUP_REMOVED lines=13> */
.L_x_1698:
        /* <DEDUP_REMOVED lines=10> */
[----:B0-----:R-:W-:-:S07]  /*25270*/  IMAD.MOV.U32 R3, RZ, RZ, R14 ;  /* 0x000000ffff037224 */ /* 0x001fce00078e000e */
[----:B------:R-:W-:Y:S05]  /*25280*/  WARPSYNC.COLLECTIVE R15, `(.L_x_1699) ;  /* 0x000000000f087348 */ /* 0x000fea0003c00000 */
[----:B------:R0:W1:Y:S02]  /*25290*/  SHFL.IDX P6, R14, R13, R12, R11 ;  /* 0x0000000c0d0e7389 */ /* 0x00006400000c000b */
[----:B01----:R-:W-:Y:S01]  /*252a0*/  ENDCOLLECTIVE ;  /* 0x000000000000791b */ /* 0x003fe20003800000 */
.L_x_1699:
[----:B------:R-:W-:Y:S01]  /*252b0*/  IMAD.MOV.U32 R2, RZ, RZ, R14 ;  /* 0x000000ffff027224 */ /* 0x000fe200078e000e */
[----:B------:R-:W-:Y:S06]  /*252c0*/  BRA `(.L_x_1700) ;  /* 0xffffffb800f87947 */ /* 0x000fec000383ffff */
.L_x_1577:
[----:B--2---:R2:W3:Y:S02]  /*252d0*/  SYNCS.PHASECHK.TRANS64.TRYWAIT P0, [R23+URZ+0x19c20], R0 ;  /* 0x019c2000170075a7 */ /* 0x0044e4000800017f */
[----:B---3--:R-:W-:Y:S05]  /*252e0*/  @!P0 NANOSLEEP.SYNCS 0x989680 ;  /* 0x009896800000895d */ /* 0x008fea0003900000 */
[----:B------:R-:W3:Y:S02]  /*252f0*/  @!P0 SYNCS.PHASECHK.TRANS64 P0, [R23+URZ+0x19c20], R0 ;  /* 0x019c2000170085a7 */ /* 0x000ee4000800007f */
[----:B---3--:R-:W-:Y:S05]  /*25300*/  @!P0 BRA `(.L_x_1577) ;  /* 0xfffffffc00f08947 */ /* 0x008fea000383ffff */
[----:B------:R-:W-:Y:S05]  /*25310*/  BRA `(.L_x_1701) ;  /* 0xffffffbc00687947 */ /* 0x000fea000383ffff */
.L_x_1581:
[----:B0-----:R0:W1:Y:S02]  /*25320*/  SYNCS.PHASECHK.TRANS64.TRYWAIT P0, [R0+URZ+0x19c80], R10 ;  /* 0x019c800a000075a7 */ /* 0x001064000800017f */
[----:B-1----:R-:W-:Y:S05]  /*25330*/  @!P0 NANOSLEEP.SYNCS 0x989680 ;  /* 0x009896800000895d */ /* 0x002fea0003900000 */
[----:B------:R-:W1:Y:S02]  /*25340*/  @!P0 SYNCS.PHASECHK.TRANS64 P0, [R0+URZ+0x19c80], R10 ;  /* 0x019c800a000085a7 */ /* 0x000e64000800007f */
[----:B-1----:R-:W-:Y:S05]  /*25350*/  @!P0 BRA `(.L_x_1581) ;  /* 0xfffffffc00f08947 */ /* 0x002fea000383ffff */
[----:B------:R-:W-:Y:S05]  /*25360*/  BRA `(.L_x_1702) ;  /* 0xffffffc000387947 */ /* 0x000fea000383ffff */
.L_x_1582:
        /* <DEDUP_REMOVED lines=8> */
.L_x_1704:
[----:B------:R-:W-:Y:S05]  /*253f0*/  BSYNC B0 ;  /* 0x0000000000007941 */ /* 0x000fea0003800000 */
.L_x_1703:
        /* <DEDUP_REMOVED lines=10> */
.L_x_1705:
        /* <DEDUP_REMOVED lines=11> */
.L_x_1706:
        /* <DEDUP_REMOVED lines=11> */
.L_x_1707:
[----:B------:R-:W-:Y:S01]  /*25600*/  IMAD.MOV.U32 R2, RZ, RZ, R14 ;  /* 0x000000ffff027224 */ /* 0x000fe200078e000e */
[----:B------:R-:W-:Y:S06]  /*25610*/  BRA `(.L_x_1708) ;  /* 0xffffffc000487947 */ /* 0x000fec000383ffff */
.L_x_1587:
[----:B---3--:R3:W4:Y:S02]  /*25620*/  SYNCS.PHASECHK.TRANS64.TRYWAIT P0, [R0+URZ+0x19c40], R10 ;  /* 0x019c400a000075a7 */ /* 0x008724000800017f */
[----:B----4-:R-:W-:Y:S05]  /*25630*/  @!P0 NANOSLEEP.SYNCS 0x989680 ;  /* 0x009896800000895d */ /* 0x010fea0003900000 */
[----:B------:R-:W4:Y:S02]  /*25640*/  @!P0 SYNCS.PHASECHK.TRANS64 P0, [R0+URZ+0x19c40], R10 ;  /* 0x019c400a000085a7 */ /* 0x000f24000800007f */
[----:B----4-:R-:W-:Y:S05]  /*25650*/  @!P0 BRA `(.L_x_1587) ;  /* 0xfffffffc00f08947 */ /* 0x010fea000383ffff */
[----:B------:R-:W-:Y:S05]  /*25660*/  BRA `(.L_x_1709) ;  /* 0xffffffc000ac7947 */ /* 0x000fea000383ffff */
.L_x_1588:
        /* <DEDUP_REMOVED lines=8> */
.L_x_1711:
[----:B------:R-:W-:Y:S05]  /*256f0*/  BSYNC B0 ;  /* 0x0000000000007941 */ /* 0x000fea0003800000 */
.L_x_1710:
        /* <DEDUP_REMOVED lines=8> */
.L_x_1712:
[----:B------:R-:W-:Y:S02]  /*25780*/  IMAD.MOV.U32 R13, RZ, RZ, R8 ;  /* 0x000000ffff0d7224 */ /* 0x000fe400078e0008 */
[----:B------:R-:W-:Y:S02]  /*25790*/  IMAD.MOV.U32 R12, RZ, RZ, 0x1 ;  /* 0x00000001ff0c7424 */ /* 0x000fe400078e00ff */
[----:B------:R-:W-:-:S07]  /*257a0*/  IMAD.MOV.U32 R2, RZ, RZ, R14 ;  /* 0x000000ffff027224 */ /* 0x000fce00078e000e */
[----:B------:R-:W-:Y:S05]  /*257b0*/  WARPSYNC.COLLECTIVE R15, `(.L_x_1713) ;  /* 0x000000000f087348 */ /* 0x000fea0003c00000 */
[----:B------:R0:W1:Y:S02]  /*257c0*/  SHFL.IDX P6, R14, R13, R12, R11 ;  /* 0x0000000c0d0e7389 */ /* 0x00006400000c000b */
[----:B01----:R-:W-:Y:S01]  /*257d0*/  ENDCOLLECTIVE ;  /* 0x000000000000791b */ /* 0x003fe20003800000 */
.L_x_1713:
        /* <DEDUP_REMOVED lines=13> */
.L_x_1714:
[----:B------:R-:W-:Y:S01]  /*258b0*/  IMAD.MOV.U32 R2, RZ, RZ, R14 ;  /* 0x000000ffff027224 */ /* 0x000fe200078e000e */
[----:B------:R-:W-:Y:S06]  /*258c0*/  BRA `(.L_x_1715) ;  /* 0xffffffc000b87947 */ /* 0x000fec000383ffff */
.L_x_1593:
[----:B0-----:R0:W2:Y:S02]  /*258d0*/  SYNCS.PHASECHK.TRANS64.TRYWAIT P2, [R2+URZ+0x19c70], R0 ;  /* 0x019c7000020075a7 */ /* 0x0010a4000804017f */
[----:B--2---:R-:W-:Y:S05]  /*258e0*/  @!P2 NANOSLEEP.SYNCS 0x989680 ;  /* 0x009896800000a95d */ /* 0x004fea0003900000 */
[----:B------:R-:W2:Y:S02]  /*258f0*/  @!P2 SYNCS.PHASECHK.TRANS64 P2, [R2+URZ+0x19c70], R0 ;  /* 0x019c70000200a5a7 */ /* 0x000ea4000804007f */
[----:B--2---:R-:W-:Y:S05]  /*25900*/  @!P2 BRA `(.L_x_1593) ;  /* 0xfffffffc00f0a947 */ /* 0x004fea000383ffff */
[----:B------:R-:W-:Y:S05]  /*25910*/  BRA `(.L_x_1716) ;  /* 0xffffffc400247947 */ /* 0x000fea000383ffff */
.L_x_1595:
[----:B0-----:R0:W2:Y:S02]  /*25920*/  SYNCS.PHASECHK.TRANS64.TRYWAIT P2, [R2+URZ+0x19c60], R0 ;  /* 0x019c6000020075a7 */ /* 0x0010a4000804017f */
[----:B--2---:R-:W-:Y:S05]  /*25930*/  @!P2 NANOSLEEP.SYNCS 0x989680 ;  /* 0x009896800000a95d */ /* 0x004fea0003900000 */
[----:B------:R-:W2:Y:S02]  /*25940*/  @!P2 SYNCS.PHASECHK.TRANS64 P2, [R2+URZ+0x19c60], R0 ;  /* 0x019c60000200a5a7 */ /* 0x000ea4000804007f */
[----:B--2---:R-:W-:Y:S05]  /*25950*/  @!P2 BRA `(.L_x_1595) ;  /* 0xfffffffc00f0a947 */ /* 0x004fea000383ffff */
[----:B------:R-:W-:Y:S05]  /*25960*/  BRA `(.L_x_1717) ;  /* 0xffffffc400347947 */ /* 0x000fea000383ffff */
.L_x_1603:
[----:B0-----:R0:W1:Y:S02]  /*25970*/  SYNCS.PHASECHK.TRANS64.TRYWAIT P1, [R3+URZ+0x19c70], R0 ;  /* 0x019c7000030075a7 */ /* 0x001064000802017f */
[----:B-1----:R-:W-:Y:S05]  /*25980*/  @!P1 NANOSLEEP.SYNCS 0x989680 ;  /* 0x009896800000995d */ /* 0x002fea0003900000 */
[----:B------:R-:W1:Y:S02]  /*25990*/  @!P1 SYNCS.PHASECHK.TRANS64 P1, [R3+URZ+0x19c70], R0 ;  /* 0x019c7000030095a7 */ /* 0x000e64000802007f */
[----:B-1----:R-:W-:Y:S05]  /*259a0*/  @!P1 BRA `(.L_x_1603) ;  /* 0xfffffffc00f09947 */ /* 0x002fea000383ffff */
[----:B------:R-:W-:Y:S05]  /*259b0*/  BRA `(.L_x_1718) ;  /* 0xffffffc800987947 */ /* 0x000fea000383ffff */
.L_x_1605:
[----:B0-----:R0:W1:Y:S02]  /*259c0*/  SYNCS.PHASECHK.TRANS64.TRYWAIT P1, [R3+URZ+0x19c60], R0 ;  /* 0x019c6000030075a7 */ /* 0x001064000802017f */
[----:B-1----:R-:W-:Y:S05]  /*259d0*/  @!P1 NANOSLEEP.SYNCS 0x989680 ;  /* 0x009896800000995d */ /* 0x002fea0003900000 */
[----:B------:R-:W1:Y:S02]  /*259e0*/  @!P1 SYNCS.PHASECHK.TRANS64 P1, [R3+URZ+0x19c60], R0 ;  /* 0x019c6000030095a7 */ /* 0x000e64000802007f */
[----:B-1----:R-:W-:Y:S05]  /*259f0*/  @!P1 BRA `(.L_x_1605) ;  /* 0xfffffffc00f09947 */ /* 0x002fea000383ffff */
[----:B------:R-:W-:Y:S05]  /*25a00*/  BRA `(.L_x_1719) ;  /* 0xffffffc800a47947 */ /* 0x000fea000383ffff */
.L_x_1610:
        /* <DEDUP_REMOVED lines=8> */
.L_x_1721:
[----:B------:R-:W-:Y:S05]  /*25a90*/  BSYNC B0 ;  /* 0x0000000000007941 */ /* 0x000fea0003800000 */
.L_x_1720:
[----:B------:R-:W-:Y:S02]  /*25aa0*/  IMAD.MOV.U32 R13, RZ, RZ, R16 ;  /* 0x000000ffff0d7224 */ /* 0x000fe400078e0010 */
[----:B------:R-:W-:Y:S02]  /*25ab0*/  IMAD.MOV.U32 R12, RZ, RZ, 0x1 ;  /* 0x00000001ff0c7424 */ /* 0x000fe400078e00ff */
[----:B------:R-:W-:Y:S02]  /*25ac0*/  IMAD.MOV.U32 R11, RZ, RZ, 0x1f ;  /* 0x0000001fff0b7424 */ /* 0x000fe400078e00ff */
[----:B------:R-:W-:Y:S02]  /*25ad0*/  IMAD.MOV.U32 R15, RZ, RZ, -0x1 ;  /* 0xffffffffff0f7424 */ /* 0x000fe400078e00ff */
[----:B------:R-:W-:Y:S02]  /*25ae0*/  IMAD.IADD R5, R19, 0x1, R4 ;  /* 0x0000000113057824 */ /* 0x000fe400078e0204 */
[----:B------:R-:W-:-:S07]  /*25af0*/  IMAD.MOV.U32 R0, RZ, RZ, R14 ;  /* 0x000000ffff007224 */ /* 0x000fce00078e000e */
[----:B------:R-:W-:Y:S05]  /*25b00*/  WARPSYNC.COLLECTIVE R15, `(.L_x_1722) ;  /* 0x000000000f087348 */ /* 0x000fea0003c00000 */
[----:B------:R0:W1:Y:S02]  /*25b10*/  SHFL.IDX P6, R14, R13, R12, R11 ;  /* 0x0000000c0d0e7389 */ /* 0x00006400000c000b */
[----:B01----:R-:W-:Y:S01]  /*25b20*/  ENDCOLLECTIVE ;  /* 0x000000000000791b */ /* 0x003fe20003800000 */
.L_x_1722:
        /* <DEDUP_REMOVED lines=18> */
.L_x_1723:
[----:B------:R-:W-:Y:S01]  /*25c50*/  IMAD.MOV.U32 R12, RZ, RZ, 0x2 ;  /* 0x00000002ff0c7424 */ /* 0x000fe200078e00ff */
[----:B------:R-:W-:-:S05]  /*25c60*/  SEL R5, R14, RZ, P1 ;  /* 0x000000ff0e057207 */ /* 0x000fca0000800000 */
[----:B------:R-:W-:-:S04]  /*25c70*/  IMAD.IADD R3, R2, 0x1, R5 ;  /* 0x0000000102037824 */ /* 0x000fc800078e0205 */
[----:B------:R-:W-:-:S07]  /*25c80*/  IMAD.MOV.U32 R13, RZ, RZ, R3 ;  /* 0x000000ffff0d7224 */ /* 0x000fce00078e0003 */
[----:B------:R-:W-:Y:S05]  /*25c90*/  WARPSYNC.COLLECTIVE R15, `(.L_x_1724) ;  /* 0x000000000f087348 */ /* 0x000fea0003c00000 */
[----:B------:R0:W1:Y:S02]  /*25ca0*/  SHFL.UP P6, R14, R13, R12, R11 ;  /* 0x0400000c0d0e7389 */ /* 0x00006400000c000b */
[----:B01----:R-:W-:Y:S01]  /*25cb0*/  ENDCOLLECTIVE ;  /* 0x000000000000791b */ /* 0x003fe20003800000 */
.L_x_1724:
[----:B------:R-:W-:Y:S01]  /*25cc0*/  IMAD.MOV.U32 R12, RZ, RZ, 0x4 ;  /* 0x00000004ff0c7424 */ /* 0x000fe200078e00ff */
[----:B------:R-:W-:-:S05]  /*25cd0*/  SEL R14, R14, RZ, P2 ;  /* 0x000000ff0e0e7207 */ /* 0x000fca0001000000 */
[----:B------:R-:W-:-:S04]  /*25ce0*/  IMAD.IADD R3, R3, 0x1, R14 ;  /* 0x0000000103037824 */ /* 0x000fc800078e020e */
[----:B------:R-:W-:-:S07]  /*25cf0*/  IMAD.MOV.U32 R13, RZ, RZ, R3 ;  /* 0x000000ffff0d7224 */ /* 0x000fce00078e0003 */
[----:B------:R-:W-:Y:S05]  /*25d00*/  WARPSYNC.COLLECTIVE R15, `(.L_x_1725) ;  /* 0x000000000f087348 */ /* 0x000fea0003c00000 */
[----:B------:R0:W1:Y:S02]  /*25d10*/  SHFL.UP P6, R14, R13, R12, R11 ;  /* 0x0400000c0d0e7389 */ /* 0x00006400000c000b */
[----:B01----:R-:W-:Y:S01]  /*25d20*/  ENDCOLLECTIVE ;  /* 0x000000000000791b */ /* 0x003fe20003800000 */
.L_x_1725:
[----:B------:R-:W-:Y:S01]  /*25d30*/  IMAD.MOV.U32 R12, RZ, RZ, 0x8 ;  /* 0x00000008ff0c7424 */ /* 0x000fe200078e00ff */
[----:B------:R-:W-:-:S05]  /*25d40*/  SEL R14, R14, RZ, P3 ;  /* 0x000000ff0e0e7207 */ /* 0x000fca0001800000 */
[----:B------:R-:W-:-:S04]  /*25d50*/  IMAD.IADD R3, R3, 0x1, R14 ;  /* 0x0000000103037824 */ /* 0x000fc800078e020e */
[----:B------:R-:W-:-:S07]  /*25d60*/  IMAD.MOV.U32 R13, RZ, RZ, R3 ;  /* 0x000000ffff0d7224 */ /* 0x000fce00078e0003 */
[----:B------:R-:W-:Y:S05]  /*25d70*/  WARPSYNC.COLLECTIVE R15, `(.L_x_1726) ;  /* 0x000000000f087348 */ /* 0x000fea0003c00000 */
[----:B------:R0:W1:Y:S02]  /*25d80*/  SHFL.UP P6, R14, R13, R12, R11 ;  /* 0x0400000c0d0e7389 */ /* 0x00006400000c000b */
[----:B01----:R-:W-:Y:S01]  /*25d90*/  ENDCOLLECTIVE ;  /* 0x000000000000791b */ /* 0x003fe20003800000 */
.L_x_1726:
[----:B------:R-:W-:Y:S01]  /*25da0*/  IMAD.MOV.U32 R12, RZ, RZ, 0x10 ;  /* 0x00000010ff0c7424 */ /* 0x000fe200078e00ff */
[----:B------:R-:W-:-:S05]  /*25db0*/  SEL R14, R14, RZ, P4 ;  /* 0x000000ff0e0e7207 */ /* 0x000fca0002000000 */
[----:B------:R-:W-:-:S04]  /*25dc0*/  IMAD.IADD R3, R3, 0x1, R14 ;  /* 0x0000000103037824 */ /* 0x000fc800078e020e */
[----:B------:R-:W-:-:S07]  /*25dd0*/  IMAD.MOV.U32 R13, RZ, RZ, R3 ;  /* 0x000000ffff0d7224 */ /* 0x000fce00078e0003 */
[----:B------:R-:W-:Y:S05]  /*25de0*/  WARPSYNC.COLLECTIVE R15, `(.L_x_1727) ;  /* 0x000000000f087348 */ /* 0x000fea0003c00000 */
[----:B------:R0:W1:Y:S02]  /*25df0*/  SHFL.UP P6, R14, R13, R12, R11 ;  /* 0x0400000c0d0e7389 */ /* 0x00006400000c000b */
[----:B01----:R-:W-:Y:S01]  /*25e00*/  ENDCOLLECTIVE ;  /* 0x000000000000791b */ /* 0x003fe20003800000 */
.L_x_1727:
[----:B------:R-:W-:Y:S02]  /*25e10*/  IMAD.MOV.U32 R12, RZ, RZ, 0x1f ;  /* 0x0000001fff0c7424 */ /* 0x000fe400078e00ff */
[----:B------:R-:W-:Y:S01]  /*25e20*/  IMAD.MOV.U32 R11, RZ, RZ, 0x1f ;  /* 0x0000001fff0b7424 */ /* 0x000fe200078e00ff */
[----:B------:R-:W-:-:S05]  /*25e30*/  SEL R14, R14, RZ, P5 ;  /* 0x000000ff0e0e7207 */ /* 0x000fca0002800000 */
[----:B------:R-:W-:-:S04]  /*25e40*/  IMAD.IADD R3, R3, 0x1, R14 ;  /* 0x0000000103037824 */ /* 0x000fc800078e020e */
[----:B------:R-:W-:-:S07]  /*25e50*/  IMAD.MOV.U32 R13, RZ, RZ, R3 ;  /* 0x000000ffff0d7224 */ /* 0x000fce00078e0003 */
[----:B------:R-:W-:Y:S05]  /*25e60*/  WARPSYNC.COLLECTIVE R15, `(.L_x_1728) ;  /* 0x000000000f087348 */ /* 0x000fea0003c00000 */
[----:B------:R0:W1:Y:S02]  /*25e70*/  SHFL.IDX P6, R14, R13, R12, R11 ;  /* 0x0000000c0d0e7389 */ /* 0x00006400000c000b */
[----:B01----:R-:W-:Y:S01]  /*25e80*/  ENDCOLLECTIVE ;  /* 0x000000000000791b */ /* 0x003fe20003800000 */
.L_x_1728:
[----:B------:R-:W-:Y:S05]  /*25e90*/  BRA `(.L_x_1729) ;  /* 0xffffffcc00547947 */ /* 0x000fea000383ffff */
.L_x_1615:
[----:B------:R-:W-:Y:S01]  /*25ea0*/  BSSY B0, `(.L_x_1730) ;  /* 0x0000008000007945 */ /* 0x000fe20003800000 */
[----:B-----5:R-:W-:Y:S02]  /*25eb0*/  IMAD.MOV.U32 R13, RZ, RZ, R2 ;  /* 0x000000ffff0d7224 */ /* 0x020fe400078e0002 */
[----:B------:R-:W-:Y:S02]  /*25ec0*/  IMAD.MOV.U32 R12, RZ, RZ, 0x1 ;  /* 0x00000001ff0c7424 */ /* 0x000fe400078e00ff */
[----:B------:R-:W-:Y:S02]  /*25ed0*/  IMAD.MOV.U32 R11, RZ, RZ, RZ ;  /* 0x000000ffff0b7224 */ /* 0x000fe400078e00ff */
[----:B------:R-:W-:-:S07]  /*25ee0*/  IMAD.MOV.U32 R15, RZ, RZ, -0x1 ;  /* 0xffffffffff0f7424 */ /* 0x000fce00078e00ff */
[----:B0-----:R-:W-:Y:S05]  /*25ef0*/  WARPSYNC.COLLECTIVE R15, `(.L_x_1731) ;  /* 0x000000000f087348 */ /* 0x001fea0003c00000 */
[----:B------:R1:W2:Y:S02]  /*25f00*/  SHFL.UP P6, R14, R13, R12, R11 ;  /* 0x0400000c0d0e7389 */ /* 0x0002a400000c000b */
[----:B012---:R-:W-:Y:S01]  /*25f10*/  ENDCOLLECTIVE ;  /* 0x000000000000791b */ /* 0x007fe20003800000 */
.L_x_1731:
[----:B------:R-:W-:Y:S05]  /*25f20*/  BSYNC B0 ;  /* 0x0000000000007941 */ /* 0x000fea0003800000 */
.L_x_1730:
        /* <DEDUP_REMOVED lines=9> */
.L_x_1732:
[----:B------:R-:W-:Y:S01]  /*25fc0*/  IMAD.MOV.U32 R12, RZ, RZ, 0x4 ;  /* 0x00000004ff0c7424 */ /* 0x000fe200078e00ff */
[----:B------:R-:W-:-:S05]  /*25fd0*/  SEL R14, R14, RZ, P2 ;  /* 0x000000ff0e0e7207 */ /* 0x000fca0001000000 */
[----:B------:R-:W-:-:S04]  /*25fe0*/  IMAD.IADD R3, R3, 0x1, R14 ;  /* 0x0000000103037824 */ /* 0x000fc800078e020e */
[----:B------:R-:W-:-:S07]  /*25ff0*/  IMAD.MOV.U32 R13, RZ, RZ, R3 ;  /* 0x000000ffff0d7224 */ /* 0x000fce00078e0003 */
[----:B------:R-:W-:Y:S05]  /*26000*/  WARPSYNC.COLLECTIVE R15, `(.L_x_1733) ;  /* 0x000000000f087348 */ /* 0x000fea0003c00000 */
[----:B------:R0:W1:Y:S02]  /*26010*/  SHFL.UP P6, R14, R13, R12, R11 ;  /* 0x0400000c0d0e7389 */ /* 0x00006400000c000b */
[----:B01----:R-:W-:Y:S01]  /*26020*/  ENDCOLLECTIVE ;  /* 0x000000000000791b */ /* 0x003fe20003800000 */
.L_x_1733:
[----:B------:R-:W-:Y:S01]  /*26030*/  IMAD.MOV.U32 R12, RZ, RZ, 0x8 ;  /* 0x00000008ff0c7424 */ /* 0x000fe200078e00ff */
[----:B------:R-:W-:-:S05]  /*26040*/  SEL R14, R14, RZ, P3 ;  /* 0x000000ff0e0e7207 */ /* 0x000fca0001800000 */
[----:B------:R-:W-:-:S04]  /*26050*/  IMAD.IADD R3, R3, 0x1, R14 ;  /* 0x0000000103037824 */ /* 0x000fc800078e020e */
[----:B------:R-:W-:-:S07]  /*26060*/  IMAD.MOV.U32 R13, RZ, RZ, R3 ;  /* 0x000000ffff0d7224 */ /* 0x000fce00078e0003 */
[----:B------:R-:W-:Y:S05]  /*26070*/  WARPSYNC.COLLECTIVE R15, `(.L_x_1734) ;  /* 0x000000000f087348 */ /* 0x000fea0003c00000 */
[----:B------:R0:W1:Y:S02]  /*26080*/  SHFL.UP P6, R14, R13, R12, R11 ;  /* 0x0400000c0d0e7389 */ /* 0x00006400000c000b */
[----:B01----:R-:W-:Y:S01]  /*26090*/  ENDCOLLECTIVE ;  /* 0x000000000000791b */ /* 0x003fe20003800000 */
.L_x_1734:
[----:B------:R-:W-:Y:S01]  /*260a0*/  IMAD.MOV.U32 R12, RZ, RZ, 0x10 ;  /* 0x00000010ff0c7424 */ /* 0x000fe200078e00ff */
[----:B------:R-:W-:-:S05]  /*260b0*/  SEL R14, R14, RZ, P4 ;  /* 0x000000ff0e0e7207 */ /* 0x000fca0002000000 */
[----:B------:R-:W-:-:S04]  /*260c0*/  IMAD.IADD R3, R3, 0x1, R14 ;  /* 0x0000000103037824 */ /* 0x000fc800078e020e */
[----:B------:R-:W-:-:S07]  /*260d0*/  IMAD.MOV.U32 R13, RZ, RZ, R3 ;  /* 0x000000ffff0d7224 */ /* 0x000fce00078e0003 */
[----:B------:R-:W-:Y:S05]  /*260e0*/  WARPSYNC.COLLECTIVE R15, `(.L_x_1735) ;  /* 0x000000000f087348 */ /* 0x000fea0003c00000 */
[----:B------:R0:W1:Y:S02]  /*260f0*/  SHFL.UP P6, R14, R13, R12, R11 ;  /* 0x0400000c0d0e7389 */ /* 0x00006400000c000b */
[----:B01----:R-:W-:Y:S01]  /*26100*/  ENDCOLLECTIVE ;  /* 0x000000000000791b */ /* 0x003fe20003800000 */
.L_x_1735:
        /* <DEDUP_REMOVED lines=8> */
.L_x_1736:
[----:B------:R-:W-:Y:S05]  /*26190*/  BRA `(.L_x_1737) ;  /* 0xffffffcc00307947 */ /* 0x000fea000383ffff */
.L_x_1617:
[----:B------:R-:W-:Y:S01]  /*261a0*/  BSSY B0, `(.L_x_1738) ;  /* 0x0000006000007945 */ /* 0x000fe20003800000 */
[----:B------:R-:W-:Y:S01]  /*261b0*/  PLOP3.LUT P6, PT, P6, PT, PT, 0x8, 0x0 ;  /* 0x000000000000781c */ /* 0x000fe200037ce170 */
[----:B------:R-:W-:-:S12]  /*261c0*/  IMAD.MOV.U32 R15, RZ, RZ, -0x1 ;  /* 0xffffffffff0f7424 */ /* 0x000fd800078e00ff */
[----:B0-----:R-:W-:Y:S05]  /*261d0*/  WARPSYNC.COLLECTIVE R15, `(.L_x_1739) ;  /* 0x000000000f087348 */ /* 0x001fea0003c00000 */
[----:B------:R-:W-:Y:S01]  /*261e0*/  VOTE.ANY R14, PT, P6 ;  /* 0x00000000000e7806 */ /* 0x000fe200030e0100 */
[----:B0-----:R-:W-:Y:S06]  /*261f0*/  ENDCOLLECTIVE ;  /* 0x000000000000791b */ /* 0x001fec0003800000 */
.L_x_1739:
[----:B------:R-:W-:Y:S05]  /*26200*/  BSYNC B0 ;  /* 0x0000000000007941 */ /* 0x000fea0003800000 */
.L_x_1738:
[----:B------:R-:W-:Y:S02]  /*26210*/  IMAD.MOV.U32 R5, RZ, RZ, R14 ;  /* 0x000000ffff057224 */ /* 0x000fe400078e000e */
[----:B------:R-:W-:Y:S02]  /*26220*/  IMAD.MOV.U32 R13, RZ, RZ, R2 ;  /* 0x000000ffff0d7224 */ /* 0x000fe400078e0002 */
[----:B------:R-:W0:Y:S01]  /*26230*/  POPC R6, R5 ;  /* 0x0000000500067309 */ /* 0x000e220000000000 */
[----:B------:R-:W-:Y:S02]  /*26240*/  IMAD.MOV.U32 R11, RZ, RZ, 0x1f ;  /* 0x0000001fff0b7424 */ /* 0x000fe400078e00ff */
[----:B------:R-:W-:Y:S02]  /*26250*/  IMAD.MOV.U32 R15, RZ, RZ, -0x1 ;  /* 0xffffffffff0f7424 */ /* 0x000fe400078e00ff */
[----:B0-----:R-:W-:-:S07]  /*26260*/  IMAD.MOV.U32 R12, RZ, RZ, R6 ;  /* 0x000000ffff0c7224 */ /* 0x001fce00078e0006 */
[----:B------:R-:W-:Y:S05]  /*26270*/  WARPSYNC.COLLECTIVE R15, `(.L_x_1740) ;  /* 0x000000000f087348 */ /* 0x000fea0003c00000 */
[----:B------:R0:W1:Y:S02]  /*26280*/  SHFL.IDX P6, R14, R13, R12, R11 ;  /* 0x0000000c0d0e7389 */ /* 0x00006400000c000b */
[----:B01----:R-:W-:Y:S01]  /*26290*/  ENDCOLLECTIVE ;  /* 0x000000000000791b */ /* 0x003fe20003800000 */
.L_x_1740:
[----:B------:R-:W-:Y:S01]  /*262a0*/  IMAD.MOV.U32 R17, RZ, RZ, R14 ;  /* 0x000000ffff117224 */ /* 0x000fe200078e000e */
[----:B------:R-:W-:Y:S06]  /*262b0*/  BRA `(.L_x_1741) ;  /* 0xffffffcc00207947 */ /* 0x000fec000383ffff */
.L_x_1619:
[----:B------:R-:W-:Y:S01]  /*262c0*/  BSSY B0, `(.L_x_1742) ;  /* 0x0000007000007945 */ /* 0x000fe20003800000 */
[----:B------:R-:W-:Y:S02]  /*262d0*/  IMAD.MOV.U32 R13, RZ, RZ, R3 ;  /* 0x000000ffff0d7224 */ /* 0x000fe400078e0003 */
[----:B------:R-:W-:Y:S02]  /*262e0*/  IMAD.MOV.U32 R11, RZ, RZ, 0x1f ;  /* 0x0000001fff0b7424 */ /* 0x000fe400078e00ff */
[----:B------:R-:W-:-:S07]  /*262f0*/  IMAD.MOV.U32 R15, RZ, RZ, -0x1 ;  /* 0xffffffffff0f7424 */ /* 0x000fce00078e00ff */
[----:B012---:R-:W-:Y:S05]  /*26300*/  WARPSYNC.COLLECTIVE R15, `(.L_x_1743) ;  /* 0x000000000f087348 */ /* 0x007fea0003c00000 */
[----:B------:R3:W4:Y:S02]  /*26310*/  SHFL.IDX P6, R14, R13, R12, R11 ;  /* 0x0000000c0d0e7389 */ /* 0x00072400000c000b */
[----:B01234-:R-:W-:Y:S01]  /*26320*/  ENDCOLLECTIVE ;  /* 0x000000000000791b */ /* 0x01ffe20003800000 */
.L_x_1743:
[----:B------:R-:W-:Y:S05]  /*26330*/  BSYNC B0 ;  /* 0x0000000000007941 */ /* 0x000fea0003800000 */
.L_x_1742:
[----:B------:R-:W-:Y:S01]  /*26340*/  IMAD.MOV.U32 R5, RZ, RZ, R14 ;  /* 0x000000ffff057224 */ /* 0x000fe200078e000e */
[----:B------:R-:W-:Y:S06]  /*26350*/  BRA `(.L_x_1618) ;  /* 0xffffffcc00147947 */ /* 0x000fec000383ffff */
.L_x_1623:
[----:B0-----:R0:W1:Y:S02]  /*26360*/  SYNCS.PHASECHK.TRANS64.TRYWAIT P0, [R5+URZ+0x19c20], R0 ;  /* 0x019c2000050075a7 */ /* 0x001064000800017f */
[----:B-1----:R-:W-:Y:S05]  /*26370*/  @!P0 NANOSLEEP.SYNCS 0x989680 ;  /* 0x009896800000895d */ /* 0x002fea0003900000 */
[----:B------:R-:W1:Y:S02]  /*26380*/  @!P0 SYNCS.PHASECHK.TRANS64 P0, [R5+URZ+0x19c20], R0 ;  /* 0x019c2000050085a7 */ /* 0x000e64000800007f */
[----:B-1----:R-:W-:Y:S05]  /*26390*/  @!P0 BRA `(.L_x_1623) ;  /* 0xfffffffc00f08947 */ /* 0x002fea000383ffff */
[----:B------:R-:W-:Y:S05]  /*263a0*/  BRA `(.L_x_1744) ;  /* 0xffffffd000947947 */ /* 0x000fea000383ffff */
.L_x_1624:
        /* <DEDUP_REMOVED lines=11> */
.L_x_1746:
[----:B------:R-:W-:Y:S05]  /*26460*/  BSYNC B0 ;  /* 0x0000000000007941 */ /* 0x000fea0003800000 */
.L_x_1745:
[----:B------:R-:W-:Y:S05]  /*26470*/  BRA `(.L_x_1747) ;  /* 0xffffffd0007c7947 */ /* 0x000fea000383ffff */
.L_x_1625:
[----:B------:R-:W-:Y:S01]  /*26480*/  BSSY B0, `(.L_x_1748) ;  /* 0x0000006000007945 */ /* 0x000fe20003800000 */
[----:B------:R-:W-:-:S07]  /*26490*/  IMAD.MOV.U32 R15, RZ, RZ, -0x1 ;  /* 0xffffffffff0f7424 */ /* 0x000fce00078e00ff */
[----:B0-----:R-:W-:Y:S05]  /*264a0*/  WARPSYNC.COLLECTIVE R15, `(.L_x_1749) ;  /* 0x000000000f0c7348 */ /* 0x001fea0003c00000 */
[----:B------:R-:W-:Y:S02]  /*264b0*/  ELECT P6, UR62, PT ;  /* 0x00000000003e782f */ /* 0x000fe400038c0000 */
[----:B------:R-:W-:Y:S01]  /*264c0*/  MOV R14, UR62 ;  /* 0x0000003e000e7c02 */ /* 0x000fe20008000f00 */
[----:B0-----:R-:W-:Y:S10]  /*264d0*/  ENDCOLLECTIVE ;  /* 0x000000000000791b */ /* 0x001ff40003800000 */
.L_x_1749:
[----:B------:R-:W-:Y:S05]  /*264e0*/  BSYNC B0 ;  /* 0x0000000000007941 */ /* 0x000fea0003800000 */
.L_x_1748:
[----:B------:R-:W-:Y:S05]  /*264f0*/  BRA `(.L_x_1750) ;  /* 0xffffffd000707947 */ /* 0x000fea000383ffff */
.L_x_1627:
[----:B0-----:R0:W1:Y:S02]  /*26500*/  SYNCS.PHASECHK.TRANS64.TRYWAIT P1, [R3+URZ+0x19c40], R2 ;  /* 0x019c4002030075a7 */ /* 0x001064000802017f */
[----:B-1----:R-:W-:Y:S05]  /*26510*/  @!P1 NANOSLEEP.SYNCS 0x989680 ;  /* 0x009896800000995d */ /* 0x002fea0003900000 */
[----:B------:R-:W1:Y:S02]  /*26520*/  @!P1 SYNCS.PHASECHK.TRANS64 P1, [R3+URZ+0x19c40], R2 ;  /* 0x019c4002030095a7 */ /* 0x000e64000802007f */
[----:B-1----:R-:W-:Y:S05]  /*26530*/  @!P1 BRA `(.L_x_1627) ;  /* 0xfffffffc00f09947 */ /* 0x002fea000383ffff */
[----:B------:R-:W-:Y:S05]  /*26540*/  BRA `(.L_x_1751) ;  /* 0xffffffd000907947 */ /* 0x000fea000383ffff */
.L_x_1629:
[----:B-1----:R1:W2:Y:S02]  /*26550*/  SYNCS.PHASECHK.TRANS64.TRYWAIT P1, [R5+URZ+0x19c40], R0 ;  /* 0x019c4000050075a7 */ /* 0x0022a4000802017f */
[----:B--2---:R-:W-:Y:S05]  /*26560*/  @!P1 NANOSLEEP.SYNCS 0x989680 ;  /* 0x009896800000995d */ /* 0x004fea0003900000 */
[----:B------:R-:W2:Y:S02]  /*26570*/  @!P1 SYNCS.PHASECHK.TRANS64 P1, [R5+URZ+0x19c40], R0 ;  /* 0x019c4000050095a7 */ /* 0x000ea4000802007f */
[----:B--2---:R-:W-:Y:S05]  /*26580*/  @!P1 BRA `(.L_x_1629) ;  /* 0xfffffffc00f09947 */ /* 0x004fea000383ffff */
[----:B------:R-:W-:Y:S05]  /*26590*/  BRA `(.L_x_1752) ;  /* 0xffffffd0009c7947 */ /* 0x000fea000383ffff */
.L_x_1631:
[----:B--2---:R2:W3:Y:S02]  /*265a0*/  SYNCS.PHASECHK.TRANS64.TRYWAIT P1, [R3+URZ+0x19c60], R2 ;  /* 0x019c6002030075a7 */ /* 0x0044e4000802017f */
[----:B---3--:R-:W-:Y:S05]  /*265b0*/  @!P1 NANOSLEEP.SYNCS 0x989680 ;  /* 0x009896800000995d */ /* 0x008fea0003900000 */
[----:B------:R-:W3:Y:S02]  /*265c0*/  @!P1 SYNCS.PHASECHK.TRANS64 P1, [R3+URZ+0x19c60], R2 ;  /* 0x019c6002030095a7 */ /* 0x000ee4000802007f */
[----:B---3--:R-:W-:Y:S05]  /*265d0*/  @!P1 BRA `(.L_x_1631) ;  /* 0xfffffffc00f09947 */ /* 0x008fea000383ffff */
[----:B------:R-:W-:Y:S05]  /*265e0*/  BRA `(.L_x_1753) ;  /* 0xffffffd000987947 */ /* 0x000fea000383ffff */
.L_x_1633:
[----:B---3--:R3:W4:Y:S02]  /*265f0*/  SYNCS.PHASECHK.TRANS64.TRYWAIT P1, [R5+URZ+0x19c60], R0 ;  /* 0x019c6000050075a7 */ /* 0x008724000802017f */
[----:B----4-:R-:W-:Y:S05]  /*26600*/  @!P1 NANOSLEEP.SYNCS 0x989680 ;  /* 0x009896800000995d */ /* 0x010fea0003900000 */
[----:B------:R-:W4:Y:S02]  /*26610*/  @!P1 SYNCS.PHASECHK.TRANS64 P1, [R5+URZ+0x19c60], R0 ;  /* 0x019c6000050095a7 */ /* 0x000f24000802007f */
[----:B----4-:R-:W-:Y:S05]  /*26620*/  @!P1 BRA `(.L_x_1633) ;  /* 0xfffffffc00f09947 */ /* 0x010fea000383ffff */
[----:B------:R-:W-:Y:S05]  /*26630*/  BRA `(.L_x_1754) ;  /* 0xffffffd000947947 */ /* 0x000fea000383ffff */
.L_x_1635:
[----:B----4-:R4:W0:Y:S02]  /*26640*/  SYNCS.PHASECHK.TRANS64.TRYWAIT P1, [R3+URZ+0x19c80], R2 ;  /* 0x019c8002030075a7 */ /* 0x010824000802017f */
[----:B0-----:R-:W-:Y:S05]  /*26650*/  @!P1 NANOSLEEP.SYNCS 0x989680 ;  /* 0x009896800000995d */ /* 0x001fea0003900000 */
[----:B------:R-:W0:Y:S02]  /*26660*/  @!P1 SYNCS.PHASECHK.TRANS64 P1, [R3+URZ+0x19c80], R2 ;  /* 0x019c8002030095a7 */ /* 0x000e24000802007f */
[----:B0-----:R-:W-:Y:S05]  /*26670*/  @!P1 BRA `(.L_x_1635) ;  /* 0xfffffffc00f09947 */ /* 0x001fea000383ffff */
[----:B------:R-:W-:Y:S05]  /*26680*/  BRA `(.L_x_1755) ;  /* 0xffffffd000907947 */ /* 0x000fea000383ffff */
.L_x_1756:
        /* <DEDUP_REMOVED lines=15> */
.L_x_2583:


//--------------------- .text._ZN7cutlass13device_kernelIN5flash11enable_sm90INS1_16FlashAttnFwdSm90INS1_25CollectiveMainloopFwdSm90ILi2EN4cute5tupleIJNS5_1CILi1EEES8_S8_EEENS6_IJNS7_ILi192EEENS7_ILi128EEENS7_ILi96EEEEEELi96ENS_12float_e4m3_tEfNS_4arch4Sm90ELb1ELb0ELb1ELb0ELb1ELb0ELb0ELb1ELb1ELb1ELb0ELb0EEENS1_21CollectiveEpilogueFwdINS6_IJSA_SC_SB_EEES9_NS_10bfloat16_tESG_Li384ELb0ELb1ELb0ELb1EEENS1_30DynamicPersistentTileSchedulerILi384ELi128ELb0ELb1ELb1EEEEEEEEEvNT_6ParamsE --------------------------
	.section	.text._ZN7cutlass13device_kernelIN5flash11enable_sm90INS1_16FlashAttnFwdSm90INS1_25CollectiveMainloopFwdSm90ILi2EN4cute5tupleIJNS5_1CILi1EEES8_S8_EEENS6_IJNS7_ILi192EEENS7_ILi128EEENS7_ILi96EEEEEELi96ENS_12float_e4m3_tEfNS_4arch4Sm90ELb1ELb0ELb1ELb0ELb1ELb0ELb0ELb1ELb1ELb1ELb0ELb0EEENS1_21CollectiveEpilogueFwdINS6_IJSA_SC_SB_EEES9_NS_10bfloat16_tESG_Li384ELb0ELb1ELb0ELb1EEENS1_30DynamicPersistentTileSchedulerILi384ELi128ELb0ELb1ELb1EEEEEEEEEvNT_6ParamsE,"ax",@progbits
	.align	128
.text._ZN7cutlass13device_kernelIN5flash11enable_sm90INS1_16FlashAttnFwdSm90INS1_25CollectiveMainloopFwdSm90ILi2EN4cute5tupleIJNS5_1CILi1EEES8_S8_EEENS6_IJNS7_ILi192EEENS7_ILi128EEENS7_ILi96EEEEEELi96ENS_12float_e4m3_tEfNS_4arch4Sm90ELb1ELb0ELb1ELb0ELb1ELb0ELb0ELb1ELb1ELb1ELb0ELb0EEENS1_21CollectiveEpilogueFwdINS6_IJSA_SC_SB_EEES9_NS_10bfloat16_tESG_Li384ELb0ELb1ELb0ELb1EEENS1_30DynamicPersistentTileSchedulerILi384ELi128ELb0ELb1ELb1EEEEEEEEEvNT_6ParamsE:
        .type           _ZN7cutlass13device_kernelIN5flash11enable_sm90INS1_16FlashAttnFwdSm90INS1_25CollectiveMainloopFwdSm90ILi2EN4cute5tupleIJNS5_1CILi1EEES8_S8_EEENS6_IJNS7_ILi192EEENS7_ILi128EEENS7_ILi96EEEEEELi96ENS_12float_e4m3_tEfNS_4arch4Sm90ELb1ELb0ELb1ELb0ELb1ELb0ELb0ELb1ELb1ELb1ELb0ELb0EEENS1_21CollectiveEpilogueFwdINS6_IJSA_SC_SB_EEES9_NS_10bfloat16_tESG_Li384ELb0ELb1ELb0ELb1EEENS1_30DynamicPersistentTileSchedulerILi384ELi128ELb0ELb1ELb1EEEEEEEEEvNT_6ParamsE,@function
        .size           _ZN7cutlass13device_kernelIN5flash11enable_sm90INS1_16FlashAttnFwdSm90INS1_25CollectiveMainloopFwdSm90ILi2EN4cute5tupleIJNS5_1CILi1EEES8_S8_EEENS6_IJNS7_ILi192EEENS7_ILi128EEENS7_ILi96EEEEEELi96ENS_12float_e4m3_tEfNS_4arch4Sm90ELb1ELb0ELb1ELb0ELb1ELb0ELb0ELb1ELb1ELb1ELb0ELb0EEENS1_21CollectiveEpilogueFwdINS6_IJSA_SC_SB_EEES9_NS_10bfloat16_tESG_Li384ELb0ELb1ELb0ELb1EEENS1_30DynamicPersistentTileSchedulerILi384ELi128ELb0ELb1ELb1EEEEEEEEEvNT_6ParamsE,(.L_x_2584 - _ZN7cutlass13device_kernelIN5flash11enable_sm90INS1_16FlashAttnFwdSm90INS1_25CollectiveMainloopFwdSm90ILi2EN4cute5tupleIJNS5_1CILi1EEES8_S8_EEENS6_IJNS7_ILi192EEENS7_ILi128EEENS7_ILi96EEEEEELi96ENS_12float_e4m3_tEfNS_4arch4Sm90ELb1ELb0ELb1ELb0ELb1ELb0ELb0ELb1ELb1ELb1ELb0ELb0EEENS1_21CollectiveEpilogueFwdINS6_IJSA_SC_SB_EEES9_NS_10bfloat16_tESG_Li384ELb0ELb1ELb0ELb1EEENS1_30DynamicPersistentTileSchedulerILi384ELi128ELb0ELb1ELb1EEEEEEEEEvNT_6ParamsE)
        .other          _ZN7cutlass13device_kernelIN5flash11enable_sm90INS1_16FlashAttnFwdSm90INS1_25CollectiveMainloopFwdSm90ILi2EN4cute5tupleIJNS5_1CILi1EEES8_S8_EEENS6_IJNS7_ILi192EEENS7_ILi128EEENS7_ILi96EEEEEELi96ENS_12float_e4m3_tEfNS_4arch4Sm90ELb1ELb0ELb1ELb0ELb1ELb0ELb0ELb1ELb1ELb1ELb0ELb0EEENS1_21CollectiveEpilogueFwdINS6_IJSA_SC_SB_EEES9_NS_10bfloat16_tESG_Li384ELb0ELb1ELb0ELb1EEENS1_30DynamicPersistentTileSchedulerILi384ELi128ELb0ELb1ELb1EEEEEEEEEvNT_6ParamsE,@"STO_CUDA_ENTRY STV_DEFAULT"
_ZN7cutlass13device_kernelIN5flash11enable_sm90INS1_16FlashAttnFwdSm90INS1_25CollectiveMainloopFwdSm90ILi2EN4cute5tupleIJNS5_1CILi1EEES8_S8_EEENS6_IJNS7_ILi192EEENS7_ILi128EEENS7_ILi96EEEEEELi96ENS_12float_e4m3_tEfNS_4arch4Sm90ELb1ELb0ELb1ELb0ELb1ELb0ELb0ELb1ELb1ELb1ELb0ELb0EEENS1_21CollectiveEpilogueFwdINS6_IJSA_SC_SB_EEES9_NS_10bfloat16_tESG_Li384ELb0ELb1ELb0ELb1EEENS1_30DynamicPersistentTileSchedulerILi384ELi128ELb0ELb1ELb1EEEEEEEEEvNT_6ParamsE:
        /* <DEDUP_REMOVED lines=45> */
.L_x_1757:
        /* <DEDUP_REMOVED lines=22> */
.L_x_1758:
        /* <DEDUP_REMOVED lines=18> */
.L_x_1759:
        /* <DEDUP_REMOVED lines=22> */
.L_x_1760:
        /* <DEDUP_REMOVED lines=24> */
.L_x_1761:
        /* <DEDUP_REMOVED lines=9> */
.L_x_1763:
        /* <DEDUP_REMOVED lines=20> */
[CC--:B------:R-:W-:Y:S02]  /*0a00*/  LEA.HI R3, R0.reuse, R11.reuse, RZ, 0x5 ;  /* 0x0000000b00037211 */ /* 0x0c0fe400078f28ff */
        /* <DEDUP_REMOVED lines=41> */
.L_x_1812:
        /* <DEDUP_REMOVED lines=12> */
[----:B012345:R-:W-:Y:S05]  /*0d60*/  @!P0 BRA `(.L_x_1764) ;  /* 0x0000000000208947 */ /* 0x03ffea0003800000 */
        /* <DEDUP_REMOVED lines=8> */
.L_x_1764:
[----:B------:R-:W-:Y:S01]  /*0df0*/  ULDC UR7, c[0x0][0xc54] ;  /* 0x0003150000077ab9 */ /* 0x000fe20000000800 */
[----:B------:R-:W-:Y:S01]  /*0e00*/  UMOV UR6, UR9 ;  /* 0x0000000900067c82 */ /* 0x000fe20008000000 */
[----:B------:R-:W-:-:S11]  /*0e10*/  UISETP.NE.AND UP0, UPT, UR7, 0x1, UPT ;  /* 0x000000010700788c */ /* 0x000fd6000bf05270 */
[----:B------:R-:W-:Y:S02]  /*0e20*/  @UP0 ULDC.64 UR10, c[0x0][0xc58] ;  /* 0x00031600000a0ab9 */ /* 0x000fe40000000a00 */
[----:B------:R-:W-:-:S04]  /*0e30*/  UIMAD.WIDE.U32 UR4, UR9, UR10, URZ ;  /* 0x0000000a090472a5 */ /* 0x000fc8000f8e003f */
[----:B------:R-:W-:-:S04]  /*0e40*/  @UP0 USHF.R.U32.HI UR6, URZ, UR11, UR5 ;  /* 0x0000000b3f060299 */ /* 0x000fc80008011605 */
[----:B------:R-:W-:-:S12]  /*0e50*/  UIMAD UR4, UR6, UR7, URZ ;  /* 0x00000007060472a4 */ /* 0x000fd8000f8e023f */
.L_x_1765:
[----:B------:R-:W-:Y:S01]  /*0e60*/  ULDC.64 UR10, c[0x0][0x418] ;  /* 0x00010600000a7ab9 */ /* 0x000fe20000000a00 */
[----:B------:R-:W-:Y:S01]  /*0e70*/  ULOP3.LUT UR6, URZ, UR6, URZ, 0x33, !UPT ;  /* 0x000000063f067292 */ /* 0x000fe2000f8e333f */
[----:B------:R-:W-:Y:S01]  /*0e80*/  PLOP3.LUT P0, PT, PT, PT, PT, 0x80, 0x0 ;  /* 0x000000000000781c */ /* 0x000fe20003f0f070 */
[----:B------:R-:W-:Y:S01]  /*0e90*/  UISETP.NE.U32.AND UP0, UPT, UR10, URZ, UPT ;  /* 0x0000003f0a00728c */ /* 0x000fe2000bf05070 */
[----:B------:R-:W-:Y:S01]  /*0ea0*/  IMAD.MOV.U32 R2, RZ, RZ, RZ ;  /* 0x000000ffff027224 */ /* 0x000fe200078e00ff */
[----:B------:R-:W-:Y:S01]  /*0eb0*/  ULDC UR5, c[0x0][0xc3c] ;  /* 0x00030f0000057ab9 */ /* 0x000fe20000000800 */
[----:B------:R-:W-:Y:S01]  /*0ec0*/  UIADD3 UR4, UR9, -UR4, URZ ;  /* 0x8000000409047290 */ /* 0x000fe2000fffe03f */
[----:B------:R-:W-:Y:S01]  /*0ed0*/  IMAD.MOV.U32 R0, RZ, RZ, RZ ;  /* 0x000000ffff007224 */ /* 0x000fe200078e00ff */
[----:B------:R-:W-:Y:S01]  /*0ee0*/  UISETP.NE.AND.EX UP0, UPT, UR11, URZ, UPT, UP0 ;  /* 0x0000003f0b00728c */ /* 0x000fe2000bf05300 */
[----:B------:R-:W-:Y:S01]  /*0ef0*/  CS2R R134, SRZ ;  /* 0x0000000000867805 */ /* 0x000fe2000001ff00 */
[----:B------:R-:W-:Y:S01]  /*0f00*/  UIADD3 UR6, UR6, UR5, URZ ;  /* 0x0000000506067290 */ /* 0x000fe2000fffe03f */
[----:B------:R-:W-:Y:S01]  /*0f10*/  CS2R R6, SRZ ;  /* 0x0000000000067805 */ /* 0x000fe2000001ff00 */
[----:B------:R-:W-:Y:S01]  /*0f20*/  ULDC UR11, c[0x0][0x448] ;  /* 0x00011200000b7ab9 */ /* 0x000fe20000000800 */
[----:B------:R-:W-:Y:S01]  /*0f30*/  ULDC UR10, c[0x0][0xc54] ;  /* 0x00031500000a7ab9 */ /* 0x000fe20000000800 */
[----:B------:R-:W-:Y:S01]  /*0f40*/  UISETP.NE.AND UP2, UPT, UR11, 0x1, UPT ;  /* 0x000000010b00788c */ /* 0x000fe2000bf45270 */
[----:B------:R-:W-:Y:S01]  /*0f50*/  CS2R R132, SRZ ;  /* 0x0000000000847805 */ /* 0x000fe2000001ff00 */
[----:B------:R-:W-:Y:S01]  /*0f60*/  UIMAD UR41, UR6, 0xc0, URZ ;  /* 0x000000c0062978a4 */ /* 0x000fe2000f8e023f */
[----:B------:R-:W-:Y:S01]  /*0f70*/  CS2R R8, SRZ ;  /* 0x0000000000087805 */ /* 0x000fe2000001ff00 */
[----:B------:R-:W-:Y:S01]  /*0f80*/  UIMAD UR10, UR8, UR10, UR4 ;  /* 0x0000000a080a72a4 */ /* 0x000fe2000f8e0204 */
[----:B------:R-:W-:Y:S01]  /*0f90*/  CS2R R126, SRZ ;  /* 0x00000000007e7805 */ /* 0x000fe2000001ff00 */
[----:B------:R-:W-:Y:S01]  /*0fa0*/  UIADD3 UR6, UR41, 0xbf, URZ ;  /* 0x000000bf29067890 */ /* 0x000fe2000fffe03f */
[----:B------:R-:W-:Y:S01]  /*0fb0*/  CS2R R10, SRZ ;  /* 0x00000000000a7805 */ /* 0x000fe2000001ff00 */
[----:B------:R-:W-:Y:S01]  /*0fc0*/  ULDC UR42, c[0x0][0x424] ;  /* 0x00010900002a7ab9 */ /* 0x000fe20000000800 */
[----:B------:R-:W-:Y:S01]  /*0fd0*/  ULDC UR7, c[0x0][0x288] ;  /* 0x0000a20000077ab9 */ /* 0x000fe20000000800 */
[----:B------:R-:W-:Y:S01]  /*0fe0*/  USEL UR42, UR42, 0x1, UP0 ;  /* 0x000000012a2a7887 */ /* 0x000fe20008000000 */
[----:B------:R-:W-:Y:S01]  /*0ff0*/  CS2R R124, SRZ ;  /* 0x00000000007c7805 */ /* 0x000fe2000001ff00 */
[----:B------:R-:W-:Y:S01]  /*1000*/  @UP2 ULDC UR4, c[0x0][0x44c] ;  /* 0x0001130000042ab9 */ /* 0x000fe20000000800 */
[----:B------:R-:W-:Y:S01]  /*1010*/  UIADD3 UR7, -UR7, 0x80, URZ ;  /* 0x0000008007077890 */ /* 0x000fe2000fffe13f */
[----:B------:R-:W-:Y:S01]  /*1020*/  CS2R R12, SRZ ;  /* 0x00000000000c7805 */ /* 0x000fe2000001ff00 */
[----:B------:R-:W-:Y:S01]  /*1030*/  UIMAD.WIDE.U32 UR4, UR6, UR4, URZ ;  /* 0x00000004060472a5 */ /* 0x000fe2000f8e003f */
[----:B------:R-:W-:Y:S01]  /*1040*/  CS2R R118, SRZ ;  /* 0x0000000000767805 */ /* 0x000fe2000001ff00 */
[----:B------:R-:W-:Y:S01]  /*1050*/  ULDC UR9, c[0x0][0x2f0] ;  /* 0x0000bc0000097ab9 */ /* 0x000fe20000000800 */
[----:B------:R-:W-:Y:S01]  /*1060*/  @UP2 ULDC UR11, c[0x0][0x450] ;  /* 0x00011400000b2ab9 */ /* 0x000fe20000000800 */
[----:B------:R-:W-:Y:S01]  /*1070*/  UIMAD UR7, UR42, UR9, UR7 ;  /* 0x000000092a0772a4 */ /* 0x000fe2000f8e0207 */
[----:B------:R-:W-:Y:S01]  /*1080*/  CS2R R14, SRZ ;  /* 0x00000000000e7805 */ /* 0x000fe2000001ff00 */
[----:B------:R-:W-:Y:S01]  /*1090*/  @UP2 USHF.R.U32.HI UR6, URZ, UR11, UR5 ;  /* 0x0000000b3f062299 */ /* 0x000fe20008011605 */
[----:B------:R-:W-:Y:S01]  /*10a0*/  CS2R R116, SRZ ;  /* 0x0000000000747805 */ /* 0x000fe2000001ff00 */
[----:B------:R-:W-:Y:S01]  /*10b0*/  UIMAD UR4, UR42, UR9, 0x7f ;  /* 0x0000007f2a0474a4 */ /* 0x000fe2000f8e0209 */
[----:B------:R-:W-:Y:S01]  /*10c0*/  CS2R R20, SRZ ;  /* 0x0000000000147805 */ /* 0x000fe2000001ff00 */
[----:B------:R-:W-:Y:S01]  /*10d0*/  UIADD3 UR6, UR7, UR6, URZ ;  /* 0x0000000607067290 */ /* 0x000fe2000fffe03f */
[----:B------:R-:W-:Y:S01]  /*10e0*/  CS2R R110, SRZ ;  /* 0x00000000006e7805 */ /* 0x000fe2000001ff00 */
[----:B------:R-:W-:Y:S01]  /*10f0*/  USHF.R.S32.HI UR5, URZ, 0x1f, UR4 ;  /* 0x0000001f3f057899 */ /* 0x000fe20008011404 */
[----:B------:R-:W-:Y:S01]  /*1100*/  CS2R R24, SRZ ;  /* 0x0000000000187805 */ /* 0x000fe2000001ff00 */
[----:B------:R-:W-:Y:S01]  /*1110*/  USHF.R.S32.HI UR7, URZ, 0x1f, UR6 ;  /* 0x0000001f3f077899 */ /* 0x000fe20008011406 */
[----:B------:R-:W-:Y:S01]  /*1120*/  CS2R R108, SRZ ;  /* 0x00000000006c7805 */ /* 0x000fe2000001ff00 */
[----:B------:R-:W-:Y:S01]  /*1130*/  ULEA.HI UR5, UR5, UR4, URZ, 0x7 ;  /* 0x0000000405057291 */ /* 0x000fe2000f8f383f */
[----:B------:R-:W-:Y:S01]  /*1140*/  CS2R R26, SRZ ;  /* 0x00000000001a7805 */ /* 0x000fe2000001ff00 */
[----:B------:R-:W-:Y:S01]  /*1150*/  ULEA.HI UR7, UR7, UR6, URZ, 0x7 ;  /* 0x0000000607077291 */ /* 0x000fe2000f8f383f */
[----:B------:R-:W-:Y:S01]  /*1160*/  CS2R R102, SRZ ;  /* 0x0000000000667805 */ /* 0x000fe2000001ff00 */
[----:B------:R-:W-:Y:S01]  /*1170*/  USHF.R.S32.HI UR48, URZ, 0x7, UR5 ;  /* 0x000000073f307899 */ /* 0x000fe20008011405 */
[----:B------:R-:W-:Y:S01]  /*1180*/  CS2R R28, SRZ ;  /* 0x00000000001c7805 */ /* 0x000fe2000001ff00 */
[----:B------:R-:W-:Y:S01]  /*1190*/  USHF.R.S32.HI UR7, URZ, 0x7, UR7 ;  /* 0x000000073f077899 */ /* 0x000fe20008011407 */
[----:B------:R-:W-:Y:S01]  /*11a0*/  CS2R R100, SRZ ;  /* 0x0000000000647805 */ /* 0x000fe2000001ff00 */
[----:B------:R-:W-:Y:S01]  /*11b0*/  ULDC UR44, c[0x0][0xc48] ;  /* 0x00031200002c7ab9 */ /* 0x000fe20000000800 */
[----:B------:R-:W-:Y:S01]  /*11c0*/  UMOV UR43, UR10 ;  /* 0x0000000a002b7c82 */ /* 0x000fe20008000000 */
[----:B------:R-:W-:Y:S01]  /*11d0*/  UISETP.LT.AND UP0, UPT, UR48, UR7, UPT ;  /* 0x000000073000728c */ /* 0x000fe2000bf01270 */
[----:B------:R-:W-:Y:S01]  /*11e0*/  CS2R R30, SRZ ;  /* 0x00000000001e7805 */ /* 0x000fe2000001ff00 */
[----:B------:R-:W-:Y:S01]  /*11f0*/  UISETP.NE.AND UP1, UPT, UR44, 0x1, UPT ;  /* 0x000000012c00788c */ /* 0x000fe2000bf25270 */
[----:B------:R-:W-:Y:S01]  /*1200*/  CS2R R94, SRZ ;  /* 0x00000000005e7805 */ /* 0x000fe2000001ff00 */
[----:B------:R-:W-:Y:S01]  /*1210*/  USEL UR48, UR48, UR7, UP0 ;  /* 0x0000000730307287 */ /* 0x000fe20008000000 */
[----:B------:R-:W-:Y:S01]  /*1220*/  CS2R R32, SRZ ;  /* 0x0000000000207805 */ /* 0x000fe2000001ff00 */
[----:B------:R-:W-:Y:S01]  /*1230*/  UP2UR UR47, UPR, URZ, 0x4 ;  /* 0x000000043f2f7883 */ /* 0x000fe20008000000 */
[----:B------:R-:W-:Y:S01]  /*1240*/  CS2R R92, SRZ ;  /* 0x00000000005c7805 */ /* 0x000fe2000001ff00 */
[----:B------:R-:W-:Y:S01]  /*1250*/  UISETP.GE.AND UP0, UPT, UR48, 0x1, UPT ;  /* 0x000000013000788c */ /* 0x000fe2000bf06270 */
[----:B------:R-:W-:-:S04]  /*1260*/  CS2R R34, SRZ ;  /* 0x0000000000227805 */ /* 0x000fc8000001ff00 */
[----:B------:R-:W-:Y:S01]  /*1270*/  @UP1 ULDC UR8, c[0x0][0xc4c] ;  /* 0x0003130000081ab9 */ /* 0x000fe20000000800 */
[----:B------:R-:W-:Y:S01]  /*1280*/  PLOP3.LUT P1, PT, PT, PT, UP0, 0x80, 0x0 ;  /* 0x000000000000781c */ /* 0x000fe20003f2f008 */
[----:B------:R-:W-:Y:S01]  /*1290*/  UIMAD.WIDE.U32 UR4, UR10, UR8, URZ ;  /* 0x000000080a0472a5 */ /* 0x000fe2000f8e003f */
[----:B------:R-:W-:-:S03]  /*12a0*/  @UP1 ULDC UR6, c[0x0][0xc50] ;  /* 0x0003140000061ab9 */ /* 0x000fc60000000800 */
[----:B------:R-:W-:-:S04]  /*12b0*/  @UP1 USHF.R.U32.HI UR43, URZ, UR6, UR5 ;  /* 0x000000063f2b1299 */ /* 0x000fc80008011605 */
[----:B------:R-:W-:-:S04]  /*12c0*/  UIADD3 UR4, -UR43, URZ, URZ ;  /* 0x0000003f2b047290 */ /* 0x000fc8000fffe13f */
[----:B------:R-:W-:Y:S01]  /*12d0*/  UIMAD UR44, UR44, UR4, UR10 ;  /* 0x000000042c2c72a4 */ /* 0x000fe2000f8e020a */
[----:B------:R-:W-:Y:S11]  /*12e0*/  @!P1 BRA `(.L_x_1766) ;  /* 0x0000008800809947 */ /* 0x000ff60003800000 */
        /* <DEDUP_REMOVED lines=31> */
.L_x_1767:
        /* <DEDUP_REMOVED lines=56> */
.L_x_1898:
[----:B------:R-:W-:Y:S05]  /*1860*/  @!P0 BRA `(.L_x_1769) ;  /* 0x0000000000048947 */ /* 0x000fea0003800000 */
[----:B------:R-:W-:Y:S01]  /*1870*/  BPT.TRAP 0x1 ;  /* 0x000000040000795c */ /* 0x000fe20000300000 */
.L_x_1769:
[----:B------:R-:W-:Y:S02]  /*1880*/  IMAD.U32 R2, RZ, RZ, UR38 ;  /* 0x00000026ff027e24 */ /* 0x000fe4000f8e00ff */
[----:B0-----:R-:W-:-:S03]  /*1890*/  IMAD.U32 R3, RZ, RZ, UR37 ;  /* 0x00000025ff037e24 */ /* 0x001fc6000f8e00ff */
[----:B------:R-:W-:Y:S02]  /*18a0*/  LEA R2, R2, UR46, 0x3 ;  /* 0x0000002e02027c11 */ /* 0x000fe4000f8e18ff */
[----:B------:R-:W-:-:S04]  /*18b0*/  SHF.L.U32 R3, R3, 0x1f, RZ ;  /* 0x0000001f03037819 */ /* 0x000fc800000006ff */
[----:B------:R0:W1:Y:S01]  /*18c0*/  SYNCS.PHASECHK.TRANS64.TRYWAIT P1, [R2+URZ+0x19c30], R3 ;  /* 0x019c3003020075a7 */ /* 0x000062000802017f */
[----:B------:R-:W-:Y:S05]  /*18d0*/  @!P0 BRA `(.L_x_1770) ;  /* 0x0000000000048947 */ /* 0x000fea0003800000 */
[----:B------:R-:W-:Y:S01]  /*18e0*/  BPT.TRAP 0x1 ;  /* 0x000000040000795c */ /* 0x000fe20000300000 */
.L_x_1770:
[----:B-1----:R-:W-:Y:S05]  /*18f0*/  @P1 BRA `(.L_x_1771) ;  /* 0x0000000000081947 */ /* 0x002fea0003800000 */
[----:B------:R-:W1:Y:S02]  /*1900*/  SYNCS.PHASECHK.TRANS64.TRYWAIT P1, [R2+URZ+0x19c30], R3 ;  /* 0x019c3003020075a7 */ /* 0x000e64000802017f */
[----:B-1----:R-:W-:Y:S05]  /*1910*/  @!P1 BRA `(.L_x_1772) ;  /* 0x000000e400989947 */ /* 0x002fea0003800000 */
.L_x_1771:
        /* <DEDUP_REMOVED lines=28> */
.L_x_1773:
[----:B------:R-:W-:Y:S01]  /*1ae0*/  UISETP.NE.AND UP0, UPT, UR47, URZ, UPT ;  /* 0x0000003f2f00728c */ /* 0x000fe2000bf05270 */
[----:B------:R-:W-:Y:S02]  /*1af0*/  VIADD R12, R17, UR41 ;  /* 0x00000029110c7c36 */ /* 0x000fe40008000000 */
[C---:B------:R-:W-:Y:S01]  /*1b00*/  FMUL.FTZ R46, R0.reuse, R46 ;  /* 0x0000002e002e7220 */ /* 0x040fe20000410000 */
[----:B------:R-:W-:Y:S01]  /*1b10*/  ULDC UR11, c[0x0][0x2f0] ;  /* 0x0000bc00000b7ab9 */ /* 0x000fe20000000800 */
[C---:B------:R-:W-:Y:S01]  /*1b20*/  FMUL.FTZ R101, R0.reuse, R26 ;  /* 0x0000001a00657220 */ /* 0x040fe20000410000 */
[----:B------:R-:W-:Y:S01]  /*1b30*/  FMUL.FTZ R99, R0, R27 ;  /* 0x0000001b00637220 */ /* 0x000fe20000410000 */
[----:B------:R-:W-:Y:S01]  /*1b40*/  PLOP3.LUT P1, PT, PT, PT, UP0, 0x80, 0x0 ;  /* 0x000000000000781c */ /* 0x000fe20003f2f008 */
[----:B------:R2:W-:Y:S01]  /*1b50*/  MUFU.TANH R6, R46 ;  /* 0x0000002e00067308 */ /* 0x0005e20000002400 */
[----:B------:R-:W-:Y:S01]  /*1b60*/  PLOP3.LUT P2, PT, PT, PT, UP0, 0x80, 0x0 ;  /* 0x000000000000781c */ /* 0x000fe20003f4f008 */
[----:B------:R-:W-:-:S02]  /*1b70*/  IMAD.U32 R11, RZ, RZ, UR11 ;  /* 0x0000000bff0b7e24 */ /* 0x000fc4000f8e00ff */
[C---:B------:R-:W-:Y:S01]  /*1b80*/  FMUL.FTZ R30, R0.reuse, R30 ;  /* 0x0000001e001e7220 */ /* 0x040fe20000410000 */
[----:B------:R-:W-:Y:S01]  /*1b90*/  @UP0 ULDC UR6, c[0x0][0x44c] ;  /* 0x0001130000060ab9 */ /* 0x000fe20000000800 */
[----:B------:R-:W-:Y:S01]  /*1ba0*/  ULDC UR14, c[0x0][0x288] ;  /* 0x0000a200000e7ab9 */ /* 0x000fe20000000800 */
[C---:B------:R-:W-:Y:S01]  /*1bb0*/  FMUL.FTZ R31, R0.reuse, R31 ;  /* 0x0000001f001f7220 */ /* 0x040fe20000410000 */
[C---:B------:R-:W-:Y:S01]  /*1bc0*/  FMUL.FTZ R34, R0.reuse, R34 ;  /* 0x0000002200227220 */ /* 0x040fe20000410000 */
[----:B------:R-:W3:Y:S01]  /*1bd0*/  MUFU.TANH R101, R101 ;  /* 0x0000006500657308 */ /* 0x000ee20000002400 */
[C---:B------:R-:W-:Y:S01]  /*1be0*/  FMUL.FTZ R35, R0.reuse, R35 ;  /* 0x0000002300237220 */ /* 0x040fe20000410000 */
[C---:B------:R-:W-:Y:S01]  /*1bf0*/  FMUL.FTZ R38, R0.reuse, R38 ;  /* 0x0000002600267220 */ /* 0x040fe20000410000 */
[----:B------:R-:W-:Y:S01]  /*1c00*/  FMUL.FTZ R39, R0, R39 ;  /* 0x0000002700277220 */ /* 0x000fe20000410000 */
[----:B01----:R-:W-:Y:S01]  /*1c10*/  @P1 IMAD.HI.U32 R3, R12, UR6, RZ ;  /* 0x000000060c031c27 */ /* 0x003fe2000f8e00ff */
[----:B------:R-:W-:-:S03]  /*1c20*/  @UP0 ULDC UR6, c[0x0][0x450] ;  /* 0x0001140000060ab9 */ /* 0x000fc60000000800 */
[C---:B------:R-:W-:Y:S01]  /*1c30*/  FMUL.FTZ R42, R0.reuse, R42 ;  /* 0x0000002a002a7220 */ /* 0x040fe20000410000 */
[C---:B------:R-:W-:Y:S01]  /*1c40*/  FMUL.FTZ R43, R0.reuse, R43 ;  /* 0x0000002b002b7220 */ /* 0x040fe20000410000 */
[----:B------:R-:W0:Y:S01]  /*1c50*/  MUFU.TANH R99, R99 ;  /* 0x0000006300637308 */ /* 0x000e220000002400 */
[----:B------:R-:W-:Y:S01]  /*1c60*/  @P2 SHF.R.U32.HI R12, RZ, UR6, R3 ;  /* 0x00000006ff0c2c19 */ /* 0x000fe20008011603 */
[----:B------:R-:W-:Y:S01]  /*1c70*/  UMOV UR6, 0xffffff80 ;  /* 0xffffff8000067882 */ /* 0x000fe20000000000 */
[C---:B------:R-:W-:Y:S01]  /*1c80*/  FMUL.FTZ R47, R0.reuse, R47 ;  /* 0x0000002f002f7220 */ /* 0x040fe20000410000 */
[----:B------:R-:W-:Y:S01]  /*1c90*/  UIMAD UR6, UR48, UR6, 0x80 ;  /* 0x00000080300674a4 */ /* 0x000fe2000f8e0206 */
[C---:B------:R-:W-:Y:S01]  /*1ca0*/  FMUL.FTZ R50, R0.reuse, R50 ;  /* 0x0000003200327220 */ /* 0x040fe20000410000 */
[----:B------:R-:W1:Y:S01]  /*1cb0*/  SHFL.IDX PT, R3, R12, 0x1, 0x1c1f ;  /* 0x003c1f000c037f89 */ /* 0x000e6200000e0000 */
[C---:B------:R-:W-:Y:S01]  /*1cc0*/  FMUL.FTZ R63, R0.reuse, R63 ;  /* 0x0000003f003f7220 */ /* 0x040fe20000410000 */
[----:B------:R-:W-:Y:S01]  /*1cd0*/  UIADD3 UR7, UR6, 0x1, URZ ;  /* 0x0000000106077890 */ /* 0x000fe2000fffe03f */
[----:B------:R4:W5:Y:S01]  /*1ce0*/  MUFU.TANH R97, R30 ;  /* 0x0000001e00617308 */ /* 0x0009620000002400 */
[----:B------:R-:W-:Y:S01]  /*1cf0*/  UIMAD UR6, UR42, UR11, UR6 ;  /* 0x0000000b2a0672a4 */ /* 0x000fe2000f8e0206 */
[C---:B------:R-:W-:Y:S01]  /*1d00*/  FMUL.FTZ R51, R0.reuse, R51 ;  /* 0x0000003300337220 */ /* 0x040fe20000410000 */
[C---:B------:R-:W-:Y:S01]  /*1d10*/  FMUL.FTZ R59, R0.reuse, R59 ;  /* 0x0000003b003b7220 */ /* 0x040fe20000410000 */
[----:B------:R-:W-:Y:S01]  /*1d20*/  FMUL.FTZ R54, R0, R54 ;  /* 0x0000003600367220 */ /* 0x000fe20000410000 */
[----:B------:R-:W-:-:S02]  /*1d30*/  IMAD.U32 R9, RZ, RZ, UR7 ;  /* 0x00000007ff097e24 */ /* 0x000fc4000f8e00ff */
[----:B------:R-:W-:Y:S01]  /*1d40*/  FMUL.FTZ R20, R0, R29 ;  /* 0x0000001d00147220 */ /* 0x000fe20000410000 */
[----:B------:R-:W-:Y:S01]  /*1d50*/  IMAD.U32 R13, RZ, RZ, UR6 ;  /* 0x00000006ff0d7e24 */ /* 0x000fe2000f8e00ff */
[----:B------:R3:W5:Y:S01]  /*1d60*/  MUFU.TANH R95, R31 ;  /* 0x0000001f005f7308 */ /* 0x0007620000002400 */
[----:B--2---:R-:W-:Y:S02]  /*1d70*/  IMAD R46, R16, -0x2, R9 ;  /* 0xfffffffe102e7824 */ /* 0x004fe400078e0209 */
[----:B----4-:R-:W-:Y:S01]  /*1d80*/  FMUL.FTZ R30, R0, R37 ;  /* 0x00000025001e7220 */ /* 0x010fe20000410000 */
[----:B------:R-:W-:Y:S02]  /*1d90*/  IMAD R13, R16, -0x2, R13 ;  /* 0xfffffffe100d7824 */ /* 0x000fe400078e020d */
[C---:B------:R-:W-:Y:S01]  /*1da0*/  FMUL.FTZ R29, R0.reuse, R36 ;  /* 0x00000024001d7220 */ /* 0x040fe20000410000 */
[----:B------:R-:W-:Y:S02]  /*1db0*/  IMAD R46, R11, UR42, R46 ;  /* 0x0000002a0b2e7c24 */ /* 0x000fe4000f8e022e */
[C---:B------:R-:W-:Y:S01]  /*1dc0*/  FMUL.FTZ R36, R0.reuse, R49 ;  /* 0x0000003100247220 */ /* 0x040fe20000410000 */
[C---:B------:R-:W-:Y:S01]  /*1dd0*/  FMUL.FTZ R55, R0.reuse, R55 ;  /* 0x0000003700377220 */ /* 0x040fe20000410000 */
[----:B------:R2:W4:Y:S01]  /*1de0*/  MUFU.TANH R93, R34 ;  /* 0x00000022005d7308 */ /* 0x0005220000002400 */
[C---:B------:R-:W-:Y:S01]  /*1df0*/  FMUL.FTZ R58, R0.reuse, R58 ;  /* 0x0000003a003a7220 */ /* 0x040fe20000410000 */
[C---:B------:R-:W-:Y:S01]  /*1e00*/  FMUL.FTZ R62, R0.reuse, R62 ;  /* 0x0000003e003e7220 */ /* 0x040fe20000410000 */
[C---:B---3--:R-:W-:Y:S01]  /*1e10*/  FMUL.FTZ R31, R0.reuse, R41 ;  /* 0x00000029001f7220 */ /* 0x048fe20000410000 */
[C---:B------:R-:W-:Y:S01]  /*1e20*/  FMUL.FTZ R66, R0.reuse, R66 ;  /* 0x0000004200427220 */ /* 0x040fe20000410000 */
[----:B-1----:R-:W-:Y:S01]  /*1e30*/  IADD3 R8, R3, -UR14, R46 ;  /* 0x8000000e03087c10 */ /* 0x002fe2000fffe02e */
[C---:B------:R-:W-:Y:S01]  /*1e40*/  FMUL.FTZ R3, R0.reuse, R67 ;  /* 0x0000004300037220 */ /* 0x040fe20000410000 */
[C---:B------:R-:W-:Y:S01]  /*1e50*/  FMUL.FTZ R70, R0.reuse, R70 ;  /* 0x0000004600467220 */ /* 0x040fe20000410000 */
[----:B------:R-:W1:Y:S01]  /*1e60*/  MUFU.TANH R91, R35 ;  /* 0x00000023005b7308 */ /* 0x000e620000002400 */
[----:B------:R-:W-:Y:S01]  /*1e70*/  VIMNMX R8, R13, R8, PT ;  /* 0x000000080d087248 */ /* 0x000fe20003fe0100 */
[C---:B--2---:R-:W-:Y:S01]  /*1e80*/  FMUL.FTZ R34, R0.reuse, R45 ;  /* 0x0000002d00227220 */ /* 0x044fe20000410000 */
[C---:B------:R-:W-:Y:S01]  /*1e90*/  FMUL.FTZ R15, R0.reuse, R25 ;  /* 0x00000019000f7220 */ /* 0x040fe20000410000 */
[----:B------:R-:W-:Y:S01]  /*1ea0*/  FMUL.FTZ R71, R0, R71 ;  /* 0x0000004700477220 */ /* 0x000fe20000410000 */
[----:B------:R-:W-:Y:S01]  /*1eb0*/  ISETP.GT.AND P1, PT, R8, RZ, PT ;  /* 0x000000ff0800720c */ /* 0x000fe20003f24270 */
[----:B------:R-:W-:Y:S01]  /*1ec0*/  FMUL.FTZ R74, R0, R74 ;  /* 0x0000004a004a7220 */ /* 0x000fe20000410000 */
[C---:B------:R-:W-:Y:S01]  /*1ed0*/  ISETP.GT.AND P2, PT, R8.reuse, 0x1, PT ;  /* 0x000000010800780c */ /* 0x040fe20003f44270 */
[----:B------:R2:W3:Y:S01]  /*1ee0*/  MUFU.TANH R89, R38 ;  /* 0x0000002600597308 */ /* 0x0004e20000002400 */
[----:B------:R-:W-:Y:S01]  /*1ef0*/  ISETP.GT.AND P3, PT, R8, 0x8, PT ;  /* 0x000000080800780c */ /* 0x000fe20003f64270 */
[C---:B------:R-:W-:Y:S01]  /*1f00*/  FMUL.FTZ R75, R0.reuse, R75 ;  /* 0x0000004b004b7220 */ /* 0x040fe20000410000 */
[----:B------:R-:W-:Y:S01]  /*1f10*/  FSEL R101, R101, -INF , P1 ;  /* 0xff80000065657808 */ /* 0x000fe20000800000 */
[C---:B------:R-:W-:Y:S01]  /*1f20*/  FMUL.FTZ R78, R0.reuse, R78 ;  /* 0x0000004e004e7220 */ /* 0x040fe20000410000 */
[----:B0-----:R-:W-:Y:S01]  /*1f30*/  FSEL R99, R99, -INF , P2 ;  /* 0xff80000063637808 */ /* 0x001fe20001000000 */
[----:B------:R-:W-:Y:S01]  /*1f40*/  FMUL.FTZ R79, R0, R79 ;  /* 0x0000004f004f7220 */ /* 0x000fe20000410000 */
[----:B------:R-:W-:Y:S01]  /*1f50*/  ISETP.GT.AND P1, PT, R8, 0x9, PT ;  /* 0x000000090800780c */ /* 0x000fe20003f24270 */
[----:B------:R-:W0:Y:S01]  /*1f60*/  MUFU.TANH R39, R39 ;  /* 0x0000002700277308 */ /* 0x000e220000002400 */
[----:B-----5:R-:W-:Y:S01]  /*1f70*/  FSEL R97, R97, -INF , P3 ;  /* 0xff80000061617808 */ /* 0x020fe20001800000 */
[C---:B--2---:R-:W-:Y:S01]  /*1f80*/  FMUL.FTZ R38, R0.reuse, R53 ;  /* 0x0000003500267220 */ /* 0x044fe20000410000 */
[----:B------:R-:W-:Y:S01]  /*1f90*/  FMNMX.FTZ R4, R101, R99, !PT ;  /* 0x0000006365047209 */ /* 0x000fe20007810000 */
[----:B------:R-:W-:Y:S01]  /*1fa0*/  FMUL.FTZ R82, R0, R82 ;  /* 0x0000005200527220 */ /* 0x000fe20000410000 */
[----:B------:R-:W-:Y:S01]  /*1fb0*/  ISETP.GT.AND P2, PT, R8, 0x10, PT ;  /* 0x000000100800780c */ /* 0x000fe20003f44270 */
[C---:B------:R-:W-:Y:S01]  /*1fc0*/  FMUL.FTZ R83, R0.reuse, R83 ;  /* 0x0000005300537220 */ /* 0x040fe20000410000 */
[----:B------:R-:W-:Y:S01]  /*1fd0*/  FSEL R95, R95, -INF , P1 ;  /* 0xff8000005f5f7808 */ /* 0x000fe20000800000 */
[----:B------:R2:W5:Y:S01]  /*1fe0*/  MUFU.TANH R5, R42 ;  /* 0x0000002a00057308 */ /* 0x0005620000002400 */
[----:B------:R-:W-:Y:S01]  /*1ff0*/  FMNMX.FTZ R4, R97, R4, !PT ;  /* 0x0000000461047209 */ /* 0x000fe20007810000 */
[----:B------:R-:W-:Y:S01]  /*2000*/  FMUL.FTZ R86, R0, R86 ;  /* 0x0000005600567220 */ /* 0x000fe20000410000 */
[----:B------:R-:W-:Y:S01]  /*2010*/  ISETP.GT.AND P1, PT, R8, 0x11, PT ;  /* 0x000000110800780c */ /* 0x000fe20003f24270 */
[C---:B------:R-:W-:Y:S01]  /*2020*/  FMUL.FTZ R87, R0.reuse, R87 ;  /* 0x0000005700577220 */ /* 0x040fe20000410000 */
[----:B----4-:R-:W-:Y:S01]  /*2030*/  FSEL R93, R93, -INF , P2 ;  /* 0xff8000005d5d7808 */ /* 0x010fe20001000000 */
[----:B------:R-:W-:Y:S01]  /*2040*/  FMUL.FTZ R14, R0, R24 ;  /* 0x00000018000e7220 */ /* 0x000fe20000410000 */
[----:B------:R-:W-:Y:S01]  /*2050*/  FMNMX.FTZ R4, R95, R4, !PT ;  /* 0x000000045f047209 */ /* 0x000fe20007810000 */
[----:B------:R-:W-:Y:S01]  /*2060*/  MUFU.TANH R43, R43 ;  /* 0x0000002b002b7308 */ /* 0x000fe20000002400 */
[----:B------:R-:W-:Y:S01]  /*2070*/  ISETP.GT.AND P2, PT, R8, 0x18, PT ;  /* 0x000000180800780c */ /* 0x000fe20003f44270 */
[C---:B--2---:R-:W-:Y:S01]  /*2080*/  FMUL.FTZ R42, R0.reuse, R57 ;  /* 0x00000039002a7220 */ /* 0x044fe20000410000 */
[----:B-1----:R-:W-:Y:S01]  /*2090*/  FSEL R91, R91, -INF , P1 ;  /* 0xff8000005b5b7808 */ /* 0x002fe20000800000 */
[C---:B------:R-:W-:Y:S01]  /*20a0*/  FMUL.FTZ R24, R0.reuse, R28 ;  /* 0x0000001c00187220 */ /* 0x040fe20000410000 */
[----:B------:R-:W-:Y:S01]  /*20b0*/  FMNMX.FTZ R4, R93, R4, !PT ;  /* 0x000000045d047209 */ /* 0x000fe20007810000 */
[----:B------:R-:W-:Y:S01]  /*20c0*/  FMUL.FTZ R28, R0, R33 ;  /* 0x00000021001c7220 */ /* 0x000fe20000410000 */
[----:B------:R-:W-:Y:S01]  /*20d0*/  ISETP.GT.AND P1, PT, R8, 0x19, PT ;  /* 0x000000190800780c */ /* 0x000fe20003f24270 */
[----:B------:R-:W-:Y:S01]  /*20e0*/  MUFU.TANH R47, R47 ;  /* 0x0000002f002f7308 */ /* 0x000fe20000002400 */
[----:B---3--:R-:W-:Y:S01]  /*20f0*/  FSEL R89, R89, -INF , P2 ;  /* 0xff80000059597808 */ /* 0x008fe20001000000 */
[C---:B------:R-:W-:Y:S01]  /*2100*/  FMUL.FTZ R33, R0.reuse, R44 ;  /* 0x0000002c00217220 */ /* 0x040fe20000410000 */
[----:B------:R-:W-:Y:S01]  /*2110*/  FMNMX.FTZ R4, R91, R4, !PT ;  /* 0x000000045b047209 */ /* 0x000fe20007810000 */
[----:B------:R-:W-:Y:S01]  /*2120*/  FMUL.FTZ R44, R0, R56 ;  /* 0x00000038002c7220 */ /* 0x000fe20000410000 */
[----:B------:R-:W-:Y:S01]  /*2130*/  ISETP.GT.AND P2, PT, R8, 0x20, PT ;  /* 0x000000200800780c */ /* 0x000fe20003f44270 */
[----:B------:R-:W-:Y:S01]  /*2140*/  FMUL.FTZ R56, R0, R61 ;  /* 0x0000003d00387220 */ /* 0x000fe20000410000 */
[----:B0-----:R-:W-:Y:S01]  /*2150*/  FSEL R67, R39, -INF , P1 ;  /* 0xff80000027437808 */ /* 0x001fe20000800000 */
[----:B------:R-:W0:Y:S01]  /*2160*/  MUFU.TANH R50, R50 ;  /* 0x0000003200327308 */ /* 0x000e220000002400 */
[----:B------:R-:W-:Y:S01]  /*2170*/  FMNMX.FTZ R4, R89, R4, !PT ;  /* 0x0000000459047209 */ /* 0x000fe20007810000 */
[----:B------:R-:W-:Y:S01]  /*2180*/  ULDC UR19, c[0x0][0x988] ;  /* 0x0002620000137ab9 */ /* 0x000fe20000000800 */
[----:B------:R-:W-:Y:S01]  /*2190*/  ISETP.GT.AND P1, PT, R8, 0x21, PT ;  /* 0x000000210800780c */ /* 0x000fe20003f24270 */
[----:B------:R-:W-:Y:S01]  /*21a0*/  VIADD R46, R46, -UR14 ;  /* 0x8000000e2e2e7c36 */ /* 0x000fe20008000000 */
[----:B------:R-:W-:Y:S01]  /*21b0*/  FMNMX.FTZ R4, R67, R4, !PT ;  /* 0x0000000443047209 */ /* 0x000fe20007810000 */
[C---:B------:R-:W-:Y:S01]  /*21c0*/  FMUL.FTZ R27, R0.reuse, R32 ;  /* 0x00000020001b7220 */ /* 0x040fe20000410000 */
[C---:B------:R-:W-:Y:S01]  /*21d0*/  FMUL.FTZ R35, R0.reuse, R48 ;  /* 0x0000003000237220 */ /* 0x040fe20000410000 */
[----:B------:R5:W-:Y:S01]  /*21e0*/  MUFU.TANH R37, R63 ;  /* 0x0000003f00257308 */ /* 0x000be20000002400 */
[C---:B------:R-:W-:Y:S01]  /*21f0*/  FMUL.FTZ R32, R0.reuse, R40 ;  /* 0x0000002800207220 */ /* 0x040fe20000410000 */
[----:B------:R-:W-:Y:S01]  /*2200*/  FMUL.FTZ R40, R0, R52 ;  /* 0x0000003400287220 */ /* 0x000fe20000410000 */
[----:B------:R-:W-:Y:S01]  /*2210*/  R2UR UR15, R2 ;  /* 0x00000000020f72ca */ /* 0x000fe200000e0000 */
[----:B------:R-:W-:Y:S01]  /*2220*/  @UP0 ULDC UR6, c[0x0][0x44c] ;  /* 0x0001130000060ab9 */ /* 0x000fe20000000800 */
[----:B------:R-:W-:Y:S01]  /*2230*/  @UP0 ULDC UR17, c[0x0][0x450] ;  /* 0x0001140000110ab9 */ /* 0x000fe20000000800 */
[----:B------:R-:W-:Y:S01]  /*2240*/  UIMAD.WIDE.U32 UR6, UR41, UR6, URZ ;  /* 0x00000006290672a5 */ /* 0x000fe2000f8e003f */
[----:B------:R-:W-:Y:S01]  /*2250*/  CS2R R134, SRZ ;  /* 0x0000000000867805 */ /* 0x000fe2000001ff00 */
[----:B------:R-:W1:Y:S01]  /*2260*/  MUFU.TANH R51, R51 ;  /* 0x0000003300337308 */ /* 0x000e620000002400 */
[----:B-----5:R-:W-:Y:S01]  /*2270*/  FSEL R63, R5, -INF , P2 ;  /* 0xff800000053f7808 */ /* 0x020fe20001000000 */
[----:B------:R-:W-:Y:S01]  /*2280*/  UMOV UR10, UR41 ;  /* 0x00000029000a7c82 */ /* 0x000fe20008000000 */
[----:B------:R-:W-:Y:S01]  /*2290*/  ISETP.GT.AND P2, PT, R8, 0x28, PT ;  /* 0x000000280800780c */ /* 0x000fe20003f44270 */
[----:B------:R-:W-:Y:S01]  /*22a0*/  UIMAD UR11, UR42, UR11, -UR14 ;  /* 0x0000000b2a0b72a4 */ /* 0x000fe2000f8e0a0e */
[----:B------:R-:W-:Y:S01]  /*22b0*/  FMNMX.FTZ R4, R63, R4, !PT ;  /* 0x000000043f047209 */ /* 0x000fe20007810000 */
[----:B------:R-:W-:Y:S01]  /*22c0*/  @UP0 USHF.R.U32.HI UR10, URZ, UR17, UR7 ;  /* 0x000000113f0a0299 */ /* 0x000fe20008011607 */
[----:B------:R-:W-:Y:S01]  /*22d0*/  FSEL R57, R6, -INF , P2 ;  /* 0xff80000006397808 */ /* 0x000fe20001000000 */
[----:B------:R2:W-:Y:S01]  /*22e0*/  MUFU.TANH R9, R59 ;  /* 0x0000003b00097308 */ /* 0x0005e20000002400 */
[----:B------:R-:W-:Y:S01]  /*22f0*/  ISETP.GT.AND P2, PT, R8, 0x30, PT ;  /* 0x000000300800780c */ /* 0x000fe20003f44270 */
[----:B------:R-:W-:Y:S01]  /*2300*/  UIADD3 UR11, UR11, UR10, URZ ;  /* 0x0000000a0b0b7290 */ /* 0x000fe2000fffe03f */
[----:B------:R-:W-:Y:S01]  /*2310*/  CS2R R132, SRZ ;  /* 0x0000000000847805 */ /* 0x000fe2000001ff00 */
[----:B------:R-:W-:Y:S01]  /*2320*/  UIADD3 UR18, UR48, -0x2, URZ ;  /* 0xfffffffe30127890 */ /* 0x000fe2000fffe03f */
[----:B0-----:R-:W-:Y:S01]  /*2330*/  FSEL R53, R50, -INF , P2 ;  /* 0xff80000032357808 */ /* 0x001fe20001000000 */
[----:B------:R-:W-:Y:S01]  /*2340*/  USHF.R.S32.HI UR6, URZ, 0x1f, UR11 ;  /* 0x0000001f3f067899 */ /* 0x000fe2000801140b */
[C---:B------:R-:W-:Y:S01]  /*2350*/  ISETP.GT.AND P2, PT, R8.reuse, 0x38, PT ;  /* 0x000000380800780c */ /* 0x040fe20003f44270 */
[----:B------:R0:W3:Y:S01]  /*2360*/  MUFU.TANH R49, R54 ;  /* 0x0000003600317308 */ /* 0x0000e20000002400 */
[----:B--2---:R-:W-:Y:S01]  /*2370*/  FSEL R59, R43, -INF , P1 ;  /* 0xff8000002b3b7808 */ /* 0x004fe20000800000 */
[----:B------:R-:W-:Y:S01]  /*2380*/  ULEA.HI UR6, UR6, UR11, URZ, 0x7 ;  /* 0x0000000b06067291 */ /* 0x000fe2000f8f383f */
[----:B------:R-:W-:-:S02]  /*2390*/  ISETP.GT.AND P1, PT, R8, 0x29, PT ;  /* 0x000000290800780c */ /* 0x000fc40003f24270 */
[----:B------:R-:W-:Y:S02]  /*23a0*/  CS2R R130, SRZ ;  /* 0x0000000000827805 */ /* 0x000fe4000001ff00 */
[----:B------:R-:W-:Y:S01]  /*23b0*/  FMNMX.FTZ R4, R59, R4, !PT ;  /* 0x000000043b047209 */ /* 0x000fe20007810000 */
[----:B------:R-:W-:Y:S01]  /*23c0*/  USHF.R.S32.HI UR17, URZ, 0x7, UR6 ;  /* 0x000000073f117899 */ /* 0x000fe20008011406 */
[----:B------:R-:W-:Y:S01]  /*23d0*/  CS2R R128, SRZ ;  /* 0x0000000000807805 */ /* 0x000fe2000001ff00 */
[----:B------:R2:W4:Y:S01]  /*23e0*/  MUFU.TANH R7, R55 ;  /* 0x0000003700077308 */ /* 0x0005220000002400 */
[----:B------:R-:W-:Y:S01]  /*23f0*/  FMNMX.FTZ R4, R57, R4, !PT ;  /* 0x0000000439047209 */ /* 0x000fe20007810000 */
[C---:B0-----:R-:W-:Y:S01]  /*2400*/  FMUL.FTZ R54, R0.reuse, R60 ;  /* 0x0000003c00367220 */ /* 0x041fe20000410000 */
[C---:B------:R-:W-:Y:S01]  /*2410*/  FMUL.FTZ R60, R0.reuse, R64 ;  /* 0x00000040003c7220 */ /* 0x040fe20000410000 */
[C---:B------:R-:W-:Y:S01]  /*2420*/  FMUL.FTZ R64, R0.reuse, R68 ;  /* 0x0000004400407220 */ /* 0x040fe20000410000 */
[----:B------:R-:W-:Y:S01]  /*2430*/  FMUL.FTZ R68, R0, R77 ;  /* 0x0000004d00447220 */ /* 0x000fe20000410000 */
[----:B------:R-:W-:Y:S01]  /*2440*/  UISETP.LT.AND UP0, UPT, URZ, UR17, UPT ;  /* 0x000000113f00728c */ /* 0x000fe2000bf01270 */
[----:B------:R-:W0:Y:S01]  /*2450*/  SHFL.IDX PT, R77, R12, RZ, 0x1c1f ;  /* 0x001c1fff0c4d7589 */ /* 0x000e2200000e0000 */
[----:B------:R5:W0:Y:S01]  /*2460*/  MUFU.TANH R45, R58 ;  /* 0x0000003a002d7308 */ /* 0x000a220000002400 */
[----:B--2---:R-:W-:Y:S01]  /*2470*/  FSEL R55, R47, -INF , P1 ;  /* 0xff8000002f377808 */ /* 0x004fe20000800000 */
[----:B------:R-:W-:Y:S01]  /*2480*/  USEL UR17, URZ, UR17, !UP0 ;  /* 0x000000113f117287 */ /* 0x000fe2000c000000 */
[----:B------:R-:W-:Y:S01]  /*2490*/  ISETP.GT.AND P1, PT, R8, 0x31, PT ;  /* 0x000000310800780c */ /* 0x000fe20003f24270 */
[----:B------:R-:W-:Y:S01]  /*24a0*/  UIADD3 UR6, UR15, 0x19c40, URZ ;  /* 0x00019c400f067890 */ /* 0x000fe2000fffe03f */
[----:B------:R-:W-:Y:S01]  /*24b0*/  FMNMX.FTZ R4, R55, R4, !PT ;  /* 0x0000000437047209 */ /* 0x000fe20007810000 */
[----:B------:R-:W-:Y:S01]  /*24c0*/  UISETP.GE.AND UP0, UPT, UR18, UR17, UPT ;  /* 0x000000111200728c */ /* 0x000fe2000bf06270 */
[----:B-1----:R-:W-:Y:S01]  /*24d0*/  FSEL R51, R51, -INF , P1 ;  /* 0xff80000033337808 */ /* 0x002fe20000800000 */
[----:B------:R1:W2:Y:S01]  /*24e0*/  MUFU.TANH R41, R62 ;  /* 0x0000003e00297308 */ /* 0x0002a20000002400 */
[----:B------:R-:W-:Y:S01]  /*24f0*/  FMNMX.FTZ R4, R53, R4, !PT ;  /* 0x0000000435047209 */ /* 0x000fe20007810000 */
[----:B-----5:R-:W-:Y:S01]  /*2500*/  FMUL.FTZ R58, R0, R65 ;  /* 0x00000041003a7220 */ /* 0x020fe20000410000 */
[----:B------:R-:W-:Y:S01]  /*2510*/  ISETP.GT.AND P1, PT, R8, 0x39, PT ;  /* 0x000000390800780c */ /* 0x000fe20003f24270 */
[C---:B------:R-:W-:Y:S01]  /*2520*/  FMUL.FTZ R65, R0.reuse, R73 ;  /* 0x0000004900417220 */ /* 0x040fe20000410000 */
[----:B---3--:R-:W-:Y:S01]  /*2530*/  FSEL R49, R49, -INF , P2 ;  /* 0xff80000031317808 */ /* 0x008fe20001000000 */
[----:B------:R-:W-:Y:S01]  /*2540*/  FMUL.FTZ R73, R0, R84 ;  /* 0x0000005400497220 */ /* 0x000fe20000410000 */
[----:B------:R-:W-:Y:S01]  /*2550*/  FMNMX.FTZ R4, R51, R4, !PT ;  /* 0x0000000433047209 */ /* 0x000fe20007810000 */
[----:B------:R-:W3:Y:S01]  /*2560*/  MUFU.TANH R66, R66 ;  /* 0x0000004200427308 */ /* 0x000ee20000002400 */
[----:B------:R-:W-:Y:S01]  /*2570*/  ISETP.GT.AND P2, PT, R8, 0x40, PT ;  /* 0x000000400800780c */ /* 0x000fe20003f44270 */
[C---:B-1----:R-:W-:Y:S01]  /*2580*/  FMUL.FTZ R62, R0.reuse, R69 ;  /* 0x00000045003e7220 */ /* 0x042fe20000410000 */
[----:B----4-:R-:W-:Y:S01]  /*2590*/  FSEL R47, R7, -INF , P1 ;  /* 0xff800000072f7808 */ /* 0x010fe20000800000 */
[----:B------:R-:W-:Y:S01]  /*25a0*/  FMUL.FTZ R69, R0, R76 ;  /* 0x0000004c00457220 */ /* 0x000fe20000410000 */
[----:B------:R-:W-:Y:S01]  /*25b0*/  FMNMX.FTZ R4, R49, R4, !PT ;  /* 0x0000000431047209 */ /* 0x000fe20007810000 */
[----:B------:R-:W-:Y:S01]  /*25c0*/  UPRMT UR6, UR45, 0x654, UR6 ;  /* 0x000006542d067896 */ /* 0x000fe20008000006 */
[----:B------:R-:W-:Y:S01]  /*25d0*/  ISETP.GT.AND P1, PT, R8, 0x41, PT ;  /* 0x000000410800780c */ /* 0x000fe20003f24270 */
[----:B------:R-:W1:Y:S01]  /*25e0*/  MUFU.TANH R3, R3 ;  /* 0x0000000300037308 */ /* 0x000e620000002400 */
[----:B0-----:R-:W-:-:S02]  /*25f0*/  FSEL R45, R45, -INF , P2 ;  /* 0xff8000002d2d7808 */ /* 0x001fc40001000000 */
[----:B------:R-:W-:Y:S02]  /*2600*/  CS2R R126, SRZ ;  /* 0x00000000007e7805 */ /* 0x000fe4000001ff00 */
[----:B------:R-:W-:Y:S02]  /*2610*/  FMNMX.FTZ R4, R47, R4, !PT ;  /* 0x000000042f047209 */ /* 0x000fe40007810000 */
[----:B------:R-:W-:Y:S02]  /*2620*/  CS2R R124, SRZ ;  /* 0x00000000007c7805 */ /* 0x000fe4000001ff00 */
[C---:B------:R-:W-:Y:S02]  /*2630*/  ISETP.GT.AND P2, PT, R8.reuse, 0x48, PT ;  /* 0x000000480800780c */ /* 0x040fe40003f44270 */
[----:B------:R-:W-:Y:S02]  /*2640*/  CS2R R122, SRZ ;  /* 0x00000000007a7805 */ /* 0x000fe4000001ff00 */
[----:B------:R-:W-:Y:S01]  /*2650*/  FSEL R43, R9, -INF , P1 ;  /* 0xff800000092b7808 */ /* 0x000fe20000800000 */
[----:B------:R0:W4:Y:S01]  /*2660*/  MUFU.TANH R25, R70 ;  /* 0x0000004600197308 */ /* 0x0001220000002400 */
[----:B------:R-:W-:Y:S01]  /*2670*/  FMNMX.FTZ R4, R45, R4, !PT ;  /* 0x000000042d047209 */ /* 0x000fe20007810000 */
[----:B------:R-:W-:Y:S01]  /*2680*/  SYNCS.ARRIVE.TRANS64.RED.A1T0 RZ, [UR6], RZ ;  /* 0x000000ffffff79a7 */ /* 0x000fe20008100406 */
[----:B------:R-:W-:-:S02]  /*2690*/  ISETP.GT.AND P1, PT, R8, 0x49, PT ;  /* 0x000000490800780c */ /* 0x000fc40003f24270 */
[----:B------:R-:W-:Y:S02]  /*26a0*/  CS2R R120, SRZ ;  /* 0x0000000000787805 */ /* 0x000fe4000001ff00 */
[----:B--2---:R-:W-:Y:S02]  /*26b0*/  FSEL R41, R41, -INF , P2 ;  /* 0xff80000029297808 */ /* 0x004fe40001000000 */
[----:B------:R-:W-:Y:S02]  /*26c0*/  CS2R R118, SRZ ;  /* 0x0000000000767805 */ /* 0x000fe4000001ff00 */
[----:B------:R-:W-:Y:S01]  /*26d0*/  FMNMX.FTZ R4, R43, R4, !PT ;  /* 0x000000042b047209 */ /* 0x000fe20007810000 */
[----:B------:R-:W2:Y:S01]  /*26e0*/  MUFU.TANH R10, R71 ;  /* 0x00000047000a7308 */ /* 0x000ea20000002400 */
[----:B------:R-:W-:Y:S01]  /*26f0*/  ISETP.GT.AND P2, PT, R8, 0x50, PT ;  /* 0x000000500800780c */ /* 0x000fe20003f44270 */
[----:B0-----:R-:W-:Y:S01]  /*2700*/  FMUL.FTZ R70, R0, R80 ;  /* 0x0000005000467220 */ /* 0x001fe20000410000 */
[----:B------:R-:W-:-:S02]  /*2710*/  FSEL R37, R37, -INF , P1 ;  /* 0xff80000025257808 */ /* 0x000fc40000800000 */
[----:B------:R-:W-:Y:S02]  /*2720*/  CS2R R116, SRZ ;  /* 0x0000000000747805 */ /* 0x000fe4000001ff00 */
[----:B------:R-:W-:Y:S02]  /*2730*/  FMNMX.FTZ R4, R41, R4, !PT ;  /* 0x0000000429047209 */ /* 0x000fe40007810000 */
[----:B------:R-:W-:Y:S02]  /*2740*/  CS2R R114, SRZ ;  /* 0x0000000000727805 */ /* 0x000fe4000001ff00 */
[----:B------:R-:W-:Y:S01]  /*2750*/  ISETP.GT.AND P1, PT, R8, 0x51, PT ;  /* 0x000000510800780c */ /* 0x000fe20003f24270 */
[----:B------:R0:W5:Y:S01]  /*2760*/  MUFU.TANH R11, R74 ;  /* 0x0000004a000b7308 */ /* 0x0001620000002400 */
[----:B---3--:R-:W-:Y:S01]  /*2770*/  FSEL R39, R66, -INF , P2 ;  /* 0xff80000042277808 */ /* 0x008fe20001000000 */
[C---:B------:R-:W-:Y:S01]  /*2780*/  FMUL.FTZ R66, R0.reuse, R72 ;  /* 0x0000004800427220 */ /* 0x040fe20000410000 */
[----:B------:R-:W-:Y:S01]  /*2790*/  FMNMX.FTZ R4, R37, R4, !PT ;  /* 0x0000000425047209 */ /* 0x000fe20007810000 */
[----:B------:R-:W-:Y:S01]  /*27a0*/  FMUL.FTZ R72, R0, R81 ;  /* 0x0000005100487220 */ /* 0x000fe20000410000 */
[----:B------:R-:W-:-:S02]  /*27b0*/  ISETP.GT.AND P2, PT, R8, 0x58, PT ;  /* 0x000000580800780c */ /* 0x000fc40003f44270 */
[----:B------:R-:W-:Y:S02]  /*27c0*/  CS2R R112, SRZ ;  /* 0x0000000000707805 */ /* 0x000fe4000001ff00 */
[----:B-1----:R-:W-:Y:S01]  /*27d0*/  FSEL R21, R3, -INF , P1 ;  /* 0xff80000003157808 */ /* 0x002fe20000800000 */
[----:B------:R-:W1:Y:S01]  /*27e0*/  MUFU.TANH R75, R75 ;  /* 0x0000004b004b7308 */ /* 0x000e620000002400 */
[----:B------:R-:W-:Y:S01]  /*27f0*/  FMNMX.FTZ R4, R39, R4, !PT ;  /* 0x0000000427047209 */ /* 0x000fe20007810000 */
[----:B0-----:R-:W-:Y:S01]  /*2800*/  FMUL.FTZ R74, R0, R85 ;  /* 0x00000055004a7220 */ /* 0x001fe20000410000 */
[----:B------:R-:W-:Y:S02]  /*2810*/  ISETP.GT.AND P1, PT, R8, 0x59, PT ;  /* 0x000000590800780c */ /* 0x000fe40003f24270 */
[----:B------:R-:W-:Y:S02]  /*2820*/  CS2R R110, SRZ ;  /* 0x00000000006e7805 */ /* 0x000fe4000001ff00 */
[----:B----4-:R-:W-:-:S02]  /*2830*/  FSEL R25, R25, -INF , P2 ;  /* 0xff80000019197808 */ /* 0x010fc40001000000 */
[----:B------:R-:W-:Y:S02]  /*2840*/  CS2R R108, SRZ ;  /* 0x00000000006c7805 */ /* 0x000fe4000001ff00 */
[----:B------:R-:W-:Y:S01]  /*2850*/  FMNMX.FTZ R4, R21, R4, !PT ;  /* 0x0000000415047209 */ /* 0x000fe20007810000 */
[----:B------:R-:W0:Y:S01]  /*2860*/  MUFU.TANH R7, R78 ;  /* 0x0000004e00077308 */ /* 0x000e220000002400 */
[----:B------:R-:W-:Y:S02]  /*2870*/  ISETP.GT.AND P2, PT, R8, 0x60, PT ;  /* 0x000000600800780c */ /* 0x000fe40003f44270 */
[----:B------:R-:W-:Y:S02]  /*2880*/  CS2R R106, SRZ ;  /* 0x00000000006a7805 */ /* 0x000fe4000001ff00 */
[----:B--2---:R-:W-:Y:S02]  /*2890*/  FSEL R10, R10, -INF , P1 ;  /* 0xff8000000a0a7808 */ /* 0x004fe40000800000 */
[----:B------:R-:W-:-:S02]  /*28a0*/  CS2R R104, SRZ ;  /* 0x0000000000687805 */ /* 0x000fc4000001ff00 */
[----:B------:R-:W-:Y:S02]  /*28b0*/  FMNMX.FTZ R3, R25, R4, !PT ;  /* 0x0000000419037209 */ /* 0x000fe40007810000 */
[----:B------:R-:W-:Y:S02]  /*28c0*/  CS2R R102, SRZ ;  /* 0x0000000000667805 */ /* 0x000fe4000001ff00 */
[----:B------:R-:W-:Y:S01]  /*28d0*/  ISETP.GT.AND P1, PT, R8, 0x61, PT ;  /* 0x000000610800780c */ /* 0x000fe20003f24270 */
[----:B------:R-:W2:Y:S01]  /*28e0*/  MUFU.TANH R79, R79 ;  /* 0x0000004f004f7308 */ /* 0x000ea20000002400 */
[----:B-----5:R-:W-:Y:S02]  /*28f0*/  FSEL R11, R11, -INF , P2 ;  /* 0xff8000000b0b7808 */ /* 0x020fe40001000000 */
[----:B------:R-:W-:Y:S02]  /*2900*/  FMNMX.FTZ R4, R10, R3, !PT ;  /* 0x000000030a047209 */ /* 0x000fe40007810000 */
[----:B------:R-:W-:-:S02]  /*2910*/  ISETP.GT.AND P2, PT, R8, 0x68, PT ;  /* 0x000000680800780c */ /* 0x000fc40003f44270 */
[----:B-1----:R-:W-:Y:S01]  /*2920*/  FSEL R3, R75, -INF , P1 ;  /* 0xff8000004b037808 */ /* 0x002fe20000800000 */
[----:B------:R-:W1:Y:S01]  /*2930*/  MUFU.TANH R82, R82 ;  /* 0x0000005200527308 */ /* 0x000e620000002400 */
[----:B------:R-:W-:Y:S02]  /*2940*/  FMNMX.FTZ R4, R11, R4, !PT ;  /* 0x000000040b047209 */ /* 0x000fe40007810000 */
[C---:B------:R-:W-:Y:S02]  /*2950*/  ISETP.GT.AND P1, PT, R8.reuse, 0x69, PT ;  /* 0x000000690800780c */ /* 0x040fe40003f24270 */
[----:B0-----:R-:W-:Y:S02]  /*2960*/  FSEL R7, R7, -INF , P2 ;  /* 0xff80000007077808 */ /* 0x001fe40001000000 */
[----:B------:R-:W-:Y:S01]  /*2970*/  FMNMX.FTZ R6, R3, R4, !PT ;  /* 0x0000000403067209 */ /* 0x000fe20007810000 */
[----:B------:R-:W0:Y:S01]  /*2980*/  MUFU.TANH R83, R83 ;  /* 0x0000005300537308 */ /* 0x000e220000002400 */
[----:B------:R-:W-:-:S02]  /*2990*/  ISETP.GT.AND P2, PT, R8, 0x70, PT ;  /* 0x000000700800780c */ /* 0x000fc40003f44270 */
[----:B--2---:R-:W-:Y:S02]  /*29a0*/  FSEL R4, R79, -INF , P1 ;  /* 0xff8000004f047808 */ /* 0x004fe40000800000 */
[----:B------:R-:W-:Y:S02]  /*29b0*/  FMNMX.FTZ R5, R7, R6, !PT ;  /* 0x0000000607057209 */ /* 0x000fe40007810000 */
[----:B------:R-:W-:Y:S01]  /*29c0*/  ISETP.GT.AND P1, PT, R8, 0x71, PT ;  /* 0x000000710800780c */ /* 0x000fe20003f24270 */
[----:B------:R-:W2:Y:S01]  /*29d0*/  MUFU.TANH R86, R86 ;  /* 0x0000005600567308 */ /* 0x000ea20000002400 */
[----:B-1----:R-:W-:Y:S02]  /*29e0*/  FSEL R6, R82, -INF , P2 ;  /* 0xff80000052067808 */ /* 0x002fe40001000000 */
[----:B------:R-:W-:Y:S02]  /*29f0*/  FMNMX.FTZ R9, R4, R5, !PT ;  /* 0x0000000504097209 */ /* 0x000fe40007810000 */
[----:B------:R-:W-:-:S02]  /*2a00*/  ISETP.GT.AND P2, PT, R8, 0x78, PT ;  /* 0x000000780800780c */ /* 0x000fc40003f44270 */
[----:B------:R-:W-:Y:S01]  /*2a10*/  FMNMX.FTZ R26, R6, R9, !PT ;  /* 0x00000009061a7209 */ /* 0x000fe20007810000 */
[----:B------:R-:W1:Y:S01]  /*2a20*/  MUFU.TANH R87, R87 ;  /* 0x0000005700577308 */ /* 0x000e620000002400 */
[----:B0-----:R-:W-:Y:S02]  /*2a30*/  FSEL R5, R83, -INF , P1 ;  /* 0xff80000053057808 */ /* 0x001fe40000800000 */
[----:B------:R-:W-:Y:S02]  /*2a40*/  ISETP.GT.AND P1, PT, R8, 0x79, PT ;  /* 0x000000790800780c */ /* 0x000fe40003f24270 */
[----:B------:R-:W-:Y:S02]  /*2a50*/  FMNMX.FTZ R61, R5, R26, !PT ;  /* 0x0000001a053d7209 */ /* 0x000fe40007810000 */
[----:B------:R-:W-:Y:S01]  /*2a60*/  VIADDMNMX R77, R77, R46, R13, PT ;  /* 0x0000002e4d4d7246 */ /* 0x000fe2000380010d */
[----:B------:R-:W-:Y:S01]  /*2a70*/  MUFU.TANH R14, R14 ;  /* 0x0000000e000e7308 */ /* 0x000fe20000002400 */
[----:B--2---:R-:W-:-:S02]  /*2a80*/  FSEL R8, R86, -INF , P2 ;  /* 0xff80000056087808 */ /* 0x004fc40001000000 */
[C---:B------:R-:W-:Y:S02]  /*2a90*/  ISETP.GT.AND P2, PT, R77.reuse, 0x1, PT ;  /* 0x000000014d00780c */ /* 0x040fe40003f44270 */
[----:B------:R-:W-:Y:S02]  /*2aa0*/  FMNMX.FTZ R26, R8, R61, !PT ;  /* 0x0000003d081a7209 */ /* 0x000fe40007810000 */
[----:B------:R-:W-:Y:S01]  /*2ab0*/  ISETP.GT.AND P3, PT, R77, 0x8, PT ;  /* 0x000000084d00780c */ /* 0x000fe20003f64270 */
[----:B------:R-:W-:Y:S01]  /*2ac0*/  MUFU.TANH R15, R15 ;  /* 0x0000000f000f7308 */ /* 0x000fe20000002400 */
[----:B-1----:R-:W-:-:S04]  /*2ad0*/  FSEL R9, R87, -INF , P1 ;  /* 0xff80000057097808 */ /* 0x002fc80000800000 */
[----:B------:R-:W-:-:S03]  /*2ae0*/  FMNMX.FTZ R26, R9, R26, !PT ;  /* 0x0000001a091a7209 */ /* 0x000fc60007810000 */
[----:B------:R-:W0:Y:S02]  /*2af0*/  MUFU.TANH R24, R24 ;  /* 0x0000001800187308 */ /* 0x000e240000002400 */
[----:B------:R-:W1:Y:S06]  /*2b00*/  SHFL.BFLY PT, R61, R26, 0x2, 0x1f ;  /* 0x0c401f001a3d7f89 */ /* 0x000e6c00000e0000 */
[----:B------:R-:W-:Y:S08]  /*2b10*/  MUFU.TANH R20, R20 ;  /* 0x0000001400147308 */ /* 0x000ff00000002400 */
[----:B------:R-:W2:Y:S01]  /*2b20*/  MUFU.TANH R27, R27 ;  /* 0x0000001b001b7308 */ /* 0x000ea20000002400 */
[----:B0-----:R-:W-:-:S07]  /*2b30*/  FSEL R50, R24, -INF , P3 ;  /* 0xff80000018327808 */ /* 0x001fce0001800000 */
[----:B------:R-:W0:Y:S01]  /*2b40*/  MUFU.TANH R28, R28 ;  /* 0x0000001c001c7308 */ /* 0x000e220000002400 */
[----:B-1----:R-:W-:-:S05]  /*2b50*/  FMNMX.FTZ R61, R26, R61, !PT ;  /* 0x0000003d1a3d7209 */ /* 0x002fca0007810000 */
[----:B------:R-:W1:Y:S02]  /*2b60*/  SHFL.BFLY PT, R26, R61, 0x1, 0x1f ;  /* 0x0c201f003d1a7f89 */ /* 0x000e6400000e0000 */
[----:B------:R-:W3:Y:S08]  /*2b70*/  MUFU.TANH R29, R29 ;  /* 0x0000001d001d7308 */ /* 0x000ef00000002400 */
[----:B------:R-:W4:Y:S08]  /*2b80*/  MUFU.TANH R30, R30 ;  /* 0x0000001e001e7308 */ /* 0x000f300000002400 */
[----:B------:R-:W5:Y:S01]  /*2b90*/  MUFU.TANH R32, R32 ;  /* 0x0000002000207308 */ /* 0x000f620000002400 */
[----:B-1----:R-:W-:Y:S01]  /*2ba0*/  FMNMX.FTZ R26, R61, R26, !PT ;  /* 0x0000001a3d1a7209 */ /* 0x002fe20007810000 */
[----:B------:R-:W-:-:S06]  /*2bb0*/  IMAD.U32 R61, RZ, RZ, UR19 ;  /* 0x00000013ff3d7e24 */ /* 0x000fcc000f8e00ff */
[----:B------:R-:W1:Y:S01]  /*2bc0*/  MUFU.TANH R31, R31 ;  /* 0x0000001f001f7308 */ /* 0x000e620000002400 */
[C---:B------:R-:W-:Y:S01]  /*2bd0*/  FSETP.NEU.FTZ.AND P1, PT, R26.reuse, -INF , PT ;  /* 0xff8000001a00780b */ /* 0x040fe20003f3d000 */
[----:B------:R-:W-:-:S01]  /*2be0*/  FFMA.FTZ R48, R26, R61, -8 ;  /* 0xc10000001a307423 */ /* 0x000fc2000001003d */
[----:B------:R-:W-:Y:S02]  /*2bf0*/  FSEL R61, R15, -INF , P2 ;  /* 0xff8000000f3d7808 */ /* 0x000fe40001000000 */
[C---:B------:R-:W-:Y:S02]  /*2c00*/  ISETP.GT.AND P2, PT, R77.reuse, 0x10, PT ;  /* 0x000000104d00780c */ /* 0x040fe40003f44270 */
[----:B------:R-:W-:Y:S01]  /*2c10*/  FSEL R12, R48, RZ, P1 ;  /* 0x000000ff300c7208 */ /* 0x000fe20000800000 */
[----:B------:R-:W1:Y:S01]  /*2c20*/  MUFU.TANH R33, R33 ;  /* 0x0000002100217308 */ /* 0x000e620000002400 */
[----:B------:R-:W-:Y:S02]  /*2c30*/  ISETP.GT.AND P1, PT, R77, RZ, PT ;  /* 0x000000ff4d00720c */ /* 0x000fe40003f24270 */
[----:B--2---:R-:W-:Y:S01]  /*2c40*/  FSEL R52, R27, -INF , P2 ;  /* 0xff8000001b347808 */ /* 0x004fe20001000000 */
[----:B------:R-:W-:-:S01]  /*2c50*/  FFMA.FTZ R84, R37, UR19, -R12 ;  /* 0x0000001325547c23 */ /* 0x000fc2000801080c */
[----:B------:R-:W-:Y:S01]  /*2c60*/  FSEL R46, R14, -INF , P1 ;  /* 0xff8000000e2e7808 */ /* 0x000fe20000800000 */
[----:B------:R-:W-:-:S01]  /*2c70*/  FFMA.FTZ R37, R39, UR19, -R12 ;  /* 0x0000001327257c23 */ /* 0x000fc2000801080c */
[----:B------:R-:W-:Y:S01]  /*2c80*/  ISETP.GT.AND P1, PT, R77, 0x9, PT ;  /* 0x000000094d00780c */ /* 0x000fe20003f24270 */
[----:B------:R-:W2:Y:S01]  /*2c90*/  MUFU.TANH R34, R34 ;  /* 0x0000002200227308 */ /* 0x000ea20000002400 */
[----:B------:R-:W-:Y:S01]  /*2ca0*/  FMNMX.FTZ R15, R46, R61, !PT ;  /* 0x0000003d2e0f7209 */ /* 0x000fe20007810000 */
[--C-:B------:R-:W-:Y:S01]  /*2cb0*/  FFMA.FTZ R13, R101, UR19, -R12.reuse ;  /* 0x00000013650d7c23 */ /* 0x100fe2000801080c */
[----:B------:R-:W-:Y:S01]  /*2cc0*/  FSEL R48, R20, -INF , P1 ;  /* 0xff80000014307808 */ /* 0x000fe20000800000 */
[--C-:B------:R-:W-:Y:S01]  /*2cd0*/  FFMA.FTZ R14, R99, UR19, -R12.reuse ;  /* 0x00000013630e7c23 */ /* 0x100fe2000801080c */
[----:B------:R-:W-:Y:S01]  /*2ce0*/  FMNMX.FTZ R71, R50, R15, !PT ;  /* 0x0000000f32477209 */ /* 0x000fe20007810000 */
[--C-:B------:R-:W-:Y:S01]  /*2cf0*/  FFMA.FTZ R97, R97, UR19, -R12.reuse ;  /* 0x0000001361617c23 */ /* 0x100fe2000801080c */
[----:B------:R-:W-:Y:S01]  /*2d00*/  ISETP.GT.AND P1, PT, R77, 0x11, PT ;  /* 0x000000114d00780c */ /* 0x000fe20003f24270 */
[----:B------:R-:W2:Y:S01]  /*2d10*/  MUFU.TANH R35, R35 ;  /* 0x0000002300237308 */ /* 0x000ea20000002400 */
[----:B------:R-:W-:Y:S01]  /*2d20*/  FMNMX.FTZ R71, R48, R71, !PT ;  /* 0x0000004730477209 */ /* 0x000fe20007810000 */
[--C-:B------:R-:W-:Y:S01]  /*2d30*/  FFMA.FTZ R20, R95, UR19, -R12.reuse ;  /* 0x000000135f147c23 */ /* 0x100fe2000801080c */
[----:B------:R-:W-:Y:S01]  /*2d40*/  ISETP.GT.AND P2, PT, R77, 0x18, PT ;  /* 0x000000184d00780c */ /* 0x000fe20003f44270 */
[--C-:B------:R-:W-:Y:S01]  /*2d50*/  FFMA.FTZ R93, R93, UR19, -R12.reuse ;  /* 0x000000135d5d7c23 */ /* 0x100fe2000801080c */
[----:B0-----:R-:W-:Y:S01]  /*2d60*/  FSEL R28, R28, -INF , P1 ;  /* 0xff8000001c1c7808 */ /* 0x001fe20000800000 */
[--C-:B------:R-:W-:Y:S01]  /*2d70*/  FFMA.FTZ R91, R91, UR19, -R12.reuse ;  /* 0x000000135b5b7c23 */ /* 0x100fe2000801080c */
[----:B------:R-:W-:Y:S01]  /*2d80*/  FMNMX.FTZ R71, R52, R71, !PT ;  /* 0x0000004734477209 */ /* 0x000fe20007810000 */
[----:B------:R-:W0:Y:S01]  /*2d90*/  MUFU.TANH R36, R36 ;  /* 0x0000002400247308 */ /* 0x000e220000002400 */
[----:B------:R-:W-:Y:S01]  /*2da0*/  ISETP.GT.AND P1, PT, R77, 0x19, PT ;  /* 0x000000194d00780c */ /* 0x000fe20003f24270 */
[--C-:B------:R-:W-:Y:S01]  /*2db0*/  FFMA.FTZ R59, R59, UR19, -R12.reuse ;  /* 0x000000133b3b7c23 */ /* 0x100fe2000801080c */
[----:B---3--:R-:W-:Y:S01]  /*2dc0*/  FSEL R29, R29, -INF , P2 ;  /* 0xff8000001d1d7808 */ /* 0x008fe20001000000 */
[--C-:B------:R-:W-:Y:S01]  /*2dd0*/  FFMA.FTZ R55, R55, UR19, -R12.reuse ;  /* 0x0000001337377c23 */ /* 0x100fe2000801080c */
[----:B------:R-:W-:Y:S01]  /*2de0*/  FMNMX.FTZ R24, R28, R71, !PT ;  /* 0x000000471c187209 */ /* 0x000fe20007810000 */
[--C-:B------:R-:W-:Y:S01]  /*2df0*/  FFMA.FTZ R53, R53, UR19, -R12.reuse ;  /* 0x0000001335357c23 */ /* 0x100fe2000801080c */
[----:B------:R-:W-:Y:S01]  /*2e00*/  ISETP.GT.AND P2, PT, R77, 0x20, PT ;  /* 0x000000204d00780c */ /* 0x000fe20003f44270 */
[----:B------:R-:W3:Y:S01]  /*2e10*/  MUFU.TANH R40, R40 ;  /* 0x0000002800287308 */ /* 0x000ee20000002400 */
[----:B----4-:R-:W-:Y:S01]  /*2e20*/  FSEL R30, R30, -INF , P1 ;  /* 0xff8000001e1e7808 */ /* 0x010fe20000800000 */
[--C-:B------:R-:W-:Y:S01]  /*2e30*/  FFMA.FTZ R49, R49, UR19, -R12.reuse ;  /* 0x0000001331317c23 */ /* 0x100fe2000801080c */
[----:B------:R-:W-:Y:S01]  /*2e40*/  FMNMX.FTZ R27, R29, R24, !PT ;  /* 0x000000181d1b7209 */ /* 0x000fe20007810000 */
[--C-:B------:R-:W-:Y:S01]  /*2e50*/  FFMA.FTZ R45, R45, UR19, -R12.reuse ;  /* 0x000000132d2d7c23 */ /* 0x100fe2000801080c */
[----:B------:R-:W-:Y:S01]  /*2e60*/  ISETP.GT.AND P1, PT, R77, 0x21, PT ;  /* 0x000000214d00780c */ /* 0x000fe20003f24270 */
[--C-:B------:R-:W-:Y:S01]  /*2e70*/  FFMA.FTZ R41, R41, UR19, -R12.reuse ;  /* 0x0000001329297c23 */ /* 0x100fe2000801080c */
[----:B-----5:R-:W-:Y:S01]  /*2e80*/  FSEL R32, R32, -INF , P2 ;  /* 0xff80000020207808 */ /* 0x020fe20001000000 */
[----:B------:R-:W4:Y:S01]  /*2e90*/  MUFU.TANH R38, R38 ;  /* 0x0000002600267308 */ /* 0x000f220000002400 */
[----:B------:R-:W-:Y:S01]  /*2ea0*/  FMNMX.FTZ R27, R30, R27, !PT ;  /* 0x0000001b1e1b7209 */ /* 0x000fe20007810000 */
[--C-:B------:R-:W-:Y:S01]  /*2eb0*/  FFMA.FTZ R10, R10, UR19, -R12.reuse ;  /* 0x000000130a0a7c23 */ /* 0x100fe2000801080c */
[----:B------:R-:W-:Y:S01]  /*2ec0*/  ISETP.GT.AND P2, PT, R77, 0x28, PT ;  /* 0x000000284d00780c */ /* 0x000fe20003f44270 */
[--C-:B------:R-:W-:Y:S01]  /*2ed0*/  FFMA.FTZ R11, R11, UR19, -R12.reuse ;  /* 0x000000130b0b7c23 */ /* 0x100fe2000801080c */
[----:B-1----:R-:W-:Y:S01]  /*2ee0*/  FSEL R71, R31, -INF , P1 ;  /* 0xff8000001f477808 */ /* 0x002fe20000800000 */
[--C-:B------:R-:W-:Y:S01]  /*2ef0*/  FFMA.FTZ R31, R89, UR19, -R12.reuse ;  /* 0x00000013591f7c23 */ /* 0x100fe2000801080c */
[----:B------:R-:W-:Y:S01]  /*2f00*/  FMNMX.FTZ R76, R32, R27, !PT ;  /* 0x0000001b204c7209 */ /* 0x000fe20007810000 */
[----:B------:R-:W1:Y:S01]  /*2f10*/  MUFU.TANH R44, R44 ;  /* 0x0000002c002c7308 */ /* 0x000e620000002400 */
[----:B------:R-:W-:Y:S01]  /*2f20*/  ISETP.GT.AND P1, PT, R77, 0x29, PT ;  /* 0x000000294d00780c */ /* 0x000fe20003f24270 */
[--C-:B------:R-:W-:Y:S01]  /*2f30*/  FFMA.FTZ R4, R4, UR19, -R12.reuse ;  /* 0x0000001304047c23 */ /* 0x100fe2000801080c */
[----:B------:R-:W-:Y:S01]  /*2f40*/  FSEL R33, R33, -INF , P2 ;  /* 0xff80000021217808 */ /* 0x000fe20001000000 */
[--C-:B------:R-:W-:Y:S01]  /*2f50*/  FFMA.FTZ R6, R6, UR19, -R12.reuse ;  /* 0x0000001306067c23 */ /* 0x100fe2000801080c */
[----:B------:R-:W-:Y:S01]  /*2f60*/  FMNMX.FTZ R76, R71, R76, !PT ;  /* 0x0000004c474c7209 */ /* 0x000fe20007810000 */
[--C-:B------:R-:W-:Y:S01]  /*2f70*/  FFMA.FTZ R5, R5, UR19, -R12.reuse ;  /* 0x0000001305057c23 */ /* 0x100fe2000801080c */
[----:B------:R-:W-:Y:S01]  /*2f80*/  ISETP.GT.AND P2, PT, R77, 0x30, PT ;  /* 0x000000304d00780c */ /* 0x000fe20003f44270 */
[----:B------:R-:W5:Y:S01]  /*2f90*/  MUFU.TANH R42, R42 ;  /* 0x0000002a002a7308 */ /* 0x000f620000002400 */
[----:B--2---:R-:W-:Y:S01]  /*2fa0*/  FSEL R34, R34, -INF , P1 ;  /* 0xff80000022227808 */ /* 0x004fe20000800000 */
[----:B------:R-:W-:Y:S01]  /*2fb0*/  FFMA.FTZ R9, R9, UR19, -R12 ;  /* 0x0000001309097c23 */ /* 0x000fe2000801080c */
[----:B------:R-:W-:-:S02]  /*2fc0*/  FMNMX.FTZ R79, R33, R76, !PT ;  /* 0x0000004c214f7209 */ /* 0x000fc40007810000 */
[----:B------:R-:W-:Y:S02]  /*2fd0*/  CS2R R100, SRZ ;  /* 0x0000000000647805 */ /* 0x000fe4000001ff00 */
[----:B------:R-:W-:Y:S02]  /*2fe0*/  ISETP.GT.AND P1, PT, R77, 0x31, PT ;  /* 0x000000314d00780c */ /* 0x000fe40003f24270 */
[----:B------:R-:W-:Y:S02]  /*2ff0*/  CS2R R98, SRZ ;  /* 0x0000000000627805 */ /* 0x000fe4000001ff00 */
[----:B------:R-:W-:Y:S01]  /*3000*/  FSEL R75, R35, -INF , P2 ;  /* 0xff800000234b7808 */ /* 0x000fe20001000000 */
[----:B------:R-:W2:Y:S01]  /*3010*/  MUFU.TANH R54, R54 ;  /* 0x0000003600367308 */ /* 0x000ea20000002400 */
[----:B------:R-:W-:Y:S02]  /*3020*/  FMNMX.FTZ R78, R34, R79, !PT ;  /* 0x0000004f224e7209 */ /* 0x000fe40007810000 */
[----:B------:R-:W-:-:S02]  /*3030*/  CS2R R94, SRZ ;  /* 0x00000000005e7805 */ /* 0x000fc4000001ff00 */
[----:B------:R-:W-:Y:S02]  /*3040*/  ISETP.GT.AND P2, PT, R77, 0x38, PT ;  /* 0x000000384d00780c */ /* 0x000fe40003f44270 */
[----:B0-----:R-:W-:Y:S01]  /*3050*/  FSEL R76, R36, -INF , P1 ;  /* 0xff800000244c7808 */ /* 0x001fe20000800000 */
[----:B------:R-:W-:-:S01]  /*3060*/  FFMA.FTZ R36, R67, UR19, -R12 ;  /* 0x0000001343247c23 */ /* 0x000fc2000801080c */
[----:B------:R-:W-:Y:S01]  /*3070*/  FMNMX.FTZ R35, R75, R78, !PT ;  /* 0x0000004e4b237209 */ /* 0x000fe20007810000 */
[----:B------:R-:W0:Y:S01]  /*3080*/  MUFU.TANH R56, R56 ;  /* 0x0000003800387308 */ /* 0x000e220000002400 */
[----:B------:R-:W-:Y:S02]  /*3090*/  ISETP.GT.AND P1, PT, R77, 0x39, PT ;  /* 0x000000394d00780c */ /* 0x000fe40003f24270 */
[----:B---3--:R-:W-:Y:S02]  /*30a0*/  FSEL R40, R40, -INF , P2 ;  /* 0xff80000028287808 */ /* 0x008fe40001000000 */
[----:B------:R-:W-:-:S02]  /*30b0*/  FMNMX.FTZ R35, R76, R35, !PT ;  /* 0x000000234c237209 */ /* 0x000fc40007810000 */
[----:B------:R-:W-:Y:S01]  /*30c0*/  ISETP.GT.AND P2, PT, R77, 0x40, PT ;  /* 0x000000404d00780c */ /* 0x000fe20003f44270 */
[----:B------:R-:W3:Y:S01]  /*30d0*/  MUFU.TANH R60, R60 ;  /* 0x0000003c003c7308 */ /* 0x000ee20000002400 */
[----:B----4-:R-:W-:Y:S01]  /*30e0*/  FSEL R67, R38, -INF , P1 ;  /* 0xff80000026437808 */ /* 0x010fe20000800000 */
[----:B------:R-:W-:Y:S01]  /*30f0*/  FFMA.FTZ R38, R63, UR19, -R12 ;  /* 0x000000133f267c23 */ /* 0x000fe2000801080c */
[----:B------:R-:W-:Y:S02]  /*3100*/  FMNMX.FTZ R78, R40, R35, !PT ;  /* 0x00000023284e7209 */ /* 0x000fe40007810000 */
[----:B------:R-:W-:Y:S02]  /*3110*/  ISETP.GT.AND P1, PT, R77, 0x41, PT ;  /* 0x000000414d00780c */ /* 0x000fe40003f24270 */
[----:B-1----:R-:W-:Y:S01]  /*3120*/  FSEL R44, R44, -INF , P2 ;  /* 0xff8000002c2c7808 */ /* 0x002fe20001000000 */
[----:B------:R-:W1:Y:S01]  /*3130*/  MUFU.TANH R58, R58 ;  /* 0x0000003a003a7308 */ /* 0x000e620000002400 */
[----:B------:R-:W-:-:S02]  /*3140*/  FMNMX.FTZ R35, R67, R78, !PT ;  /* 0x0000004e43237209 */ /* 0x000fc40007810000 */
[C---:B------:R-:W-:Y:S02]  /*3150*/  ISETP.GT.AND P2, PT, R77.reuse, 0x48, PT ;  /* 0x000000484d00780c */ /* 0x040fe40003f44270 */
[----:B-----5:R-:W-:Y:S02]  /*3160*/  FSEL R42, R42, -INF , P1 ;  /* 0xff8000002a2a7808 */ /* 0x020fe40000800000 */
[----:B------:R-:W-:Y:S01]  /*3170*/  FMNMX.FTZ R35, R44, R35, !PT ;  /* 0x000000232c237209 */ /* 0x000fe20007810000 */
[----:B------:R-:W4:Y:S01]  /*3180*/  MUFU.TANH R64, R64 ;  /* 0x0000004000407308 */ /* 0x000f220000002400 */
[----:B------:R-:W-:Y:S02]  /*3190*/  ISETP.GT.AND P1, PT, R77, 0x49, PT ;  /* 0x000000494d00780c */ /* 0x000fe40003f24270 */
[----:B--2---:R-:W-:Y:S02]  /*31a0*/  FSEL R54, R54, -INF , P2 ;  /* 0xff80000036367808 */ /* 0x004fe40001000000 */
[----:B------:R-:W-:-:S02]  /*31b0*/  FMNMX.FTZ R35, R42, R35, !PT ;  /* 0x000000232a237209 */ /* 0x000fc40007810000 */
[----:B------:R-:W-:Y:S01]  /*31c0*/  ISETP.GT.AND P2, PT, R77, 0x50, PT ;  /* 0x000000504d00780c */ /* 0x000fe20003f44270 */
[----:B------:R-:W2:Y:S01]  /*31d0*/  MUFU.TANH R62, R62 ;  /* 0x0000003e003e7308 */ /* 0x000ea20000002400 */
[----:B0-----:R-:W-:Y:S01]  /*31e0*/  FSEL R63, R56, -INF , P1 ;  /* 0xff800000383f7808 */ /* 0x001fe20000800000 */
[--C-:B------:R-:W-:Y:S01]  /*31f0*/  FFMA.FTZ R56, R57, UR19, -R12.reuse ;  /* 0x0000001339387c23 */ /* 0x100fe2000801080c */
[----:B------:R-:W-:Y:S02]  /*3200*/  FMNMX.FTZ R78, R54, R35, !PT ;  /* 0x00000023364e7209 */ /* 0x000fe40007810000 */
[----:B------:R-:W-:Y:S02]  /*3210*/  ISETP.GT.AND P1, PT, R77, 0x51, PT ;  /* 0x000000514d00780c */ /* 0x000fe40003f24270 */
[----:B---3--:R-:W-:Y:S01]  /*3220*/  FSEL R60, R60, -INF , P2 ;  /* 0xff8000003c3c7808 */ /* 0x008fe20001000000 */
[----:B------:R-:W0:Y:S01]  /*3230*/  MUFU.TANH R66, R66 ;  /* 0x0000004200427308 */ /* 0x000e220000002400 */
[----:B------:R-:W-:Y:S01]  /*3240*/  FMNMX.FTZ R35, R63, R78, !PT ;  /* 0x0000004e3f237209 */ /* 0x000fe20007810000 */
[----:B------:R-:W-:Y:S01]  /*3250*/  FFMA.FTZ R78, R51, UR19, -R12 ;  /* 0x00000013334e7c23 */ /* 0x000fe2000801080c */
[----:B------:R-:W-:-:S02]  /*3260*/  ISETP.GT.AND P2, PT, R77, 0x58, PT ;  /* 0x000000584d00780c */ /* 0x000fc40003f44270 */
[----:B-1----:R-:W-:Y:S02]  /*3270*/  FSEL R58, R58, -INF , P1 ;  /* 0xff8000003a3a7808 */ /* 0x002fe40000800000 */
[----:B------:R-:W-:Y:S01]  /*3280*/  FMNMX.FTZ R35, R60, R35, !PT ;  /* 0x000000233c237209 */ /* 0x000fe20007810000 */
[----:B------:R-:W1:Y:S01]  /*3290*/  MUFU.TANH R65, R65 ;  /* 0x0000004100417308 */ /* 0x000e620000002400 */
[C---:B------:R-:W-:Y:S02]  /*32a0*/  ISETP.GT.AND P1, PT, R77.reuse, 0x59, PT ;  /* 0x000000594d00780c */ /* 0x040fe40003f24270 */
[----:B----4-:R-:W-:Y:S02]  /*32b0*/  FSEL R64, R64, -INF , P2 ;  /* 0xff80000040407808 */ /* 0x010fe40001000000 */
[----:B------:R-:W-:Y:S02]  /*32c0*/  FMNMX.FTZ R35, R58, R35, !PT ;  /* 0x000000233a237209 */ /* 0x000fe40007810000 */
[----:B------:R-:W-:Y:S01]  /*32d0*/  ISETP.GT.AND P2, PT, R77, 0x60, PT ;  /* 0x000000604d00780c */ /* 0x000fe20003f44270 */
[----:B------:R-:W3:Y:S01]  /*32e0*/  MUFU.TANH R69, R69 ;  /* 0x0000004500457308 */ /* 0x000ee20000002400 */
[----:B--2---:R-:W-:-:S02]  /*32f0*/  FSEL R62, R62, -INF , P1 ;  /* 0xff8000003e3e7808 */ /* 0x004fc40000800000 */
[----:B------:R-:W-:Y:S02]  /*3300*/  FMNMX.FTZ R35, R64, R35, !PT ;  /* 0x0000002340237209 */ /* 0x000fe40007810000 */
[C---:B------:R-:W-:Y:S02]  /*3310*/  ISETP.GT.AND P1, PT, R77.reuse, 0x61, PT ;  /* 0x000000614d00780c */ /* 0x040fe40003f24270 */
[----:B0-----:R-:W-:Y:S01]  /*3320*/  FSEL R66, R66, -INF , P2 ;  /* 0xff80000042427808 */ /* 0x001fe20001000000 */
[----:B------:R-:W0:Y:S01]  /*3330*/  MUFU.TANH R68, R68 ;  /* 0x0000004400447308 */ /* 0x000e220000002400 */
[----:B------:R-:W-:Y:S02]  /*3340*/  FMNMX.FTZ R35, R62, R35, !PT ;  /* 0x000000233e237209 */ /* 0x000fe40007810000 */
[----:B------:R-:W-:Y:S02]  /*3350*/  ISETP.GT.AND P2, PT, R77, 0x68, PT ;  /* 0x000000684d00780c */ /* 0x000fe40003f44270 */
[----:B-1----:R-:W-:-:S02]  /*3360*/  FSEL R65, R65, -INF , P1 ;  /* 0xff80000041417808 */ /* 0x002fc40000800000 */
[----:B------:R-:W-:Y:S01]  /*3370*/  FMNMX.FTZ R80, R66, R35, !PT ;  /* 0x0000002342507209 */ /* 0x000fe20007810000 */
[----:B------:R-:W1:Y:S01]  /*3380*/  MUFU.TANH R70, R70 ;  /* 0x0000004600467308 */ /* 0x000e620000002400 */
[----:B------:R-:W-:Y:S02]  /*3390*/  ISETP.GT.AND P1, PT, R77, 0x69, PT ;  /* 0x000000694d00780c */ /* 0x000fe40003f24270 */
[----:B---3--:R-:W-:Y:S02]  /*33a0*/  FSEL R69, R69, -INF , P2 ;  /* 0xff80000045457808 */ /* 0x008fe40001000000 */
[----:B------:R-:W-:Y:S02]  /*33b0*/  FMNMX.FTZ R80, R65, R80, !PT ;  /* 0x0000005041507209 */ /* 0x000fe40007810000 */
[----:B------:R-:W-:Y:S01]  /*33c0*/  ISETP.GT.AND P2, PT, R77, 0x70, PT ;  /* 0x000000704d00780c */ /* 0x000fe20003f44270 */
[----:B------:R-:W2:Y:S01]  /*33d0*/  MUFU.TANH R72, R72 ;  /* 0x0000004800487308 */ /* 0x000ea20000002400 */
[----:B0-----:R-:W-:-:S02]  /*33e0*/  FSEL R68, R68, -INF , P1 ;  /* 0xff80000044447808 */ /* 0x001fc40000800000 */
[----:B------:R-:W-:Y:S01]  /*33f0*/  FMNMX.FTZ R35, R69, R80, !PT ;  /* 0x0000005045237209 */ /* 0x000fe20007810000 */
[----:B------:R-:W-:-:S01]  /*3400*/  FFMA.FTZ R80, R47, UR19, -R12 ;  /* 0x000000132f507c23 */ /* 0x000fc2000801080c */
[C---:B------:R-:W-:Y:S02]  /*3410*/  ISETP.GT.AND P1, PT, R77.reuse, 0x71, PT ;  /* 0x000000714d00780c */ /* 0x040fe40003f24270 */
[----:B------:R-:W-:Y:S01]  /*3420*/  FMNMX.FTZ R35, R68, R35, !PT ;  /* 0x0000002344237209 */ /* 0x000fe20007810000 */
[----:B------:R-:W0:Y:S01]  /*3430*/  MUFU.TANH R73, R73 ;  /* 0x0000004900497308 */ /* 0x000e220000002400 */
[----:B-1----:R-:W-:Y:S02]  /*3440*/  FSEL R70, R70, -INF , P2 ;  /* 0xff80000046467808 */ /* 0x002fe40001000000 */
[----:B------:R-:W-:Y:S02]  /*3450*/  ISETP.GT.AND P2, PT, R77, 0x78, PT ;  /* 0x000000784d00780c */ /* 0x000fe40003f44270 */
[----:B------:R-:W-:-:S03]  /*3460*/  FMNMX.FTZ R35, R70, R35, !PT ;  /* 0x0000002346237209 */ /* 0x000fc60007810000 */
[----:B------:R-:W1:Y:S01]  /*3470*/  MUFU.TANH R74, R74 ;  /* 0x0000004a004a7308 */ /* 0x000e620000002400 */
[----:B--2---:R-:W-:Y:S02]  /*3480*/  FSEL R72, R72, -INF , P1 ;  /* 0xff80000048487808 */ /* 0x004fe40000800000 */
[----:B------:R-:W-:Y:S02]  /*3490*/  ISETP.GT.AND P1, PT, R77, 0x79, PT ;  /* 0x000000794d00780c */ /* 0x000fe40003f24270 */
[----:B------:R-:W-:-:S03]  /*34a0*/  FMNMX.FTZ R82, R72, R35, !PT ;  /* 0x0000002348527209 */ /* 0x000fc60007810000 */
[----:B------:R-:W-:Y:S01]  /*34b0*/  MUFU.EX2 R13, R13 ;  /* 0x0000000d000d7308 */ /* 0x000fe20000000800 */
[----:B0-----:R-:W-:-:S04]  /*34c0*/  FSEL R73, R73, -INF , P2 ;  /* 0xff80000049497808 */ /* 0x001fc80001000000 */
[----:B------:R-:W-:-:S03]  /*34d0*/  FMNMX.FTZ R82, R73, R82, !PT ;  /* 0x0000005249527209 */ /* 0x000fc60007810000 */
[----:B------:R-:W-:Y:S01]  /*34e0*/  MUFU.EX2 R14, R14 ;  /* 0x0000000e000e7308 */ /* 0x000fe20000000800 */
[----:B-1----:R-:W-:Y:S01]  /*34f0*/  FSEL R47, R74, -INF , P1 ;  /* 0xff8000004a2f7808 */ /* 0x002fe20000800000 */
[----:B------:R-:W-:-:S03]  /*3500*/  FFMA.FTZ R74, R43, UR19, -R12 ;  /* 0x000000132b4a7c23 */ /* 0x000fc6000801080c */
[----:B------:R-:W-:Y:S01]  /*3510*/  FMNMX.FTZ R35, R47, R82, !PT ;  /* 0x000000522f237209 */ /* 0x000fe20007810000 */
[----:B------:R-:W-:-:S01]  /*3520*/  FFMA.FTZ R82, R21, UR19, -R12 ;  /* 0x0000001315527c23 */ /* 0x000fc2000801080c */
[----:B------:R-:W-:Y:S01]  /*3530*/  FFMA.FTZ R21, R25, UR19, -R12 ;  /* 0x0000001319157c23 */ /* 0x000fe2000801080c */
[----:B------:R0:W-:Y:S02]  /*3540*/  MUFU.EX2 R15, R97 ;  /* 0x00000061000f7308 */ /* 0x0001e40000000800 */
[----:B------:R-:W1:Y:S06]  /*3550*/  SHFL.BFLY PT, R86, R35, 0x2, 0x1f ;  /* 0x0c401f0023567f89 */ /* 0x000e6c00000e0000 */
[----:B------:R-:W2:Y:S01]  /*3560*/  MUFU.EX2 R20, R20 ;  /* 0x0000001400147308 */ /* 0x000ea20000000800 */
[----:B0-----:R-:W-:-:S07]  /*3570*/  CS2R R96, SRZ ;  /* 0x0000000000607805 */ /* 0x001fce000001ff00 */
[----:B------:R0:W-:Y:S08]  /*3580*/  MUFU.EX2 R24, R93 ;  /* 0x0000005d00187308 */ /* 0x0001f00000000800 */
[----:B------:R3:W-:Y:S01]  /*3590*/  MUFU.EX2 R27, R91 ;  /* 0x0000005b001b7308 */ /* 0x0007e20000000800 */
[----:B--2---:R-:W-:Y:S02]  /*35a0*/  F2FP.SATFINITE.E4M3.F32.PACK_AB_MERGE_C R149, R20, R15, RZ ;  /* 0x0000000f1495723e */ /* 0x004fe400048070ff */
[----:B0-----:R-:W-:-:S02]  /*35b0*/  CS2R R92, SRZ ;  /* 0x00000000005c7805 */ /* 0x001fc4000001ff00 */
[----:B-1----:R-:W-:Y:S01]  /*35c0*/  FMNMX.FTZ R25, R35, R86, !PT ;  /* 0x0000005623197209 */ /* 0x002fe20007810000 */
[--C-:B------:R-:W-:Y:S01]  /*35d0*/  FFMA.FTZ R86, R3, UR19, -R12.reuse ;  /* 0x0000001303567c23 */ /* 0x100fe2000801080c */
[----:B------:R-:W-:-:S01]  /*35e0*/  FFMA.FTZ R3, R7, UR19, -R12 ;  /* 0x0000001307037c23 */ /* 0x000fc2000801080c */
[----:B------:R-:W-:Y:S01]  /*35f0*/  FFMA.FTZ R7, R8, UR19, -R12 ;  /* 0x0000001308077c23 */ /* 0x000fe2000801080c */
[----:B------:R-:W-:Y:S01]  /*3600*/  F2FP.SATFINITE.E4M3.F32.PACK_AB_MERGE_C R149, R14, R13, R149 ;  /* 0x0000000d0e95723e */ /* 0x000fe20004807095 */
[----:B------:R-:W0:Y:S01]  /*3610*/  SHFL.BFLY PT, R88, R25, 0x1, 0x1f ;  /* 0x0c201f0019587f89 */ /* 0x000e2200000e0000 */
[----:B------:R-:W-:Y:S01]  /*3620*/  MUFU.EX2 R31, R31 ;  /* 0x0000001f001f7308 */ /* 0x000fe20000000800 */
[----:B---3--:R-:W-:-:S07]  /*3630*/  CS2R R90, SRZ ;  /* 0x00000000005a7805 */ /* 0x008fce000001ff00 */
[----:B------:R-:W1:Y:S08]  /*3640*/  MUFU.EX2 R36, R36 ;  /* 0x0000002400247308 */ /* 0x000e700000000800 */
[----:B------:R-:W-:Y:S01]  /*3650*/  MUFU.EX2 R38, R38 ;  /* 0x0000002600267308 */ /* 0x000fe20000000800 */
[----:B0-----:R-:W-:Y:S01]  /*3660*/  FMNMX.FTZ R35, R25, R88, !PT ;  /* 0x0000005819237209 */ /* 0x001fe20007810000 */
[----:B------:R-:W-:-:S06]  /*3670*/  IMAD.U32 R88, RZ, RZ, UR19 ;  /* 0x00000013ff587e24 */ /* 0x000fcc000f8e00ff */
[----:B------:R-:W-:Y:S01]  /*3680*/  MUFU.EX2 R59, R59 ;  /* 0x0000003b003b7308 */ /* 0x000fe20000000800 */
[----:B-1----:R-:W-:Y:S01]  /*3690*/  F2FP.SATFINITE.E4M3.F32.PACK_AB_MERGE_C R151, R36, R31, RZ ;  /* 0x0000001f2497723e */ /* 0x002fe200048070ff */
[C---:B------:R-:W-:Y:S01]  /*36a0*/  FFMA.FTZ R39, R35.reuse, R88, -8 ;  /* 0xc100000023277423 */ /* 0x040fe20000010058 */
[----:B------:R-:W-:Y:S02]  /*36b0*/  FSETP.NEU.FTZ.AND P1, PT, R35, -INF , PT ;  /* 0xff8000002300780b */ /* 0x000fe40003f3d000 */
[----:B------:R-:W-:Y:S02]  /*36c0*/  CS2R R88, SRZ ;  /* 0x0000000000587805 */ /* 0x000fe4000001ff00 */
[----:B------:R-:W-:Y:S02]  /*36d0*/  F2FP.SATFINITE.E4M3.F32.PACK_AB_MERGE_C R151, R27, R24, R151 ;  /* 0x000000181b97723e */ /* 0x000fe40004807097 */
        /* <DEDUP_REMOVED lines=13> */
[----:B------:R-:W-:Y:S01]  /*37b0*/  FADD.FTZ R42, R13, R14 ;  /* 0x0000000e0d2a7221 */ /* 0x000fe20000010000 */
        /* <DEDUP_REMOVED lines=20> */
[----:B0-----:R-:W-:-:S01]  /*3900*/  FADD.FTZ R61, R8, R25 ;  /* 0x00000019083d7221 */ /* 0x001fc20000010000 */
[--C-:B------:R-:W-:Y:S01]  /*3910*/  FFMA.FTZ R70, R70, UR19, -R39.reuse ;  /* 0x0000001346467c23 */ /* 0x100fe20008010827 */
[----:B------:R-:W-:-:S01]  /*3920*/  FFMA.FTZ R72, R72, UR19, -R39 ;  /* 0x0000001348487c23 */ /* 0x000fc20008010827 */
[--C-:B------:R-:W-:Y:S01]  /*3930*/  FFMA.FTZ R73, R73, UR19, -R39.reuse ;  /* 0x0000001349497c23 */ /* 0x100fe20008010827 */
[----:B------:R-:W-:-:S03]  /*3940*/  FFMA.FTZ R47, R47, UR19, -R39 ;  /* 0x000000132f2f7c23 */ /* 0x000fc60008010827 */
[----:B------:R-:W0:Y:S08]  /*3950*/  MUFU.EX2 R43, R43 ;  /* 0x0000002b002b7308 */ /* 0x000e300000000800 */
[----:B------:R-:W2:Y:S01]  /*3960*/  MUFU.EX2 R28, R28 ;  /* 0x0000001c001c7308 */ /* 0x000ea20000000800 */
[----:B-1----:R-:W-:-:S04]  /*3970*/  F2FP.SATFINITE.E4M3.F32.PACK_AB_MERGE_C R148, R51, R46, RZ ;  /* 0x0000002e3394723e */ /* 0x002fc800048070ff */
[----:B------:R-:W-:-:S03]  /*3980*/  F2FP.SATFINITE.E4M3.F32.PACK_AB_MERGE_C R148, R25, R8, R148 ;  /* 0x000000081994723e */ /* 0x000fc60004807094 */
[----:B------:R1:W-:Y:S08]  /*3990*/  MUFU.EX2 R76, R67 ;  /* 0x00000043004c7308 */ /* 0x0003f00000000800 */
[----:B------:R-:W3:Y:S01]  /*39a0*/  MUFU.EX2 R48, R48 ;  /* 0x0000003000307308 */ /* 0x000ee20000000800 */
[----:B-1----:R-:W-:-:S01]  /*39b0*/  FADD.FTZ R67, R15, R42 ;  /* 0x0000002a0f437221 */ /* 0x002fc20000010000 */
[----:B------:R-:W-:Y:S01]  /*39c0*/  FADD.FTZ R42, R46, R61 ;  /* 0x0000003d2e2a7221 */ /* 0x000fe20000010000 */
[----:B------:R-:W-:-:S02]  /*39d0*/  FFMA.FTZ R61, R58, UR19, -R39 ;  /* 0x000000133a3d7c23 */ /* 0x000fc40008010827 */
[----:B------:R-:W-:Y:S01]  /*39e0*/  FADD.FTZ R67, R20, R67 ;  /* 0x0000004314437221 */ /* 0x000fe20000010000 */
[----:B------:R-:W-:-:S02]  /*39f0*/  FADD.FTZ R42, R51, R42 ;  /* 0x0000002a332a7221 */ /* 0x000fc40000010000 */
[----:B------:R-:W1:Y:S01]  /*3a00*/  MUFU.EX2 R77, R77 ;  /* 0x0000004d004d7308 */ /* 0x000e620000000800 */
[----:B------:R-:W-:-:S01]  /*3a10*/  FADD.FTZ R44, R24, R67 ;  /* 0x00000043182c7221 */ /* 0x000fc20000010000 */
[----:B0-----:R-:W-:-:S03]  /*3a20*/  FADD.FTZ R67, R43, R42 ;  /* 0x0000002a2b437221 */ /* 0x001fc60000010000 */
[----:B------:R-:W-:Y:S01]  /*3a30*/  FADD.FTZ R44, R27, R44 ;  /* 0x0000002c1b2c7221 */ /* 0x000fe20000010000 */
[----:B--2---:R-:W-:-:S02]  /*3a40*/  FADD.FTZ R67, R28, R67 ;  /* 0x000000431c437221 */ /* 0x004fc40000010000 */
[----:B------:R-:W0:Y:S01]  /*3a50*/  MUFU.EX2 R29, R29 ;  /* 0x0000001d001d7308 */ /* 0x000e220000000800 */
[----:B------:R-:W-:-:S01]  /*3a60*/  FADD.FTZ R79, R31, R44 ;  /* 0x0000002c1f4f7221 */ /* 0x000fc20000010000 */
[----:B---3--:R-:W-:-:S03]  /*3a70*/  FADD.FTZ R42, R48, R67 ;  /* 0x00000043302a7221 */ /* 0x008fc60000010000 */
[----:B------:R-:W-:-:S03]  /*3a80*/  FADD.FTZ R79, R36, R79 ;  /* 0x0000004f244f7221 */ /* 0x000fc60000010000 */
[----:B------:R-:W2:Y:S01]  /*3a90*/  MUFU.EX2 R30, R30 ;  /* 0x0000001e001e7308 */ /* 0x000ea20000000800 */
[----:B-1----:R-:W-:-:S01]  /*3aa0*/  FADD.FTZ R42, R77, R42 ;  /* 0x0000002a4d2a7221 */ /* 0x002fc20000010000 */
[----:B------:R-:W-:Y:S01]  /*3ab0*/  FADD.FTZ R44, R38, R79 ;  /* 0x0000004f262c7221 */ /* 0x000fe20000010000 */
[----:B------:R-:W-:-:S03]  /*3ac0*/  F2FP.SATFINITE.E4M3.F32.PACK_AB_MERGE_C R150, R77, R48, RZ ;  /* 0x000000304d96723e */ /* 0x000fc600048070ff */
[----:B------:R-:W-:Y:S01]  /*3ad0*/  FADD.FTZ R79, R59, R44 ;  /* 0x0000002c3b4f7221 */ /* 0x000fe20000010000 */
[----:B------:R-:W-:Y:S01]  /*3ae0*/  F2FP.SATFINITE.E4M3.F32.PACK_AB_MERGE_C R150, R28, R43, R150 ;  /* 0x0000002b1c96723e */ /* 0x000fe20004807096 */
[----:B------:R-:W1:Y:S01]  /*3af0*/  MUFU.EX2 R50, R50 ;  /* 0x0000003200327308 */ /* 0x000e620000000800 */
[----:B0-----:R-:W-:-:S01]  /*3b00*/  FADD.FTZ R67, R29, R42 ;  /* 0x0000002a1d437221 */ /* 0x001fc20000010000 */
[----:B------:R-:W-:-:S06]  /*3b10*/  FADD.FTZ R44, R56, R79 ;  /* 0x0000004f382c7221 */ /* 0x000fcc0000010000 */
[----:B------:R-:W0:Y:S01]  /*3b20*/  MUFU.EX2 R55, R55 ;  /* 0x0000003700377308 */ /* 0x000e220000000800 */
[----:B--2---:R-:W-:-:S07]  /*3b30*/  FADD.FTZ R67, R30, R67 ;  /* 0x000000431e437221 */ /* 0x004fce0000010000 */
[----:B------:R-:W2:Y:S01]  /*3b40*/  MUFU.EX2 R71, R52 ;  /* 0x0000003400477308 */ /* 0x000ea20000000800 */
[----:B-1----:R-:W-:-:S07]  /*3b50*/  FADD.FTZ R42, R50, R67 ;  /* 0x00000043322a7221 */ /* 0x002fce0000010000 */
[----:B------:R-:W1:Y:S01]  /*3b60*/  MUFU.EX2 R53, R53 ;  /* 0x0000003500357308 */ /* 0x000e620000000800 */
[----:B0-----:R-:W-:-:S01]  /*3b70*/  FADD.FTZ R44, R55, R44 ;  /* 0x0000002c372c7221 */ /* 0x001fc20000010000 */
[----:B------:R-:W-:-:S04]  /*3b80*/  F2FP.SATFINITE.E4M3.F32.PACK_AB_MERGE_C R55, R55, R56, RZ ;  /* 0x000000383737723e */ /* 0x000fc800048070ff */
[----:B------:R-:W-:Y:S02]  /*3b90*/  F2FP.SATFINITE.E4M3.F32.PACK_AB_MERGE_C R145, R59, R38, R55 ;  /* 0x000000263b91723e */ /* 0x000fe40004807037 */
        /* <DEDUP_REMOVED lines=10> */
[----:B------:R2:W3:Y:S01]  /*3c40*/  MUFU.EX2 R75, R40 ;  /* 0x00000028004b7308 */ /* 0x0004e20000000800 */
[----:B-1----:R-:W-:-:S07]  /*3c50*/  FADD.FTZ R20, R33, R20 ;  /* 0x0000001421147221 */ /* 0x002fce0000010000 */
[----:B------:R-:W1:Y:S01]  /*3c60*/  MUFU.EX2 R80, R80 ;  /* 0x0000005000507308 */ /* 0x000e620000000800 */
[----:B0-----:R-:W-:-:S01]  /*3c70*/  FADD.FTZ R31, R49, R36 ;  /* 0x00000024311f7221 */ /* 0x001fc20000010000 */
[----:B--2---:R-:W-:-:S06]  /*3c80*/  FFMA.FTZ R40, R60, UR19, -R39 ;  /* 0x000000133c287c23 */ /* 0x004fcc0008010827 */
[----:B------:R-:W0:Y:S01]  /*3c90*/  MUFU.EX2 R45, R45 ;  /* 0x0000002d002d7308 */ /* 0x000e220000000800 */
[----:B---3--:R-:W-:-:S01]  /*3ca0*/  FADD.FTZ R15, R75, R20 ;  /* 0x000000144b0f7221 */ /* 0x008fc20000010000 */
[----:B------:R-:W-:-:S03]  /*3cb0*/  F2FP.SATFINITE.E4M3.F32.PACK_AB_MERGE_C R75, R76, R75, RZ ;  /* 0x0000004b4c4b723e */ /* 0x000fc600048070ff */
[----:B------:R-:W-:Y:S01]  /*3cc0*/  FADD.FTZ R15, R76, R15 ;  /* 0x0000000f4c0f7221 */ /* 0x000fe20000010000 */
[----:B------:R-:W-:Y:S02]  /*3cd0*/  F2FP.SATFINITE.E4M3.F32.PACK_AB_MERGE_C R146, R33, R32, R75 ;  /* 0x000000202192723e */ /* 0x000fe4000480704b */
[----:B------:R-:W2:Y:S01]  /*3ce0*/  MUFU.EX2 R34, R34 ;  /* 0x0000002200227308 */ /* 0x000ea20000000800 */
[----:B-1----:R-:W-:-:S04]  /*3cf0*/  F2FP.SATFINITE.E4M3.F32.PACK_AB_MERGE_C R49, R80, R49, RZ ;  /* 0x000000315031723e */ /* 0x002fc800048070ff */
[----:B------:R-:W-:-:S03]  /*3d00*/  F2FP.SATFINITE.E4M3.F32.PACK_AB_MERGE_C R147, R78, R53, R49 ;  /* 0x000000354e93723e */ /* 0x000fc60004807031 */
[----:B------:R-:W1:Y:S08]  /*3d10*/  MUFU.EX2 R74, R74 ;  /* 0x0000004a004a7308 */ /* 0x000e700000000800 */
[----:B------:R-:W3:Y:S08]  /*3d20*/  MUFU.EX2 R57, R57 ;  /* 0x0000003900397308 */ /* 0x000ef00000000800 */
[----:B------:R-:W4:Y:S08]  /*3d30*/  MUFU.EX2 R41, R41 ;  /* 0x0000002900297308 */ /* 0x000f300000000800 */
[----:B------:R-:W5:Y:S08]  /*3d40*/  MUFU.EX2 R54, R54 ;  /* 0x0000003600367308 */ /* 0x000f700000000800 */
[----:B------:R-:W5:Y:S08]  /*3d50*/  MUFU.EX2 R84, R84 ;  /* 0x0000005400547308 */ /* 0x000f700000000800 */
[----:B------:R-:W5:Y:S08]  /*3d60*/  MUFU.EX2 R63, R63 ;  /* 0x0000003f003f7308 */ /* 0x000f700000000800 */
[----:B------:R0:W-:Y:S08]  /*3d70*/  MUFU.EX2 R39, R12 ;  /* 0x0000000c00277308 */ /* 0x0001f00000000800 */
[----:B------:R-:W5:Y:S01]  /*3d80*/  MUFU.EX2 R37, R37 ;  /* 0x0000002500257308 */ /* 0x000f620000000800 */
[----:B0-----:R-:W-:-:S04]  /*3d90*/  FADD.FTZ R12, R80, R31 ;  /* 0x0000001f500c7221 */ /* 0x001fc80000010000 */
[----:B------:R-:W-:Y:S01]  /*3da0*/  FADD.FTZ R31, R45, R12 ;  /* 0x0000000c2d1f7221 */ /* 0x000fe20000010000 */
[----:B--2---:R-:W-:-:S02]  /*3db0*/  FADD.FTZ R12, R34, R15 ;  /* 0x0000000f220c7221 */ /* 0x004fc40000010000 */
[----:B------:R-:W0:Y:S01]  /*3dc0*/  MUFU.EX2 R40, R40 ;  /* 0x0000002800287308 */ /* 0x000e220000000800 */
[----:B-1----:R-:W-:-:S01]  /*3dd0*/  FADD.FTZ R20, R74, R31 ;  /* 0x0000001f4a147221 */ /* 0x002fc20000010000 */
[----:B---3--:R-:W-:-:S03]  /*3de0*/  FADD.FTZ R13, R57, R12 ;  /* 0x0000000c390d7221 */ /* 0x008fc60000010000 */
[----:B----4-:R-:W-:Y:S01]  /*3df0*/  FADD.FTZ R15, R41, R20 ;  /* 0x00000014290f7221 */ /* 0x010fe20000010000 */
[----:B-----5:R-:W-:-:S01]  /*3e00*/  FADD.FTZ R12, R54, R13 ;  /* 0x0000000d360c7221 */ /* 0x020fc20000010000 */
[C---:B------:R-:W-:Y:S01]  /*3e10*/  F2FP.SATFINITE.E4M3.F32.PACK_AB_MERGE_C R41, R84.reuse, R41, RZ ;  /* 0x000000295429723e */ /* 0x040fe200048070ff */
[----:B------:R-:W1:Y:S01]  /*3e20*/  MUFU.EX2 R82, R82 ;  /* 0x0000005200527308 */ /* 0x000e620000000800 */
[----:B------:R-:W-:-:S01]  /*3e30*/  FADD.FTZ R84, R84, R15 ;  /* 0x0000000f54547221 */ /* 0x000fc20000010000 */
[C---:B------:R-:W-:Y:S01]  /*3e40*/  F2FP.SATFINITE.E4M3.F32.PACK_AB_MERGE_C R54, R63.reuse, R54, RZ ;  /* 0x000000363f36723e */ /* 0x040fe200048070ff */
[----:B------:R-:W-:-:S01]  /*3e50*/  FADD.FTZ R63, R63, R12 ;  /* 0x0000000c3f3f7221 */ /* 0x000fc20000010000 */
[----:B------:R-:W-:Y:S01]  /*3e60*/  F2FP.SATFINITE.E4M3.F32.PACK_AB_MERGE_C R141, R74, R45, R41 ;  /* 0x0000002d4a8d723e */ /* 0x000fe20004807029 */
[----:B------:R-:W-:-:S01]  /*3e70*/  FADD.FTZ R15, R37, R84 ;  /* 0x00000054250f7221 */ /* 0x000fc20000010000 */
        /* <DEDUP_REMOVED lines=12> */
[C---:B--2---:R-:W-:Y:S01]  /*3f40*/  F2FP.SATFINITE.E4M3.F32.PACK_AB_MERGE_C R20, R10.reuse, R21, RZ ;  /* 0x000000150a14723e */ /* 0x044fe200048070ff */
[----:B------:R-:W-:-:S03]  /*3f50*/  FADD.FTZ R10, R10, R25 ;  /* 0x000000190a0a7221 */ /* 0x000fc60000010000 */
[----:B------:R-:W-:-:S03]  /*3f60*/  F2FP.SATFINITE.E4M3.F32.PACK_AB_MERGE_C R143, R82, R37, R20 ;  /* 0x00000025528f723e */ /* 0x000fc60004807014 */
[----:B------:R-:W2:Y:S01]  /*3f70*/  MUFU.EX2 R2, R2 ;  /* 0x0000000200027308 */ /* 0x000ea20000000800 */
[C---:B0-----:R-:W-:Y:S01]  /*3f80*/  F2FP.SATFINITE.E4M3.F32.PACK_AB_MERGE_C R64, R65.reuse, R64, RZ ;  /* 0x000000404140723e */ /* 0x041fe200048070ff */
[----:B------:R-:W-:-:S03]  /*3f90*/  FADD.FTZ R65, R65, R8 ;  /* 0x0000000841417221 */ /* 0x000fc60000010000 */
[----:B------:R-:W-:-:S03]  /*3fa0*/  F2FP.SATFINITE.E4M3.F32.PACK_AB_MERGE_C R142, R61, R40, R64 ;  /* 0x000000283d8e723e */ /* 0x000fc60004807040 */
[----:B------:R-:W0:Y:S01]  /*3fb0*/  MUFU.EX2 R86, R86 ;  /* 0x0000005600567308 */ /* 0x000e220000000800 */
[----:B-1----:R-:W-:-:S07]  /*3fc0*/  FADD.FTZ R15, R11, R10 ;  /* 0x0000000a0b0f7221 */ /* 0x002fce0000010000 */
[----:B------:R-:W1:Y:S01]  /*3fd0*/  MUFU.EX2 R3, R3 ;  /* 0x0000000300037308 */ /* 0x000e620000000800 */
[----:B--2---:R-:W-:-:S04]  /*3fe0*/  FADD.FTZ R10, R2, R65 ;  /* 0x00000041020a7221 */ /* 0x004fc80000010000 */
[----:B------:R-:W-:-:S03]  /*3ff0*/  FADD.FTZ R12, R39, R10 ;  /* 0x0000000a270c7221 */ /* 0x000fc60000010000 */
        /* <DEDUP_REMOVED lines=18> */
[----:B------:R-:W-:Y:S01]  /*4120*/  MUFU.EX2 R7, R7 ;  /* 0x0000000700077308 */ /* 0x000fe20000000800 */
[----:B-1----:R-:W-:-:S07]  /*4130*/  FADD.FTZ R12, R5, R12 ;  /* 0x0000000c050c7221 */ /* 0x002fce0000010000 */
[----:B------:R-:W0:Y:S01]  /*4140*/  MUFU.EX2 R73, R73 ;  /* 0x0000004900497308 */ /* 0x000e220000000800 */
[----:B--2---:R-:W-:-:S07]  /*4150*/  FADD.FTZ R4, R13, R4 ;  /* 0x000000040d047221 */ /* 0x004fce0000010000 */
[----:B------:R-:W1:Y:S08]  /*4160*/  MUFU.EX2 R8, R47 ;  /* 0x0000002f00087308 */ /* 0x000e700000000800 */
[----:B------:R-:W2:Y:S01]  /*4170*/  MUFU.EX2 R10, R9 ;  /* 0x00000009000a7308 */ /* 0x000ea20000000800 */
[----:B0-----:R-:W-:-:S01]  /*4180*/  FADD.FTZ R3, R73, R4 ;  /* 0x0000000449037221 */ /* 0x001fc20000010000 */
[----:B-1----:R-:W-:-:S03]  /*4190*/  F2FP.SATFINITE.E4M3.F32.PACK_AB_MERGE_C R2, R8, R73, RZ ;  /* 0x000000490802723e */ /* 0x002fc600048070ff */
[----:B------:R-:W-:Y:S01]  /*41a0*/  FADD.FTZ R3, R8, R3 ;  /* 0x0000000308037221 */ /* 0x000fe20000010000 */
[----:B------:R-:W-:Y:S02]  /*41b0*/  F2FP.SATFINITE.E4M3.F32.PACK_AB_MERGE_C R138, R13, R70, R2 ;  /* 0x000000460d8a723e */ /* 0x000fe40004807002 */
[----:B--2---:R-:W-:Y:S01]  /*41c0*/  F2FP.SATFINITE.E4M3.F32.PACK_AB_MERGE_C R9, R10, R7, RZ ;  /* 0x000000070a09723e */ /* 0x004fe200048070ff */
[----:B------:R-:W-:-:S03]  /*41d0*/  FADD.FTZ R7, R7, R12 ;  /* 0x0000000c07077221 */ /* 0x000fc60000010000 */
[----:B------:R-:W-:Y:S01]  /*41e0*/  F2FP.SATFINITE.E4M3.F32.PACK_AB_MERGE_C R139, R5, R6, R9 ;  /* 0x00000006058b723e */ /* 0x000fe20004807009 */
[----:B------:R-:W-:-:S01]  /*41f0*/  FADD.FTZ R2, R10, R7 ;  /* 0x000000070a027221 */ /* 0x000fc20000010000 */
[----:B------:R-:W-:Y:S06]  /*4200*/  @!P1 BRA `(.L_x_1774) ;  /* 0x0000002c005c9947 */ /* 0x000fec0003800000 */
[----:B------:R-:W-:Y:S01]  /*4210*/  IMAD.MOV.U32 R5, RZ, RZ, R26 ;  /* 0x000000ffff057224 */ /* 0x000fe200078e001a */
[----:B------:R-:W-:Y:S01]  /*4220*/  UMOV UR21, UR37 ;  /* 0x0000002500157c82 */ /* 0x000fe20008000000 */
[----:B------:R-:W-:Y:S01]  /*4230*/  IMAD.MOV.U32 R4, RZ, RZ, R35 ;  /* 0x000000ffff047224 */ /* 0x000fe200078e0023 */
[----:B------:R-:W-:Y:S01]  /*4240*/  UMOV UR22, UR38 ;  /* 0x0000002600167c82 */ /* 0x000fe20008000000 */
[----:B------:R-:W-:Y:S01]  /*4250*/  IMAD.MOV.U32 R135, RZ, RZ, RZ ;  /* 0x000000ffff877224 */ /* 0x000fe200078e00ff */
[----:B------:R-:W-:Y:S01]  /*4260*/  ULDC UR23, c[0x0][0x288] ;  /* 0x0000a20000177ab9 */ /* 0x000fe20000000800 */
[----:B------:R-:W-:-:S05]  /*4270*/  ULDC UR19, c[0x0][0x988] ;  /* 0x0002620000137ab9 */ /* 0x000fca0000000800 */
.L_x_1785:
[----:B------:R-:W-:-:S04]  /*4280*/  UISETP.NE.AND UP0, UPT, UR22, 0x1, UPT ;  /* 0x000000011600788c */ /* 0x000fc8000bf05270 */
[----:B------:R-:W-:-:S04]  /*4290*/  USEL UR37, URZ, 0x1, UP0 ;  /* 0x000000013f257887 */ /* 0x000fc80008000000 */
[----:B------:R-:W-:Y:S01]  /*42a0*/  ULOP3.LUT UR37, UR21, UR37, URZ, 0x3c, !UPT ;  /* 0x0000002515257292 */ /* 0x000fe2000f8e3c3f */
[----:B------:R-:W-:Y:S11]  /*42b0*/  @!P0 BRA `(.L_x_1775) ;  /* 0x0000000000048947 */ /* 0x000ff60003800000 */
[----:B------:R-:W-:Y:S01]  /*42c0*/  BPT.TRAP 0x1 ;  /* 0x000000040000795c */ /* 0x000fe20000300000 */
.L_x_1775:
        /* <DEDUP_REMOVED lines=9> */
.L_x_1776:
[----:B-1----:R-:W-:Y:S05]  /*4360*/  @P1 BRA `(.L_x_1777) ;  /* 0x0000000000081947 */ /* 0x002fea0003800000 */
[----:B------:R-:W1:Y:S02]  /*4370*/  SYNCS.PHASECHK.TRANS64.TRYWAIT P1, [UR20+0x19c30], R6 ;  /* 0x019c3006ff0075a7 */ /* 0x000e640008020154 */
[----:B-1----:R-:W-:Y:S05]  /*4380*/  @!P1 BRA `(.L_x_1778) ;  /* 0x000000bc00109947 */ /* 0x002fea0003800000 */
.L_x_1777:
        /* <DEDUP_REMOVED lines=17> */
.L_x_1779:
[----:B------:R-:W-:Y:S01]  /*44a0*/  ULEA UR11, UR22, UR46, 0x3 ;  /* 0x0000002e160b7291 */ /* 0x000fe2000f8e183f */
[----:B01----:R-:W-:-:S05]  /*44b0*/  IMAD.U32 R6, RZ, RZ, UR21 ;  /* 0x00000015ff067e24 */ /* 0x003fca000f8e00ff */
[----:B------:R-:W-:-:S04]  /*44c0*/  SHF.L.U32 R6, R6, 0x1f, RZ ;  /* 0x0000001f06067819 */ /* 0x000fc800000006ff */
[----:B------:R0:W1:Y:S01]  /*44d0*/  SYNCS.PHASECHK.TRANS64.TRYWAIT P1, [UR11+0x19c50], R6 ;  /* 0x019c5006ff0075a7 */ /* 0x000062000802014b */
[----:B------:R-:W-:Y:S05]  /*44e0*/  @!P0 BRA `(.L_x_1780) ;  /* 0x0000000000048947 */ /* 0x000fea0003800000 */
[----:B------:R-:W-:Y:S01]  /*44f0*/  BPT.TRAP 0x1 ;  /* 0x000000040000795c */ /* 0x000fe20000300000 */
.L_x_1780:
[----:B-1----:R-:W-:Y:S05]  /*4500*/  @P1 BRA `(.L_x_1781) ;  /* 0x0000000000081947 */ /* 0x002fea0003800000 */
[----:B------:R-:W1:Y:S02]  /*4510*/  SYNCS.PHASECHK.TRANS64.TRYWAIT P1, [UR11+0x19c50], R6 ;  /* 0x019c5006ff0075a7 */ /* 0x000e64000802014b */
[----:B-1----:R-:W-:Y:S05]  /*4520*/  @!P1 BRA `(.L_x_1782) ;  /* 0x000000b800c09947 */ /* 0x002fea0003800000 */
.L_x_1781:
        /* <DEDUP_REMOVED lines=27> */
.L_x_1783:
[----:B------:R-:W-:Y:S01]  /*46e0*/  UISETP.NE.AND UP0, UPT, UR47, URZ, UPT ;  /* 0x0000003f2f00728c */ /* 0x000fe2000bf05270 */
[C---:B------:R-:W-:Y:S01]  /*46f0*/  FMUL.FTZ R138, R0.reuse, R28 ;  /* 0x0000001c008a7220 */ /* 0x040fe20000410000 */
[----:B------:R-:W-:Y:S02]  /*4700*/  VIADD R28, R17, UR41 ;  /* 0x00000029111c7c36 */ /* 0x000fe40008000000 */
[C---:B-1----:R-:W-:Y:S01]  /*4710*/  FMUL.FTZ R7, R0.reuse, R27 ;  /* 0x0000001b00077220 */ /* 0x042fe20000410000 */
[C---:B------:R-:W-:Y:S01]  /*4720*/  FMUL.FTZ R14, R0.reuse, R42 ;  /* 0x0000002a000e7220 */ /* 0x040fe20000410000 */
[C---:B------:R-:W-:Y:S01]  /*4730*/  FMUL.FTZ R42, R0.reuse, R48 ;  /* 0x00000030002a7220 */ /* 0x040fe20000410000 */
[----:B------:R-:W-:Y:S01]  /*4740*/  PLOP3.LUT P1, PT, PT, PT, UP0, 0x80, 0x0 ;  /* 0x000000000000781c */ /* 0x000fe20003f2f008 */
[----:B------:R-:W1:Y:S01]  /*4750*/  LDC R48, c[0x0][0x2f0] ;  /* 0x0000bc00ff307b82 */ /* 0x000e620000000800 */
[----:B------:R-:W-:Y:S01]  /*4760*/  PLOP3.LUT P2, PT, PT, PT, UP0, 0x80, 0x0 ;  /* 0x000000000000781c */ /* 0x000fe20003f4f008 */
[C---:B------:R-:W-:Y:S01]  /*4770*/  FMUL.FTZ R10, R0.reuse, R34 ;  /* 0x00000022000a7220 */ /* 0x040fe20000410000 */
[C---:B------:R-:W-:Y:S01]  /*4780*/  FMUL.FTZ R136, R0.reuse, R24 ;  /* 0x0000001800887220 */ /* 0x040fe20000410000 */
[----:B------:R-:W-:Y:S01]  /*4790*/  @UP0 ULDC UR6, c[0x0][0x44c] ;  /* 0x0001130000060ab9 */ /* 0x000fe20000000800 */
[----:B------:R-:W-:Y:S01]  /*47a0*/  FMUL.FTZ R139, R0, R29 ;  /* 0x0000001d008b7220 */ /* 0x000fe20000410000 */
[----:B------:R-:W-:-:S02]  /*47b0*/  IMAD.MOV.U32 R29, RZ, RZ, -0x2 ;  /* 0xfffffffeff1d7424 */ /* 0x000fc400078e00ff */
[C---:B------:R-:W-:Y:S01]  /*47c0*/  FMUL.FTZ R137, R0.reuse, R25 ;  /* 0x0000001900897220 */ /* 0x040fe20000410000 */
[----:B------:R-:W-:Y:S01]  /*47d0*/  MUFU.TANH R138, R138 ;  /* 0x0000008a008a7308 */ /* 0x000fe20000002400 */
[C---:B------:R-:W-:Y:S01]  /*47e0*/  FMUL.FTZ R11, R0.reuse, R35 ;  /* 0x00000023000b7220 */ /* 0x040fe20000410000 */
[C---:B------:R-:W-:Y:S01]  /*47f0*/  FMUL.FTZ R32, R0.reuse, R32 ;  /* 0x0000002000207220 */ /* 0x040fe20000410000 */
[----:B------:R-:W-:Y:S01]  /*4800*/  FMUL.FTZ R140, R0, R33 ;  /* 0x00000021008c7220 */ /* 0x000fe20000410000 */
[----:B------:R-:W-:Y:S01]  /*4810*/  @P1 IMAD.HI.U32 R27, R28, UR6, RZ ;  /* 0x000000061c1b1c27 */ /* 0x000fe2000f8e00ff */
[----:B------:R-:W-:-:S03]  /*4820*/  @UP0 ULDC UR6, c[0x0][0x450] ;  /* 0x0001140000060ab9 */ /* 0x000fc60000000800 */
[C---:B------:R-:W-:Y:S01]  /*4830*/  FMUL.FTZ R36, R0.reuse, R36 ;  /* 0x0000002400247220 */ /* 0x040fe20000410000 */
[C---:B------:R-:W-:Y:S01]  /*4840*/  FMUL.FTZ R37, R0.reuse, R37 ;  /* 0x0000002500257220 */ /* 0x040fe20000410000 */
[----:B------:R-:W2:Y:S01]  /*4850*/  MUFU.TANH R136, R136 ;  /* 0x0000008800887308 */ /* 0x000ea20000002400 */
[----:B------:R-:W-:Y:S01]  /*4860*/  @P2 SHF.R.U32.HI R28, RZ, UR6, R27 ;  /* 0x00000006ff1c2c19 */ /* 0x000fe2000801161b */
[----:B------:R-:W-:Y:S01]  /*4870*/  UMOV UR6, 0xffffff80 ;  /* 0xffffff8000067882 */ /* 0x000fe20000000000 */
[C---:B------:R-:W-:Y:S01]  /*4880*/  FMUL.FTZ R25, R0.reuse, R51 ;  /* 0x0000003300197220 */ /* 0x040fe20000410000 */
[----:B------:R-:W-:Y:S01]  /*4890*/  UIMAD UR6, UR18, UR6, 0x1 ;  /* 0x00000001120674a4 */ /* 0x000fe2000f8e0206 */
[C---:B------:R-:W-:Y:S01]  /*48a0*/  FMUL.FTZ R12, R0.reuse, R38 ;  /* 0x00000026000c7220 */ /* 0x040fe20000410000 */
[----:B------:R-:W3:Y:S01]  /*48b0*/  SHFL.IDX PT, R34, R28, RZ, 0x1c1f ;  /* 0x001c1fff1c227589 */ /* 0x000ee200000e0000 */
[C---:B------:R-:W-:Y:S01]  /*48c0*/  FMUL.FTZ R38, R0.reuse, R40 ;  /* 0x0000002800267220 */ /* 0x040fe20000410000 */
[----:B------:R-:W4:Y:S01]  /*48d0*/  MUFU.TANH R137, R137 ;  /* 0x0000008900897308 */ /* 0x000f220000002400 */
[----:B------:R-:W-:Y:S01]  /*48e0*/  FMUL.FTZ R13, R0, R39 ;  /* 0x00000027000d7220 */ /* 0x000fe20000410000 */
[----:B------:R-:W-:-:S02]  /*48f0*/  IMAD R29, R16, R29, UR6 ;  /* 0x00000006101d7e24 */ /* 0x000fc4000f8e021d */
[C---:B------:R-:W-:Y:S01]  /*4900*/  FMUL.FTZ R39, R0.reuse, R41 ;  /* 0x0000002900277220 */ /* 0x040fe20000410000 */
[C---:B------:R-:W-:Y:S01]  /*4910*/  FMUL.FTZ R40, R0.reuse, R44 ;  /* 0x0000002c00287220 */ /* 0x040fe20000410000 */
[----:B------:R-:W-:Y:S01]  /*4920*/  FMUL.FTZ R41, R0, R45 ;  /* 0x0000002d00297220 */ /* 0x000fe20000410000 */
[----:B-1----:R-:W-:Y:S02]  /*4930*/  IMAD R29, R48, UR42, R29 ;  /* 0x0000002a301d7c24 */ /* 0x002fe4000f8e021d */
[C---:B------:R-:W-:Y:S01]  /*4940*/  FMUL.FTZ R45, R0.reuse, R53 ;  /* 0x00000035002d7220 */ /* 0x040fe20000410000 */
[----:B------:R-:W1:Y:S01]  /*4950*/  MUFU.TANH R139, R139 ;  /* 0x0000008b008b7308 */ /* 0x000e620000002400 */
[C---:B0-----:R-:W-:Y:S01]  /*4960*/  FMUL.FTZ R6, R0.reuse, R26 ;  /* 0x0000001a00067220 */ /* 0x041fe20000410000 */
        /* <DEDUP_REMOVED lines=11> */
[----:B------:R-:W-:Y:S01]  /*4a20*/  FMUL.FTZ R49, R0, R61 ;  /* 0x0000003d00317220 */ /* 0x000fe20000410000 */
[----:B---3--:R-:W-:Y:S01]  /*4a30*/  IADD3 R35, R34, -UR23, R29 ;  /* 0x8000001722237c10 */ /* 0x008fe2000fffe01d */
[C---:B------:R-:W-:Y:S01]  /*4a40*/  FMUL.FTZ R24, R0.reuse, R50 ;  /* 0x0000003200187220 */ /* 0x040fe20000410000 */
[----:B------:R-:W3:Y:S01]  /*4a50*/  MUFU.TANH R140, R140 ;  /* 0x0000008c008c7308 */ /* 0x000ee20000002400 */
[C---:B------:R-:W-:Y:S01]  /*4a60*/  FMUL.FTZ R50, R0.reuse, R64 ;  /* 0x0000004000327220 */ /* 0x040fe20000410000 */
[C---:B------:R-:W-:Y:S01]  /*4a70*/  ISETP.GT.AND P1, PT, R35.reuse, RZ, PT ;  /* 0x000000ff2300720c */ /* 0x040fe20003f24270 */
[C---:B------:R-:W-:Y:S01]  /*4a80*/  FMUL.FTZ R9, R0.reuse, R31 ;  /* 0x0000001f00097220 */ /* 0x040fe20000410000 */
[C---:B------:R-:W-:Y:S01]  /*4a90*/  ISETP.GT.AND P2, PT, R35.reuse, 0x1, PT ;  /* 0x000000012300780c */ /* 0x040fe20003f44270 */
[----:B------:R-:W-:Y:S01]  /*4aa0*/  FMUL.FTZ R31, R0, R59 ;  /* 0x0000003b001f7220 */ /* 0x000fe20000410000 */
[----:B--2---:R-:W-:Y:S01]  /*4ab0*/  FSEL R33, R136, -INF , P1 ;  /* 0xff80000088217808 */ /* 0x004fe20000800000 */
[C---:B------:R-:W-:Y:S01]  /*4ac0*/  FMUL.FTZ R52, R0.reuse, R68 ;  /* 0x0000004400347220 */ /* 0x040fe20000410000 */
[----:B------:R-:W-:Y:S01]  /*4ad0*/  ISETP.GT.AND P1, PT, R35, 0x8, PT ;  /* 0x000000082300780c */ /* 0x000fe20003f24270 */
[----:B------:R-:W2:Y:S01]  /*4ae0*/  MUFU.TANH R36, R36 ;  /* 0x0000002400247308 */ /* 0x000ea20000002400 */
[----:B----4-:R-:W-:Y:S01]  /*4af0*/  FSEL R137, R137, -INF , P2 ;  /* 0xff80000089897808 */ /* 0x010fe20001000000 */
[C---:B------:R-:W-:Y:S01]  /*4b00*/  FMUL.FTZ R8, R0.reuse, R30 ;  /* 0x0000001e00087220 */ /* 0x040fe20000410000 */
[----:B------:R-:W-:Y:S01]  /*4b10*/  FMNMX.FTZ R34, R33, R4, !PT ;  /* 0x0000000421227209 */ /* 0x000fe20007810000 */
[C---:B------:R-:W-:Y:S01]  /*4b20*/  FMUL.FTZ R30, R0.reuse, R58 ;  /* 0x0000003a001e7220 */ /* 0x040fe20000410000 */
[----:B------:R-:W-:Y:S01]  /*4b30*/  ISETP.GT.AND P2, PT, R35, 0x9, PT ;  /* 0x000000092300780c */ /* 0x000fe20003f44270 */
[----:B------:R-:W-:Y:S01]  /*4b40*/  FMUL.FTZ R58, R0, R77 ;  /* 0x0000004d003a7220 */ /* 0x000fe20000410000 */
[----:B------:R-:W-:Y:S01]  /*4b50*/  FSEL R138, R138, -INF , P1 ;  /* 0xff8000008a8a7808 */ /* 0x000fe20000800000 */
[----:B------:R-:W4:Y:S01]  /*4b60*/  MUFU.TANH R37, R37 ;  /* 0x0000002500257308 */ /* 0x000f220000002400 */
[----:B------:R-:W-:Y:S01]  /*4b70*/  FMNMX.FTZ R51, R137, R34, !PT ;  /* 0x0000002289337209 */ /* 0x000fe20007810000 */
[C---:B------:R-:W-:Y:S01]  /*4b80*/  FMUL.FTZ R80, R0.reuse, R80 ;  /* 0x0000005000507220 */ /* 0x040fe20000410000 */
[----:B------:R-:W-:Y:S01]  /*4b90*/  ISETP.GT.AND P1, PT, R35, 0x10, PT ;  /* 0x000000102300780c */ /* 0x000fe20003f24270 */
[C---:B------:R-:W-:Y:S01]  /*4ba0*/  FMUL.FTZ R81, R0.reuse, R81 ;  /* 0x0000005100517220 */ /* 0x040fe20000410000 */
[----:B-1----:R-:W-:Y:S01]  /*4bb0*/  FSEL R139, R139, -INF , P2 ;  /* 0xff8000008b8b7808 */ /* 0x002fe20001000000 */
[----:B------:R-:W-:Y:S01]  /*4bc0*/  FMUL.FTZ R84, R0, R84 ;  /* 0x0000005400547220 */ /* 0x000fe20000410000 */
[----:B------:R-:W-:Y:S01]  /*4bd0*/  FMNMX.FTZ R34, R138, R51, !PT ;  /* 0x000000338a227209 */ /* 0x000fe20007810000 */
[----:B------:R-:W1:Y:S01]  /*4be0*/  MUFU.TANH R38, R38 ;  /* 0x0000002600267308 */ /* 0x000e620000002400 */
[----:B------:R-:W-:Y:S01]  /*4bf0*/  ISETP.GT.AND P2, PT, R35, 0x11, PT ;  /* 0x000000112300780c */ /* 0x000fe20003f44270 */
[----:B------:R-:W-:Y:S01]  /*4c00*/  FMUL.FTZ R85, R0, R85 ;  /* 0x0000005500557220 */ /* 0x000fe20000410000 */
[----:B0-----:R-:W-:Y:S01]  /*4c10*/  FSEL R32, R32, -INF , P1 ;  /* 0xff80000020207808 */ /* 0x001fe20000800000 */
[C---:B------:R-:W-:Y:S01]  /*4c20*/  FMUL.FTZ R68, R0.reuse, R74 ;  /* 0x0000004a00447220 */ /* 0x040fe20000410000 */
[----:B------:R-:W-:Y:S01]  /*4c30*/  FMNMX.FTZ R51, R139, R34, !PT ;  /* 0x000000228b337209 */ /* 0x000fe20007810000 */
[----:B------:R-:W-:Y:S01]  /*4c40*/  FMUL.FTZ R63, R0, R63 ;  /* 0x0000003f003f7220 */ /* 0x000fe20000410000 */
[C---:B------:R-:W-:Y:S01]  /*4c50*/  ISETP.GT.AND P1, PT, R35.reuse, 0x18, PT ;  /* 0x000000182300780c */ /* 0x040fe20003f24270 */
[----:B------:R-:W0:Y:S01]  /*4c60*/  MUFU.TANH R39, R39 ;  /* 0x0000002700277308 */ /* 0x000e220000002400 */
[----:B---3--:R-:W-:Y:S01]  /*4c70*/  FSEL R34, R140, -INF , P2 ;  /* 0xff8000008c227808 */ /* 0x008fe20001000000 */
[----:B------:R-:W-:Y:S01]  /*4c80*/  UIADD3 UR20, UR20, 0x19c40, URZ ;  /* 0x00019c4014147890 */ /* 0x000fe2000fffe03f */
[----:B------:R-:W-:Y:S01]  /*4c90*/  FMNMX.FTZ R53, R32, R51, !PT ;  /* 0x0000003320357209 */ /* 0x000fe20007810000 */
[----:B------:R-:W-:Y:S01]  /*4ca0*/  FMUL.FTZ R51, R0, R65 ;  /* 0x0000004100337220 */ /* 0x000fe20000410000 */
[----:B------:R-:W-:Y:S01]  /*4cb0*/  ISETP.GT.AND P2, PT, R35, 0x19, PT ;  /* 0x000000192300780c */ /* 0x000fe20003f44270 */
[----:B------:R-:W-:Y:S01]  /*4cc0*/  UPRMT UR20, UR45, 0x654, UR20 ;  /* 0x000006542d147896 */ /* 0x000fe20008000014 */
[----:B--2---:R-:W-:Y:S01]  /*4cd0*/  FSEL R36, R36, -INF , P1 ;  /* 0xff80000024247808 */ /* 0x004fe20000800000 */
[----:B------:R-:W2:Y:S01]  /*4ce0*/  MUFU.TANH R40, R40 ;  /* 0x0000002800287308 */ /* 0x000ea20000002400 */
[----:B------:R-:W-:-:S02]  /*4cf0*/  FMNMX.FTZ R53, R34, R53, !PT ;  /* 0x0000003522357209 */ /* 0x000fc40007810000 */
[----:B------:R-:W-:Y:S02]  /*4d00*/  ISETP.GT.AND P1, PT, R35, 0x20, PT ;  /* 0x000000202300780c */ /* 0x000fe40003f24270 */
[----:B----4-:R-:W-:Y:S02]  /*4d10*/  FSEL R37, R37, -INF , P2 ;  /* 0xff80000025257808 */ /* 0x010fe40001000000 */
[----:B------:R-:W-:Y:S01]  /*4d20*/  FMNMX.FTZ R54, R36, R53, !PT ;  /* 0x0000003524367209 */ /* 0x000fe20007810000 */
[----:B------:R-:W3:Y:S01]  /*4d30*/  MUFU.TANH R41, R41 ;  /* 0x0000002900297308 */ /* 0x000ee20000002400 */
[----:B------:R-:W-:Y:S01]  /*4d40*/  ISETP.GT.AND P2, PT, R35, 0x21, PT ;  /* 0x000000212300780c */ /* 0x000fe20003f44270 */
[----:B------:R-:W-:Y:S01]  /*4d50*/  SYNCS.ARRIVE.TRANS64.RED.A1T0 RZ, [UR20], RZ ;  /* 0x000000ffffff79a7 */ /* 0x000fe20008100414 */
[----:B-1----:R-:W-:Y:S02]  /*4d60*/  FSEL R38, R38, -INF , P1 ;  /* 0xff80000026267808 */ /* 0x002fe40000800000 */
[----:B------:R-:W-:-:S02]  /*4d70*/  FMNMX.FTZ R53, R37, R54, !PT ;  /* 0x0000003625357209 */ /* 0x000fc40007810000 */
[----:B------:R-:W-:Y:S01]  /*4d80*/  ISETP.GT.AND P1, PT, R35, 0x28, PT ;  /* 0x000000282300780c */ /* 0x000fe20003f24270 */
[----:B------:R-:W1:Y:S01]  /*4d90*/  MUFU.TANH R42, R42 ;  /* 0x0000002a002a7308 */ /* 0x000e620000002400 */
[----:B0-----:R-:W-:Y:S02]  /*4da0*/  FSEL R39, R39, -INF , P2 ;  /* 0xff80000027277808 */ /* 0x001fe40001000000 */
[----:B------:R-:W-:Y:S01]  /*4db0*/  FMNMX.FTZ R54, R38, R53, !PT ;  /* 0x0000003526367209 */ /* 0x000fe20007810000 */
[C---:B------:R-:W-:Y:S01]  /*4dc0*/  FMUL.FTZ R53, R0.reuse, R69 ;  /* 0x0000004500357220 */ /* 0x040fe20000410000 */
[----:B------:R-:W-:Y:S01]  /*4dd0*/  ISETP.GT.AND P2, PT, R35, 0x29, PT ;  /* 0x000000292300780c */ /* 0x000fe20003f44270 */
[----:B------:R-:W-:Y:S01]  /*4de0*/  FMUL.FTZ R69, R0, R75 ;  /* 0x0000004b00457220 */ /* 0x000fe20000410000 */
[----:B--2---:R-:W-:Y:S01]  /*4df0*/  FSEL R40, R40, -INF , P1 ;  /* 0xff80000028287808 */ /* 0x004fe20000800000 */
[----:B------:R-:W0:Y:S01]  /*4e00*/  MUFU.TANH R43, R43 ;  /* 0x0000002b002b7308 */ /* 0x000e220000002400 */
[----:B------:R-:W-:Y:S01]  /*4e10*/  FMNMX.FTZ R55, R39, R54, !PT ;  /* 0x0000003627377209 */ /* 0x000fe20007810000 */
[----:B------:R-:W-:Y:S01]  /*4e20*/  FMUL.FTZ R54, R0, R72 ;  /* 0x0000004800367220 */ /* 0x000fe20000410000 */
[----:B------:R-:W-:-:S02]  /*4e30*/  ISETP.GT.AND P1, PT, R35, 0x30, PT ;  /* 0x000000302300780c */ /* 0x000fc40003f24270 */
[----:B---3--:R-:W-:Y:S02]  /*4e40*/  FSEL R41, R41, -INF , P2 ;  /* 0xff80000029297808 */ /* 0x008fe40001000000 */
[----:B------:R-:W-:Y:S01]  /*4e50*/  FMNMX.FTZ R56, R40, R55, !PT ;  /* 0x0000003728387209 */ /* 0x000fe20007810000 */
[----:B------:R-:W2:Y:S01]  /*4e60*/  MUFU.TANH R44, R44 ;  /* 0x0000002c002c7308 */ /* 0x000ea20000002400 */
[----:B------:R-:W-:Y:S02]  /*4e70*/  ISETP.GT.AND P2, PT, R35, 0x31, PT ;  /* 0x000000312300780c */ /* 0x000fe40003f44270 */
[----:B-1----:R-:W-:Y:S02]  /*4e80*/  FSEL R42, R42, -INF , P1 ;  /* 0xff8000002a2a7808 */ /* 0x002fe40000800000 */
[----:B------:R-:W-:Y:S02]  /*4e90*/  FMNMX.FTZ R55, R41, R56, !PT ;  /* 0x0000003829377209 */ /* 0x000fe40007810000 */
[----:B------:R-:W-:Y:S01]  /*4ea0*/  ISETP.GT.AND P1, PT, R35, 0x38, PT ;  /* 0x000000382300780c */ /* 0x000fe20003f24270 */
[----:B------:R-:W1:Y:S01]  /*4eb0*/  MUFU.TANH R45, R45 ;  /* 0x0000002d002d7308 */ /* 0x000e620000002400 */
[----:B0-----:R-:W-:-:S02]  /*4ec0*/  FSEL R43, R43, -INF , P2 ;  /* 0xff8000002b2b7808 */ /* 0x001fc40001000000 */
[----:B------:R-:W-:Y:S01]  /*4ed0*/  FMNMX.FTZ R56, R42, R55, !PT ;  /* 0x000000372a387209 */ /* 0x000fe20007810000 */
[C---:B------:R-:W-:Y:S01]  /*4ee0*/  FMUL.FTZ R55, R0.reuse, R73 ;  /* 0x0000004900377220 */ /* 0x040fe20000410000 */
[----:B------:R-:W-:Y:S01]  /*4ef0*/  ISETP.GT.AND P2, PT, R35, 0x39, PT ;  /* 0x000000392300780c */ /* 0x000fe20003f44270 */
[----:B------:R-:W-:Y:S01]  /*4f00*/  FMUL.FTZ R73, R0, R83 ;  /* 0x0000005300497220 */ /* 0x000fe20000410000 */
[----:B------:R-:W-:Y:S01]  /*4f10*/  FMNMX.FTZ R57, R43, R56, !PT ;  /* 0x000000382b397209 */ /* 0x000fe20007810000 */
[----:B------:R-:W0:Y:S01]  /*4f20*/  MUFU.TANH R46, R46 ;  /* 0x0000002e002e7308 */ /* 0x000e220000002400 */
[----:B--2---:R-:W-:Y:S02]  /*4f30*/  FSEL R44, R44, -INF , P1 ;  /* 0xff8000002c2c7808 */ /* 0x004fe40000800000 */
[----:B------:R-:W-:Y:S02]  /*4f40*/  ISETP.GT.AND P1, PT, R35, 0x40, PT ;  /* 0x000000402300780c */ /* 0x000fe40003f24270 */
[----:B------:R-:W-:Y:S01]  /*4f50*/  FMNMX.FTZ R56, R44, R57, !PT ;  /* 0x000000392c387209 */ /* 0x000fe20007810000 */
[----:B------:R-:W-:Y:S01]  /*4f60*/  FMUL.FTZ R57, R0, R76 ;  /* 0x0000004c00397220 */ /* 0x000fe20000410000 */
[----:B------:R-:W-:Y:S01]  /*4f70*/  IMAD.U32 R76, RZ, RZ, UR19 ;  /* 0x00000013ff4c7e24 */ /* 0x000fe2000f8e00ff */
[----:B------:R-:W2:Y:S01]  /*4f80*/  MUFU.TANH R47, R47 ;  /* 0x0000002f002f7308 */ /* 0x000ea20000002400 */
[----:B-1----:R-:W-:-:S02]  /*4f90*/  FSEL R45, R45, -INF , P2 ;  /* 0xff8000002d2d7808 */ /* 0x002fc40001000000 */
[----:B------:R-:W-:Y:S02]  /*4fa0*/  ISETP.GT.AND P2, PT, R35, 0x41, PT ;  /* 0x000000412300780c */ /* 0x000fe40003f44270 */
[----:B------:R-:W-:-:S03]  /*4fb0*/  FMNMX.FTZ R59, R45, R56, !PT ;  /* 0x000000382d3b7209 */ /* 0x000fc60007810000 */
[----:B------:R-:W1:Y:S01]  /*4fc0*/  MUFU.TANH R48, R48 ;  /* 0x0000003000307308 */ /* 0x000e620000002400 */
[----:B0-----:R-:W-:Y:S02]  /*4fd0*/  FSEL R46, R46, -INF , P1 ;  /* 0xff8000002e2e7808 */ /* 0x001fe40000800000 */
[----:B------:R-:W-:Y:S02]  /*4fe0*/  ISETP.GT.AND P1, PT, R35, 0x48, PT ;  /* 0x000000482300780c */ /* 0x000fe40003f24270 */
[----:B------:R-:W-:-:S03]  /*4ff0*/  FMNMX.FTZ R56, R46, R59, !PT ;  /* 0x0000003b2e387209 */ /* 0x000fc60007810000 */
[----:B------:R-:W0:Y:S01]  /*5000*/  MUFU.TANH R49, R49 ;  /* 0x0000003100317308 */ /* 0x000e220000002400 */
[----:B--2---:R-:W-:Y:S02]  /*5010*/  FSEL R47, R47, -INF , P2 ;  /* 0xff8000002f2f7808 */ /* 0x004fe40001000000 */
[----:B------:R-:W-:Y:S02]  /*5020*/  ISETP.GT.AND P2, PT, R35, 0x49, PT ;  /* 0x000000492300780c */ /* 0x000fe40003f44270 */
[----:B------:R-:W-:-:S03]  /*5030*/  FMNMX.FTZ R59, R47, R56, !PT ;  /* 0x000000382f3b7209 */ /* 0x000fc60007810000 */
[----:B------:R-:W2:Y:S01]  /*5040*/  MUFU.TANH R50, R50 ;  /* 0x0000003200327308 */ /* 0x000ea20000002400 */
[----:B-1----:R-:W-:Y:S02]  /*5050*/  FSEL R48, R48, -INF , P1 ;  /* 0xff80000030307808 */ /* 0x002fe40000800000 */
        /* <DEDUP_REMOVED lines=25> */
[----:B------:R-:W-:Y:S01]  /*51f0*/  FMNMX.FTZ R56, R54, R59, !PT ;  /* 0x0000003b36387209 */ /* 0x000fe20007810000 */
[----:B------:R-:W-:Y:S02]  /*5200*/  FMUL.FTZ R59, R0, R62 ;  /* 0x0000003e003b7220 */ /* 0x000fe40000410000 */
[----:B------:R-:W1:Y:S01]  /*5210*/  MUFU.TANH R58, R58 ;  /* 0x0000003a003a7308 */ /* 0x000e620000002400 */
[----:B0-----:R-:W-:Y:S02]  /*5220*/  FSEL R55, R55, -INF , P2 ;  /* 0xff80000037377808 */ /* 0x001fe40001000000 */
[----:B------:R-:W-:-:S02]  /*5230*/  ISETP.GT.AND P2, PT, R35, 0x69, PT ;  /* 0x000000692300780c */ /* 0x000fc40003f44270 */
        /* <DEDUP_REMOVED lines=16> */
[----:B------:R-:W-:Y:S01]  /*5340*/  FMNMX.FTZ R64, R56, R65, !PT ;  /* 0x0000004138407209 */ /* 0x000fe20007810000 */
[C---:B------:R-:W-:Y:S01]  /*5350*/  FMUL.FTZ R65, R0.reuse, R67 ;  /* 0x0000004300417220 */ /* 0x040fe20000410000 */
[----:B------:R-:W-:Y:S01]  /*5360*/  FMUL.FTZ R67, R0, R71 ;  /* 0x0000004700437220 */ /* 0x000fe20000410000 */
[----:B------:R-:W2:Y:S01]  /*5370*/  MUFU.TANH R6, R6 ;  /* 0x0000000600067308 */ /* 0x000ea20000002400 */
[----:B-1----:R-:W-:Y:S01]  /*5380*/  FSEL R61, R84, -INF , P1 ;  /* 0xff800000543d7808 */ /* 0x002fe20000800000 */
[----:B------:R-:W-:-:S03]  /*5390*/  FMUL.FTZ R71, R0, R79 ;  /* 0x0000004f00477220 */ /* 0x000fc60000410000 */
[----:B------:R-:W-:Y:S01]  /*53a0*/  FMNMX.FTZ R35, R61, R64, !PT ;  /* 0x000000403d237209 */ /* 0x000fe20007810000 */
[C---:B------:R-:W-:Y:S01]  /*53b0*/  FMUL.FTZ R64, R0.reuse, R66 ;  /* 0x0000004200407220 */ /* 0x040fe20000410000 */
[C---:B------:R-:W-:Y:S01]  /*53c0*/  FMUL.FTZ R66, R0.reuse, R70 ;  /* 0x0000004600427220 */ /* 0x040fe20000410000 */
[----:B------:R-:W-:Y:S01]  /*53d0*/  FMUL.FTZ R70, R0, R78 ;  /* 0x0000004e00467220 */ /* 0x000fe20000410000 */
[----:B0-----:R-:W-:Y:S01]  /*53e0*/  FSEL R62, R85, -INF , P2 ;  /* 0xff800000553e7808 */ /* 0x001fe20001000000 */
[----:B------:R-:W-:Y:S01]  /*53f0*/  SHFL.IDX PT, R78, R28, 0x1, 0x1c1f ;  /* 0x003c1f001c4e7f89 */ /* 0x000fe200000e0000 */
[----:B------:R-:W0:Y:S02]  /*5400*/  MUFU.TANH R7, R7 ;  /* 0x0000000700077308 */ /* 0x000e240000002400 */
[----:B------:R-:W-:-:S05]  /*5410*/  FMNMX.FTZ R35, R62, R35, !PT ;  /* 0x000000233e237209 */ /* 0x000fca0007810000 */
[----:B------:R-:W1:Y:S01]  /*5420*/  SHFL.BFLY PT, R72, R35, 0x2, 0x1f ;  /* 0x0c401f0023487f89 */ /* 0x000e6200000e0000 */
[----:B------:R-:W3:Y:S08]  /*5430*/  MUFU.TANH R8, R8 ;  /* 0x0000000800087308 */ /* 0x000ef00000002400 */
[----:B------:R-:W4:Y:S08]  /*5440*/  MUFU.TANH R9, R9 ;  /* 0x0000000900097308 */ /* 0x000f300000002400 */
[----:B------:R-:W5:Y:S01]  /*5450*/  MUFU.TANH R10, R10 ;  /* 0x0000000a000a7308 */ /* 0x000f620000002400 */
[----:B-1----:R-:W-:-:S07]  /*5460*/  FMNMX.FTZ R74, R35, R72, !PT ;  /* 0x00000048234a7209 */ /* 0x002fce0007810000 */
[----:B------:R-:W1:Y:S01]  /*5470*/  MUFU.TANH R11, R11 ;  /* 0x0000000b000b7308 */ /* 0x000e620000002400 */
[----:B------:R-:W-:Y:S01]  /*5480*/  FMUL.FTZ R72, R0, R82 ;  /* 0x0000005200487220 */ /* 0x000fe20000410000 */
[----:B------:R-:W2:Y:S06]  /*5490*/  SHFL.BFLY PT, R35, R74, 0x1, 0x1f ;  /* 0x0c201f004a237f89 */ /* 0x000eac00000e0000 */
[----:B------:R-:W1:Y:S08]  /*54a0*/  MUFU.TANH R12, R12 ;  /* 0x0000000c000c7308 */ /* 0x000e700000002400 */
[----:B------:R-:W1:Y:S08]  /*54b0*/  MUFU.TANH R13, R13 ;  /* 0x0000000d000d7308 */ /* 0x000e700000002400 */
[----:B------:R-:W1:Y:S01]  /*54c0*/  MUFU.TANH R14, R14 ;  /* 0x0000000e000e7308 */ /* 0x000e620000002400 */
[----:B--2---:R-:W-:Y:S01]  /*54d0*/  FMNMX.FTZ R35, R74, R35, !PT ;  /* 0x000000234a237209 */ /* 0x004fe20007810000 */
[----:B------:R-:W-:-:S03]  /*54e0*/  FMUL.FTZ R74, R0, R86 ;  /* 0x00000056004a7220 */ /* 0x000fc60000410000 */
[C---:B------:R-:W-:Y:S01]  /*54f0*/  FSETP.NEU.FTZ.AND P1, PT, R35.reuse, -INF , PT ;  /* 0xff8000002300780b */ /* 0x040fe20003f3d000 */
[----:B------:R-:W-:-:S02]  /*5500*/  FFMA.FTZ R75, R35, R76, -8 ;  /* 0xc1000000234b7423 */ /* 0x000fc4000001004c */
[----:B------:R-:W2:Y:S01]  /*5510*/  MUFU.TANH R15, R15 ;  /* 0x0000000f000f7308 */ /* 0x000ea20000002400 */
[----:B------:R-:W-:Y:S02]  /*5520*/  FMUL.FTZ R76, R0, R87 ;  /* 0x00000057004c7220 */ /* 0x000fe40000410000 */
[----:B------:R-:W-:-:S05]  /*5530*/  FSEL R75, R75, RZ, P1 ;  /* 0x000000ff4b4b7208 */ /* 0x000fca0000800000 */
[----:B------:R-:W2:Y:S01]  /*5540*/  MUFU.TANH R20, R20 ;  /* 0x0000001400147308 */ /* 0x000ea20000002400 */
[----:B------:R-:W-:-:S01]  /*5550*/  FFMA.FTZ R28, R33, UR19, -R75 ;  /* 0x00000013211c7c23 */ /* 0x000fc2000801084b */
[----:B------:R-:W-:Y:S01]  /*5560*/  IADD3 R33, R78, -UR23, R29 ;  /* 0x800000174e217c10 */ /* 0x000fe2000fffe01d */
[----:B------:R-:W-:-:S01]  /*5570*/  FFMA.FTZ R80, R32, UR19, -R75 ;  /* 0x0000001320507c23 */ /* 0x000fc2000801084b */
[--C-:B------:R-:W-:Y:S01]  /*5580*/  FFMA.FTZ R29, R137, UR19, -R75.reuse ;  /* 0x00000013891d7c23 */ /* 0x100fe2000801084b */
[----:B------:R-:W-:-:S01]  /*5590*/  FFMA.FTZ R138, R138, UR19, -R75 ;  /* 0x000000138a8a7c23 */ /* 0x000fc2000801084b */
[----:B------:R-:W-:Y:S01]  /*55a0*/  ISETP.GT.AND P2, PT, R33, RZ, PT ;  /* 0x000000ff2100720c */ /* 0x000fe20003f44270 */
[----:B------:R-:W-:-:S01]  /*55b0*/  FFMA.FTZ R79, R139, UR19, -R75 ;  /* 0x000000138b4f7c23 */ /* 0x000fc2000801084b */
[----:B------:R-:W-:Y:S01]  /*55c0*/  ISETP.GT.AND P3, PT, R33, 0x1, PT ;  /* 0x000000012100780c */ /* 0x000fe20003f64270 */
[----:B------:R-:W2:Y:S01]  /*55d0*/  MUFU.TANH R21, R21 ;  /* 0x0000001500157308 */ /* 0x000ea20000002400 */
[----:B------:R-:W-:Y:S01]  /*55e0*/  FSEL R6, R6, -INF , P2 ;  /* 0xff80000006067808 */ /* 0x000fe20001000000 */
        /* <DEDUP_REMOVED lines=24> */
[----:B------:R-:W-:Y:S01]  /*5770*/  FFMA.FTZ R56, R56, UR19, -R75 ;  /* 0x0000001338387c23 */ /* 0x000fe2000801084b */
[----:B------:R-:W-:-:S02]  /*5780*/  ISETP.GT.AND P2, PT, R33, 0x18, PT ;  /* 0x000000182100780c */ /* 0x000fc40003f44270 */
[----:B-1----:R-:W-:Y:S02]  /*5790*/  FSEL R11, R11, -INF , P3 ;  /* 0xff8000000b0b7808 */ /* 0x002fe40001800000 */
[----:B------:R-:W-:Y:S01]  /*57a0*/  FMNMX.FTZ R78, R10, R81, !PT ;  /* 0x000000510a4e7209 */ /* 0x000fe20007810000 */
[----:B------:R-:W1:Y:S01]  /*57b0*/  MUFU.TANH R27, R27 ;  /* 0x0000001b001b7308 */ /* 0x000e620000002400 */
[----:B------:R-:W-:Y:S02]  /*57c0*/  ISETP.GT.AND P3, PT, R33, 0x19, PT ;  /* 0x000000192100780c */ /* 0x000fe40003f64270 */
[----:B------:R-:W-:Y:S02]  /*57d0*/  FSEL R32, R12, -INF , P2 ;  /* 0xff8000000c207808 */ /* 0x000fe40001000000 */
[----:B------:R-:W-:Y:S01]  /*57e0*/  FMNMX.FTZ R81, R11, R78, !PT ;  /* 0x0000004e0b517209 */ /* 0x000fe20007810000 */
[----:B------:R-:W-:Y:S01]  /*57f0*/  FFMA.FTZ R78, R34, UR19, -R75 ;  /* 0x00000013224e7c23 */ /* 0x000fe2000801084b */
[----:B------:R-:W-:Y:S01]  /*5800*/  ISETP.GT.AND P2, PT, R33, 0x20, PT ;  /* 0x000000202100780c */ /* 0x000fe20003f44270 */
[----:B------:R5:W-:Y:S01]  /*5810*/  MUFU.EX2 R12, R80 ;  /* 0x00000050000c7308 */ /* 0x000be20000000800 */
[----:B------:R-:W-:-:S02]  /*5820*/  FSEL R13, R13, -INF , P3 ;  /* 0xff8000000d0d7808 */ /* 0x000fc40001800000 */
[----:B------:R-:W-:Y:S02]  /*5830*/  FMNMX.FTZ R34, R32, R81, !PT ;  /* 0x0000005120227209 */ /* 0x000fe40007810000 */
[----:B------:R-:W-:Y:S02]  /*5840*/  ISETP.GT.AND P3, PT, R33, 0x21, PT ;  /* 0x000000212100780c */ /* 0x000fe40003f64270 */
[----:B------:R-:W-:Y:S01]  /*5850*/  FSEL R14, R14, -INF , P2 ;  /* 0xff8000000e0e7808 */ /* 0x000fe20001000000 */
[----:B------:R-:W1:Y:S01]  /*5860*/  MUFU.TANH R30, R30 ;  /* 0x0000001e001e7308 */ /* 0x000e620000002400 */
[----:B------:R-:W-:Y:S01]  /*5870*/  FMNMX.FTZ R83, R13, R34, !PT ;  /* 0x000000220d537209 */ /* 0x000fe20007810000 */
[----:B-----5:R-:W-:Y:S01]  /*5880*/  FFMA.FTZ R80, R36, UR19, -R75 ;  /* 0x0000001324507c23 */ /* 0x020fe2000801084b */
[----:B------:R-:W-:Y:S02]  /*5890*/  ISETP.GT.AND P2, PT, R33, 0x28, PT ;  /* 0x000000282100780c */ /* 0x000fe40003f44270 */
[----:B--2---:R-:W-:-:S02]  /*58a0*/  FSEL R15, R15, -INF , P3 ;  /* 0xff8000000f0f7808 */ /* 0x004fc40001800000 */
[----:B------:R-:W-:Y:S01]  /*58b0*/  FMNMX.FTZ R36, R14, R83, !PT ;  /* 0x000000530e247209 */ /* 0x000fe20007810000 */
[----:B------:R-:W2:Y:S01]  /*58c0*/  MUFU.TANH R31, R31 ;  /* 0x0000001f001f7308 */ /* 0x000ea20000002400 */
[----:B------:R-:W-:Y:S02]  /*58d0*/  ISETP.GT.AND P3, PT, R33, 0x29, PT ;  /* 0x000000292100780c */ /* 0x000fe40003f64270 */
[----:B------:R-:W-:Y:S02]  /*58e0*/  FSEL R34, R20, -INF , P2 ;  /* 0xff80000014227808 */ /* 0x000fe40001000000 */
[----:B------:R-:W-:Y:S02]  /*58f0*/  FMNMX.FTZ R83, R15, R36, !PT ;  /* 0x000000240f537209 */ /* 0x000fe40007810000 */
[----:B------:R-:W-:Y:S01]  /*5900*/  ISETP.GT.AND P2, PT, R33, 0x30, PT ;  /* 0x000000302100780c */ /* 0x000fe20003f44270 */
[----:B------:R5:W-:Y:S01]  /*5910*/  MUFU.EX2 R81, R78 ;  /* 0x0000004e00517308 */ /* 0x000be20000000800 */
[----:B------:R-:W-:-:S02]  /*5920*/  FSEL R21, R21, -INF , P3 ;  /* 0xff80000015157808 */ /* 0x000fc40001800000 */
[----:B------:R-:W-:Y:S02]  /*5930*/  FMNMX.FTZ R36, R34, R83, !PT ;  /* 0x0000005322247209 */ /* 0x000fe40007810000 */
[----:B------:R-:W-:Y:S02]  /*5940*/  ISETP.GT.AND P3, PT, R33, 0x31, PT ;  /* 0x000000312100780c */ /* 0x000fe40003f64270 */
[----:B0-----:R-:W-:Y:S01]  /*5950*/  FSEL R24, R24, -INF , P2 ;  /* 0xff80000018187808 */ /* 0x001fe20001000000 */
[----:B------:R-:W0:Y:S01]  /*5960*/  MUFU.TANH R59, R59 ;  /* 0x0000003b003b7308 */ /* 0x000e220000002400 */
[----:B------:R-:W-:Y:S01]  /*5970*/  FMNMX.FTZ R83, R21, R36, !PT ;  /* 0x0000002415537209 */ /* 0x000fe20007810000 */
[----:B------:R-:W-:Y:S01]  /*5980*/  FFMA.FTZ R36, R38, UR19, -R75 ;  /* 0x0000001326247c23 */ /* 0x000fe2000801084b */
[----:B------:R-:W-:Y:S02]  /*5990*/  ISETP.GT.AND P2, PT, R33, 0x38, PT ;  /* 0x000000382100780c */ /* 0x000fe40003f44270 */
[----:B---3--:R-:W-:-:S02]  /*59a0*/  FSEL R25, R25, -INF , P3 ;  /* 0xff80000019197808 */ /* 0x008fc40001800000 */
[----:B-----5:R-:W-:Y:S01]  /*59b0*/  FMNMX.FTZ R78, R24, R83, !PT ;  /* 0x00000053184e7209 */ /* 0x020fe20007810000 */
[----:B------:R-:W3:Y:S01]  /*59c0*/  MUFU.TANH R63, R63 ;  /* 0x0000003f003f7308 */ /* 0x000ee20000002400 */
[----:B------:R-:W-:Y:S02]  /*59d0*/  ISETP.GT.AND P3, PT, R33, 0x39, PT ;  /* 0x000000392100780c */ /* 0x000fe40003f64270 */
[----:B----4-:R-:W-:Y:S02]  /*59e0*/  FSEL R38, R26, -INF , P2 ;  /* 0xff8000001a267808 */ /* 0x010fe40001000000 */
[----:B------:R-:W-:Y:S01]  /*59f0*/  FMNMX.FTZ R83, R25, R78, !PT ;  /* 0x0000004e19537209 */ /* 0x000fe20007810000 */
[--C-:B------:R-:W-:Y:S01]  /*5a00*/  FFMA.FTZ R78, R46, UR19, -R75.reuse ;  /* 0x000000132e4e7c23 */ /* 0x100fe2000801084b */
[----:B------:R-:W-:Y:S01]  /*5a10*/  ISETP.GT.AND P2, PT, R33, 0x40, PT ;  /* 0x000000402100780c */ /* 0x000fe20003f44270 */
[----:B------:R-:W4:Y:S01]  /*5a20*/  MUFU.TANH R64, R64 ;  /* 0x0000004000407308 */ /* 0x000f220000002400 */
[----:B-1----:R-:W-:Y:S01]  /*5a30*/  FSEL R27, R27, -INF , P3 ;  /* 0xff8000001b1b7808 */ /* 0x002fe20001800000 */
[--C-:B------:R-:W-:Y:S01]  /*5a40*/  FFMA.FTZ R46, R47, UR19, -R75.reuse ;  /* 0x000000132f2e7c23 */ /* 0x100fe2000801084b */
[----:B------:R-:W-:Y:S01]  /*5a50*/  FMNMX.FTZ R26, R38, R83, !PT ;  /* 0x00000053261a7209 */ /* 0x000fe20007810000 */
[--C-:B------:R-:W-:Y:S01]  /*5a60*/  FFMA.FTZ R47, R48, UR19, -R75.reuse ;  /* 0x00000013302f7c23 */ /* 0x100fe2000801084b */
[----:B------:R-:W-:Y:S01]  /*5a70*/  ISETP.GT.AND P3, PT, R33, 0x41, PT ;  /* 0x000000412100780c */ /* 0x000fe20003f64270 */
[--C-:B------:R-:W-:Y:S01]  /*5a80*/  FFMA.FTZ R48, R49, UR19, -R75.reuse ;  /* 0x0000001331307c23 */ /* 0x100fe2000801084b */
[----:B------:R-:W-:Y:S01]  /*5a90*/  FSEL R30, R30, -INF , P2 ;  /* 0xff8000001e1e7808 */ /* 0x000fe20001000000 */
[----:B------:R-:W1:Y:S01]  /*5aa0*/  MUFU.TANH R65, R65 ;  /* 0x0000004100417308 */ /* 0x000e620000002400 */
[----:B------:R-:W-:Y:S01]  /*5ab0*/  FMNMX.FTZ R83, R27, R26, !PT ;  /* 0x0000001a1b537209 */ /* 0x000fe20007810000 */
[--C-:B------:R-:W-:Y:S01]  /*5ac0*/  FFMA.FTZ R49, R50, UR19, -R75.reuse ;  /* 0x0000001332317c23 */ /* 0x100fe2000801084b */
[----:B------:R-:W-:Y:S01]  /*5ad0*/  ISETP.GT.AND P2, PT, R33, 0x48, PT ;  /* 0x000000482100780c */ /* 0x000fe20003f44270 */
[--C-:B------:R-:W-:Y:S01]  /*5ae0*/  FFMA.FTZ R50, R51, UR19, -R75.reuse ;  /* 0x0000001333327c23 */ /* 0x100fe2000801084b */
[----:B--2---:R-:W-:Y:S01]  /*5af0*/  FSEL R31, R31, -INF , P3 ;  /* 0xff8000001f1f7808 */ /* 0x004fe20001800000 */
[--C-:B------:R-:W-:Y:S01]  /*5b00*/  FFMA.FTZ R51, R52, UR19, -R75.reuse ;  /* 0x0000001334337c23 */ /* 0x100fe2000801084b */
[----:B------:R-:W-:Y:S01]  /*5b10*/  FMNMX.FTZ R26, R30, R83, !PT ;  /* 0x000000531e1a7209 */ /* 0x000fe20007810000 */
[----:B------:R-:W2:Y:S01]  /*5b20*/  MUFU.TANH R66, R66 ;  /* 0x0000004200427308 */ /* 0x000ea20000002400 */
[----:B------:R-:W-:Y:S01]  /*5b30*/  ISETP.GT.AND P3, PT, R33, 0x49, PT ;  /* 0x000000492100780c */ /* 0x000fe20003f64270 */
[--C-:B------:R-:W-:Y:S01]  /*5b40*/  FFMA.FTZ R52, R53, UR19, -R75.reuse ;  /* 0x0000001335347c23 */ /* 0x100fe2000801084b */
[----:B0-----:R-:W-:Y:S01]  /*5b50*/  FSEL R59, R59, -INF , P2 ;  /* 0xff8000003b3b7808 */ /* 0x001fe20001000000 */
[--C-:B------:R-:W-:Y:S01]  /*5b60*/  FFMA.FTZ R53, R54, UR19, -R75.reuse ;  /* 0x0000001336357c23 */ /* 0x100fe2000801084b */
[----:B------:R-:W-:Y:S01]  /*5b70*/  FMNMX.FTZ R26, R31, R26, !PT ;  /* 0x0000001a1f1a7209 */ /* 0x000fe20007810000 */
[--C-:B------:R-:W-:Y:S01]  /*5b80*/  FFMA.FTZ R54, R55, UR19, -R75.reuse ;  /* 0x0000001337367c23 */ /* 0x100fe2000801084b */
[----:B------:R-:W-:Y:S01]  /*5b90*/  ISETP.GT.AND P2, PT, R33, 0x50, PT ;  /* 0x000000502100780c */ /* 0x000fe20003f44270 */
[----:B------:R-:W0:Y:S01]  /*5ba0*/  MUFU.TANH R67, R67 ;  /* 0x0000004300437308 */ /* 0x000e220000002400 */
[----:B---3--:R-:W-:Y:S01]  /*5bb0*/  FSEL R63, R63, -INF , P3 ;  /* 0xff8000003f3f7808 */ /* 0x008fe20001800000 */
[--C-:B------:R-:W-:Y:S01]  /*5bc0*/  FFMA.FTZ R55, R57, UR19, -R75.reuse ;  /* 0x0000001339377c23 */ /* 0x100fe2000801084b */
[----:B------:R-:W-:Y:S01]  /*5bd0*/  FMNMX.FTZ R26, R59, R26, !PT ;  /* 0x0000001a3b1a7209 */ /* 0x000fe20007810000 */
[--C-:B------:R-:W-:Y:S01]  /*5be0*/  FFMA.FTZ R57, R60, UR19, -R75.reuse ;  /* 0x000000133c397c23 */ /* 0x100fe2000801084b */
[----:B------:R-:W-:Y:S01]  /*5bf0*/  ISETP.GT.AND P3, PT, R33, 0x51, PT ;  /* 0x000000512100780c */ /* 0x000fe20003f64270 */
[--C-:B------:R-:W-:Y:S01]  /*5c00*/  FFMA.FTZ R60, R61, UR19, -R75.reuse ;  /* 0x000000133d3c7c23 */ /* 0x100fe2000801084b */
[----:B----4-:R-:W-:Y:S01]  /*5c10*/  FSEL R64, R64, -INF , P2 ;  /* 0xff80000040407808 */ /* 0x010fe20001000000 */
[----:B------:R-:W3:Y:S01]  /*5c20*/  MUFU.TANH R68, R68 ;  /* 0x0000004400447308 */ /* 0x000ee20000002400 */
[----:B------:R-:W-:Y:S01]  /*5c30*/  FMNMX.FTZ R83, R63, R26, !PT ;  /* 0x0000001a3f537209 */ /* 0x000fe20007810000 */
[----:B------:R-:W-:Y:S01]  /*5c40*/  FFMA.FTZ R61, R62, UR19, -R75 ;  /* 0x000000133e3d7c23 */ /* 0x000fe2000801084b */
[----:B------:R-:W-:-:S02]  /*5c50*/  ISETP.GT.AND P2, PT, R33, 0x58, PT ;  /* 0x000000582100780c */ /* 0x000fc40003f44270 */
[----:B-1----:R-:W-:Y:S02]  /*5c60*/  FSEL R65, R65, -INF , P3 ;  /* 0xff80000041417808 */ /* 0x002fe40001800000 */
[----:B------:R-:W-:Y:S01]  /*5c70*/  FMNMX.FTZ R26, R64, R83, !PT ;  /* 0x00000053401a7209 */ /* 0x000fe20007810000 */
[----:B------:R-:W1:Y:S01]  /*5c80*/  MUFU.TANH R69, R69 ;  /* 0x0000004500457308 */ /* 0x000e620000002400 */
[----:B------:R-:W-:Y:S02]  /*5c90*/  ISETP.GT.AND P3, PT, R33, 0x59, PT ;  /* 0x000000592100780c */ /* 0x000fe40003f64270 */
[----:B--2---:R-:W-:Y:S02]  /*5ca0*/  FSEL R66, R66, -INF , P2 ;  /* 0xff80000042427808 */ /* 0x004fe40001000000 */
[----:B------:R-:W-:Y:S02]  /*5cb0*/  FMNMX.FTZ R83, R65, R26, !PT ;  /* 0x0000001a41537209 */ /* 0x000fe40007810000 */
[----:B------:R-:W-:Y:S01]  /*5cc0*/  ISETP.GT.AND P2, PT, R33, 0x60, PT ;  /* 0x000000602100780c */ /* 0x000fe20003f44270 */
[----:B------:R-:W2:Y:S01]  /*5cd0*/  MUFU.TANH R70, R70 ;  /* 0x0000004600467308 */ /* 0x000ea20000002400 */
[----:B0-----:R-:W-:-:S02]  /*5ce0*/  FSEL R67, R67, -INF , P3 ;  /* 0xff80000043437808 */ /* 0x001fc40001800000 */
[----:B------:R-:W-:Y:S02]  /*5cf0*/  FMNMX.FTZ R26, R66, R83, !PT ;  /* 0x00000053421a7209 */ /* 0x000fe40007810000 */
[----:B------:R-:W-:Y:S02]  /*5d00*/  ISETP.GT.AND P3, PT, R33, 0x61, PT ;  /* 0x000000612100780c */ /* 0x000fe40003f64270 */
[----:B---3--:R-:W-:Y:S01]  /*5d10*/  FSEL R68, R68, -INF , P2 ;  /* 0xff80000044447808 */ /* 0x008fe20001000000 */
[----:B------:R-:W0:Y:S01]  /*5d20*/  MUFU.TANH R71, R71 ;  /* 0x0000004700477308 */ /* 0x000e220000002400 */
[----:B------:R-:W-:Y:S02]  /*5d30*/  FMNMX.FTZ R83, R67, R26, !PT ;  /* 0x0000001a43537209 */ /* 0x000fe40007810000 */
[----:B------:R-:W-:Y:S02]  /*5d40*/  ISETP.GT.AND P2, PT, R33, 0x68, PT ;  /* 0x000000682100780c */ /* 0x000fe40003f44270 */
[----:B-1----:R-:W-:-:S02]  /*5d50*/  FSEL R69, R69, -INF , P3 ;  /* 0xff80000045457808 */ /* 0x002fc40001800000 */
        /* <DEDUP_REMOVED lines=19> */
[----:B------:R2:W-:Y:S01]  /*5e90*/  MUFU.EX2 R33, R78 ;  /* 0x0000004e00217308 */ /* 0x0005e20000000800 */
[----:B0-----:R-:W-:-:S04]  /*5ea0*/  FSEL R74, R74, -INF , P2 ;  /* 0xff8000004a4a7808 */ /* 0x001fc80001000000 */
[----:B------:R-:W-:-:S03]  /*5eb0*/  FMNMX.FTZ R83, R74, R83, !PT ;  /* 0x000000534a537209 */ /* 0x000fc60007810000 */
[----:B------:R-:W-:Y:S01]  /*5ec0*/  MUFU.EX2 R28, R28 ;  /* 0x0000001c001c7308 */ /* 0x000fe20000000800 */
[----:B-1----:R-:W-:-:S04]  /*5ed0*/  FSEL R76, R76, -INF , P3 ;  /* 0xff8000004c4c7808 */ /* 0x002fc80001800000 */
[----:B------:R-:W-:-:S03]  /*5ee0*/  FMNMX.FTZ R83, R76, R83, !PT ;  /* 0x000000534c537209 */ /* 0x000fc60007810000 */
[----:B------:R-:W-:Y:S02]  /*5ef0*/  MUFU.EX2 R29, R29 ;  /* 0x0000001d001d7308 */ /* 0x000fe40000000800 */
[----:B------:R-:W2:Y:S06]  /*5f00*/  SHFL.BFLY PT, R26, R83, 0x2, 0x1f ;  /* 0x0c401f00531a7f89 */ /* 0x000eac00000e0000 */
[----:B------:R-:W-:Y:S08]  /*5f10*/  MUFU.EX2 R8, R138 ;  /* 0x0000008a00087308 */ /* 0x000ff00000000800 */
[----:B------:R-:W-:Y:S08]  /*5f20*/  MUFU.EX2 R79, R79 ;  /* 0x0000004f004f7308 */ /* 0x000ff00000000800 */
[----:B------:R-:W-:Y:S01]  /*5f30*/  MUFU.EX2 R20, R80 ;  /* 0x0000005000147308 */ /* 0x000fe20000000800 */
[----:B--2---:R-:W-:-:S05]  /*5f40*/  FMNMX.FTZ R78, R83, R26, !PT ;  /* 0x0000001a534e7209 */ /* 0x004fca0007810000 */
[----:B------:R-:W0:Y:S02]  /*5f50*/  SHFL.BFLY PT, R83, R78, 0x1, 0x1f ;  /* 0x0c201f004e537f89 */ /* 0x000e2400000e0000 */
[----:B------:R-:W-:Y:S08]  /*5f60*/  MUFU.EX2 R37, R37 ;  /* 0x0000002500257308 */ /* 0x000ff00000000800 */
[----:B------:R-:W-:Y:S08]  /*5f70*/  MUFU.EX2 R36, R36 ;  /* 0x0000002400247308 */ /* 0x000ff00000000800 */
[----:B------:R-:W-:Y:S01]  /*5f80*/  MUFU.EX2 R39, R39 ;  /* 0x0000002700277308 */ /* 0x000fe20000000800 */
[----:B0-----:R-:W-:Y:S01]  /*5f90*/  FMNMX.FTZ R26, R78, R83, !PT ;  /* 0x000000534e1a7209 */ /* 0x001fe20007810000 */
[----:B------:R-:W-:-:S06]  /*5fa0*/  IMAD.U32 R83, RZ, RZ, UR19 ;  /* 0x00000013ff537e24 */ /* 0x000fcc000f8e00ff */
        /* <DEDUP_REMOVED lines=8> */
[----:B------:R-:W-:Y:S01]  /*6030*/  FSEL R77, R35, RZ, P1 ;  /* 0x000000ff234d7208 */ /* 0x000fe20000800000 */
[----:B------:R-:W-:-:S01]  /*6040*/  FFMA.FTZ R78, R9, UR19, -R62 ;  /* 0x00000013094e7c23 */ /* 0x000fc2000801083e */
[--C-:B------:R-:W-:Y:S01]  /*6050*/  FFMA.FTZ R9, R10, UR19, -R62.reuse ;  /* 0x000000130a097c23 */ /* 0x100fe2000801083e */
[----:B------:R-:W-:Y:S01]  /*6060*/  MUFU.EX2 R75, R75 ;  /* 0x0000004b004b7308 */ /* 0x000fe20000000800 */
[----:B------:R-:W-:-:S01]  /*6070*/  FFMA.FTZ R10, R11, UR19, -R62 ;  /* 0x000000130b0a7c23 */ /* 0x000fc2000801083e */
[----:B------:R-:W-:Y:S01]  /*6080*/  FADD.FTZ R77, -R77, R4 ;  /* 0x000000044d4d7221 */ /* 0x000fe20000010100 */
[----:B------:R-:W-:-:S01]  /*6090*/  FFMA.FTZ R4, R38, UR19, -R62 ;  /* 0x0000001326047c23 */ /* 0x000fc2000801083e */
[----:B------:R-:W-:Y:S01]  /*60a0*/  FSEL R38, R26, RZ, P2 ;  /* 0x000000ff1a267208 */ /* 0x000fe20001000000 */
[----:B------:R-:W-:-:S01]  /*60b0*/  FFMA.FTZ R11, R32, UR19, -R62 ;  /* 0x00000013200b7c23 */ /* 0x000fc2000801083e */
[----:B------:R-:W-:Y:S01]  /*60c0*/  FMUL.FTZ R77, R77, UR19 ;  /* 0x000000134d4d7c20 */ /* 0x000fe20008410000 */
[----:B------:R-:W-:-:S01]  /*60d0*/  FFMA.FTZ R32, R13, UR19, -R62 ;  /* 0x000000130d207c23 */ /* 0x000fc2000801083e */
[----:B------:R-:W-:Y:S01]  /*60e0*/  MUFU.EX2 R6, R6 ;  /* 0x0000000600067308 */ /* 0x000fe20000000800 */
[----:B------:R-:W-:-:S01]  /*60f0*/  FADD.FTZ R38, -R38, R5 ;  /* 0x0000000526267221 */ /* 0x000fc20000010100 */
[--C-:B------:R-:W-:Y:S01]  /*6100*/  FFMA.FTZ R13, R14, UR19, -R62.reuse ;  /* 0x000000130e0d7c23 */ /* 0x100fe2000801083e */
[----:B------:R-:W-:-:S01]  /*6110*/  FFMA.FTZ R14, R15, UR19, -R62 ;  /* 0x000000130f0e7c23 */ /* 0x000fc2000801083e */
[--C-:B------:R-:W-:Y:S01]  /*6120*/  FFMA.FTZ R15, R34, UR19, -R62.reuse ;  /* 0x00000013220f7c23 */ /* 0x100fe2000801083e */
[----:B------:R-:W-:Y:S01]  /*6130*/  FMUL.FTZ R38, R38, UR19 ;  /* 0x0000001326267c20 */ /* 0x000fe20008410000 */
[--C-:B------:R-:W-:Y:S01]  /*6140*/  FFMA.FTZ R34, R21, UR19, -R62.reuse ;  /* 0x0000001315227c23 */ /* 0x100fe2000801083e */
[----:B------:R-:W-:-:S01]  /*6150*/  FFMA.FTZ R21, R24, UR19, -R62 ;  /* 0x0000001318157c23 */ /* 0x000fc2000801083e */
[----:B------:R-:W0:Y:S01]  /*6160*/  MUFU.EX2 R5, R77 ;  /* 0x0000004d00057308 */ /* 0x000e220000000800 */
[----:B------:R-:W-:-:S01]  /*6170*/  FFMA.FTZ R24, R25, UR19, -R62 ;  /* 0x0000001319187c23 */ /* 0x000fc2000801083e */
[--C-:B------:R-:W-:Y:S01]  /*6180*/  FFMA.FTZ R25, R27, UR19, -R62.reuse ;  /* 0x000000131b197c23 */ /* 0x100fe2000801083e */
[----:B------:R-:W-:-:S01]  /*6190*/  FFMA.FTZ R27, R30, UR19, -R62 ;  /* 0x000000131e1b7c23 */ /* 0x000fc2000801083e */
[--C-:B------:R-:W-:Y:S01]  /*61a0*/  FFMA.FTZ R30, R31, UR19, -R62.reuse ;  /* 0x000000131f1e7c23 */ /* 0x100fe2000801083e */
[----:B------:R-:W-:-:S03]  /*61b0*/  FFMA.FTZ R31, R59, UR19, -R62 ;  /* 0x000000133b1f7c23 */ /* 0x000fc6000801083e */
[----:B------:R-:W1:Y:S08]  /*61c0*/  MUFU.EX2 R38, R38 ;  /* 0x0000002600267308 */ /* 0x000e700000000800 */
[----:B------:R-:W2:Y:S01]  /*61d0*/  MUFU.EX2 R7, R7 ;  /* 0x0000000700077308 */ /* 0x000ea20000000800 */
[----:B0-----:R-:W-:-:S04]  /*61e0*/  FFMA.FTZ R80, R5, R3, R28 ;  /* 0x0000000305507223 */ /* 0x001fc8000001001c */
[----:B------:R-:W-:Y:S01]  /*61f0*/  FADD.FTZ R59, R29, R80 ;  /* 0x000000501d3b7221 */ /* 0x000fe20000010000 */
[----:B------:R-:W-:-:S02]  /*6200*/  FFMA.FTZ R80, R63, UR19, -R62 ;  /* 0x000000133f507c23 */ /* 0x000fc4000801083e */
[----:B------:R-:W0:Y:S01]  /*6210*/  MUFU.EX2 R78, R78 ;  /* 0x0000004e004e7308 */ /* 0x000e220000000800 */
[----:B-1----:R-:W-:-:S01]  /*6220*/  FFMA.FTZ R3, R38, R2, R75 ;  /* 0x0000000226037223 */ /* 0x002fc2000001004b */
[----:B------:R-:W-:Y:S01]  /*6230*/  FADD.FTZ R82, R8, R59 ;  /* 0x0000003b08527221 */ /* 0x000fe20000010000 */
[----:B------:R-:W-:-:S02]  /*6240*/  FFMA.FTZ R59, R64, UR19, -R62 ;  /* 0x00000013403b7c23 */ /* 0x000fc4000801083e */
[----:B------:R-:W-:Y:S01]  /*6250*/  FADD.FTZ R2, R6, R3 ;  /* 0x0000000306027221 */ /* 0x000fe20000010000 */
[----:B------:R-:W-:-:S02]  /*6260*/  FADD.FTZ R63, R79, R82 ;  /* 0x000000524f3f7221 */ /* 0x000fc40000010000 */
        /* <DEDUP_REMOVED lines=13> */
[----:B------:R-:W-:Y:S01]  /*6340*/  FADD.FTZ R65, R39, R66 ;  /* 0x0000004227417221 */ /* 0x000fe20000010000 */
[----:B------:R-:W-:-:S01]  /*6350*/  FFMA.FTZ R66, R67, UR19, -R62 ;  /* 0x0000001343427c23 */ /* 0x000fc2000801083e */
[----:B------:R-:W1:Y:S01]  /*6360*/  MUFU.EX2 R32, R32 ;  /* 0x0000002000207308 */ /* 0x000e620000000800 */
[----:B--2---:R-:W-:-:S01]  /*6370*/  FADD.FTZ R2, R10, R3 ;  /* 0x000000030a027221 */ /* 0x004fc20000010000 */
[----:B------:R-:W-:Y:S01]  /*6380*/  FADD.FTZ R82, R40, R65 ;  /* 0x0000004128527221 */ /* 0x000fe20000010000 */
[----:B------:R-:W-:-:S03]  /*6390*/  FFMA.FTZ R65, R68, UR19, -R62 ;  /* 0x0000001344417c23 */ /* 0x000fc6000801083e */
[----:B------:R-:W-:Y:S02]  /*63a0*/  FADD.FTZ R67, R41, R82 ;  /* 0x0000005229437221 */ /* 0x000fe40000010000 */
        /* <DEDUP_REMOVED lines=28> */
[----:B0-----:R-:W-:-:S04]  /*6570*/  FADD.FTZ R2, R45, R2 ;  /* 0x000000022d027221 */ /* 0x001fc80000010000 */
[----:B------:R-:W-:-:S03]  /*6580*/  FADD.FTZ R3, R33, R2 ;  /* 0x0000000221037221 */ /* 0x000fc60000010000 */
        /* <DEDUP_REMOVED lines=68> */
.L_x_1784:
[----:B------:R-:W-:Y:S01]  /*69d0*/  UISETP.GT.AND UP0, UPT, UR18, UR17, UPT ;  /* 0x000000111200728c */ /* 0x000fe2000bf04270 */
[----:B------:R-:W-:Y:S01]  /*69e0*/  F2FP.SATFINITE.E4M3.F32.PACK_AB_MERGE_C R4, R25, R4, RZ ;  /* 0x000000041904723e */ /* 0x000fe200048070ff */
[----:B------:R-:W-:Y:S01]  /*69f0*/  UIADD3 UR6, UR11, 0x19c60, URZ ;  /* 0x00019c600b067890 */ /* 0x000fe2000fffe03f */
[----:B------:R-:W-:Y:S01]  /*6a00*/  F2FP.SATFINITE.E4M3.F32.PACK_AB_MERGE_C R8, R79, R8, RZ ;  /* 0x000000084f08723e */ /* 0x000fe200048070ff */
[----:B------:R-:W-:Y:S01]  /*6a10*/  UIADD3 UR18, UR18, -0x1, URZ ;  /* 0xffffffff12127890 */ /* 0x000fe2000fffe03f */
[----:B------:R-:W-:Y:S01]  /*6a20*/  F2FP.SATFINITE.E4M3.F32.PACK_AB_MERGE_C R7, R78, R7, RZ ;  /* 0x000000074e07723e */ /* 0x000fe200048070ff */
[----:B------:R-:W-:Y:S01]  /*6a30*/  UPRMT UR6, UR45, 0x654, UR6 ;  /* 0x000006542d067896 */ /* 0x000fe20008000006 */
[----:B------:R-:W-:Y:S01]  /*6a40*/  PLOP3.LUT P1, PT, PT, PT, UP0, 0x80, 0x0 ;  /* 0x000000000000781c */ /* 0x000fe20003f2f008 */
[----:B------:R-:W-:Y:S01]  /*6a50*/  UMOV UR21, UR37 ;  /* 0x0000002500157c82 */ /* 0x000fe20008000000 */
[----:B------:R-:W-:Y:S01]  /*6a60*/  F2FP.SATFINITE.E4M3.F32.PACK_AB_MERGE_C R20, R37, R20, RZ ;  /* 0x000000142514723e */ /* 0x000fe200048070ff */
[----:B------:R-:W-:Y:S01]  /*6a70*/  UMOV UR22, UR38 ;  /* 0x0000002600167c82 */ /* 0x000fe20008000000 */
[----:B------:R-:W-:Y:S01]  /*6a80*/  F2FP.SATFINITE.E4M3.F32.PACK_AB_MERGE_C R11, R32, R11, RZ ;  /* 0x0000000b200b723e */ /* 0x000fe200048070ff */
[-C--:B------:R-:W-:Y:S01]  /*6a90*/  FMUL.FTZ R88, R88, R5.reuse ;  /* 0x0000000558587220 */ /* 0x080fe20000410000 */
        /* <DEDUP_REMOVED lines=75> */
[----:B------:R-:W-:-:S02]  /*6f50*/  IMAD.MOV.U32 R5, RZ, RZ, R26 ;  /* 0x000000ffff057224 */ /* 0x000fc400078e001a */
[----:B------:R-:W-:Y:S01]  /*6f60*/  IMAD.MOV.U32 R4, RZ, RZ, R35 ;  /* 0x000000ffff047224 */ /* 0x000fe200078e0023 */
[----:B------:R-:W-:Y:S06]  /*6f70*/  @P1 BRA `(.L_x_1785) ;  /* 0xffffffd000c01947 */ /* 0x000fec000383ffff */
.L_x_1774:
[----:B------:R-:W-:-:S13]  /*6f80*/  ISETP.LE.AND P1, PT, RZ, UR18, PT ;  /* 0x00000012ff007c0c */ /* 0x000fda000bf23270 */
[----:B------:R-:W-:Y:S05]  /*6f90*/  @!P1 BRA `(.L_x_1786) ;  /* 0x0000002000f49947 */ /* 0x000fea0003800000 */
[----:B------:R-:W-:Y:S01]  /*6fa0*/  IMAD.MOV.U32 R5, RZ, RZ, R26 ;  /* 0x000000ffff057224 */ /* 0x000fe200078e001a */
[----:B------:R-:W-:Y:S01]  /*6fb0*/  UMOV UR17, UR37 ;  /* 0x0000002500117c82 */ /* 0x000fe20008000000 */
[----:B------:R-:W-:Y:S01]  /*6fc0*/  IMAD.MOV.U32 R4, RZ, RZ, R35 ;  /* 0x000000ffff047224 */ /* 0x000fe200078e0023 */
[----:B------:R-:W-:Y:S01]  /*6fd0*/  UMOV UR20, UR38 ;  /* 0x0000002600147c82 */ /* 0x000fe20008000000 */
[----:B------:R-:W-:-:S05]  /*6fe0*/  ULDC UR19, c[0x0][0x988] ;  /* 0x0002620000137ab9 */ /* 0x000fca0000000800 */
.L_x_1797:
[----:B------:R-:W-:-:S04]  /*6ff0*/  UIADD3 UR6, UR20, 0x1, URZ ;  /* 0x0000000114067890 */ /* 0x000fc8000fffe03f */
[----:B------:R-:W-:-:S04]  /*7000*/  UISETP.NE.AND UP0, UPT, UR6, 0x2, UPT ;  /* 0x000000020600788c */ /* 0x000fc8000bf05270 */
[----:B------:R-:W-:Y:S02]  /*7010*/  USEL UR37, URZ, 0x1, UP0 ;  /* 0x000000013f257887 */ /* 0x000fe40008000000 */
[----:B------:R-:W-:Y:S02]  /*7020*/  USEL UR38, UR6, URZ, UP0 ;  /* 0x0000003f06267287 */ /* 0x000fe40008000000 */
[----:B------:R-:W-:Y:S01]  /*7030*/  ULOP3.LUT UR37, UR17, UR37, URZ, 0x3c, !UPT ;  /* 0x0000002511257292 */ /* 0x000fe2000f8e3c3f */
[----:B------:R-:W-:Y:S11]  /*7040*/  @!P0 BRA `(.L_x_1787) ;  /* 0x0000000000048947 */ /* 0x000ff60003800000 */
[----:B------:R-:W-:Y:S01]  /*7050*/  BPT.TRAP 0x1 ;  /* 0x000000040000795c */ /* 0x000fe20000300000 */
.L_x_1787:
[----:B------:R-:W-:Y:S01]  /*7060*/  ULEA UR6, UR38, UR46, 0x3 ;  /* 0x0000002e26067291 */ /* 0x000fe2000f8e183f */
[----:B------:R-:W-:-:S05]  /*7070*/  IMAD.U32 R6, RZ, RZ, UR37 ;  /* 0x00000025ff067e24 */ /* 0x000fca000f8e00ff */
[----:B------:R-:W-:-:S04]  /*7080*/  SHF.L.U32 R6, R6, 0x1f, RZ ;  /* 0x0000001f06067819 */ /* 0x000fc800000006ff */
[----:B------:R0:W1:Y:S01]  /*7090*/  SYNCS.PHASECHK.TRANS64.TRYWAIT P1, [UR6+0x19c30], R6 ;  /* 0x019c3006ff0075a7 */ /* 0x0000620008020146 */
[----:B------:R-:W-:Y:S05]  /*70a0*/  @!P0 BRA `(.L_x_1788) ;  /* 0x0000000000048947 */ /* 0x000fea0003800000 */
[----:B------:R-:W-:Y:S01]  /*70b0*/  BPT.TRAP 0x1 ;  /* 0x000000040000795c */ /* 0x000fe20000300000 */
.L_x_1788:
[----:B-1----:R-:W-:Y:S05]  /*70c0*/  @P1 BRA `(.L_x_1789) ;  /* 0x0000000000081947 */ /* 0x002fea0003800000 */
[----:B------:R-:W1:Y:S02]  /*70d0*/  SYNCS.PHASECHK.TRANS64.TRYWAIT P1, [UR6+0x19c30], R6 ;  /* 0x019c3006ff0075a7 */ /* 0x000e640008020146 */
[----:B-1----:R-:W-:Y:S05]  /*70e0*/  @!P1 BRA `(.L_x_1790) ;  /* 0x0000008c00e89947 */ /* 0x002fea0003800000 */
.L_x_1789:
        /* <DEDUP_REMOVED lines=17> */
.L_x_1791:
[----:B------:R-:W-:Y:S01]  /*7200*/  ULEA UR11, UR20, UR46, 0x3 ;  /* 0x0000002e140b7291 */ /* 0x000fe2000f8e183f */
[----:B01----:R-:W-:-:S05]  /*7210*/  IMAD.U32 R6, RZ, RZ, UR17 ;  /* 0x00000011ff067e24 */ /* 0x003fca000f8e00ff */
[----:B------:R-:W-:-:S04]  /*7220*/  SHF.L.U32 R6, R6, 0x1f, RZ ;  /* 0x0000001f06067819 */ /* 0x000fc800000006ff */
[----:B------:R0:W1:Y:S01]  /*7230*/  SYNCS.PHASECHK.TRANS64.TRYWAIT P1, [UR11+0x19c50], R6 ;  /* 0x019c5006ff0075a7 */ /* 0x000062000802014b */
[----:B------:R-:W-:Y:S05]  /*7240*/  @!P0 BRA `(.L_x_1792) ;  /* 0x0000000000048947 */ /* 0x000fea0003800000 */
[----:B------:R-:W-:Y:S01]  /*7250*/  BPT.TRAP 0x1 ;  /* 0x000000040000795c */ /* 0x000fe20000300000 */
.L_x_1792:
[----:B-1----:R-:W-:Y:S05]  /*7260*/  @P1 BRA `(.L_x_1793) ;  /* 0x0000000000081947 */ /* 0x002fea0003800000 */
[----:B------:R-:W1:Y:S02]  /*7270*/  SYNCS.PHASECHK.TRANS64.TRYWAIT P1, [UR11+0x19c50], R6 ;  /* 0x019c5006ff0075a7 */ /* 0x000e64000802014b */
[----:B-1----:R-:W-:Y:S05]  /*7280*/  @!P1 BRA `(.L_x_1794) ;  /* 0x0000008c00989947 */ /* 0x002fea0003800000 */
.L_x_1793:
        /* <DEDUP_REMOVED lines=27> */
.L_x_1795:
        /* <DEDUP_REMOVED lines=65> */
[----:B------:R-:W-:Y:S01]  /*7850*/  FMUL.FTZ R65, R0, R75 ;  /* 0x0000004b00417220 */ /* 0x000fe20000410000 */
[----:B------:R-:W-:-:S04]  /*7860*/  ULEA UR6, UR38, UR46, 0x3 ;  /* 0x0000002e26067291 */ /* 0x000fc8000f8e183f */
[----:B------:R-:W2:Y:S01]  /*7870*/  MUFU.TANH R14, R14 ;  /* 0x0000000e000e7308 */ /* 0x000ea20000002400 */
[----:B0-----:R-:W-:Y:S01]  /*7880*/  FMNMX.FTZ R35, R11, R26, !PT ;  /* 0x0000001a0b237209 */ /* 0x001fe20007810000 */
[----:B------:R-:W-:-:S04]  /*7890*/  UIADD3 UR6, UR6, 0x19c40, URZ ;  /* 0x00019c4006067890 */ /* 0x000fc8000fffe03f */
[----:B------:R-:W-:Y:S02]  /*78a0*/  UPRMT UR6, UR45, 0x654, UR6 ;  /* 0x000006542d067896 */ /* 0x000fe40008000006 */
[----:B------:R-:W0:Y:S01]  /*78b0*/  MUFU.TANH R20, R20 ;  /* 0x0000001400147308 */ /* 0x000e220000002400 */
[----:B-1----:R-:W-:Y:S01]  /*78c0*/  FMNMX.FTZ R67, R13, R66, !PT ;  /* 0x000000420d437209 */ /* 0x002fe20007810000 */
[----:B------:R-:W-:-:S05]  /*78d0*/  FMUL.FTZ R66, R0, R76 ;  /* 0x0000004c00427220 */ /* 0x000fca0000410000 */
[----:B------:R-:W-:Y:S01]  /*78e0*/  SYNCS.ARRIVE.TRANS64.RED.A1T0 RZ, [UR6], RZ ;  /* 0x000000ffffff79a7 */ /* 0x000fe20008100406 */
        /* <DEDUP_REMOVED lines=53> */
[----:B------:R-:W-:Y:S01]  /*7c40*/  FMUL.FTZ R72, R0, R82 ;  /* 0x0000005200487220 */ /* 0x000fe20000410000 */
[----:B------:R-:W-:-:S05]  /*7c50*/  IMAD.U32 R82, RZ, RZ, UR19 ;  /* 0x00000013ff527e24 */ /* 0x000fca000f8e00ff */
        /* <DEDUP_REMOVED lines=69> */
[----:B-1----:R-:W-:Y:S01]  /*80b0*/  FMNMX.FTZ R80, R79, R26, !PT ;  /* 0x0000001a4f507209 */ /* 0x002fe20007810000 */
[----:B------:R-:W-:Y:S01]  /*80c0*/  IMAD.U32 R79, RZ, RZ, UR19 ;  /* 0x00000013ff4f7e24 */ /* 0x000fe2000f8e00ff */
[----:B0-----:R-:W-:-:S03]  /*80d0*/  FMNMX.FTZ R81, R78, R35, !PT ;  /* 0x000000234e517209 */ /* 0x001fc60007810000 */
[----:B------:R-:W0:Y:S04]  /*80e0*/  SHFL.BFLY PT, R35, R80, 0x1, 0x1f ;  /* 0x0c201f0050237f89 */ /* 0x000e2800000e0000 */
[----:B------:R-:W1:Y:S01]  /*80f0*/  SHFL.BFLY PT, R26, R81, 0x1, 0x1f ;  /* 0x0c201f00511a7f89 */ /* 0x000e6200000e0000 */
[----:B0-----:R-:W-:Y:S02]  /*8100*/  FMNMX.FTZ R35, R80, R35, !PT ;  /* 0x0000002350237209 */ /* 0x001fe40007810000 */
        /* <DEDUP_REMOVED lines=203> */
.L_x_1796:
        /* <DEDUP_REMOVED lines=91> */
.L_x_1786:
[----:B------:R-:W-:Y:S06]  /*9370*/  BAR.ARV 0x8, 0x200 ;  /* 0x0208000000007b1d */ /* 0x000fec0000002000 */
[----:B------:R-:W-:Y:S05]  /*9380*/  @!P0 BRA `(.L_x_1798) ;  /* 0x0000000000048947 */ /* 0x000fea0003800000 */
[----:B------:R-:W-:Y:S01]  /*9390*/  BPT.TRAP 0x1 ;  /* 0x000000040000795c */ /* 0x000fe20000300000 */
.L_x_1798:
[----:B------:R-:W-:Y:S01]  /*93a0*/  ULEA UR14, UR38, UR46, 0x3 ;  /* 0x0000002e260e7291 */ /* 0x000fe2000f8e183f */
[----:B------:R-:W-:-:S05]  /*93b0*/  IMAD.U32 R0, RZ, RZ, UR37 ;  /* 0x00000025ff007e24 */ /* 0x000fca000f8e00ff */
[----:B------:R-:W-:-:S04]  /*93c0*/  SHF.L.U32 R0, R0, 0x1f, RZ ;  /* 0x0000001f00007819 */ /* 0x000fc800000006ff */
[----:B------:R0:W1:Y:S01]  /*93d0*/  SYNCS.PHASECHK.TRANS64.TRYWAIT P1, [UR14+0x19c50], R0 ;  /* 0x019c5000ff0075a7 */ /* 0x000062000802014e */
[----:B------:R-:W-:Y:S05]  /*93e0*/  @!P0 BRA `(.L_x_1799) ;  /* 0x0000000000048947 */ /* 0x000fea0003800000 */
[----:B------:R-:W-:Y:S01]  /*93f0*/  BPT.TRAP 0x1 ;  /* 0x000000040000795c */ /* 0x000fe20000300000 */
.L_x_1799:
[----:B-1----:R-:W-:Y:S05]  /*9400*/  @P1 BRA `(.L_x_1800) ;  /* 0x0000000000081947 */ /* 0x002fea0003800000 */
[----:B------:R-:W1:Y:S02]  /*9410*/  SYNCS.PHASECHK.TRANS64.TRYWAIT P1, [UR14+0x19c50], R0 ;  /* 0x019c5000ff0075a7 */ /* 0x000e64000802014e */
[----:B-1----:R-:W-:Y:S05]  /*9420*/  @!P1 BRA `(.L_x_1801) ;  /* 0x0000006c00489947 */ /* 0x002fea0003800000 */
.L_x_1800:
        /* <DEDUP_REMOVED lines=13> */
[----:B------:R-:W-:Y:S02]  /*9500*/  @UP0 UIMAD UR8, UR8, UR10, URZ ;  /* 0x0000000a080802a4 */ /* 0x000fe4000f8e023f */
[----:B------:R-:W-:Y:S02]  /*9510*/  @UP0 UIMAD.WIDE.U32 UR6, UR43, UR10, URZ ;  /* 0x0000000a2b0602a5 */ /* 0x000fe4000f8e003f */
[----:B------:R-:W-:Y:S02]  /*9520*/  UIMAD UR10, UR38, 0x300, UR46 ;  /* 0x00000300260a78a4 */ /* 0x000fe4000f8e022e */
[----:B------:R-:W-:Y:S01]  /*9530*/  @UP0 UIMAD UR8, UR43, UR11, UR8 ;  /* 0x0000000b2b0802a4 */ /* 0x000fe2000f8e0208 */
[----:B------:R-:W-:-:S02]  /*9540*/  @UP0 ULDC.64 UR12, c[0x0][0x9d0] ;  /* 0x00027400000c0ab9 */ /* 0x000fc40000000a00 */
[----:B------:R-:W-:Y:S01]  /*9550*/  UMOV UR11, 0x40000040 ;  /* 0x40000040000b7882 */ /* 0x000fe20000000000 */
[----:B------:R-:W-:Y:S02]  /*9560*/  @UP0 UIMAD UR9, UR9, UR12, URZ ;  /* 0x0000000c090902a4 */ /* 0x000fe4000f8e023f */
[----:B------:R-:W-:-:S07]  /*9570*/  @UP0 UIADD3 UR7, UR7, UR8, URZ ;  /* 0x0000000807070290 */ /* 0x000fce000fffe03f */
[----:B------:R-:W-:Y:S01]  /*9580*/  QGMMA.64x96x32.F32.E4M3.E4M3 R88, R148, gdesc[UR8], R88, gsb0 ;  /* 0x0160000894587df3 */ /* 0x000fe20008000858 */
[----:B------:R-:W-:Y:S02]  /*9590*/  @UP0 UIMAD UR9, UR44, UR13, UR9 ;  /* 0x0000000d2c0902a4 */ /* 0x000fe4000f8e0209 */
[----:B------:R-:W-:-:S04]  /*95a0*/  @UP0 UIMAD.WIDE.U32 UR6, UR44, UR12, UR6 ;  /* 0x0000000c2c0602a5 */ /* 0x000fc8000f8e0006 */
        /* <DEDUP_REMOVED lines=58> */
.L_x_1802:
        /* <DEDUP_REMOVED lines=58> */
.L_x_1766:
        /* <DEDUP_REMOVED lines=11> */
[----:B------:R-:W1:Y:S01]  /*9da0*/  S2R R38, SR_SWINHI ;  /* 0x0000000000267919 */ /* 0x000e620000002f00 */
        /* <DEDUP_REMOVED lines=13> */
[----:B------:R-:W-:Y:S01]  /*9e80*/  F2FP.BF16.F32.PACK_AB R14, R119, R14 ;  /* 0x0000000e770e723e */ /* 0x000fe200000010ff */
[----:B0-----:R-:W-:Y:S01]  /*9e90*/  IMAD.SHL.U32 R4, R36, 0x4, RZ ;  /* 0x0000000424047824 */ /* 0x001fe200078e00ff */
[----:B------:R-:W-:Y:S02]  /*9ea0*/  F2FP.BF16.F32.PACK_AB R11, R126, R11 ;  /* 0x0000000b7e0b723e */ /* 0x000fe400000010ff */
[----:B------:R-:W-:Y:S02]  /*9eb0*/  F2FP.BF16.F32.PACK_AB R10, R127, R10 ;  /* 0x0000000a7f0a723e */ /* 0x000fe400000010ff */
[----:B------:R-:W-:-:S02]  /*9ec0*/  F2FP.BF16.F32.PACK_AB R25, R110, R25 ;  /* 0x000000196e19723e */ /* 0x000fc400000010ff */
[----:B------:R-:W-:Y:S02]  /*9ed0*/  F2FP.BF16.F32.PACK_AB R24, R111, R24 ;  /* 0x000000186f18723e */ /* 0x000fe400000010ff */
[----:B------:R-:W-:Y:S02]  /*9ee0*/  F2FP.BF16.F32.PACK_AB R9, R132, R9 ;  /* 0x000000098409723e */ /* 0x000fe400000010ff */
[----:B------:R-:W-:Y:S01]  /*9ef0*/  F2FP.BF16.F32.PACK_AB R8, R133, R8 ;  /* 0x000000088508723e */ /* 0x000fe200000010ff */
[----:B------:R-:W-:Y:S01]  /*9f00*/  USHF.R.S32.HI UR12, URZ, 0x1f, UR44 ;  /* 0x0000001f3f0c7899 */ /* 0x000fe2000801142c */
[----:B------:R-:W-:Y:S01]  /*9f10*/  LOP3.LUT R4, R4, 0xc, RZ, 0xc0, !PT ;  /* 0x0000000c04047812 */ /* 0x000fe200078ec0ff */
[----:B------:R-:W-:Y:S01]  /*9f20*/  ULDC.64 UR8, c[0x0][0xb90] ;  /* 0x0002e40000087ab9 */ /* 0x000fe20000000a00 */
[----:B------:R-:W-:Y:S02]  /*9f30*/  F2FP.BF16.F32.PACK_AB R7, R134, R7 ;  /* 0x000000078607723e */ /* 0x000fe400000010ff */
[----:B------:R-:W-:-:S02]  /*9f40*/  F2FP.BF16.F32.PACK_AB R6, R135, R6 ;  /* 0x000000068706723e */ /* 0x000fc400000010ff */
[----:B------:R-:W-:Y:S02]  /*9f50*/  F2FP.BF16.F32.PACK_AB R31, R100, R31 ;  /* 0x0000001f641f723e */ /* 0x000fe400000010ff */
[----:B------:R-:W-:Y:S01]  /*9f60*/  F2FP.BF16.F32.PACK_AB R30, R101, R30 ;  /* 0x0000001e651e723e */ /* 0x000fe200000010ff */
[----:B------:R-:W-:Y:S01]  /*9f70*/  USHF.R.S32.HI UR13, URZ, 0x1f, UR43 ;  /* 0x0000001f3f0d7899 */ /* 0x000fe2000801142b */
[----:B------:R-:W-:Y:S01]  /*9f80*/  BAR.SYNC.DEFER_BLOCKING 0x1, 0x180 ;  /* 0x0046000000007b1d */ /* 0x000fe20000010000 */
[----:B------:R-:W-:-:S05]  /*9f90*/  IADD3 R4, P0, R4, UR6, RZ ;  /* 0x0000000604047c10 */ /* 0x000fca000ff1e0ff */
[----:B------:R-:W-:Y:S01]  /*9fa0*/  IMAD.X R5, RZ, RZ, UR7, P0 ;  /* 0x00000007ff057e24 */ /* 0x000fe200080e06ff */
[----:B------:R-:W-:-:S04]  /*9fb0*/  ULDC.64 UR10, c[0x0][0xb98] ;  /* 0x0002e600000a7ab9 */ /* 0x000fc80000000a00 */
[----:B------:R0:W2:Y:S01]  /*9fc0*/  LDG.E.CONSTANT R4, desc[UR50][R4.64] ;  /* 0x0000003204047981 */ /* 0x0000a2000c1e9900 */
[----:B------:R-:W-:Y:S02]  /*9fd0*/  UIMAD UR5, UR12, UR8, URZ ;  /* 0x000000080c0572a4 */ /* 0x000fe4000f8e023f */
[----:B------:R-:W-:Y:S02]  /*9fe0*/  UIMAD.WIDE.U32 UR6, UR44, UR8, URZ ;  /* 0x000000082c0672a5 */ /* 0x000fe4000f8e003f */
[----:B------:R-:W-:Y:S02]  /*9ff0*/  UIMAD UR5, UR44, UR9, UR5 ;  /* 0x000000092c0572a4 */ /* 0x000fe4000f8e0205 */
[----:B------:R-:W-:Y:S02]  /*a000*/  UIMAD UR8, UR13, UR10, URZ ;  /* 0x0000000a0d0872a4 */ /* 0x000fe4000f8e023f */
[----:B------:R-:W-:Y:S01]  /*a010*/  UIADD3 UR7, UR7, UR5, URZ ;  /* 0x0000000507077290 */ /* 0x000fe2000fffe03f */
[----:B0-----:R-:W-:Y:S01]  /*a020*/  LOP3.LUT P0, R5, R36, 0x3, RZ, 0xc0, !PT ;  /* 0x0000000324057812 */ /* 0x001fe2000780c0ff */
[----:B------:R-:W-:Y:S01]  /*a030*/  UIMAD UR8, UR43, UR11, UR8 ;  /* 0x0000000b2b0872a4 */ /* 0x000fe2000f8e0208 */
[----:B------:R-:W-:-:S02]  /*a040*/  MOV R36, R3 ;  /* 0x0000000300247202 */ /* 0x000fc40000000f00 */
[----:B-1----:R-:W-:Y:S01]  /*a050*/  MOV R37, R38 ;  /* 0x0000002600257202 */ /* 0x002fe20000000f00 */
[----:B------:R-:W-:Y:S01]  /*a060*/  UIMAD.WIDE.U32 UR6, UR43, UR10, UR6 ;  /* 0x0000000a2b0672a5 */ /* 0x000fe2000f8e0006 */
[----:B------:R-:W0:Y:S01]  /*a070*/  LDC R38, c[0x0][0xbe8] ;  /* 0x0002fa00ff267b82 */ /* 0x000e220000000800 */
[----:B------:R-:W-:Y:S01]  /*a080*/  ISETP.EQ.OR P0, PT, R5, 0x3, !P0 ;  /* 0x000000030500780c */ /* 0x000fe20004702670 */
[----:B------:R-:W-:Y:S01]  /*a090*/  ULDC UR5, c[0x0][0xa88] ;  /* 0x0002a20000057ab9 */ /* 0x000fe20000000800 */
[----:B------:R-:W-:Y:S01]  /*a0a0*/  IMAD.WIDE R32, R156, 0x2, R36 ;  /* 0x000000029c207825 */ /* 0x000fe200078e0224 */
[----:B------:R-:W-:Y:S01]  /*a0b0*/  ULDC.64 UR10, c[0x0][0xaf0] ;  /* 0x0002bc00000a7ab9 */ /* 0x000fe20000000a00 */
[----:B------:R-:W-:Y:S02]  /*a0c0*/  SEL R59, R29, R28, P0 ;  /* 0x0000001c1d3b7207 */ /* 0x000fe40000000000 */
[----:B------:R-:W-:Y:S02]  /*a0d0*/  SEL R61, R28, R29, P0 ;  /* 0x0000001d1c3d7207 */ /* 0x000fe40000000000 */
[----:B------:R-:W-:-:S02]  /*a0e0*/  IADD3 R29, P2, R32, 0x6000, RZ ;  /* 0x00006000201d7810 */ /* 0x000fc40007f5e0ff */
[----:B------:R-:W-:Y:S02]  /*a0f0*/  SEL R41, R35, R34, P0 ;  /* 0x0000002223297207 */ /* 0x000fe40000000000 */
[----:B------:R-:W-:Y:S02]  /*a100*/  SEL R43, R34, R35, P0 ;  /* 0x00000023222b7207 */ /* 0x000fe40000000000 */
[----:B------:R-:W-:Y:S02]  /*a110*/  SEL R47, R27, R26, P0 ;  /* 0x0000001a1b2f7207 */ /* 0x000fe40000000000 */
[----:B------:R-:W-:Y:S01]  /*a120*/  SEL R34, R26, R27, P0 ;  /* 0x0000001b1a227207 */ /* 0x000fe20000000000 */
[----:B------:R-:W-:Y:S01]  /*a130*/  IMAD.X R27, RZ, RZ, R33, P2 ;  /* 0x000000ffff1b7224 */ /* 0x000fe200010e0621 */
[----:B------:R-:W-:Y:S02]  /*a140*/  SEL R49, R21, R20, P0 ;  /* 0x0000001415317207 */ /* 0x000fe40000000000 */
[----:B------:R-:W-:-:S02]  /*a150*/  SEL R35, R20, R21, P0 ;  /* 0x0000001514237207 */ /* 0x000fc40000000000 */
[----:B------:R-:W-:Y:S02]  /*a160*/  SEL R51, R13, R12, P0 ;  /* 0x0000000c0d337207 */ /* 0x000fe40000000000 */
[----:B0-----:R-:W-:Y:S02]  /*a170*/  ISETP.NE.AND P2, PT, R38, 0x1, PT ;  /* 0x000000012600780c */ /* 0x001fe40003f45270 */
[----:B------:R-:W-:Y:S02]  /*a180*/  SEL R39, R12, R13, P0 ;  /* 0x0000000d0c277207 */ /* 0x000fe40000000000 */
[C---:B------:R-:W-:Y:S02]  /*a190*/  IADD3 R21, P3, R32.reuse, 0x3020, RZ ;  /* 0x0000302020157810 */ /* 0x040fe40007f7e0ff */
[----:B------:R-:W-:Y:S02]  /*a1a0*/  IADD3 R13, P1, R32, 0x6020, RZ ;  /* 0x00006020200d7810 */ /* 0x000fe40007f3e0ff */
[----:B------:R-:W-:-:S02]  /*a1b0*/  SEL R67, R15, R14, P0 ;  /* 0x0000000e0f437207 */ /* 0x000fc40000000000 */
[----:B------:R-:W-:Y:S02]  /*a1c0*/  SEL R69, R14, R15, P0 ;  /* 0x0000000f0e457207 */ /* 0x000fe40000000000 */
[----:B------:R-:W-:Y:S01]  /*a1d0*/  SEL R71, R11, R10, P0 ;  /* 0x0000000a0b477207 */ /* 0x000fe20000000000 */
[----:B------:R-:W0:Y:S01]  /*a1e0*/  @P2 LDC R40, c[0x0][0xbec] ;  /* 0x0002fb00ff282b82 */ /* 0x000e220000000800 */
[----:B------:R-:W-:Y:S01]  /*a1f0*/  SEL R73, R10, R11, P0 ;  /* 0x0000000b0a497207 */ /* 0x000fe20000000000 */
[--C-:B------:R-:W-:Y:S01]  /*a200*/  IMAD.X R11, RZ, RZ, R33.reuse, P3 ;  /* 0x000000ffff0b7224 */ /* 0x100fe200018e0621 */
[----:B------:R-:W-:Y:S02]  /*a210*/  SEL R63, R25, R24, P0 ;  /* 0x00000018193f7207 */ /* 0x000fe40000000000 */
[----:B------:R-:W-:Y:S01]  /*a220*/  SEL R65, R24, R25, P0 ;  /* 0x0000001918417207 */ /* 0x000fe20000000000 */
[----:B------:R-:W-:Y:S01]  /*a230*/  IMAD.X R25, RZ, RZ, R33, P1 ;  /* 0x000000ffff197224 */ /* 0x000fe200008e0621 */
[----:B------:R-:W-:Y:S01]  /*a240*/  IADD3 R15, P4, R32, 0x3000, RZ ;  /* 0x00003000200f7810 */ /* 0x000fe20007f9e0ff */
[----:B------:R-:W1:Y:S01]  /*a250*/  @P2 LDC R42, c[0x0][0xbf0] ;  /* 0x0002fc00ff2a2b82 */ /* 0x000e620000000800 */
[----:B------:R-:W-:-:S02]  /*a260*/  LOP3.LUT R10, R21, 0x180, RZ, 0xc0, !PT ;  /* 0x00000180150a7812 */ /* 0x000fc400078ec0ff */
[----:B------:R-:W-:Y:S02]  /*a270*/  LOP3.LUT R24, R13, 0x180, RZ, 0xc0, !PT ;  /* 0x000001800d187812 */ /* 0x000fe400078ec0ff */
[----:B------:R-:W-:Y:S02]  /*a280*/  SEL R53, R9, R8, P0 ;  /* 0x0000000809357207 */ /* 0x000fe40000000000 */
[----:B------:R-:W-:Y:S01]  /*a290*/  SEL R55, R8, R9, P0 ;  /* 0x0000000908377207 */ /* 0x000fe20000000000 */
[----:B------:R-:W-:Y:S01]  /*a2a0*/  IMAD R9, R152, 0x20, R18 ;  /* 0x0000002098097824 */ /* 0x000fe200078e0212 */
[----:B------:R-:W-:Y:S02]  /*a2b0*/  LOP3.LUT R8, R15, 0x180, RZ, 0xc0, !PT ;  /* 0x000001800f087812 */ /* 0x000fe400078ec0ff */
[----:B------:R-:W-:Y:S01]  /*a2c0*/  SHF.R.U64 R10, R10, 0x3, RZ ;  /* 0x000000030a0a7819 */ /* 0x000fe200000012ff */
[----:B------:R-:W-:Y:S01]  /*a2d0*/  IMAD.WIDE R36, R9, 0x2, R36 ;  /* 0x0000000209247825 */ /* 0x000fe200078e0224 */
[----:B------:R-:W-:-:S02]  /*a2e0*/  SHF.R.U64 R24, R24, 0x3, RZ ;  /* 0x0000000318187819 */ /* 0x000fc400000012ff */
[----:B------:R-:W-:Y:S01]  /*a2f0*/  LOP3.LUT R12, R29, 0x180, RZ, 0xc0, !PT ;  /* 0x000001801d0c7812 */ /* 0x000fe200078ec0ff */
[----:B------:R-:W-:Y:S01]  /*a300*/  IMAD.X R9, RZ, RZ, R33, P4 ;  /* 0x000000ffff097224 */ /* 0x000fe200020e0621 */
[----:B------:R-:W-:Y:S02]  /*a310*/  SHF.R.U64 R8, R8, 0x3, RZ ;  /* 0x0000000308087819 */ /* 0x000fe400000012ff */
[----:B------:R-:W-:Y:S02]  /*a320*/  LOP3.LUT R10, R10, R21, RZ, 0x3c, !PT ;  /* 0x000000150a0a7212 */ /* 0x000fe400078e3cff */
[----:B------:R-:W-:Y:S02]  /*a330*/  LOP3.LUT R24, R24, R13, RZ, 0x3c, !PT ;  /* 0x0000000d18187212 */ /* 0x000fe400078e3cff */
[----:B------:R-:W-:Y:S02]  /*a340*/  IADD3 R13, P5, R32, 0x20, RZ ;  /* 0x00000020200d7810 */ /* 0x000fe40007fbe0ff */
[----:B------:R-:W-:-:S02]  /*a350*/  SEL R75, R7, R6, P0 ;  /* 0x00000006074b7207 */ /* 0x000fc40000000000 */
[----:B------:R-:W-:Y:S02]  /*a360*/  SEL R77, R6, R7, P0 ;  /* 0x00000007064d7207 */ /* 0x000fe40000000000 */
[----:B------:R-:W-:Y:S02]  /*a370*/  LOP3.LUT R7, R32, 0x180, RZ, 0xc0, !PT ;  /* 0x0000018020077812 */ /* 0x000fe400078ec0ff */
[----:B------:R-:W-:Y:S02]  /*a380*/  SHF.R.U64 R12, R12, 0x3, RZ ;  /* 0x000000030c0c7819 */ /* 0x000fe400000012ff */
[----:B------:R-:W-:Y:S02]  /*a390*/  LOP3.LUT R8, R8, R15, RZ, 0x3c, !PT ;  /* 0x0000000f08087212 */ /* 0x000fe400078e3cff */
[----:B------:R-:W-:Y:S01]  /*a3a0*/  MOV R68, R10 ;  /* 0x0000000a00447202 */ /* 0x000fe20000000f00 */
[----:B------:R-:W-:Y:S01]  /*a3b0*/  VIADD R11, R17, UR41 ;  /* 0x00000029110b7c36 */ /* 0x000fe20008000000 */
[----:B------:R-:W-:-:S02]  /*a3c0*/  SEL R45, R31, R30, P0 ;  /* 0x0000001e1f2d7207 */ /* 0x000fc40000000000 */
[----:B------:R-:W-:Y:S02]  /*a3d0*/  SEL R5, R30, R31, P0 ;  /* 0x0000001f1e057207 */ /* 0x000fe40000000000 */
[----:B------:R-:W-:Y:S02]  /*a3e0*/  LOP3.LUT R6, R13, 0x180, RZ, 0xc0, !PT ;  /* 0x000001800d067812 */ /* 0x000fe400078ec0ff */
[----:B------:R-:W-:Y:S02]  /*a3f0*/  IADD3 R31, P1, R36, 0x1800, RZ ;  /* 0x00001800241f7810 */ /* 0x000fe40007f3e0ff */
[----:B------:R-:W-:Y:S02]  /*a400*/  SEL R57, R94, R95, P0 ;  /* 0x0000005f5e397207 */ /* 0x000fe40000000000 */
[----:B------:R-:W-:Y:S02]  /*a410*/  SHF.R.U64 R7, R7, 0x3, RZ ;  /* 0x0000000307077819 */ /* 0x000fe400000012ff */
[----:B------:R-:W-:-:S02]  /*a420*/  LOP3.LUT R26, R12, R29, RZ, 0x3c, !PT ;  /* 0x0000001d0c1a7212 */ /* 0x000fc400078e3cff */
[----:B------:R-:W-:Y:S01]  /*a430*/  MOV R58, R8 ;  /* 0x00000008003a7202 */ /* 0x000fe20000000f00 */
[----:B0-----:R-:W-:Y:S01]  /*a440*/  @P2 IMAD.HI.U32 R9, R11, R40, RZ ;  /* 0x000000280b092227 */ /* 0x001fe200078e00ff */
[----:B------:R-:W-:Y:S02]  /*a450*/  SEL R95, R95, R94, P0 ;  /* 0x0000005e5f5f7207 */ /* 0x000fe40000000000 */
[----:B------:R-:W-:Y:S01]  /*a460*/  SHF.R.U64 R6, R6, 0x3, RZ ;  /* 0x0000000306067819 */ /* 0x000fe200000012ff */
[----:B------:R-:W-:Y:S01]  /*a470*/  IMAD.MOV.U32 R8, RZ, RZ, R11 ;  /* 0x000000ffff087224 */ /* 0x000fe200078e000b */
[----:B------:R-:W-:Y:S02]  /*a480*/  LOP3.LUT R30, R31, 0x180, RZ, 0xc0, !PT ;  /* 0x000001801f1e7812 */ /* 0x000fe400078ec0ff */
[----:B------:R-:W-:Y:S01]  /*a490*/  LOP3.LUT R32, R7, R32, RZ, 0x3c, !PT ;  /* 0x0000002007207212 */ /* 0x000fe200078e3cff */
[----:B------:R-:W-:Y:S01]  /*a4a0*/  IMAD.X R7, RZ, RZ, R33, P5 ;  /* 0x000000ffff077224 */ /* 0x000fe200028e0621 */
[----:B------:R-:W-:-:S02]  /*a4b0*/  MOV R66, R26 ;  /* 0x0000001a00427202 */ /* 0x000fc40000000f00 */
[----:B------:R-:W-:Y:S02]  /*a4c0*/  LOP3.LUT R6, R6, R13, RZ, 0x3c, !PT ;  /* 0x0000000d06067212 */ /* 0x000fe400078e3cff */
[----:B------:R-:W-:Y:S02]  /*a4d0*/  SHF.R.U64 R30, R30, 0x3, RZ ;  /* 0x000000031e1e7819 */ /* 0x000fe400000012ff */
[----:B-1----:R-:W-:Y:S02]  /*a4e0*/  @P2 SHF.R.U32.HI R8, RZ, R42, R9 ;  /* 0x0000002aff082219 */ /* 0x002fe40000011609 */
[----:B------:R-:W-:Y:S01]  /*a4f0*/  LOP3.LUT R30, R30, R31, RZ, 0x3c, !PT ;  /* 0x0000001f1e1e7212 */ /* 0x000fe200078e3cff */
[----:B------:R-:W-:Y:S01]  /*a500*/  IMAD.X R31, RZ, RZ, R37, P1 ;  /* 0x000000ffff1f7224 */ /* 0x000fe200008e0625 */
[----:B------:R-:W-:Y:S01]  /*a510*/  MOV R64, R24 ;  /* 0x0000001800407202 */ /* 0x000fe20000000f00 */
[----:B------:R-:W-:Y:S01]  /*a520*/  IMAD.U32 R24, RZ, RZ, UR8 ;  /* 0x00000008ff187e24 */ /* 0x000fe2000f8e00ff */
[----:B------:R-:W-:Y:S01]  /*a530*/  MOV R70, R6 ;  /* 0x0000000600467202 */ /* 0x000fe20000000f00 */
[--C-:B------:R-:W-:Y:S01]  /*a540*/  IMAD.MOV R7, RZ, RZ, -R8.reuse ;  /* 0x000000ffff077224 */ /* 0x100fe200078e0a08 */
[----:B------:R-:W-:Y:S01]  /*a550*/  SHF.R.S32.HI R9, RZ, 0x1f, R8 ;  /* 0x0000001fff097819 */ /* 0x000fe20000011408 */
[----:B------:R-:W-:Y:S01]  /*a560*/  ULDC.64 UR8, c[0x0][0xae8] ;  /* 0x0002ba0000087ab9 */ /* 0x000fe20000000a00 */
[----:B------:R-:W-:Y:S01]  /*a570*/  IADD3 R8, P1, R8, UR6, RZ ;  /* 0x0000000608087c10 */ /* 0x000fe2000ff3e0ff */
[----:B------:R-:W-:Y:S01]  /*a580*/  IMAD R7, R38, R7, R11 ;  /* 0x0000000726077224 */ /* 0x000fe200078e020b */
[----:B------:R-:W-:-:S02]  /*a590*/  IADD3 R21, P4, R36, 0x4800, RZ ;  /* 0x0000480024157810 */ /* 0x000fc40007f9e0ff */
[----:B------:R-:W-:Y:S01]  /*a5a0*/  IADD3.X R9, R9, UR7, R24, P1, !PT ;  /* 0x0000000709097c10 */ /* 0x000fe20008ffe418 */
[----:B------:R-:W-:Y:S01]  /*a5b0*/  ULDC.64 UR6, c[0x0][0xb88] ;  /* 0x0002e20000067ab9 */ /* 0x000fe20000000a00 */
[----:B------:R-:W-:Y:S02]  /*a5c0*/  SHF.R.S32.HI R11, RZ, 0x1f, R7 ;  /* 0x0000001fff0b7819 */ /* 0x000fe40000011407 */
[----:B------:R-:W-:Y:S01]  /*a5d0*/  IADD3 R29, P3, R36, 0x3000, RZ ;  /* 0x00003000241d7810 */ /* 0x000fe20007f7e0ff */
[----:B------:R-:W-:Y:S01]  /*a5e0*/  IMAD.WIDE.U32 R8, R7, UR6, R8 ;  /* 0x0000000607087c25 */ /* 0x000fe2000f8e0008 */
[----:B------:R-:W-:Y:S02]  /*a5f0*/  LOP3.LUT R20, R21, 0x180, RZ, 0xc0, !PT ;  /* 0x0000018015147812 */ /* 0x000fe400078ec0ff */
[----:B------:R-:W-:Y:S02]  /*a600*/  LOP3.LUT R28, R29, 0x180, RZ, 0xc0, !PT ;  /* 0x000001801d1c7812 */ /* 0x000fe400078ec0ff */
[----:B------:R-:W-:-:S02]  /*a610*/  SHF.R.U64 R20, R20, 0x3, RZ ;  /* 0x0000000314147819 */ /* 0x000fc400000012ff */
[----:B------:R-:W-:Y:S02]  /*a620*/  SHF.R.U64 R28, R28, 0x3, RZ ;  /* 0x000000031c1c7819 */ /* 0x000fe400000012ff */
[----:B------:R-:W-:Y:S01]  /*a630*/  LOP3.LUT R20, R20, R21, RZ, 0x3c, !PT ;  /* 0x0000001514147212 */ /* 0x000fe200078e3cff */
[--C-:B------:R-:W-:Y:S01]  /*a640*/  IMAD.X R21, RZ, RZ, R37.reuse, P4 ;  /* 0x000000ffff157224 */ /* 0x100fe200020e0625 */
[----:B------:R-:W-:Y:S02]  /*a650*/  LOP3.LUT P1, RZ, R153, 0x3, RZ, 0xc0, !PT ;  /* 0x0000000399ff7812 */ /* 0x000fe4000782c0ff */
[----:B------:R-:W-:Y:S01]  /*a660*/  LOP3.LUT R28, R28, R29, RZ, 0x3c, !PT ;  /* 0x0000001d1c1c7212 */ /* 0x000fe200078e3cff */
[----:B------:R-:W-:Y:S01]  /*a670*/  IMAD.X R29, RZ, RZ, R37, P3 ;  /* 0x000000ffff1d7224 */ /* 0x000fe200018e0625 */
[----:B------:R-:W-:Y:S02]  /*a680*/  MOV R33, R32 ;  /* 0x0000002000217202 */ /* 0x000fe40000000f00 */
        /* <DEDUP_REMOVED lines=10> */
[----:B------:R-:W-:Y:S01]  /*a730*/  LOP3.LUT R36, R13, R36, RZ, 0x3c, !PT ;  /* 0x000000240d247212 */ /* 0x000fe200078e3cff */
[----:B------:R-:W-:Y:S01]  /*a740*/  IMAD.X R13, RZ, RZ, R37, P6 ;  /* 0x000000ffff0d7224 */ /* 0x000fe200030e0625 */
        /* <DEDUP_REMOVED lines=11> */
[----:B------:R-:W-:Y:S04]  /*a800*/  SHFL.IDX PT, R27, R63, R4, 0x1c1f ;  /* 0x001c1f043f1b7589 */ /* 0x000fe800000e0000 */
[----:B------:R-:W-:Y:S04]  /*a810*/  SHFL.IDX PT, R34, R34, R10, 0x1c1f ;  /* 0x001c1f0a22227589 */ /* 0x000fe800000e0000 */
[----:B------:R-:W-:Y:S04]  /*a820*/  SHFL.IDX PT, R48, R61, R10, 0x1c1f ;  /* 0x001c1f0a3d307589 */ /* 0x000fe800000e0000 */
[----:B------:R-:W0:Y:S04]  /*a830*/  SHFL.IDX PT, R50, R65, R10, 0x1c1f ;  /* 0x001c1f0a41327589 */ /* 0x000e2800000e0000 */
[----:B------:R-:W-:Y:S04]  /*a840*/  SHFL.IDX PT, R49, R49, R4, 0x1c1f ;  /* 0x001c1f0431317589 */ /* 0x000fe800000e0000 */
[----:B------:R-:W1:Y:S04]  /*a850*/  SHFL.IDX PT, R40, R35, R10, 0x1c1f ;  /* 0x001c1f0a23287589 */ /* 0x000e6800000e0000 */
[----:B------:R-:W-:Y:S04]  /*a860*/  SHFL.IDX PT, R51, R51, R4, 0x1c1f ;  /* 0x001c1f0433337589 */ /* 0x000fe800000e0000 */
[----:B------:R-:W-:Y:S04]  /*a870*/  SHFL.IDX PT, R67, R67, R4, 0x1c1f ;  /* 0x001c1f0443437589 */ /* 0x000fe800000e0000 */
[----:B------:R2:W3:Y:S04]  /*a880*/  SHFL.IDX PT, R42, R39, R10, 0x1c1f ;  /* 0x001c1f0a272a7589 */ /* 0x0004e800000e0000 */
[----:B------:R-:W4:Y:S01]  /*a890*/  SHFL.IDX PT, R52, R69, R10, 0x1c1f ;  /* 0x001c1f0a45347589 */ /* 0x000f2200000e0000 */
[----:B0-----:R-:W-:-:S02]  /*a8a0*/  SEL R25, R27, R50, P0 ;  /* 0x000000321b197207 */ /* 0x001fc40000000000 */
[----:B------:R-:W-:Y:S01]  /*a8b0*/  SEL R27, R50, R27, P0 ;  /* 0x0000001b321b7207 */ /* 0x000fe20000000000 */
[----:B------:R-:W-:Y:S01]  /*a8c0*/  SHFL.IDX PT, R53, R53, R4, 0x1c1f ;  /* 0x001c1f0435357589 */ /* 0x000fe200000e0000 */
[----:B--2---:R-:W-:-:S03]  /*a8d0*/  IMAD R39, R38, UR5, RZ ;  /* 0x0000000526277c24 */ /* 0x004fc6000f8e02ff */
[----:B------:R-:W-:Y:S01]  /*a8e0*/  SHFL.IDX PT, R71, R71, R4, 0x1c1f ;  /* 0x001c1f0447477589 */ /* 0x000fe200000e0000 */
[----:B-1----:R-:W-:-:S03]  /*a8f0*/  SEL R32, R49, R40, P0 ;  /* 0x0000002831207207 */ /* 0x002fc60000000000 */
[----:B------:R-:W0:Y:S04]  /*a900*/  SHFL.IDX PT, R46, R55, R10, 0x1c1f ;  /* 0x001c1f0a372e7589 */ /* 0x000e2800000e0000 */
[----:B------:R-:W1:Y:S04]  /*a910*/  SHFL.IDX PT, R54, R73, R10, 0x1c1f ;  /* 0x001c1f0a49367589 */ /* 0x000e6800000e0000 */
[----:B------:R2:W-:Y:S04]  /*a920*/  SHFL.IDX PT, R75, R75, R4, 0x1c1f ;  /* 0x001c1f044b4b7589 */ /* 0x0005e800000e0000 */
[----:B------:R3:W1:Y:S01]  /*a930*/  SHFL.IDX PT, R56, R77, R10, 0x1c1f ;  /* 0x001c1f0a4d387589 */ /* 0x00066200000e0000 */
[----:B--2---:R-:W-:-:S04]  /*a940*/  IMAD R4, R11, UR6, RZ ;  /* 0x000000060b047c24 */ /* 0x004fc8000f8e02ff */
[----:B------:R-:W-:Y:S01]  /*a950*/  IMAD R11, R7, UR7, R4 ;  /* 0x00000007070b7c24 */ /* 0x000fe2000f8e0204 */
[----:B------:R-:W-:Y:S01]  /*a960*/  SEL R7, R26, R57, P0 ;  /* 0x000000391a077207 */ /* 0x000fe20000000000 */
[----:B------:R-:W-:Y:S01]  /*a970*/  VIADD R26, R155, UR41 ;  /* 0x000000299b1a7c36 */ /* 0x000fe20008000000 */
[----:B------:R-:W-:Y:S01]  /*a980*/  ULDC.64 UR6, c[0x0][0xb50] ;  /* 0x0002d40000067ab9 */ /* 0x000fe20000000a00 */
[----:B------:R-:W-:Y:S01]  /*a990*/  IMAD.IADD R9, R9, 0x1, R11 ;  /* 0x0000000109097824 */ /* 0x000fe200078e020b */
[----:B------:R-:W-:Y:S01]  /*a9a0*/  LEA R35, P4, R8, UR6, 0x2 ;  /* 0x0000000608237c11 */ /* 0x000fe2000f8810ff */
[----:B---3--:R-:W-:Y:S01]  /*a9b0*/  VIADD R10, R26, 0x8 ;  /* 0x000000081a0a7836 */ /* 0x008fe20000000000 */
[----:B------:R-:W-:Y:S02]  /*a9c0*/  SEL R4, R41, R6, P0 ;  /* 0x0000000629047207 */ /* 0x000fe40000000000 */
[----:B------:R-:W-:Y:S01]  /*a9d0*/  SEL R6, R6, R41, P0 ;  /* 0x0000002906067207 */ /* 0x000fe20000000000 */
[----:B------:R-:W-:Y:S01]  /*a9e0*/  SHFL.IDX PT, R60, R35, RZ, 0x1c1f ;  /* 0x001c1fff233c7589 */ /* 0x000fe200000e0000 */
[----:B------:R-:W-:-:S02]  /*a9f0*/  ISETP.GE.OR P3, PT, R26, R39, P1 ;  /* 0x000000271a00720c */ /* 0x000fc40000f66670 */
[----:B------:R-:W-:Y:S01]  /*aa00*/  LEA.HI.X R41, R8, UR7, R9, 0x2, P4 ;  /* 0x0000000708297c11 */ /* 0x000fe2000a0f1409 */
[----:B------:R4:W-:Y:S01]  /*aa10*/  STSM.16.M88.4 [R33], R4 ;  /* 0x0000000421007844 */ /* 0x0009e20000000200 */
[----:B------:R-:W-:Y:S02]  /*aa20*/  ISETP.GE.OR P1, PT, R10, R39, P1 ;  /* 0x000000270a00720c */ /* 0x000fe40000f26670 */
[----:B------:R-:W-:Y:S01]  /*aa30*/  SEL R8, R45, R24, P0 ;  /* 0x000000182d087207 */ /* 0x000fe20000000000 */
[----:B------:R2:W-:Y:S01]  /*aa40*/  SHFL.IDX PT, R62, R35, 0x1, 0x1c1f ;  /* 0x003c1f00233e7f89 */ /* 0x0005e200000e0000 */
[----:B------:R-:W-:Y:S02]  /*aa50*/  SEL R10, R24, R45, P0 ;  /* 0x0000002d180a7207 */ /* 0x000fe40000000000 */
[----:B------:R-:W-:Y:S01]  /*aa60*/  SEL R24, R47, R34, P0 ;  /* 0x000000222f187207 */ /* 0x000fe20000000000 */
[----:B------:R-:W3:Y:S01]  /*aa70*/  SHFL.IDX PT, R61, R41, RZ, 0x1c1f ;  /* 0x001c1fff293d7589 */ /* 0x000ee200000e0000 */
[----:B------:R-:W-:-:S02]  /*aa80*/  SEL R26, R34, R47, P0 ;  /* 0x0000002f221a7207 */ /* 0x000fc40000000000 */
[----:B------:R-:W-:Y:S01]  /*aa90*/  SEL R9, R59, R48, P0 ;  /* 0x000000303b097207 */ /* 0x000fe20000000000 */
[----:B------:R1:W3:Y:S01]  /*aaa0*/  SHFL.IDX PT, R63, R41, 0x1, 0x1c1f ;  /* 0x003c1f00293f7f89 */ /* 0x0002e200000e0000 */
[----:B------:R-:W-:Y:S02]  /*aab0*/  SEL R11, R48, R59, P0 ;  /* 0x0000003b300b7207 */ /* 0x000fe40000000000 */
[----:B------:R-:W-:Y:S02]  /*aac0*/  SEL R34, R40, R49, P0 ;  /* 0x0000003128227207 */ /* 0x000fe40000000000 */
[----:B------:R-:W-:Y:S01]  /*aad0*/  SEL R40, R51, R42, P0 ;  /* 0x0000002a33287207 */ /* 0x000fe20000000000 */
[----:B------:R-:W-:Y:S01]  /*aae0*/  STSM.16.M88.4 [R70], R8 ;  /* 0x0000000846007844 */ /* 0x000fe20000000200 */
[----:B----4-:R-:W-:Y:S02]  /*aaf0*/  SEL R33, R67, R52, P0 ;  /* 0x0000003443217207 */ /* 0x010fe40000000000 */
[----:B--2---:R-:W-:Y:S01]  /*ab00*/  SEL R35, R52, R67, P0 ;  /* 0x0000004334237207 */ /* 0x004fe20000000000 */
[----:B------:R-:W-:Y:S01]  /*ab10*/  STSM.16.M88.4 [R58], R24 ;  /* 0x000000183a007844 */ /* 0x000fe20000000200 */
[----:B------:R-:W-:-:S02]  /*ab20*/  SEL R42, R42, R51, P0 ;  /* 0x000000332a2a7207 */ /* 0x000fc40000000000 */
[----:B0-----:R-:W-:Y:S01]  /*ab30*/  SEL R44, R53, R46, P0 ;  /* 0x0000002e352c7207 */ /* 0x001fe20000000000 */
[----:B------:R0:W-:Y:S01]  /*ab40*/  STSM.16.M88.4 [R68], R32 ;  /* 0x0000002044007844 */ /* 0x0001e20000000200 */
[----:B-1----:R-:W-:Y:S02]  /*ab50*/  SEL R41, R71, R54, P0 ;  /* 0x0000003647297207 */ /* 0x002fe40000000000 */
[----:B------:R-:W-:Y:S02]  /*ab60*/  SEL R43, R54, R71, P0 ;  /* 0x00000047362b7207 */ /* 0x000fe40000000000 */
[----:B------:R-:W-:Y:S02]  /*ab70*/  SEL R46, R46, R53, P0 ;  /* 0x000000352e2e7207 */ /* 0x000fe40000000000 */
[----:B------:R-:W-:Y:S01]  /*ab80*/  SEL R45, R75, R56, P0 ;  /* 0x000000384b2d7207 */ /* 0x000fe20000000000 */
[----:B------:R-:W-:Y:S01]  /*ab90*/  STSM.16.M88.4 [R66], R40 ;  /* 0x0000002842007844 */ /* 0x000fe20000000200 */
[----:B------:R-:W-:-:S05]  /*aba0*/  SEL R47, R56, R75, P0 ;  /* 0x0000004b382f7207 */ /* 0x000fca0000000000 */
[----:B------:R-:W-:Y:S01]  /*abb0*/  STSM.16.M88.4 [R64], R44 ;  /* 0x0000002c40007844 */ /* 0x000fe20000000200 */
[----:B0-----:R-:W0:Y:S08]  /*abc0*/  @P2 LDC R33, c[0x0][0xbec] ;  /* 0x0002fb00ff212b82 */ /* 0x001e300000000800 */
[----:B------:R-:W-:Y:S08]  /*abd0*/  BAR.SYNC.DEFER_BLOCKING 0x1, 0x180 ;  /* 0x0046000000007b1d */ /* 0x000ff00000010000 */
[----:B------:R-:W1:Y:S01]  /*abe0*/  @P2 LDC R35, c[0x0][0xbf0] ;  /* 0x0002fc00ff232b82 */ /* 0x000e620000000800 */
[----:B------:R-:W-:-:S02]  /*abf0*/  UIMAD UR5, UR12, UR8, URZ ;  /* 0x000000080c0572a4 */ /* 0x000fc4000f8e023f */
[----:B------:R-:W-:Y:S02]  /*ac00*/  UIMAD.WIDE.U32 UR6, UR44, UR8, URZ ;  /* 0x000000082c0672a5 */ /* 0x000fe4000f8e003f */
[----:B------:R-:W-:Y:S01]  /*ac10*/  UIMAD UR5, UR44, UR9, UR5 ;  /* 0x000000092c0572a4 */ /* 0x000fe2000f8e0205 */
[----:B---3--:R2:W-:Y:S04]  /*ac20*/  @!P3 ST.E desc[UR50][R60.64], R0 ;  /* 0x000000003c00b985 */ /* 0x0085e8000c101932 */
[----:B------:R3:W-:Y:S01]  /*ac30*/  @!P1 ST.E desc[UR50][R62.64], R2 ;  /* 0x000000023e009985 */ /* 0x0007e2000c101932 */
[----:B------:R-:W-:-:S03]  /*ac40*/  UIMAD UR8, UR13, UR10, URZ ;  /* 0x0000000a0d0872a4 */ /* 0x000fc6000f8e023f */
[----:B------:R4:W5:Y:S01]  /*ac50*/  LD.E.128 R56, desc[UR50][R14.64] ;  /* 0x000000320e387980 */ /* 0x000962000c101d00 */
[----:B--2---:R-:W-:Y:S01]  /*ac60*/  IMAD R0, R23, 0x60, R152 ;  /* 0x0000006017007824 */ /* 0x004fe200078e0298 */
[----:B------:R-:W-:Y:S02]  /*ac70*/  UIADD3 UR7, UR7, UR5, URZ ;  /* 0x0000000507077290 */ /* 0x000fe4000fffe03f */
[----:B------:R2:W5:Y:S01]  /*ac80*/  LD.E.128 R8, desc[UR50][R20.64] ;  /* 0x0000003214087980 */ /* 0x000562000c101d00 */
[----:B---3--:R-:W-:-:S03]  /*ac90*/  VIADD R2, R0, UR41 ;  /* 0x0000002900027c36 */ /* 0x008fc60008000000 */
[----:B------:R3:W5:Y:S01]  /*aca0*/  LD.E.128 R52, desc[UR50][R28.64] ;  /* 0x000000321c347980 */ /* 0x000762000c101d00 */
[----:B0-----:R-:W-:-:S03]  /*acb0*/  @P2 IMAD.HI.U32 R0, R2, R33, RZ ;  /* 0x0000002102002227 */ /* 0x001fc600078e00ff */
[----:B------:R0:W5:Y:S01]  /*acc0*/  LD.E.128 R24, desc[UR50][R12.64] ;  /* 0x000000320c187980 */ /* 0x000162000c101d00 */
[----:B----4-:R-:W-:Y:S01]  /*acd0*/  IMAD.MOV.U32 R15, RZ, RZ, R2 ;  /* 0x000000ffff0f7224 */ /* 0x010fe200078e0002 */
[----:B-1----:R-:W-:Y:S01]  /*ace0*/  @P2 SHF.R.U32.HI R15, RZ, R35, R0 ;  /* 0x00000023ff0f2219 */ /* 0x002fe20000011600 */
[----:B------:R-:W-:Y:S01]  /*acf0*/  UIMAD UR5, UR43, UR11, UR8 ;  /* 0x0000000b2b0572a4 */ /* 0x000fe2000f8e0208 */
[----:B------:R1:W5:Y:S01]  /*ad00*/  LD.E.128 R48, desc[UR50][R36.64] ;  /* 0x0000003224307980 */ /* 0x000362000c101d00 */
[----:B------:R-:W-:Y:S01]  /*ad10*/  UIMAD.WIDE.U32 UR6, UR43, UR10, UR6 ;  /* 0x0000000a2b0672a5 */ /* 0x000fe2000f8e0006 */
[--C-:B------:R-:W-:Y:S01]  /*ad20*/  SHF.R.S32.HI R0, RZ, 0x1f, R15.reuse ;  /* 0x0000001fff007819 */ /* 0x100fe2000001140f */
[----:B--2---:R-:W-:Y:S01]  /*ad30*/  IMAD.MOV R21, RZ, RZ, -R15 ;  /* 0x000000ffff157224 */ /* 0x004fe200078e0a0f */
        /* <DEDUP_REMOVED lines=20> */
[C---:B------:R-:W-:Y:S02]  /*ae80*/  IMAD R15, R21.reuse, UR7, R0 ;  /* 0x00000007150f7c24 */ /* 0x040fe4000f8e0200 */
        /* <DEDUP_REMOVED lines=27> */
.L_x_1806:
[----:B------:R-:W-:Y:S05]  /*b040*/  BSYNC B1 ;  /* 0x0000000000017941 */ /* 0x000fea0003800000 */
.L_x_1805:
[----:B------:R-:W-:Y:S01]  /*b050*/  VIADD R0, R0, 0x60 ;  /* 0x0000006000007836 */ /* 0x000fe20000000000 */
[----:B--2---:R2:W4:Y:S04]  /*b060*/  SHFL.IDX PT, R13, R29, 0x1, 0x1c1f ;  /* 0x003c1f001d0d7f89 */ /* 0x00452800000e0000 */
[----:B------:R-:W-:Y:S01]  /*b070*/  ISETP.GE.AND P0, PT, R0, R39, PT ;  /* 0x000000270000720c */ /* 0x000fe20003f06270 */
[----:B0-----:R2:W0:-:S12]  /*b080*/  SHFL.IDX PT, R12, R28, 0x1, 0x1c1f ;  /* 0x003c1f001c0c7f89 */ /* 0x00141800000e0000 */
[----:B--2---:R-:W-:Y:S05]  /*b090*/  @P0 BRA `(.L_x_1807) ;  /* 0x0000000800300947 */ /* 0x004fea0003800000 */
[----:B------:R-:W-:Y:S02]  /*b0a0*/  ULDC UR5, c[0x0][0xac8] ;  /* 0x0002b20000057ab9 */ /* 0x000fe40000000800 */
[----:B------:R-:W-:Y:S02]  /*b0b0*/  ISETP.GE.AND P2, PT, R19, UR5, PT ;  /* 0x0000000513007c0c */ /* 0x000fe4000bf46270 */
[----:B------:R-:W-:-:S11]  /*b0c0*/  ISETP.GE.AND P1, PT, R18, UR5, PT ;  /* 0x0000000512007c0c */ /* 0x000fd6000bf26270 */
[C---:B0--3--:R-:W-:Y:S02]  /*b0d0*/  @!P2 LEA R14, P0, R19.reuse, R12, 0x1 ;  /* 0x0000000c130ea211 */ /* 0x049fe400078008ff */
[----:B-1--4-:R-:W-:Y:S02]  /*b0e0*/  @!P1 IMAD.WIDE R2, R18, 0x2, R12 ;  /* 0x0000000212029825 */ /* 0x012fe400078e020c */
[----:B------:R-:W-:Y:S02]  /*b0f0*/  @!P2 LEA.HI.X R15, R19, R13, R72, 0x1, P0 ;  /* 0x0000000d130fa211 */ /* 0x000fe400000f0c48 */
[----:B------:R-:W-:Y:S01]  /*b100*/  ISETP.GE.AND P0, PT, R22, UR5, PT ;  /* 0x0000000516007c0c */ /* 0x000fe2000bf06270 */
[----:B-----5:R2:W-:Y:S04]  /*b110*/  @!P1 ST.E.128 desc[UR50][R2.64], R4 ;  /* 0x0000000402009985 */ /* 0x0205e8000c101d32 */
[----:B------:R2:W-:Y:S08]  /*b120*/  @!P2 ST.E.128 desc[UR50][R14.64], R8 ;  /* 0x000000080e00a985 */ /* 0x0005f0000c101d32 */
[----:B------:R-:W-:Y:S05]  /*b130*/  @P0 BRA `(.L_x_1807) ;  /* 0x0000000800080947 */ /* 0x000fea0003800000 */
[----:B--2---:R-:W-:-:S04]  /*b140*/  LEA R2, P0, R22, R12, 0x1 ;  /* 0x0000000c16027211 */ /* 0x004fc800078008ff */
[----:B------:R-:W-:-:S05]  /*b150*/  LEA.HI.X R3, R22, R13, R157, 0x1, P0 ;  /* 0x0000000d16037211 */ /* 0x000fca00000f0c9d */
[----:B------:R0:W-:Y:S01]  /*b160*/  ST.E.128 desc[UR50][R2.64], R24 ;  /* 0x0000001802007985 */ /* 0x0001e2000c101d32 */
[----:B------:R-:W-:Y:S05]  /*b170*/  BRA `(.L_x_1807) ;  /* 0x0000000400f87947 */ /* 0x000fea0003800000 */
.L_x_1804:
        /* <DEDUP_REMOVED lines=52> */
.L_x_1809:
[----:B------:R-:W-:Y:S05]  /*b4c0*/  BSYNC B1 ;  /* 0x0000000000017941 */ /* 0x000fea0003800000 */
.L_x_1808:
        /* <DEDUP_REMOVED lines=13> */
[----:B------:R-:W-:-:S02]  /*b5a0*/  UIMAD.WIDE.U32 UR6, UR43, UR10, UR6 ;  /* 0x0000000a2b0672a5 */ /* 0x000fc4000f8e0006 */
[----:B------:R-:W-:Y:S01]  /*b5b0*/  UIMAD UR5, UR43, UR11, UR5 ;  /* 0x0000000b2b0572a4 */ /* 0x000fe2000f8e0205 */
[--C-:B------:R-:W-:Y:S01]  /*b5c0*/  SHF.R.S32.HI R0, RZ, 0x1f, R5.reuse ;  /* 0x0000001fff007819 */ /* 0x100fe20000011405 */
[----:B------:R-:W-:Y:S01]  /*b5d0*/  IMAD.MOV R7, RZ, RZ, -R5 ;  /* 0x000000ffff077224 */ /* 0x000fe200078e0a05 */
[----:B------:R-:W-:Y:S01]  /*b5e0*/  ULDC.64 UR8, c[0x0][0xae0] ;  /* 0x0002b80000087ab9 */ /* 0x000fe20000000a00 */
[----:B------:R-:W-:Y:S02]  /*b5f0*/  UIADD3 UR5, UR7, UR5, URZ ;  /* 0x0000000507057290 */ /* 0x000fe4000fffe03f */
[----:B------:R-:W-:Y:S02]  /*b600*/  IMAD.U32 R3, RZ, RZ, UR7 ;  /* 0x00000007ff037e24 */ /* 0x000fe4000f8e00ff */
[----:B------:R-:W-:Y:S02]  /*b610*/  IMAD R7, R8, R7, R6 ;  /* 0x0000000708077224 */ /* 0x000fe400078e0206 */
[----:B------:R-:W-:-:S02]  /*b620*/  IMAD R0, R0, UR8, RZ ;  /* 0x0000000800007c24 */ /* 0x000fc4000f8e02ff */
        /* <DEDUP_REMOVED lines=33> */
.L_x_1811:
[----:B------:R-:W-:Y:S05]  /*b840*/  BSYNC B1 ;  /* 0x0000000000017941 */ /* 0x000fea0003800000 */
.L_x_1810:
        /* <DEDUP_REMOVED lines=17> */
.L_x_1807:
[----:B------:R-:W-:Y:S05]  /*b960*/  BSYNC B0 ;  /* 0x0000000000007941 */ /* 0x000fea0003800000 */
.L_x_1803:
[----:B------:R-:W-:Y:S02]  /*b970*/  ULDC UR5, c[0x0][0xc38] ;  /* 0x00030e0000057ab9 */ /* 0x000fe40000000800 */
[----:B------:R-:W-:-:S06]  /*b980*/  UISETP.GE.AND UP0, UPT, UR4, UR5, UPT ;  /* 0x000000050400728c */ /* 0x000fcc000bf06270 */
[----:B------:R-:W-:-:S13]  /*b990*/  PLOP3.LUT P0, PT, PT, PT, UP0, 0x80, 0x0 ;  /* 0x000000000000781c */ /* 0x000fda0003f0f008 */
[----:B------:R-:W-:Y:S05]  /*b9a0*/  @!P0 BRA `(.L_x_1812) ;  /* 0xffffff5000bc8947 */ /* 0x000fea000383ffff */
[----:B------:R-:W-:Y:S05]  /*b9b0*/  EXIT ;  /* 0x000000000000794d */ /* 0x000fea0003800000 */
.L_x_1762:
[----:B------:R-:W-:-:S08]  /*b9c0*/  NOP ;  /* 0x0000000000007918 */ /* 0x000fd00000000000 */
[----:B------:R-:W0:-:S00]  /*b9d0*/  USETMAXREG.DEALLOC.CTAPOOL 0x20 ;  /* 0x00000020000079c8 */ /* 0x000e0000080e0500 */
[----:B0-----:R-:W-:-:S06]  /*b9e0*/  LOP3.LUT R2, R0, 0x3, RZ, 0xc0, !PT ;  /* 0x0000000300027812 */ /* 0x001fcc00078ec0ff */
[----:B------:R-:W0:Y:S01]  /*b9f0*/  S2UR UR5, SR_CTAID.X ;  /* 0x00000000000579c3 */ /* 0x000e220000002500 */
[----:B------:R-:W-:Y:S01]  /*ba00*/  LOP3.LUT R17, R17, 0xfffff7ff, RZ, 0xc0, !PT ;  /* 0xfffff7ff11117812 */ /* 0x000fe200078ec0ff */
[----:B------:R-:W-:Y:S01]  /*ba10*/  STL [R1+0x14], RZ ;  /* 0x000014ff01007387 */ /* 0x000fe20000100800 */
[----:B------:R-:W-:Y:S02]  /*ba20*/  IMAD.MOV.U32 R23, RZ, RZ, 0x1 ;  /* 0x00000001ff177424 */ /* 0x000fe400078e00ff */
[----:B------:R-:W-:Y:S01]  /*ba30*/  IMAD.MOV.U32 R22, RZ, RZ, RZ ;  /* 0x000000ffff167224 */ /* 0x000fe200078e00ff */
        /* <DEDUP_REMOVED lines=29> */
[----:B------:R-:W-:Y:S01]  /*bc10*/  UIADD3 UR38, UR36, 0x80, -UR38 ;  /* 0x0000008024267890 */ /* 0x000fe2000fffe826 */
[C---:B0-----:R-:W-:Y:S01]  /*bc20*/  IMAD.SHL.U32 R2, R12.reuse, 0x20, RZ ;  /* 0x000000200c027824 */ /* 0x041fe200078e00ff */
[----:B------:R-:W-:Y:S01]  /*bc30*/  SHF.R.U32.HI R4, RZ, 0x1, R12 ;  /* 0x00000001ff047819 */ /* 0x000fe2000001160c */
[C---:B------:R-:W-:Y:S02]  /*bc40*/  IMAD.SHL.U32 R5, R12.reuse, 0x80, RZ ;  /* 0x000000800c057824 */ /* 0x040fe400078e00ff */
[----:B------:R-:W-:Y:S01]  /*bc50*/  IMAD.SHL.U32 R0, R12, 0x10, RZ ;  /* 0x000000100c007824 */ /* 0x000fe200078e00ff */
[----:B------:R-:W-:Y:S01]  /*bc60*/  LOP3.LUT R3, R2, 0x80, RZ, 0xc0, !PT ;  /* 0x0000008002037812 */ /* 0x000fe200078ec0ff */
[C---:B------:R-:W-:Y:S01]  /*bc70*/  IMAD.SHL.U32 R10, R12.reuse, 0x4, RZ ;  /* 0x000000040c0a7824 */ /* 0x040fe200078e00ff */
[----:B------:R-:W-:Y:S01]  /*bc80*/  LOP3.LUT R6, R5, 0x400, RZ, 0xc0, !PT ;  /* 0x0000040005067812 */ /* 0x000fe200078ec0ff */
[----:B------:R-:W-:Y:S01]  /*bc90*/  IMAD.SHL.U32 R9, R12, 0x2, RZ ;  /* 0x000000020c097824 */ /* 0x000fe200078e00ff */
[----:B------:R-:W-:-:S02]  /*bca0*/  LOP3.LUT R3, R3, 0x10, R4, 0xf8, !PT ;  /* 0x0000001003037812 */ /* 0x000fc400078ef804 */
[----:B------:R-:W-:Y:S02]  /*bcb0*/  LOP3.LUT R11, R0, 0x10, RZ, 0xc0, !PT ;  /* 0x00000010000b7812 */ /* 0x000fe400078ec0ff */
[----:B------:R-:W-:Y:S02]  /*bcc0*/  LOP3.LUT R7, R6, 0x800, R7, 0xf8, !PT ;  /* 0x0000080006077812 */ /* 0x000fe400078ef807 */
[----:B------:R-:W-:Y:S02]  /*bcd0*/  LOP3.LUT R6, R4, 0x20, RZ, 0xc0, !PT ;  /* 0x0000002004067812 */ /* 0x000fe400078ec0ff */
[----:B------:R-:W-:Y:S02]  /*bce0*/  LOP3.LUT R4, R3, 0x10, R10, 0x78, !PT ;  /* 0x0000001003047812 */ /* 0x000fe400078e780a */
[----:B------:R-:W-:Y:S02]  /*bcf0*/  LOP3.LUT R3, R11, 0x20, RZ, 0xfc, !PT ;  /* 0x000000200b037812 */ /* 0x000fe400078efcff */
[----:B------:R-:W-:-:S02]  /*bd00*/  LOP3.LUT R6, R6, 0x10, R12, 0xf8, !PT ;  /* 0x0000001006067812 */ /* 0x000fc400078ef80c */
[C---:B------:R-:W-:Y:S02]  /*bd10*/  ISETP.GE.AND P2, PT, R3.reuse, UR7, PT ;  /* 0x0000000703007c0c */ /* 0x040fe4000bf46270 */
[C---:B------:R-:W-:Y:S02]  /*bd20*/  ISETP.GE.AND P0, PT, R3.reuse, UR7, PT ;  /* 0x0000000703007c0c */ /* 0x040fe4000bf06270 */
[----:B------:R-:W-:Y:S02]  /*bd30*/  ISETP.GE.AND P1, PT, R3, UR8, PT ;  /* 0x0000000803007c0c */ /* 0x000fe4000bf26270 */
[----:B------:R-:W-:Y:S01]  /*bd40*/  LOP3.LUT R5, R6, 0x380, R5, 0xf8, !PT ;  /* 0x0000038006057812 */ /* 0x000fe200078ef805 */
[----:B------:R-:W-:Y:S01]  /*bd50*/  IMAD.MOV.U32 R6, RZ, RZ, 0x40 ;  /* 0x00000040ff067424 */ /* 0x000fe200078e00ff */
[----:B------:R-:W-:Y:S02]  /*bd60*/  LOP3.LUT R3, R2, 0x360, RZ, 0xc0, !PT ;  /* 0x0000036002037812 */ /* 0x000fe400078ec0ff */
[----:B------:R-:W-:-:S02]  /*bd70*/  LOP3.LUT R2, R11, 0x40, RZ, 0xfc, !PT ;  /* 0x000000400b027812 */ /* 0x000fc400078efcff */
[----:B------:R-:W-:Y:S02]  /*bd80*/  LOP3.LUT R3, R3, 0x400, R0, 0xf8, !PT ;  /* 0x0000040003037812 */ /* 0x000fe400078ef800 */
[----:B------:R-:W-:Y:S02]  /*bd90*/  @P2 LOP3.LUT R17, R17, 0x4, RZ, 0xfc, !PT ;  /* 0x0000000411112812 */ /* 0x000fe400078efcff */
[----:B------:R-:W-:Y:S02]  /*bda0*/  LOP3.LUT R8, R0, 0x90, RZ, 0xc0, !PT ;  /* 0x0000009000087812 */ /* 0x000fe400078ec0ff */
[----:B------:R-:W-:Y:S02]  /*bdb0*/  LOP3.LUT R17, R17, 0xfffffdff, RZ, 0xc0, !PT ;  /* 0xfffffdff11117812 */ /* 0x000fe400078ec0ff */
[----:B------:R-:W-:Y:S02]  /*bdc0*/  ISETP.GE.AND P2, PT, R2, UR7, PT ;  /* 0x0000000702007c0c */ /* 0x000fe4000bf46270 */
[----:B------:R-:W-:-:S02]  /*bdd0*/  @P0 LOP3.LUT R17, R17, 0x200, RZ, 0xfc, !PT ;  /* 0x0000020011110812 */ /* 0x000fc400078efcff */
[----:B------:R-:W-:Y:S02]  /*bde0*/  LOP3.LUT P0, RZ, R12, 0x4, RZ, 0xc0, !PT ;  /* 0x000000040cff7812 */ /* 0x000fe4000780c0ff */
[----:B------:R-:W-:Y:S02]  /*bdf0*/  LOP3.LUT R17, R17, 0xffffffbf, RZ, 0xc0, !PT ;  /* 0xffffffbf11117812 */ /* 0x000fe400078ec0ff */
[----:B------:R-:W-:Y:S02]  /*be00*/  SEL R6, R6, 0xffffffc0, !P0 ;  /* 0xffffffc006067807 */ /* 0x000fe40004000000 */
[----:B------:R-:W-:Y:S02]  /*be10*/  @P1 LOP3.LUT R17, R17, 0x40, RZ, 0xfc, !PT ;  /* 0x0000004011111812 */ /* 0x000fe400078efcff */
[C---:B------:R-:W-:Y:S02]  /*be20*/  ISETP.GE.AND P1, PT, R2.reuse, UR7, PT ;  /* 0x0000000702007c0c */ /* 0x040fe4000bf26270 */
[----:B------:R-:W-:-:S02]  /*be30*/  ISETP.GE.AND P0, PT, R2, UR8, PT ;  /* 0x0000000802007c0c */ /* 0x000fc4000bf06270 */
[----:B------:R-:W-:Y:S01]  /*be40*/  LOP3.LUT R2, R3, R4, RZ, 0xfc, !PT ;  /* 0x0000000403027212 */ /* 0x000fe200078efcff */
[----:B------:R-:W-:Y:S01]  /*be50*/  IMAD.U32 R4, RZ, RZ, UR5 ;  /* 0x00000005ff047e24 */ /* 0x000fe2000f8e00ff */
[----:B------:R-:W-:Y:S01]  /*be60*/  LOP3.LUT R9, R8, 0x10, R9, 0x78, !PT ;  /* 0x0000001008097812 */ /* 0x000fe200078e7809 */
[----:B------:R-:W-:Y:S01]  /*be70*/  USHF.R.S32.HI UR5, URZ, 0x1f, UR4 ;  /* 0x0000001f3f057899 */ /* 0x000fe20008011404 */
[----:B------:R-:W-:Y:S01]  /*be80*/  LOP3.LUT R17, R17, 0xfffffffd, RZ, 0xc0, !PT ;  /* 0xfffffffd11117812 */ /* 0x000fe200078ec0ff */
[----:B------:R0:W-:Y:S01]  /*be90*/  STL [R1+0x8], R2 ;  /* 0x0000080201007387 */ /* 0x0001e20000100800 */
[----:B------:R-:W-:Y:S01]  /*bea0*/  LOP3.LUT R3, R12, 0x7f, RZ, 0xc0, !PT ;  /* 0x0000007f0c037812 */ /* 0x000fe200078ec0ff */
[----:B------:R-:W-:Y:S01]  /*beb0*/  ULEA.HI UR5, UR5, UR4, URZ, 0x7 ;  /* 0x0000000405057291 */ /* 0x000fe2000f8f383f */
[----:B------:R-:W-:Y:S02]  /*bec0*/  @P2 LOP3.LUT R17, R17, 0x2, RZ, 0xfc, !PT ;  /* 0x0000000211112812 */ /* 0x000fe400078efcff */
[----:B------:R-:W-:Y:S01]  /*bed0*/  SHF.R.U32.HI R3, RZ, 0x1, R3 ;  /* 0x00000001ff037819 */ /* 0x000fe20000011603 */
[----:B------:R-:W-:Y:S01]  /*bee0*/  USHF.R.S32.HI UR40, URZ, 0x7, UR5 ;  /* 0x000000073f287899 */ /* 0x000fe20008011405 */
[----:B------:R-:W-:-:S02]  /*bef0*/  LOP3.LUT R17, R17, 0xfffffeff, RZ, 0xc0, !PT ;  /* 0xfffffeff11117812 */ /* 0x000fc400078ec0ff */
[----:B------:R-:W-:Y:S02]  /*bf00*/  ISETP.GE.AND P2, PT, R11, UR7, PT ;  /* 0x000000070b007c0c */ /* 0x000fe4000bf46270 */
[--C-:B0-----:R-:W-:Y:S02]  /*bf10*/  LOP3.LUT R2, R9, 0x760, R0.reuse, 0xf8, !PT ;  /* 0x0000076009027812 */ /* 0x101fe400078ef800 */
[----:B------:R-:W-:Y:S02]  /*bf20*/  LOP3.LUT R0, R5, 0x70, R0, 0x78, !PT ;  /* 0x0000007005007812 */ /* 0x000fe400078e7800 */
[----:B------:R-:W-:Y:S01]  /*bf30*/  @P1 LOP3.LUT R17, R17, 0x100, RZ, 0xfc, !PT ;  /* 0x0000010011111812 */ /* 0x000fe200078efcff */
[----:B------:R-:W-:Y:S01]  /*bf40*/  STL [R1], R2 ;  /* 0x0000000201007387 */ /* 0x000fe20000100800 */
[----:B------:R-:W-:Y:S02]  /*bf50*/  LOP3.LUT R0, R7, R0, RZ, 0xfc, !PT ;  /* 0x0000000007007212 */ /* 0x000fe400078efcff */
[----:B------:R-:W-:-:S02]  /*bf60*/  LOP3.LUT R17, R17, 0xffffffdf, RZ, 0xc0, !PT ;  /* 0xffffffdf11117812 */ /* 0x000fc400078ec0ff */
[----:B------:R-:W-:Y:S01]  /*bf70*/  ISETP.GE.AND P1, PT, R11, UR7, PT ;  /* 0x000000070b007c0c */ /* 0x000fe2000bf26270 */
[----:B------:R0:W-:Y:S01]  /*bf80*/  STL [R1+0x4], R0 ;  /* 0x0000040001007387 */ /* 0x0001e20000100800 */
[----:B------:R-:W-:Y:S02]  /*bf90*/  @P0 LOP3.LUT R17, R17, 0x20, RZ, 0xfc, !PT ;  /* 0x0000002011110812 */ /* 0x000fe400078efcff */
[----:B------:R-:W-:Y:S01]  /*bfa0*/  ISETP.GE.AND P0, PT, R11, UR8, PT ;  /* 0x000000080b007c0c */ /* 0x000fe2000bf06270 */
[----:B------:R1:W-:Y:S01]  /*bfb0*/  STL [R1+0xc], R4 ;  /* 0x00000c0401007387 */ /* 0x0003e20000100800 */
[----:B------:R-:W-:-:S03]  /*bfc0*/  LOP3.LUT R17, R17, 0xfffffff7, RZ, 0xc0, !PT ;  /* 0xfffffff711117812 */ /* 0x000fc600078ec0ff */
[----:B------:R1:W-:Y:S01]  /*bfd0*/  STL [R1+0x14], RZ ;  /* 0x000014ff01007387 */ /* 0x0003e20000100800 */
[----:B------:R-:W-:Y:S01]  /*bfe0*/  @P2 LOP3.LUT R17, R17, 0x8, RZ, 0xfc, !PT ;  /* 0x0000000811112812 */ /* 0x000fe200078efcff */
[----:B0-----:R-:W-:-:S03]  /*bff0*/  IMAD.SHL.U32 R0, R12, 0x40, RZ ;  /* 0x000000400c007824 */ /* 0x001fc600078e00ff */
[----:B------:R-:W-:Y:S02]  /*c000*/  LOP3.LUT R17, R17, 0xffffff7f, RZ, 0xc0, !PT ;  /* 0xffffff7f11117812 */ /* 0x000fe400078ec0ff */
[----:B------:R-:W-:Y:S02]  /*c010*/  LOP3.LUT R0, R0, 0x40, RZ, 0xc0, !PT ;  /* 0x0000004000007812 */ /* 0x000fe400078ec0ff */
[----:B------:R-:W-:Y:S02]  /*c020*/  LOP3.LUT R17, R17, 0xfffffbff, RZ, 0xc0, !PT ;  /* 0xfffffbff11117812 */ /* 0x000fe400078ec0ff */
[----:B------:R-:W-:Y:S01]  /*c030*/  LOP3.LUT R3, R3, R0, RZ, 0xfc, !PT ;  /* 0x0000000003037212 */ /* 0x000fe200078efcff */
[----:B------:R-:W-:Y:S01]  /*c040*/  IMAD.IADD R0, R16, 0x1, R2 ;  /* 0x0000000110007824 */ /* 0x000fe200078e0202 */
[----:B------:R-:W-:-:S04]  /*c050*/  @P1 LOP3.LUT R17, R17, 0x400, RZ, 0xfc, !PT ;  /* 0x0000040011111812 */ /* 0x000fc800078efcff */
[----:B------:R1:W-:Y:S01]  /*c060*/  STL [R1+0x10], R0 ;  /* 0x0000100001007387 */ /* 0x0003e20000100800 */
[----:B------:R-:W-:-:S07]  /*c070*/  @P0 LOP3.LUT R17, R17, 0x80, RZ, 0xfc, !PT ;  /* 0x0000008011110812 */ /* 0x000fce00078efcff */
.L_x_1880:
        /* <DEDUP_REMOVED lines=23> */
.L_x_1814:
[----:B------:R-:W-:Y:S01]  /*c1f0*/  ULDC UR8, c[0x0][0xc54] ;  /* 0x0003150000087ab9 */ /* 0x000fe20000000800 */
[----:B------:R-:W-:Y:S01]  /*c200*/  UMOV UR6, UR7 ;  /* 0x0000000700067c82 */ /* 0x000fe20008000000 */
[----:B------:R-:W-:-:S11]  /*c210*/  UISETP.NE.AND UP0, UPT, UR8, 0x1, UPT ;  /* 0x000000010800788c */ /* 0x000fd6000bf05270 */
[----:B------:R-:W-:Y:S02]  /*c220*/  @UP0 ULDC.64 UR10, c[0x0][0xc58] ;  /* 0x00031600000a0ab9 */ /* 0x000fe40000000a00 */
[----:B------:R-:W-:-:S04]  /*c230*/  UIMAD.WIDE.U32 UR4, UR7, UR10, URZ ;  /* 0x0000000a070472a5 */ /* 0x000fc8000f8e003f */
[----:B------:R-:W-:-:S04]  /*c240*/  @UP0 USHF.R.U32.HI UR6, URZ, UR11, UR5 ;  /* 0x0000000b3f060299 */ /* 0x000fc80008011605 */
[----:B------:R-:W-:-:S12]  /*c250*/  UIMAD UR4, UR6, UR8, URZ ;  /* 0x00000008060472a4 */ /* 0x000fd8000f8e023f */
.L_x_1815:
        /* <DEDUP_REMOVED lines=25> */
[----:B------:R-:W-:Y:S01]  /*c3f0*/  UP2UR UR48, UPR, URZ, 0x4 ;  /* 0x000000043f307883 */ /* 0x000fe20008000000 */
[----:B------:R-:W-:Y:S01]  /*c400*/  BSSY B7, `(.L_x_1816) ;  /* 0x0000357000077945 */ /* 0x000fe20003800000 */
[----:B------:R-:W-:-:S04]  /*c410*/  UIMAD UR6, UR43, 0xc0, URZ ;  /* 0x000000c02b0678a4 */ /* 0x000fc8000f8e023f */
[----:B------:R-:W-:Y:S01]  /*c420*/  UIADD3 UR6, UR6, 0xbf, URZ ;  /* 0x000000bf06067890 */ /* 0x000fe2000fffe03f */
[----:B------:R-:W-:Y:S01]  /*c430*/  @UP2 ULDC UR4, c[0x0][0x44c] ;  /* 0x0001130000042ab9 */ /* 0x000fe20000000800 */
[----:B------:R-:W-:Y:S02]  /*c440*/  @UP2 ULDC UR7, c[0x0][0x450] ;  /* 0x0001140000072ab9 */ /* 0x000fe40000000800 */
[----:B------:R-:W-:-:S04]  /*c450*/  UIMAD.WIDE.U32 UR4, UR6, UR4, URZ ;  /* 0x00000004060472a5 */ /* 0x000fc8000f8e003f */
[----:B------:R-:W-:-:S04]  /*c460*/  @UP2 USHF.R.U32.HI UR6, URZ, UR7, UR5 ;  /* 0x000000073f062299 */ /* 0x000fc80008011605 */
[----:B------:R-:W-:-:S04]  /*c470*/  UIADD3 UR6, UR38, UR6, URZ ;  /* 0x0000000626067290 */ /* 0x000fc8000fffe03f */
[----:B------:R-:W-:-:S04]  /*c480*/  USHF.R.S32.HI UR4, URZ, 0x1f, UR6 ;  /* 0x0000001f3f047899 */ /* 0x000fc80008011406 */
[----:B------:R-:W-:-:S04]  /*c490*/  ULEA.HI UR4, UR4, UR6, URZ, 0x7 ;  /* 0x0000000604047291 */ /* 0x000fc8000f8f383f */
[----:B------:R-:W-:-:S04]  /*c4a0*/  USHF.R.S32.HI UR4, URZ, 0x7, UR4 ;  /* 0x000000073f047899 */ /* 0x000fc80008011404 */
[----:B------:R-:W-:-:S04]  /*c4b0*/  UISETP.LT.AND UP0, UPT, UR40, UR4, UPT ;  /* 0x000000042800728c */ /* 0x000fc8000bf01270 */
[----:B------:R-:W-:-:S06]  /*c4c0*/  USEL UR44, UR40, UR4, UP0 ;  /* 0x00000004282c7287 */ /* 0x000fcc0008000000 */
[----:B------:R-:W-:-:S13]  /*c4d0*/  ISETP.LT.AND P0, PT, RZ, UR44, PT ;  /* 0x0000002cff007c0c */ /* 0x000fda000bf01270 */
[----:B0-----:R-:W-:Y:S05]  /*c4e0*/  @P0 BRA `(.L_x_1817) ;  /* 0x0000000000480947 */ /* 0x001fea0003800000 */
        /* <DEDUP_REMOVED lines=18> */
.L_x_1817:
        /* <DEDUP_REMOVED lines=20> */
.L_x_1820:
[----:B------:R-:W-:Y:S05]  /*c750*/  BSYNC B6 ;  /* 0x0000000000067941 */ /* 0x000fea0003800000 */
.L_x_1819:
        /* <DEDUP_REMOVED lines=22> */
.L_x_1822:
[----:B------:R-:W-:Y:S05]  /*c8c0*/  BSYNC B6 ;  /* 0x0000000000067941 */ /* 0x000fea0003800000 */
.L_x_1821:
        /* <DEDUP_REMOVED lines=20> */
.L_x_1824:
[----:B------:R-:W-:Y:S05]  /*ca10*/  BSYNC B6 ;  /* 0x0000000000067941 */ /* 0x000fea0003800000 */
.L_x_1823:
        /* <DEDUP_REMOVED lines=19> */
.L_x_1826:
[----:B------:R-:W-:Y:S05]  /*cb50*/  BSYNC B6 ;  /* 0x0000000000067941 */ /* 0x000fea0003800000 */
.L_x_1825:
        /* <DEDUP_REMOVED lines=17> */
.L_x_1900:
        /* <DEDUP_REMOVED lines=40> */
.L_x_1828:
[----:B------:R-:W-:Y:S01]  /*cef0*/  IMAD R4, R22, 0x8, R16 ;  /* 0x0000000816047824 */ /* 0x000fe200078e0210 */
[----:B------:R-:W-:Y:S01]  /*cf00*/  SHF.L.U32 R21, R23, 0x1f, RZ ;  /* 0x0000001f17157819 */ /* 0x000fe200000006ff */
[----:B------:R-:W-:Y:S01]  /*cf10*/  BSSY B0, `(.L_x_1829) ;  /* 0x0000004000007945 */ /* 0x000fe20003800000 */
[----:B------:R-:W-:Y:S02]  /*cf20*/  SHF.R.S32.HI R18, RZ, 0x1f, R6 ;  /* 0x0000001fff127819 */ /* 0x000fe40000011406 */
[----:B------:R-:W0:Y:S02]  /*cf30*/  SYNCS.PHASECHK.TRANS64.TRYWAIT P0, [R4+URZ+0x19c80], R21 ;  /* 0x019c8015040075a7 */ /* 0x000e24000800017f */
[----:B0-----:R-:W-:Y:S05]  /*cf40*/  @!P0 BRA `(.L_x_1830) ;  /* 0x0000003000c48947 */ /* 0x001fea0003800000 */
.L_x_1901:
[----:B------:R-:W-:Y:S05]  /*cf50*/  BSYNC B0 ;  /* 0x0000000000007941 */ /* 0x000fea0003800000 */
.L_x_1829:
        /* <DEDUP_REMOVED lines=47> */
.L_x_1907:
        /* <DEDUP_REMOVED lines=13> */
.L_x_1832:
        /* <DEDUP_REMOVED lines=11> */
.L_x_1833:
[----:B------:R2:W-:Y:S01]  /*d3d0*/  SYNCS.ARRIVE.TRANS64.A1T0 RZ, [R4+URZ+0x19c70], RZ ;  /* 0x019c70ff04ff79a7 */ /* 0x0005e2000810003f */
[----:B------:R-:W-:Y:S05]  /*d3e0*/  @!P4 BRA `(.L_x_1834) ;  /* 0x000000000004c947 */ /* 0x000fea0003800000 */
[----:B------:R-:W-:Y:S01]  /*d3f0*/  BPT.TRAP 0x1 ;  /* 0x000000040000795c */ /* 0x000fe20000300000 */
.L_x_1834:
[----:B------:R-:W3:Y:S01]  /*d400*/  SYNCS.PHASECHK.TRANS64.TRYWAIT P0, [R4+URZ+0x19c40], R21 ;  /* 0x019c4015040075a7 */ /* 0x000ee2000800017f */
[----:B------:R-:W-:Y:S04]  /*d410*/  BSSY B0, `(.L_x_1835) ;  /* 0x0000002000007945 */ /* 0x000fe80003800000 */
[----:B---3--:R-:W-:Y:S05]  /*d420*/  @!P0 BRA `(.L_x_1836) ;  /* 0x0000003000588947 */ /* 0x008fea0003800000 */
.L_x_1908:
[----:B------:R-:W-:Y:S05]  /*d430*/  BSYNC B0 ;  /* 0x0000000000007941 */ /* 0x000fea0003800000 */
.L_x_1835:
        /* <DEDUP_REMOVED lines=37> */
.L_x_1914:
        /* <DEDUP_REMOVED lines=10> */
.L_x_1838:
        /* <DEDUP_REMOVED lines=11> */
.L_x_1839:
        /* <DEDUP_REMOVED lines=23> */
.L_x_1841:
[----:B------:R-:W-:Y:S05]  /*d950*/  BSYNC B6 ;  /* 0x0000000000067941 */ /* 0x000fea0003800000 */
.L_x_1840:
[----:B------:R1:W5:Y:S01]  /*d960*/  LDL R8, [R1+0x10] ;  /* 0x0000100001087983 */ /* 0x0003620000100800 */
[----:B------:R-:W-:Y:S01]  /*d970*/  UISETP.NE.AND UP0, UPT, UR48, URZ, UPT ;  /* 0x0000003f3000728c */ /* 0x000fe2000bf05270 */
[----:B------:R-:W-:Y:S01]  /*d980*/  IMAD.U32 R6, RZ, RZ, UR43 ;  /* 0x0000002bff067e24 */ /* 0x000fe2000f8e00ff */
[----:B------:R-:W4:Y:S01]  /*d990*/  S2R R18, SR_TID.X ;  /* 0x0000000000127919 */ /* 0x000f220000002100 */
[----:B------:R-:W0:Y:S03]  /*d9a0*/  S2R R2, SR_TID.X ;  /* 0x0000000000027919 */ /* 0x000e260000002100 */
[----:B------:R-:W-:Y:S01]  /*d9b0*/  PLOP3.LUT P0, PT, PT, PT, UP0, 0x80, 0x0 ;  /* 0x000000000000781c */ /* 0x000fe20003f0f008 */
[----:B------:R-:W-:Y:S01]  /*d9c0*/  ULDC.64 UR8, c[0x0][0x2d8] ;  /* 0x0000b60000087ab9 */ /* 0x000fe20000000a00 */
[----:B------:R-:W-:-:S03]  /*d9d0*/  R2UR UR6, R25 ;  /* 0x00000000190672ca */ /* 0x000fc600000e0000 */
[----:B------:R-:W-:Y:S01]  /*d9e0*/  @UP0 ULDC UR4, c[0x0][0x44c] ;  /* 0x0001130000040ab9 */ /* 0x000fe20000000800 */
[----:B------:R-:W-:Y:S01]  /*d9f0*/  R2UR UR7, R19 ;  /* 0x00000000130772ca */ /* 0x000fe200000e0000 */
[----:B------:R-:W-:Y:S01]  /*da00*/  ULDC UR12, c[0x0][0x448] ;  /* 0x00011200000c7ab9 */ /* 0x000fe20000000800 */
[----:B------:R-:W-:Y:S01]  /*da10*/  ULDC.64 UR10, c[0x0][0x280] ;  /* 0x0000a000000a7ab9 */ /* 0x000fe20000000a00 */
[----:B------:R-:W-:Y:S01]  /*da20*/  @UP0 ULDC UR13, c[0x0][0x44c] ;  /* 0x00011300000d0ab9 */ /* 0x000fe20000000800 */
[C---:B------:R-:W-:Y:S02]  /*da30*/  LOP3.LUT P3, RZ, R17.reuse, 0x80, RZ, 0xc0, !PT ;  /* 0x0000008011ff7812 */ /* 0x040fe4000786c0ff */
[C---:B------:R-:W-:Y:S02]  /*da40*/  LOP3.LUT P4, RZ, R17.reuse, 0x40, RZ, 0xc0, !PT ;  /* 0x0000004011ff7812 */ /* 0x040fe4000788c0ff */
[----:B------:R-:W-:Y:S01]  /*da50*/  LOP3.LUT P5, RZ, R17, 0x20, RZ, 0xc0, !PT ;  /* 0x0000002011ff7812 */ /* 0x000fe200078ac0ff */
[----:B----4-:R-:W-:Y:S01]  /*da60*/  IMAD.SHL.U32 R18, R18, 0x40, RZ ;  /* 0x0000004012127824 */ /* 0x010fe200078e00ff */
[----:B0-----:R-:W-:-:S04]  /*da70*/  LOP3.LUT R2, R2, 0x7f, RZ, 0xc0, !PT ;  /* 0x0000007f02027812 */ /* 0x001fc800078ec0ff */
[----:B------:R-:W-:Y:S02]  /*da80*/  LOP3.LUT R18, R18, 0x40, RZ, 0xc0, !PT ;  /* 0x0000004012127812 */ /* 0x000fe400078ec0ff */
[----:B------:R-:W-:-:S04]  /*da90*/  SHF.R.U32.HI R2, RZ, 0x1, R2 ;  /* 0x00000001ff027819 */ /* 0x000fc80000011602 */
[----:B------:R-:W-:-:S05]  /*daa0*/  LOP3.LUT R2, R2, R18, RZ, 0xfc, !PT ;  /* 0x0000001202027212 */ /* 0x000fca00078efcff */
[----:B------:R-:W-:-:S04]  /*dab0*/  IMAD R6, R6, 0xc0, R2 ;  /* 0x000000c006067824 */ /* 0x000fc800078e0202 */
        /* <DEDUP_REMOVED lines=22> */
[C---:B--23--:R-:W-:Y:S02]  /*dc20*/  IMAD R4, R2.reuse, UR9, R3 ;  /* 0x0000000902047c24 */ /* 0x04cfe4000f8e0203 */
        /* <DEDUP_REMOVED lines=37> */
[----:B------:R-:W-:-:S03]  /*de80*/  IMAD.U32 R5, RZ, RZ, UR43 ;  /* 0x0000002bff057e24 */ /* 0x000fc6000f8e00ff */
[----:B------:R-:W1:Y:S01]  /*de90*/  SHFL.IDX PT, R2, R0, RZ, 0x1e1f ;  /* 0x001e1fff00027589 */ /* 0x000e6200000e0000 */
[----:B------:R-:W-:-:S03]  /*dea0*/  IMAD R5, R5, 0xc0, R10 ;  /* 0x000000c005057824 */ /* 0x000fc600078e020a */
[----:B------:R-:W2:Y:S02]  /*deb0*/  SHFL.IDX PT, R4, R4, 0x1, 0x1e1f ;  /* 0x003e1f0004047f89 */ /* 0x000ea400000e0000 */
[----:B------:R-:W-:Y:S02]  /*dec0*/  ISETP.GE.AND P1, PT, R5, UR37, PT ;  /* 0x0000002505007c0c */ /* 0x000fe4000bf26270 */
[----:B------:R-:W3:Y:S04]  /*ded0*/  SHFL.IDX PT, R0, R0, 0x1, 0x1e1f ;  /* 0x003e1f0000007f89 */ /* 0x000ee800000e0000 */
[----:B------:R-:W4:Y:S04]  /*dee0*/  SHFL.IDX PT, R6, R6, RZ, 0x1e1f ;  /* 0x001e1fff06067589 */ /* 0x000f2800000e0000 */
[----:B------:R1:W2:Y:S03]  /*def0*/  SHFL.IDX PT, R14, R7, RZ, 0x1e1f ;  /* 0x001e1fff070e7589 */ /* 0x0002a600000e0000 */
        /* <DEDUP_REMOVED lines=16> */
.L_x_1921:
        /* <DEDUP_REMOVED lines=12> */
.L_x_1844:
[----:B------:R-:W-:Y:S05]  /*e0c0*/  BSYNC B0 ;  /* 0x0000000000007941 */ /* 0x000fea0003800000 */
.L_x_1843:
[----:B------:R-:W-:Y:S01]  /*e0d0*/  NOP ;  /* 0x0000000000007918 */ /* 0x000fe20000000000 */
[----:B------:R-:W-:-:S13]  /*e0e0*/  PLOP3.LUT P0, PT, PT, PT, PT, 0x80, 0x0 ;  /* 0x000000000000781c */ /* 0x000fda0003f0f070 */
.L_x_1845:
        /* <DEDUP_REMOVED lines=18> */
.L_x_1922:
[----:B------:R-:W-:Y:S05]  /*e210*/  BSYNC B0 ;  /* 0x0000000000007941 */ /* 0x000fea0003800000 */
.L_x_1846:
[----:B------:R-:W-:-:S06]  /*e220*/  UISETP.GE.AND UP0, UPT, UR44, 0x2, UPT ;  /* 0x000000022c00788c */ /* 0x000fcc000bf06270 */
[----:B------:R-:W-:-:S13]  /*e230*/  PLOP3.LUT P0, PT, PT, PT, UP0, 0x40, 0x0 ;  /* 0x000000000000781c */ /* 0x000fda0003f0e808 */
[----:B------:R-:W-:Y:S05]  /*e240*/  @P0 BRA `(.L_x_1848) ;  /* 0x0000001000180947 */ /* 0x000fea0003800000 */
[----:B------:R-:W-:Y:S01]  /*e250*/  UIADD3 UR4, UR44, -0x2, URZ ;  /* 0xfffffffe2c047890 */ /* 0x000fe2000fffe03f */
[----:B------:R-:W-:Y:S02]  /*e260*/  IMAD.MOV.U32 R5, RZ, RZ, R23 ;  /* 0x000000ffff057224 */ /* 0x000fe400078e0017 */
[----:B------:R-:W-:-:S03]  /*e270*/  IMAD.MOV.U32 R0, RZ, RZ, R22 ;  /* 0x000000ffff007224 */ /* 0x000fc600078e0016 */
[----:B------:R-:W-:-:S07]  /*e280*/  IMAD.U32 R20, RZ, RZ, UR4 ;  /* 0x00000004ff147e24 */ /* 0x000fce000f8e00ff */
.L_x_1868:
        /* <DEDUP_REMOVED lines=29> */
[----:B------:R-:W-:Y:S01]  /*e460*/  ISETP.GT.AND P1, PT, R20, RZ, PT ;  /* 0x000000ff1400720c */ /* 0x000fe20003f24270 */
        /* <DEDUP_REMOVED lines=10> */
.L_x_1849:
[----:B------:R-:W-:Y:S01]  /*e510*/  IMAD R4, R22, 0x8, R16 ;  /* 0x0000000816047824 */ /* 0x000fe200078e0210 */
[----:B------:R-:W-:Y:S01]  /*e520*/  SHF.L.U32 R10, R23, 0x1f, RZ ;  /* 0x0000001f170a7819 */ /* 0x000fe200000006ff */
[----:B------:R-:W-:Y:S01]  /*e530*/  BSSY B0, `(.L_x_1850) ;  /* 0x0000004000007945 */ /* 0x000fe20003800000 */
[----:B------:R-:W-:Y:S02]  /*e540*/  SHF.R.S32.HI R9, RZ, 0x1f, R8 ;  /* 0x0000001fff097819 */ /* 0x000fe40000011408 */
[----:B------:R-:W0:Y:S02]  /*e550*/  SYNCS.PHASECHK.TRANS64.TRYWAIT P0, [R4+URZ+0x19c80], R10 ;  /* 0x019c800a040075a7 */ /* 0x000e24000800017f */
[----:B0-----:R-:W-:Y:S05]  /*e560*/  @!P0 BRA `(.L_x_1851) ;  /* 0x0000002400c48947 */ /* 0x001fea0003800000 */
.L_x_1923:
[----:B------:R-:W-:Y:S05]  /*e570*/  BSYNC B0 ;  /* 0x0000000000007941 */ /* 0x000fea0003800000 */
.L_x_1850:
        /* <DEDUP_REMOVED lines=37> */
.L_x_1929:
        /* <DEDUP_REMOVED lines=13> */
.L_x_1853:
        /* <DEDUP_REMOVED lines=11> */
.L_x_1854:
[----:B------:R2:W-:Y:S01]  /*e950*/  SYNCS.ARRIVE.TRANS64.A1T0 RZ, [R4+URZ+0x19c70], RZ ;  /* 0x019c70ff04ff79a7 */ /* 0x0005e2000810003f */
[----:B------:R-:W-:Y:S05]  /*e960*/  @!P3 BRA `(.L_x_1855) ;  /* 0x000000000004b947 */ /* 0x000fea0003800000 */
[----:B------:R-:W-:Y:S01]  /*e970*/  BPT.TRAP 0x1 ;  /* 0x000000040000795c */ /* 0x000fe20000300000 */
.L_x_1855:
[----:B------:R-:W3:Y:S01]  /*e980*/  SYNCS.PHASECHK.TRANS64.TRYWAIT P0, [R4+URZ+0x19c40], R10 ;  /* 0x019c400a040075a7 */ /* 0x000ee2000800017f */
[----:B------:R-:W-:Y:S04]  /*e990*/  BSSY B0, `(.L_x_1856) ;  /* 0x0000002000007945 */ /* 0x000fe80003800000 */
[----:B---3--:R-:W-:Y:S05]  /*e9a0*/  @!P0 BRA `(.L_x_1857) ;  /* 0x0000002400748947 */ /* 0x008fea0003800000 */
.L_x_1930:
[----:B------:R-:W-:Y:S05]  /*e9b0*/  BSYNC B0 ;  /* 0x0000000000007941 */ /* 0x000fea0003800000 */
.L_x_1856:
        /* <DEDUP_REMOVED lines=34> */
.L_x_1936:
        /* <DEDUP_REMOVED lines=10> */
.L_x_1859:
        /* <DEDUP_REMOVED lines=11> */
.L_x_1860:
[----:B------:R-:W-:Y:S01]  /*ed30*/  IMAD.U32 R2, RZ, RZ, UR47 ;  /* 0x0000002fff027e24 */ /* 0x000fe2000f8e00ff */
[----:B------:R0:W-:Y:S04]  /*ed40*/  SYNCS.ARRIVE.TRANS64.A1T0 RZ, [R4+URZ+0x19c30], RZ ;  /* 0x019c30ff04ff79a7 */ /* 0x0001e8000810003f */
[----:B------:R-:W-:-:S13]  /*ed50*/  ISETP.NE.AND P0, PT, R2, 0x3, PT ;  /* 0x000000030200780c */ /* 0x000fda0003f05270 */
[----:B0-----:R-:W-:Y:S05]  /*ed60*/  @!P0 BRA `(.L_x_1861) ;  /* 0x0000000000048947 */ /* 0x001fea0003800000 */
[----:B------:R-:W-:Y:S01]  /*ed70*/  BPT.TRAP 0x1 ;  /* 0x000000040000795c */ /* 0x000fe20000300000 */
.L_x_1861:
[----:B------:R-:W-:Y:S01]  /*ed80*/  LOP3.LUT R3, R5, 0x1, RZ, 0x3c, !PT ;  /* 0x0000000105037812 */ /* 0x000fe200078e3cff */
[----:B------:R-:W-:Y:S01]  /*ed90*/  IMAD R2, R0, 0x8, R16 ;  /* 0x0000000800027824 */ /* 0x000fe200078e0210 */
[----:B------:R-:W-:Y:S02]  /*eda0*/  BSSY B0, `(.L_x_1862) ;  /* 0x0000004000007945 */ /* 0x000fe40003800000 */
[----:B------:R-:W-:-:S04]  /*edb0*/  SHF.L.U32 R3, R3, 0x1f, RZ ;  /* 0x0000001f03037819 */ /* 0x000fc800000006ff */
[----:B------:R-:W0:Y:S02]  /*edc0*/  SYNCS.PHASECHK.TRANS64.TRYWAIT P2, [R2+URZ+0x19c70], R3 ;  /* 0x019c7003020075a7 */ /* 0x000e24000804017f */
[----:B0-----:R-:W-:Y:S05]  /*edd0*/  @!P2 BRA `(.L_x_1863) ;  /* 0x000000240014a947 */ /* 0x001fea0003800000 */
.L_x_1937:
[----:B------:R-:W-:Y:S05]  /*ede0*/  BSYNC B0 ;  /* 0x0000000000007941 */ /* 0x000fea0003800000 */
.L_x_1862:
[----:B--23--:R-:W-:-:S05]  /*edf0*/  IMAD.U32 R4, RZ, RZ, UR46 ;  /* 0x0000002eff047e24 */ /* 0x00cfca000f8e00ff */
[----:B------:R-:W-:-:S13]  /*ee00*/  ISETP.NE.AND P2, PT, R4, 0x3, PT ;  /* 0x000000030400780c */ /* 0x000fda0003f45270 */
[----:B------:R-:W-:Y:S05]  /*ee10*/  @!P2 BRA `(.L_x_1864) ;  /* 0x000000000004a947 */ /* 0x000fea0003800000 */
[----:B------:R-:W-:Y:S01]  /*ee20*/  BPT.TRAP 0x1 ;  /* 0x000000040000795c */ /* 0x000fe20000300000 */
.L_x_1864:
[----:B------:R-:W-:Y:S01]  /*ee30*/  SHF.L.U32 R4, R5, 0x1f, RZ ;  /* 0x0000001f05047819 */ /* 0x000fe200000006ff */
[----:B0-----:R-:W-:-:S03]  /*ee40*/  IMAD R3, R0, 0x3000, RZ ;  /* 0x0000300000037824 */ /* 0x001fc600078e02ff */
[----:B------:R-:W0:Y:S02]  /*ee50*/  SYNCS.PHASECHK.TRANS64.TRYWAIT P2, [R2+URZ+0x19c60], R4 ;  /* 0x019c6004020075a7 */ /* 0x000e24000804017f */
[----:B0-----:R-:W-:Y:S05]  /*ee60*/  @!P2 BRA `(.L_x_1865) ;  /* 0x000000240004a947 */ /* 0x001fea0003800000 */
.L_x_1938:
        /* <DEDUP_REMOVED lines=58> */
.L_x_1866:
[----:B-1----:R1:W-:Y:S01]  /*f210*/  SYNCS.ARRIVE.TRANS64.A1T0 RZ, [R2+URZ+0x19c50], RZ ;  /* 0x019c50ff02ff79a7 */ /* 0x0023e2000810003f */
[----:B------:R-:W-:Y:S06]  /*f220*/  BAR.SYNC.DEFER_BLOCKING 0x2, 0x80 ;  /* 0x0082000000007b1d */ /* 0x000fec0000010000 */
[----:B------:R-:W-:Y:S05]  /*f230*/  @!P0 BRA `(.L_x_1867) ;  /* 0x0000000000048947 */ /* 0x000fea0003800000 */
[----:B------:R-:W-:Y:S01]  /*f240*/  BPT.TRAP 0x1 ;  /* 0x000000040000795c */ /* 0x000fe20000300000 */
.L_x_1867:
[----:B-1----:R-:W-:Y:S02]  /*f250*/  VIADD R2, R2, 0x19c80 ;  /* 0x00019c8002027836 */ /* 0x002fe40000000000 */
[----:B------:R-:W-:Y:S02]  /*f260*/  IMAD.MOV.U32 R5, RZ, RZ, R23 ;  /* 0x000000ffff057224 */ /* 0x000fe400078e0017 */
[----:B------:R-:W-:Y:S01]  /*f270*/  IMAD.MOV.U32 R0, RZ, RZ, R22 ;  /* 0x000000ffff007224 */ /* 0x000fe200078e0016 */
[----:B------:R-:W-:-:S04]  /*f280*/  PRMT R2, R29, 0x654, R2 ;  /* 0x000006541d027816 */ /* 0x000fc80000000002 */
[----:B------:R1:W-:Y:S01]  /*f290*/  SYNCS.ARRIVE.TRANS64.RED.A1T0 RZ, [R2+URZ], RZ ;  /* 0x000000ff02ff79a7 */ /* 0x0003e2000810043f */
[----:B------:R-:W-:Y:S05]  /*f2a0*/  @P1 BRA `(.L_x_1868) ;  /* 0xffffffec00f81947 */ /* 0x000fea000383ffff */
.L_x_1848:
        /* <DEDUP_REMOVED lines=19> */
.L_x_1870:
[----:B------:R-:W-:Y:S05]  /*f3e0*/  BSYNC B0 ;  /* 0x0000000000007941 */ /* 0x000fea0003800000 */
.L_x_1869:
[----:B------:R-:W-:-:S13]  /*f3f0*/  ISETP.NE.AND P1, PT, R6, 0x3, PT ;  /* 0x000000030600780c */ /* 0x000fda0003f25270 */
[----:B------:R-:W-:Y:S05]  /*f400*/  @!P1 BRA `(.L_x_1871) ;  /* 0x0000000000049947 */ /* 0x000fea0003800000 */
[----:B------:R-:W-:Y:S01]  /*f410*/  BPT.TRAP 0x1 ;  /* 0x000000040000795c */ /* 0x000fe20000300000 */
.L_x_1871:
[----:B-1----:R-:W-:Y:S01]  /*f420*/  LOP3.LUT R0, R23, 0x1, RZ, 0x3c, !PT ;  /* 0x0000000117007812 */ /* 0x002fe200078e3cff */
[----:B0-----:R-:W-:Y:S01]  /*f430*/  IMAD R3, R22, 0x8, R16 ;  /* 0x0000000816037824 */ /* 0x001fe200078e0210 */
[----:B------:R-:W-:Y:S02]  /*f440*/  BSSY B0, `(.L_x_1872) ;  /* 0x0000004000007945 */ /* 0x000fe40003800000 */
[----:B------:R-:W-:-:S04]  /*f450*/  SHF.L.U32 R0, R0, 0x1f, RZ ;  /* 0x0000001f00007819 */ /* 0x000fc800000006ff */
[----:B------:R-:W0:Y:S02]  /*f460*/  SYNCS.PHASECHK.TRANS64.TRYWAIT P2, [R3+URZ+0x19c70], R0 ;  /* 0x019c7000030075a7 */ /* 0x000e24000804017f */
[----:B0-----:R-:W-:Y:S05]  /*f470*/  @!P2 BRA `(.L_x_1873) ;  /* 0x0000001c0094a947 */ /* 0x001fea0003800000 */
.L_x_1939:
[----:B------:R-:W-:Y:S05]  /*f480*/  BSYNC B0 ;  /* 0x0000000000007941 */ /* 0x000fea0003800000 */
.L_x_1872:
[----:B------:R-:W-:-:S05]  /*f490*/  IMAD.U32 R2, RZ, RZ, UR46 ;  /* 0x0000002eff027e24 */ /* 0x000fca000f8e00ff */
[----:B------:R-:W-:-:S13]  /*f4a0*/  ISETP.NE.AND P2, PT, R2, 0x3, PT ;  /* 0x000000030200780c */ /* 0x000fda0003f45270 */
[----:B------:R-:W-:Y:S05]  /*f4b0*/  @!P2 BRA `(.L_x_1874) ;  /* 0x000000000004a947 */ /* 0x000fea0003800000 */
[----:B------:R-:W-:Y:S01]  /*f4c0*/  BPT.TRAP 0x1 ;  /* 0x000000040000795c */ /* 0x000fe20000300000 */
.L_x_1874:
[----:B0-----:R-:W-:-:S04]  /*f4d0*/  SHF.L.U32 R0, R23, 0x1f, RZ ;  /* 0x0000001f17007819 */ /* 0x001fc800000006ff */
[----:B------:R-:W0:Y:S02]  /*f4e0*/  SYNCS.PHASECHK.TRANS64.TRYWAIT P2, [R3+URZ+0x19c60], R0 ;  /* 0x019c6000030075a7 */ /* 0x000e24000804017f */
[----:B0-----:R-:W-:Y:S05]  /*f4f0*/  @!P2 BRA `(.L_x_1875) ;  /* 0x0000001c0088a947 */ /* 0x001fea0003800000 */
.L_x_1940:
        /* <DEDUP_REMOVED lines=59> */
.L_x_1876:
[----:B-1----:R1:W-:Y:S01]  /*f8b0*/  SYNCS.ARRIVE.TRANS64.A1T0 RZ, [R3+URZ+0x19c50], RZ ;  /* 0x019c50ff03ff79a7 */ /* 0x0023e2000810003f */
[----:B------:R-:W-:Y:S06]  /*f8c0*/  BAR.SYNC.DEFER_BLOCKING 0x2, 0x80 ;  /* 0x0082000000007b1d */ /* 0x000fec0000010000 */
[----:B------:R-:W-:Y:S05]  /*f8d0*/  @!P1 BRA `(.L_x_1877) ;  /* 0x0000000000049947 */ /* 0x000fea0003800000 */
[----:B------:R-:W-:Y:S01]  /*f8e0*/  BPT.TRAP 0x1 ;  /* 0x000000040000795c */ /* 0x000fe20000300000 */
.L_x_1877:
        /* <DEDUP_REMOVED lines=8> */
.L_x_1818:
[----:B------:R-:W-:Y:S05]  /*f970*/  BSYNC B7 ;  /* 0x0000000000077941 */ /* 0x000fea0003800000 */
.L_x_1816:
        /* <DEDUP_REMOVED lines=12> */
.L_x_1878:
        /* <DEDUP_REMOVED lines=8> */
.L_x_1879:
[----:B0-2-4-:R-:W2:Y:S01]  /*fac0*/  LDL R0, [R1+0xc] ;  /* 0x00000c0001007983 */ /* 0x015ea20000100800 */
[----:B------:R-:W-:Y:S02]  /*fad0*/  ULDC UR4, c[0x0][0xc38] ;  /* 0x00030e0000047ab9 */ /* 0x000fe40000000800 */
[----:B--2---:R-:W-:-:S13]  /*fae0*/  ISETP.GE.AND P0, PT, R0, UR4, PT ;  /* 0x0000000400007c0c */ /* 0x004fda000bf06270 */
[----:B------:R-:W-:Y:S05]  /*faf0*/  @!P0 BRA `(.L_x_1880) ;  /* 0xffffffc400608947 */ /* 0x000fea000383ffff */
.L_x_1813:
        /* <DEDUP_REMOVED lines=12> */
.L_x_1941:
[----:B------:R-:W-:Y:S05]  /*fbc0*/  BSYNC B0 ;  /* 0x0000000000007941 */ /* 0x000fea0003800000 */
.L_x_1881:
[----:B------:R-:W-:-:S03]  /*fbd0*/  UMOV UR4, 0xffffffff ;  /* 0xffffffff00047882 */ /* 0x000fc60000000000 */
[----:B------:R-:W-:Y:S05]  /*fbe0*/  BRA.DIV UR4, `(.L_x_1883) ;  /* 0x0000001604f47947 */ /* 0x000fea000b800000 */
[----:B0-----:R-:W0:Y:S02]  /*fbf0*/  S2R R0, SR_TID.X ;  /* 0x0000000000007919 */ /* 0x001e240000002100 */
[----:B0-----:R-:W-:-:S04]  /*fc00*/  SHF.R.U32.HI R0, RZ, 0x5, R0 ;  /* 0x00000005ff007819 */ /* 0x001fc80000011600 */
[----:B------:R-:W-:-:S05]  /*fc10*/  LOP3.LUT R0, R0, 0x3, RZ, 0xc0, !PT ;  /* 0x0000000300007812 */ /* 0x000fca00078ec0ff */
[----:B------:R0:W1:Y:S02]  /*fc20*/  SHFL.IDX PT, R14, R0, RZ, 0x1f ;  /* 0x00001fff000e7589 */ /* 0x00006400000e0000 */
.L_x_1944:
[----:B-1----:R-:W-:Y:S01]  /*fc30*/  ISETP.NE.AND P0, PT, R14, RZ, PT ;  /* 0x000000ff0e00720c */ /* 0x002fe20003f05270 */
[----:B------:R-:W-:-:S12]  /*fc40*/  BSSY B0, `(.L_x_1884) ;  /* 0x000002c000007945 */ /* 0x000fd80003800000 */
[----:B------:R-:W-:Y:S05]  /*fc50*/  @P0 BRA `(.L_x_1885) ;  /* 0x0000000000a80947 */ /* 0x000fea0003800000 */
[----:B------:R-:W-:-:S03]  /*fc60*/  UMOV UR4, 0xffffffff ;  /* 0xffffffff00047882 */ /* 0x000fc60000000000 */
[----:B------:R-:W-:Y:S05]  /*fc70*/  BRA.DIV UR4, `(.L_x_1886) ;  /* 0x0000001a04047947 */ /* 0x000fea000b800000 */
[----:B------:R-:W-:-:S13]  /*fc80*/  ELECT P6, URZ, PT ;  /* 0x00000000003f782f */ /* 0x000fda00038c0000 */
.L_x_1947:
[----:B------:R-:W-:Y:S05]  /*fc90*/  @!P6 BRA `(.L_x_1885) ;  /* 0x000000000098e947 */ /* 0x000fea0003800000 */
[----:B------:R-:W-:-:S06]  /*fca0*/  ULOP3.LUT UR4, UR39, 0x2, URZ, 0xfc, !UPT ;  /* 0x0000000227047892 */ /* 0x000fcc000f8efc3f */
[----:B0-----:R-:W-:-:S05]  /*fcb0*/  IMAD.U32 R0, RZ, RZ, UR4 ;  /* 0x00000004ff007e24 */ /* 0x001fca000f8e00ff */
[----:B------:R-:W-:-:S13]  /*fcc0*/  ISETP.NE.AND P0, PT, R0, 0x3, PT ;  /* 0x000000030000780c */ /* 0x000fda0003f05270 */
[----:B------:R-:W-:Y:S05]  /*fcd0*/  @!P0 BRA `(.L_x_1887) ;  /* 0x0000000000048947 */ /* 0x000fea0003800000 */
[----:B------:R-:W-:Y:S01]  /*fce0*/  BPT.TRAP 0x1 ;  /* 0x000000040000795c */ /* 0x000fe20000300000 */
.L_x_1887:
[C---:B------:R-:W-:Y:S01]  /*fcf0*/  IMAD R3, R22.reuse, 0x8, R5 ;  /* 0x0000000816037824 */ /* 0x040fe200078e0205 */
[----:B------:R-:W-:Y:S01]  /*fd00*/  SHF.L.U32 R2, R23, 0x1f, RZ ;  /* 0x0000001f17027819 */ /* 0x000fe200000006ff */
[----:B------:R-:W-:-:S03]  /*fd10*/  VIADD R22, R22, 0x1 ;  /* 0x0000000116167836 */ /* 0x000fc60000000000 */
[----:B------:R-:W0:Y:S02]  /*fd20*/  SYNCS.PHASECHK.TRANS64.TRYWAIT P1, [R3+URZ+0x19c40], R2 ;  /* 0x019c4002030075a7 */ /* 0x000e24000802017f */
[----:B------:R-:W-:-:S04]  /*fd30*/  ISETP.NE.AND P2, PT, R22, 0x2, PT ;  /* 0x000000021600780c */ /* 0x000fc80003f45270 */
[----:B------:R-:W-:Y:S01]  /*fd40*/  SEL R0, RZ, 0x1, P2 ;  /* 0x00000001ff007807 */ /* 0x000fe20001000000 */
[----:B0-----:R-:W-:Y:S08]  /*fd50*/  @!P1 BRA `(.L_x_1888) ;  /* 0x0000001400ec9947 */ /* 0x001ff00003800000 */
.L_x_1948:
[----:B------:R-:W-:Y:S02]  /*fd60*/  SEL R22, R22, RZ, P2 ;  /* 0x000000ff16167207 */ /* 0x000fe40001000000 */
[----:B------:R-:W-:Y:S01]  /*fd70*/  LOP3.LUT R0, R23, R0, RZ, 0x3c, !PT ;  /* 0x0000000017007212 */ /* 0x000fe200078e3cff */
[----:B------:R-:W-:Y:S06]  /*fd80*/  @!P0 BRA `(.L_x_1889) ;  /* 0x0000000000048947 */ /* 0x000fec0003800000 */
[----:B------:R-:W-:Y:S01]  /*fd90*/  BPT.TRAP 0x1 ;  /* 0x000000040000795c */ /* 0x000fe20000300000 */
.L_x_1889:
[----:B------:R-:W-:Y:S01]  /*fda0*/  IMAD R5, R22, 0x8, R5 ;  /* 0x0000000816057824 */ /* 0x000fe200078e0205 */
[----:B------:R-:W-:-:S04]  /*fdb0*/  SHF.L.U32 R0, R0, 0x1f, RZ ;  /* 0x0000001f00007819 */ /* 0x000fc800000006ff */
[----:B------:R-:W1:Y:S02]  /*fdc0*/  SYNCS.PHASECHK.TRANS64.TRYWAIT P1, [R5+URZ+0x19c40], R0 ;  /* 0x019c4000050075a7 */ /* 0x000e64000802017f */
[----:B-1----:R-:W-:Y:S05]  /*fdd0*/  @!P1 BRA `(.L_x_1890) ;  /* 0x0000001400e09947 */ /* 0x002fea0003800000 */
.L_x_1949:
[----:B------:R-:W-:Y:S05]  /*fde0*/  @!P0 BRA `(.L_x_1891) ;  /* 0x0000000000048947 */ /* 0x000fea0003800000 */
[----:B------:R-:W-:Y:S01]  /*fdf0*/  BPT.TRAP 0x1 ;  /* 0x000000040000795c */ /* 0x000fe20000300000 */
.L_x_1891:
[----:B------:R-:W2:Y:S02]  /*fe00*/  SYNCS.PHASECHK.TRANS64.TRYWAIT P1, [R3+URZ+0x19c60], R2 ;  /* 0x019c6002030075a7 */ /* 0x000ea4000802017f */
[----:B--2---:R-:W-:Y:S05]  /*fe10*/  @!P1 BRA `(.L_x_1892) ;  /* 0x0000001400e49947 */ /* 0x004fea0003800000 */
.L_x_1950:
[----:B------:R-:W-:Y:S05]  /*fe20*/  @!P0 BRA `(.L_x_1893) ;  /* 0x0000000000048947 */ /* 0x000fea0003800000 */
[----:B------:R-:W-:Y:S01]  /*fe30*/  BPT.TRAP 0x1 ;  /* 0x000000040000795c */ /* 0x000fe20000300000 */
.L_x_1893:
[----:B------:R-:W3:Y:S02]  /*fe40*/  SYNCS.PHASECHK.TRANS64.TRYWAIT P1, [R5+URZ+0x19c60], R0 ;  /* 0x019c6000050075a7 */ /* 0x000ee4000802017f */
[----:B---3--:R-:W-:Y:S05]  /*fe50*/  @!P1 BRA `(.L_x_1894) ;  /* 0x0000001400e89947 */ /* 0x008fea0003800000 */
.L_x_1951:
[----:B------:R-:W-:Y:S05]  /*fe60*/  @!P0 BRA `(.L_x_1895) ;  /* 0x0000000000048947 */ /* 0x000fea0003800000 */
[----:B------:R-:W-:Y:S01]  /*fe70*/  BPT.TRAP 0x1 ;  /* 0x000000040000795c */ /* 0x000fe20000300000 */
.L_x_1895:
[----:B------:R-:W4:Y:S02]  /*fe80*/  SYNCS.PHASECHK.TRANS64.TRYWAIT P1, [R3+URZ+0x19c80], R2 ;  /* 0x019c8002030075a7 */ /* 0x000f24000802017f */
[----:B----4-:R-:W-:Y:S05]  /*fe90*/  @!P1 BRA `(.L_x_1896) ;  /* 0x0000001400ec9947 */ /* 0x010fea0003800000 */
.L_x_1952:
[----:B------:R-:W-:Y:S05]  /*fea0*/  @!P0 BRA `(.L_x_1897) ;  /* 0x0000000000048947 */ /* 0x000fea0003800000 */
[----:B------:R-:W-:Y:S01]  /*feb0*/  BPT.TRAP 0x1 ;  /* 0x000000040000795c */ /* 0x000fe20000300000 */
.L_x_1897:
[----:B------:R0:W0:Y:S02]  /*fec0*/  SYNCS.PHASECHK.TRANS64.TRYWAIT P0, [R5+URZ+0x19c80], R0 ;  /* 0x019c8000050075a7 */ /* 0x000024000800017f */
[----:B0-----:R-:W-:Y:S05]  /*fed0*/  @!P0 NANOSLEEP.SYNCS 0x989680 ;  /* 0x009896800000895d */ /* 0x001fea0003900000 */
[----:B------:R-:W0:Y:S02]  /*fee0*/  @!P0 SYNCS.PHASECHK.TRANS64 P0, [R5+URZ+0x19c80], R0 ;  /* 0x019c8000050085a7 */ /* 0x000e24000800007f */
[----:B0-----:R-:W-:Y:S05]  /*fef0*/  @!P0 BRA `(.L_x_1897) ;  /* 0xfffffffc00f08947 */ /* 0x001fea000383ffff */
.L_x_1885:
[----:B------:R-:W-:Y:S05]  /*ff00*/  BSYNC B0 ;  /* 0x0000000000007941 */ /* 0x000fea0003800000 */
.L_x_1884:
[----:B------:R-:W-:Y:S05]  /*ff10*/  EXIT ;  /* 0x000000000000794d */ /* 0x000fea0003800000 */
.L_x_1768:
[----:B0-----:R-:W-:-:S04]  /*ff20*/  IMAD.U32 R3, RZ, RZ, UR46 ;  /* 0x0000002eff037e24 */ /* 0x001fc8000f8e00ff */
[----:B------:R0:W1:Y:S03]  /*ff30*/  SYNCS.PHASECHK.TRANS64.TRYWAIT P1, [R3+URZ+0x19c00], R6 ;  /* 0x019c0006030075a7 */ /* 0x000066000802017f */
[----:B-1----:R-:W-:Y:S05]  /*ff40*/  @!P1 NANOSLEEP.SYNCS 0x989680 ;  /* 0x009896800000995d */ /* 0x002fea0003900000 */
[----:B------:R-:W1:Y:S02]  /*ff50*/  @!P1 SYNCS.PHASECHK.TRANS64 P1, [R3+URZ+0x19c00], R6 ;  /* 0x019c0006030095a7 */ /* 0x000e64000802007f */
[----:B-1----:R-:W-:Y:S05]  /*ff60*/  @!P1 BRA `(.L_x_1768) ;  /* 0xfffffffc00ec9947 */ /* 0x002fea000383ffff */
[----:B------:R-:W-:Y:S05]  /*ff70*/  BRA `(.L_x_1898) ;  /* 0xffffff1800387947 */ /* 0x000fea000383ffff */
.L_x_1772:
[----:B-1----:R1:W2:Y:S02]  /*ff80*/  SYNCS.PHASECHK.TRANS64.TRYWAIT P1, [R2+URZ+0x19c30], R3 ;  /* 0x019c3003020075a7 */ /* 0x0022a4000802017f */
[----:B--2---:R-:W-:Y:S05]  /*ff90*/  @!P1 NANOSLEEP.SYNCS 0x989680 ;  /* 0x009896800000995d */ /* 0x004fea0003900000 */
[----:B------:R-:W2:Y:S02]  /*ffa0*/  @!P1 SYNCS.PHASECHK.TRANS64 P1, [R2+URZ+0x19c30], R3 ;  /* 0x019c3003020095a7 */ /* 0x000ea4000802007f */
[----:B--2---:R-:W-:Y:S05]  /*ffb0*/  @!P1 BRA `(.L_x_1772) ;  /* 0xfffffffc00f09947 */ /* 0x004fea000383ffff */
[----:B------:R-:W-:Y:S05]  /*ffc0*/  BRA `(.L_x_1771) ;  /* 0xffffff1800547947 */ /* 0x000fea000383ffff */
.L_x_1778:
[----:B-1----:R-:W-:-:S04]  /*ffd0*/  IMAD.U32 R7, RZ, RZ, UR20 ;  /* 0x00000014ff077e24 */ /* 0x002fc8000f8e00ff */
[----:B------:R1:W2:Y:S03]  /*ffe0*/  SYNCS.PHASECHK.TRANS64.TRYWAIT P1, [R7+URZ+0x19c30], R6 ;  /* 0x019c3006070075a7 */ /* 0x0002a6000802017f */
[----:B--2---:R-:W-:Y:S05]  /*fff0*/  @!P1 NANOSLEEP.SYNCS 0x989680 ;  /* 0x009896800000995d */ /* 0x004fea0003900000 */
[----:B------:R-:W2:Y:S02]  /*10000*/  @!P1 SYNCS.PHASECHK.TRANS64 P1, [R7+URZ+0x19c30], R6 ;  /* 0x019c3006070095a7 */ /* 0x000ea4000802007f */
[----:B--2---:R-:W-:Y:S05]  /*10010*/  @!P1 BRA `(.L_x_1778) ;  /* 0xfffffffc00ec9947 */ /* 0x004fea000383ffff */
[----:B------:R-:W-:Y:S05]  /*10020*/  BRA `(.L_x_1777) ;  /* 0xffffff4000d87947 */ /* 0x000fea000383ffff */
.L_x_1782:
[----:B-1----:R-:W-:-:S04]  /*10030*/  IMAD.U32 R7, RZ, RZ, UR11 ;  /* 0x0000000bff077e24 */ /* 0x002fc8000f8e00ff */
[----:B------:R1:W2:Y:S03]  /*10040*/  SYNCS.PHASECHK.TRANS64.TRYWAIT P1, [R7+URZ+0x19c50], R6 ;  /* 0x019c5006070075a7 */ /* 0x0002a6000802017f */
[----:B--2---:R-:W-:Y:S05]  /*10050*/  @!P1 NANOSLEEP.SYNCS 0x989680 ;  /* 0x009896800000995d */ /* 0x004fea0003900000 */
[----:B------:R-:W2:Y:S02]  /*10060*/  @!P1 SYNCS.PHASECHK.TRANS64 P1, [R7+URZ+0x19c50], R6 ;  /* 0x019c5006070095a7 */ /* 0x000ea4000802007f */
[----:B--2---:R-:W-:Y:S05]  /*10070*/  @!P1 BRA `(.L_x_1782) ;  /* 0xfffffffc00ec9947 */ /* 0x004fea000383ffff */
[----:B------:R-:W-:Y:S05]  /*10080*/  BRA `(.L_x_1781) ;  /* 0xffffff4400287947 */ /* 0x000fea000383ffff */
.L_x_1790:
[----:B-1----:R-:W-:-:S04]  /*10090*/  IMAD.U32 R7, RZ, RZ, UR6 ;  /* 0x00000006ff077e24 */ /* 0x002fc8000f8e00ff */
[----:B------:R1:W2:Y:S03]  /*100a0*/  SYNCS.PHASECHK.TRANS64.TRYWAIT P1, [R7+URZ+0x19c30], R6 ;  /* 0x019c3006070075a7 */ /* 0x0002a6000802017f */
[----:B--2---:R-:W-:Y:S05]  /*100b0*/  @!P1 NANOSLEEP.SYNCS 0x989680 ;  /* 0x009896800000995d */ /* 0x004fea0003900000 */
[----:B------:R-:W2:Y:S02]  /*100c0*/  @!P1 SYNCS.PHASECHK.TRANS64 P1, [R7+URZ+0x19c30], R6 ;  /* 0x019c3006070095a7 */ /* 0x000ea4000802007f */
[----:B--2---:R-:W-:Y:S05]  /*100d0*/  @!P1 BRA `(.L_x_1790) ;  /* 0xfffffffc00ec9947 */ /* 0x004fea000383ffff */
[----:B------:R-:W-:Y:S05]  /*100e0*/  BRA `(.L_x_1789) ;  /* 0xffffff7000007947 */ /* 0x000fea000383ffff */
.L_x_1794:
[----:B-1----:R-:W-:-:S04]  /*100f0*/  IMAD.U32 R7, RZ, RZ, UR11 ;  /* 0x0000000bff077e24 */ /* 0x002fc8000f8e00ff */
[----:B------:R1:W2:Y:S03]  /*10100*/  SYNCS.PHASECHK.TRANS64.TRYWAIT P1, [R7+URZ+0x19c50], R6 ;  /* 0x019c5006070075a7 */ /* 0x0002a6000802017f */
[----:B--2---:R-:W-:Y:S05]  /*10110*/  @!P1 NANOSLEEP.SYNCS 0x989680 ;  /* 0x009896800000995d */ /* 0x004fea0003900000 */
[----:B------:R-:W2:Y:S02]  /*10120*/  @!P1 SYNCS.PHASECHK.TRANS64 P1, [R7+URZ+0x19c50], R6 ;  /* 0x019c5006070095a7 */ /* 0x000ea4000802007f */
[----:B--2---:R-:W-:Y:S05]  /*10130*/  @!P1 BRA `(.L_x_1794) ;  /* 0xfffffffc00ec9947 */ /* 0x004fea000383ffff */
[----:B------:R-:W-:Y:S05]  /*10140*/  BRA `(.L_x_1793) ;  /* 0xffffff7000507947 */ /* 0x000fea000383ffff */
.L_x_1801:
[----:B-1----:R-:W-:-:S04]  /*10150*/  IMAD.U32 R5, RZ, RZ, UR14 ;  /* 0x0000000eff057e24 */ /* 0x002fc8000f8e00ff */
[----:B------:R1:W2:Y:S03]  /*10160*/  SYNCS.PHASECHK.TRANS64.TRYWAIT P1, [R5+URZ+0x19c50], R0 ;  /* 0x019c5000050075a7 */ /* 0x0002a6000802017f */
[----:B--2---:R-:W-:Y:S05]  /*10170*/  @!P1 NANOSLEEP.SYNCS 0x989680 ;  /* 0x009896800000995d */ /* 0x004fea0003900000 */
[----:B------:R-:W2:Y:S02]  /*10180*/  @!P1 SYNCS.PHASECHK.TRANS64 P1, [R5+URZ+0x19c50], R0 ;  /* 0x019c5000050095a7 */ /* 0x000ea4000802007f */
[----:B--2---:R-:W-:Y:S05]  /*10190*/  @!P1 BRA `(.L_x_1801) ;  /* 0xfffffffc00ec9947 */ /* 0x004fea000383ffff */
[----:B------:R-:W-:Y:S05]  /*101a0*/  BRA `(.L_x_1800) ;  /* 0xffffff9000a07947 */ /* 0x000fea000383ffff */
.L_x_1827:
        /* <DEDUP_REMOVED lines=10> */
.L_x_1899:
[----:B------:R-:W-:Y:S05]  /*10250*/  BRA `(.L_x_1900) ;  /* 0xffffffc800847947 */ /* 0x000fea000383ffff */
.L_x_1830:
[----:B0-----:R0:W1:Y:S02]  /*10260*/  SYNCS.PHASECHK.TRANS64.TRYWAIT P0, [R4+URZ+0x19c80], R21 ;  /* 0x019c8015040075a7 */ /* 0x001064000800017f */
[----:B-1----:R-:W-:Y:S05]  /*10270*/  @!P0 NANOSLEEP.SYNCS 0x989680 ;  /* 0x009896800000895d */ /* 0x002fea0003900000 */
[----:B------:R-:W1:Y:S02]  /*10280*/  @!P0 SYNCS.PHASECHK.TRANS64 P0, [R4+URZ+0x19c80], R21 ;  /* 0x019c8015040085a7 */ /* 0x000e64000800007f */
[----:B-1----:R-:W-:Y:S05]  /*10290*/  @!P0 BRA `(.L_x_1830) ;  /* 0xfffffffc00f08947 */ /* 0x002fea000383ffff */
[----:B------:R-:W-:Y:S05]  /*102a0*/  BRA `(.L_x_1901) ;  /* 0xffffffcc00287947 */ /* 0x000fea000383ffff */
.L_x_1831:
        /* <DEDUP_REMOVED lines=8> */
.L_x_1903:
[----:B------:R-:W-:Y:S05]  /*10330*/  BSYNC B0 ;  /* 0x0000000000007941 */ /* 0x000fea0003800000 */
.L_x_1902:
        /* <DEDUP_REMOVED lines=9> */
.L_x_1904:
[----:B------:R-:W-:Y:S02]  /*103d0*/  IMAD.MOV.U32 R13, RZ, RZ, R9 ;  /* 0x000000ffff0d7224 */ /* 0x000fe400078e0009 */
[----:B------:R-:W-:Y:S02]  /*103e0*/  IMAD.MOV.U32 R12, RZ, RZ, 0x1 ;  /* 0x00000001ff0c7424 */ /* 0x000fe400078e00ff */
[----:B------:R-:W-:-:S07]  /*103f0*/  IMAD.MOV.U32 R2, RZ, RZ, R14 ;  /* 0x000000ffff027224 */ /* 0x000fce00078e000e */
[----:B------:R-:W-:Y:S05]  /*10400*/  WARPSYNC.COLLECTIVE R15, `(.L_x_1905) ;  /* 0x000000000f087348 */ /* 0x000fea0003c00000 */
[----:B------:R0:W1:Y:S02]  /*10410*/  SHFL.IDX P6, R14, R13, R12, R11 ;  /* 0x0000000c0d0e7389 */ /* 0x00006400000c000b */
[----:B01----:R-:W-:Y:S01]  /*10420*/  ENDCOLLECTIVE ;  /* 0x000000000000791b */ /* 0x003fe20003800000 */
.L_x_1905:
        /* <DEDUP_REMOVED lines=14> */
.L_x_1906:
        /* <DEDUP_REMOVED lines=8> */
.L_x_1836:
[----:B---3--:R3:W4:Y:S02]  /*10590*/  SYNCS.PHASECHK.TRANS64.TRYWAIT P0, [R4+URZ+0x19c40], R21 ;  /* 0x019c4015040075a7 */ /* 0x008724000800017f */
[----:B----4-:R-:W-:Y:S05]  /*105a0*/  @!P0 NANOSLEEP.SYNCS 0x989680 ;  /* 0x009896800000895d */ /* 0x010fea0003900000 */
[----:B------:R-:W4:Y:S02]  /*105b0*/  @!P0 SYNCS.PHASECHK.TRANS64 P0, [R4+URZ+0x19c40], R21 ;  /* 0x019c4015040085a7 */ /* 0x000f24000800007f */
[----:B----4-:R-:W-:Y:S05]  /*105c0*/  @!P0 BRA `(.L_x_1836) ;  /* 0xfffffffc00f08947 */ /* 0x010fea000383ffff */
[----:B------:R-:W-:Y:S05]  /*105d0*/  BRA `(.L_x_1908) ;  /* 0xffffffcc00947947 */ /* 0x000fea000383ffff */
.L_x_1837:
        /* <DEDUP_REMOVED lines=8> */
.L_x_1910:
[----:B------:R-:W-:Y:S05]  /*10660*/  BSYNC B0 ;  /* 0x0000000000007941 */ /* 0x000fea0003800000 */
.L_x_1909:
        /* <DEDUP_REMOVED lines=8> */
.L_x_1911:
[----:B------:R-:W-:Y:S02]  /*106f0*/  IMAD.MOV.U32 R13, RZ, RZ, R6 ;  /* 0x000000ffff0d7224 */ /* 0x000fe400078e0006 */
[----:B------:R-:W-:Y:S02]  /*10700*/  IMAD.MOV.U32 R12, RZ, RZ, 0x1 ;  /* 0x00000001ff0c7424 */ /* 0x000fe400078e00ff */
[----:B------:R-:W-:-:S07]  /*10710*/  IMAD.MOV.U32 R3, RZ, RZ, R14 ;  /* 0x000000ffff037224 */ /* 0x000fce00078e000e */
[----:B------:R-:W-:Y:S05]  /*10720*/  WARPSYNC.COLLECTIVE R15, `(.L_x_1912) ;  /* 0x000000000f087348 */ /* 0x000fea0003c00000 */
[----:B------:R0:W1:Y:S02]  /*10730*/  SHFL.IDX P6, R14, R13, R12, R11 ;  /* 0x0000000c0d0e7389 */ /* 0x00006400000c000b */
[----:B01----:R-:W-:Y:S01]  /*10740*/  ENDCOLLECTIVE ;  /* 0x000000000000791b */ /* 0x003fe20003800000 */
.L_x_1912:
        /* <DEDUP_REMOVED lines=10> */
.L_x_1913:
        /* <DEDUP_REMOVED lines=8> */
.L_x_1842:
[----:B------:R-:W-:Y:S02]  /*10870*/  IMAD.MOV.U32 R13, RZ, RZ, R0 ;  /* 0x000000ffff0d7224 */ /* 0x000fe400078e0000 */
[----:B------:R-:W-:Y:S02]  /*10880*/  IMAD.MOV.U32 R12, RZ, RZ, RZ ;  /* 0x000000ffff0c7224 */ /* 0x000fe400078e00ff */
[----:B------:R-:W-:Y:S02]  /*10890*/  IMAD.MOV.U32 R11, RZ, RZ, 0x1e1f ;  /* 0x00001e1fff0b7424 */ /* 0x000fe400078e00ff */
[----:B------:R-:W-:Y:S02]  /*108a0*/  IMAD.MOV.U32 R15, RZ, RZ, -0x1 ;  /* 0xffffffffff0f7424 */ /* 0x000fe400078e00ff */
[----:B------:R-:W-:-:S07]  /*108b0*/  IMAD.U32 R5, RZ, RZ, UR43 ;  /* 0x0000002bff057e24 */ /* 0x000fce000f8e00ff */
[----:B-----5:R-:W-:Y:S05]  /*108c0*/  WARPSYNC.COLLECTIVE R15, `(.L_x_1915) ;  /* 0x000000000f087348 */ /* 0x020fea0003c00000 */
[----:B------:R0:W1:Y:S02]  /*108d0*/  SHFL.IDX P6, R14, R13, R12, R11 ;  /* 0x0000000c0d0e7389 */ /* 0x00006400000c000b */
[----:B01---5:R-:W-:Y:S01]  /*108e0*/  ENDCOLLECTIVE ;  /* 0x000000000000791b */ /* 0x023fe20003800000 */
.L_x_1915:
[----:B------:R-:W-:-:S05]  /*108f0*/  IMAD R5, R5, 0xc0, R10 ;  /* 0x000000c005057824 */ /* 0x000fca00078e020a */
[----:B------:R-:W-:Y:S01]  /*10900*/  ISETP.GE.AND P1, PT, R5, UR37, PT ;  /* 0x0000002505007c0c */ /* 0x000fe2000bf26270 */
[----:B------:R-:W-:Y:S02]  /*10910*/  IMAD.MOV.U32 R13, RZ, RZ, R4 ;  /* 0x000000ffff0d7224 */ /* 0x000fe400078e0004 */
[----:B------:R-:W-:-:S10]  /*10920*/  IMAD.MOV.U32 R2, RZ, RZ, R14 ;  /* 0x000000ffff027224 */ /* 0x000fd400078e000e */
[----:B------:R-:W-:Y:S05]  /*10930*/  WARPSYNC.COLLECTIVE R15, `(.L_x_1916) ;  /* 0x000000000f087348 */ /* 0x000fea0003c00000 */
[----:B------:R0:W1:Y:S02]  /*10940*/  SHFL.IDX P6, R14, R13, R12, R11 ;  /* 0x0000000c0d0e7389 */ /* 0x00006400000c000b */
[----:B01----:R-:W-:Y:S01]  /*10950*/  ENDCOLLECTIVE ;  /* 0x000000000000791b */ /* 0x003fe20003800000 */
.L_x_1916:
[----:B------:R-:W-:Y:S02]  /*10960*/  IMAD.MOV.U32 R13, RZ, RZ, R0 ;  /* 0x000000ffff0d7224 */ /* 0x000fe400078e0000 */
[----:B------:R-:W-:Y:S02]  /*10970*/  IMAD.MOV.U32 R12, RZ, RZ, 0x1 ;  /* 0x00000001ff0c7424 */ /* 0x000fe400078e00ff */
[----:B------:R-:W-:-:S07]  /*10980*/  IMAD.MOV.U32 R3, RZ, RZ, R14 ;  /* 0x000000ffff037224 */ /* 0x000fce00078e000e */
[----:B------:R-:W-:Y:S05]  /*10990*/  WARPSYNC.COLLECTIVE R15, `(.L_x_1917) ;  /* 0x000000000f087348 */ /* 0x000fea0003c00000 */
[----:B------:R0:W1:Y:S02]  /*109a0*/  SHFL.IDX P6, R14, R13, R12, R11 ;  /* 0x0000000c0d0e7389 */ /* 0x00006400000c000b */
[----:B01----:R-:W-:Y:S01]  /*109b0*/  ENDCOLLECTIVE ;  /* 0x000000000000791b */ /* 0x003fe20003800000 */
.L_x_1917:
        /* <DEDUP_REMOVED lines=10> */
.L_x_1918:
        /* <DEDUP_REMOVED lines=13> */
.L_x_1919:
        /* <DEDUP_REMOVED lines=9> */
.L_x_1920:
[----:B------:R-:W-:Y:S01]  /*10bc0*/  @!PT LDS RZ, [RZ] ;  /* 0x00000000fffff984 */ /* 0x000fe20000000800 */
[----:B------:R-:W-:Y:S01]  /*10bd0*/  @!PT LDS RZ, [RZ] ;  /* 0x00000000fffff984 */ /* 0x000fe20000000800 */
[----:B------:R-:W-:Y:S01]  /*10be0*/  @!PT LDS RZ, [RZ] ;  /* 0x00000000fffff984 */ /* 0x000fe20000000800 */
[----:B------:R1:W-:Y:S04]  /*10bf0*/  @!P1 LDGSTS.E.BYPASS.LTC128B.128 [R8+0xf800], desc[UR50][R2.64], !P3 ;  /* 0x0f80000002089fae */ /* 0x0003e8000d901d72 */
[----:B------:R1:W-:Y:S04]  /*10c00*/  @!P1 LDGSTS.E.BYPASS.LTC128B.128 [R8+0x11000], desc[UR50][R2.64+0x20], !P4 ;  /* 0x1100002002089fae */ /* 0x0003e8000e101d72 */
[----:B------:R1:W-:Y:S01]  /*10c10*/  @!P1 LDGSTS.E.BYPASS.LTC128B.128 [R8+0x12800], desc[UR50][R2.64+0x40], !P5 ;  /* 0x1280004002089fae */ /* 0x0003e2000e901d72 */
[----:B------:R-:W-:Y:S05]  /*10c20*/  BRA `(.L_x_1921) ;  /* 0xffffffd000f47947 */ /* 0x000fea000383ffff */
.L_x_1847:
[----:B0-----:R0:W1:Y:S02]  /*10c30*/  SYNCS.PHASECHK.TRANS64.TRYWAIT P0, [R16+URZ+0x19c20], R3 ;  /* 0x019c2003100075a7 */ /* 0x001064000800017f */
[----:B-1----:R-:W-:Y:S05]  /*10c40*/  @!P0 NANOSLEEP.SYNCS 0x989680 ;  /* 0x009896800000895d */ /* 0x002fea0003900000 */
[----:B------:R-:W1:Y:S02]  /*10c50*/  @!P0 SYNCS.PHASECHK.TRANS64 P0, [R16+URZ+0x19c20], R3 ;  /* 0x019c2003100085a7 */ /* 0x000e64000800007f */
[----:B-1----:R-:W-:Y:S05]  /*10c60*/  @!P0 BRA `(.L_x_1847) ;  /* 0xfffffffc00f08947 */ /* 0x002fea000383ffff */
[----:B------:R-:W-:Y:S05]  /*10c70*/  BRA `(.L_x_1922) ;  /* 0xffffffd400647947 */ /* 0x000fea000383ffff */
.L_x_1851:
[----:B0-----:R0:W1:Y:S02]  /*10c80*/  SYNCS.PHASECHK.TRANS64.TRYWAIT P0, [R4+URZ+0x19c80], R10 ;  /* 0x019c800a040075a7 */ /* 0x001064000800017f */
[----:B-1----:R-:W-:Y:S05]  /*10c90*/  @!P0 NANOSLEEP.SYNCS 0x989680 ;  /* 0x009896800000895d */ /* 0x002fea0003900000 */
[----:B------:R-:W1:Y:S02]  /*10ca0*/  @!P0 SYNCS.PHASECHK.TRANS64 P0, [R4+URZ+0x19c80], R10 ;  /* 0x019c800a040085a7 */ /* 0x000e64000800007f */
[----:B-1----:R-:W-:Y:S05]  /*10cb0*/  @!P0 BRA `(.L_x_1851) ;  /* 0xfffffffc00f08947 */ /* 0x002fea000383ffff */
[----:B------:R-:W-:Y:S05]  /*10cc0*/  BRA `(.L_x_1923) ;  /* 0xffffffd800287947 */ /* 0x000fea000383ffff */
.L_x_1852:
        /* <DEDUP_REMOVED lines=8> */
.L_x_1925:
[----:B------:R-:W-:Y:S05]  /*10d50*/  BSYNC B0 ;  /* 0x0000000000007941 */ /* 0x000fea0003800000 */
.L_x_1924:
        /* <DEDUP_REMOVED lines=10> */
.L_x_1926:
        /* <DEDUP_REMOVED lines=11> */
.L_x_1927:
        /* <DEDUP_REMOVED lines=11> */
.L_x_1928:
[----:B------:R-:W-:Y:S01]  /*10f60*/  IMAD.MOV.U32 R2, RZ, RZ, R14 ;  /* 0x000000ffff027224 */ /* 0x000fe200078e000e */
[----:B------:R-:W-:Y:S06]  /*10f70*/  BRA `(.L_x_1929) ;  /* 0xffffffd800147947 */ /* 0x000fec000383ffff */
.L_x_1857:
[----:B---3--:R3:W4:Y:S02]  /*10f80*/  SYNCS.PHASECHK.TRANS64.TRYWAIT P0, [R4+URZ+0x19c40], R10 ;  /* 0x019c400a040075a7 */ /* 0x008724000800017f */
[----:B----4-:R-:W-:Y:S05]  /*10f90*/  @!P0 NANOSLEEP.SYNCS 0x989680 ;  /* 0x009896800000895d */ /* 0x010fea0003900000 */
[----:B------:R-:W4:Y:S02]  /*10fa0*/  @!P0 SYNCS.PHASECHK.TRANS64 P0, [R4+URZ+0x19c40], R10 ;  /* 0x019c400a040085a7 */ /* 0x000f24000800007f */
[----:B----4-:R-:W-:Y:S05]  /*10fb0*/  @!P0 BRA `(.L_x_1857) ;  /* 0xfffffffc00f08947 */ /* 0x010fea000383ffff */
[----:B------:R-:W-:Y:S05]  /*10fc0*/  BRA `(.L_x_1930) ;  /* 0xffffffd800787947 */ /* 0x000fea000383ffff */
.L_x_1858:
        /* <DEDUP_REMOVED lines=8> */
.L_x_1932:
[----:B------:R-:W-:Y:S05]  /*11050*/  BSYNC B0 ;  /* 0x0000000000007941 */ /* 0x000fea0003800000 */
.L_x_1931:
        /* <DEDUP_REMOVED lines=8> */
.L_x_1933:
[----:B------:R-:W-:Y:S02]  /*110e0*/  IMAD.MOV.U32 R13, RZ, RZ, R8 ;  /* 0x000000ffff0d7224 */ /* 0x000fe400078e0008 */
[----:B------:R-:W-:Y:S02]  /*110f0*/  IMAD.MOV.U32 R12, RZ, RZ, 0x1 ;  /* 0x00000001ff0c7424 */ /* 0x000fe400078e00ff */
[----:B------:R-:W-:-:S07]  /*11100*/  IMAD.MOV.U32 R2, RZ, RZ, R14 ;  /* 0x000000ffff027224 */ /* 0x000fce00078e000e */
[----:B------:R-:W-:Y:S05]  /*11110*/  WARPSYNC.COLLECTIVE R15, `(.L_x_1934) ;  /* 0x000000000f087348 */ /* 0x000fea0003c00000 */
[----:B------:R0:W1:Y:S02]  /*11120*/  SHFL.IDX P6, R14, R13, R12, R11 ;  /* 0x0000000c0d0e7389 */ /* 0x00006400000c000b */
[----:B01----:R-:W-:Y:S01]  /*11130*/  ENDCOLLECTIVE ;  /* 0x000000000000791b */ /* 0x003fe20003800000 */
.L_x_1934:
        /* <DEDUP_REMOVED lines=13> */
.L_x_1935:
[----:B------:R-:W-:Y:S01]  /*11210*/  IMAD.MOV.U32 R2, RZ, RZ, R14 ;  /* 0x000000ffff027224 */ /* 0x000fe200078e000e */
[----:B------:R-:W-:Y:S06]  /*11220*/  BRA `(.L_x_1936) ;  /* 0xffffffd8006c7947 */ /* 0x000fec000383ffff */
.L_x_1863:
[----:B0-----:R0:W4:Y:S02]  /*11230*/  SYNCS.PHASECHK.TRANS64.TRYWAIT P2, [R2+URZ+0x19c70], R3 ;  /* 0x019c7003020075a7 */ /* 0x001124000804017f */
[----:B----4-:R-:W-:Y:S05]  /*11240*/  @!P2 NANOSLEEP.SYNCS 0x989680 ;  /* 0x009896800000a95d */ /* 0x010fea0003900000 */
[----:B------:R-:W4:Y:S02]  /*11250*/  @!P2 SYNCS.PHASECHK.TRANS64 P2, [R2+URZ+0x19c70], R3 ;  /* 0x019c70030200a5a7 */ /* 0x000f24000804007f */
[----:B----4-:R-:W-:Y:S05]  /*11260*/  @!P2 BRA `(.L_x_1863) ;  /* 0xfffffffc00f0a947 */ /* 0x010fea000383ffff */
[----:B------:R-:W-:Y:S05]  /*11270*/  BRA `(.L_x_1937) ;  /* 0xffffffd800d87947 */ /* 0x000fea000383ffff */
.L_x_1865:
[----:B0-----:R0:W2:Y:S02]  /*11280*/  SYNCS.PHASECHK.TRANS64.TRYWAIT P2, [R2+URZ+0x19c60], R4 ;  /* 0x019c6004020075a7 */ /* 0x0010a4000804017f */
[----:B--2---:R-:W-:Y:S05]  /*11290*/  @!P2 NANOSLEEP.SYNCS 0x989680 ;  /* 0x009896800000a95d */ /* 0x004fea0003900000 */
[----:B------:R-:W2:Y:S02]  /*112a0*/  @!P2 SYNCS.PHASECHK.TRANS64 P2, [R2+URZ+0x19c60], R4 ;  /* 0x019c60040200a5a7 */ /* 0x000ea4000804007f */
[----:B--2---:R-:W-:Y:S05]  /*112b0*/  @!P2 BRA `(.L_x_1865) ;  /* 0xfffffffc00f0a947 */ /* 0x004fea000383ffff */
[----:B------:R-:W-:Y:S05]  /*112c0*/  BRA `(.L_x_1938) ;  /* 0xffffffd800e87947 */ /* 0x000fea000383ffff */
.L_x_1873:
[----:B0-----:R0:W1:Y:S02]  /*112d0*/  SYNCS.PHASECHK.TRANS64.TRYWAIT P2, [R3+URZ+0x19c70], R0 ;  /* 0x019c7000030075a7 */ /* 0x001064000804017f */
[----:B-1----:R-:W-:Y:S05]  /*112e0*/  @!P2 NANOSLEEP.SYNCS 0x989680 ;  /* 0x009896800000a95d */ /* 0x002fea0003900000 */
[----:B------:R-:W1:Y:S02]  /*112f0*/  @!P2 SYNCS.PHASECHK.TRANS64 P2, [R3+URZ+0x19c70], R0 ;  /* 0x019c70000300a5a7 */ /* 0x000e64000804007f */
[----:B-1----:R-:W-:Y:S05]  /*11300*/  @!P2 BRA `(.L_x_1873) ;  /* 0xfffffffc00f0a947 */ /* 0x002fea000383ffff */
[----:B------:R-:W-:Y:S05]  /*11310*/  BRA `(.L_x_1939) ;  /* 0xffffffe000587947 */ /* 0x000fea000383ffff */
.L_x_1875:
[----:B0-----:R0:W1:Y:S02]  /*11320*/  SYNCS.PHASECHK.TRANS64.TRYWAIT P2, [R3+URZ+0x19c60], R0 ;  /* 0x019c6000030075a7 */ /* 0x001064000804017f */
[----:B-1----:R-:W-:Y:S05]  /*11330*/  @!P2 NANOSLEEP.SYNCS 0x989680 ;  /* 0x009896800000a95d */ /* 0x002fea0003900000 */
[----:B------:R-:W1:Y:S02]  /*11340*/  @!P2 SYNCS.PHASECHK.TRANS64 P2, [R3+URZ+0x19c60], R0 ;  /* 0x019c60000300a5a7 */ /* 0x000e64000804007f */
[----:B-1----:R-:W-:Y:S05]  /*11350*/  @!P2 BRA `(.L_x_1875) ;  /* 0xfffffffc00f0a947 */ /* 0x002fea000383ffff */
[----:B------:R-:W-:Y:S05]  /*11360*/  BRA `(.L_x_1940) ;  /* 0xffffffe000647947 */ /* 0x000fea000383ffff */
.L_x_1882:
[----:B0-----:R0:W1:Y:S02]  /*11370*/  SYNCS.PHASECHK.TRANS64.TRYWAIT P0, [R5+URZ+0x19c20], R0 ;  /* 0x019c2000050075a7 */ /* 0x001064000800017f */
[----:B-1----:R-:W-:Y:S05]  /*11380*/  @!P0 NANOSLEEP.SYNCS 0x989680 ;  /* 0x009896800000895d */ /* 0x002fea0003900000 */
[----:B------:R-:W1:Y:S02]  /*11390*/  @!P0 SYNCS.PHASECHK.TRANS64 P0, [R5+URZ+0x19c20], R0 ;  /* 0x019c2000050085a7 */ /* 0x000e64000800007f */
[----:B-1----:R-:W-:Y:S05]  /*113a0*/  @!P0 BRA `(.L_x_1882) ;  /* 0xfffffffc00f08947 */ /* 0x002fea000383ffff */
[----:B------:R-:W-:Y:S05]  /*113b0*/  BRA `(.L_x_1941) ;  /* 0xffffffe800007947 */ /* 0x000fea000383ffff */
.L_x_1883:
        /* <DEDUP_REMOVED lines=11> */
.L_x_1943:
[----:B------:R-:W-:Y:S05]  /*11470*/  BSYNC B0 ;  /* 0x0000000000007941 */ /* 0x000fea0003800000 */
.L_x_1942:
[----:B------:R-:W-:Y:S05]  /*11480*/  BRA `(.L_x_1944) ;  /* 0xffffffe400e87947 */ /* 0x000fea000383ffff */
.L_x_1886:
[----:B------:R-:W-:Y:S01]  /*11490*/  BSSY B1, `(.L_x_1945) ;  /* 0x0000006000017945 */ /* 0x000fe20003800000 */
[----:B------:R-:W-:-:S07]  /*114a0*/  IMAD.MOV.U32 R15, RZ, RZ, -0x1 ;  /* 0xffffffffff0f7424 */ /* 0x000fce00078e00ff */
[----:B0-----:R-:W-:Y:S05]  /*114b0*/  WARPSYNC.COLLECTIVE R15, `(.L_x_1946) ;  /* 0x000000000f0c7348 */ /* 0x001fea0003c00000 */
[----:B------:R-:W-:Y:S02]  /*114c0*/  ELECT P6, UR62, PT ;  /* 0x00000000003e782f */ /* 0x000fe400038c0000 */
[----:B------:R-:W-:Y:S01]  /*114d0*/  MOV R14, UR62 ;  /* 0x0000003e000e7c02 */ /* 0x000fe20008000f00 */
[----:B0-----:R-:W-:Y:S10]  /*114e0*/  ENDCOLLECTIVE ;  /* 0x000000000000791b */ /* 0x001ff40003800000 */
.L_x_1946:
[----:B------:R-:W-:Y:S05]  /*114f0*/  BSYNC B1 ;  /* 0x0000000000017941 */ /* 0x000fea0003800000 */
.L_x_1945:
[----:B------:R-:W-:Y:S05]  /*11500*/  BRA `(.L_x_1947) ;  /* 0xffffffe400e07947 */ /* 0x000fea000383ffff */
.L_x_1888:
[----:B0-----:R0:W1:Y:S02]  /*11510*/  SYNCS.PHASECHK.TRANS64.TRYWAIT P1, [R3+URZ+0x19c40], R2 ;  /* 0x019c4002030075a7 */ /* 0x001064000802017f */
[----:B-1----:R-:W-:Y:S05]  /*11520*/  @!P1 NANOSLEEP.SYNCS 0x989680 ;  /* 0x009896800000995d */ /* 0x002fea0003900000 */
[----:B------:R-:W1:Y:S02]  /*11530*/  @!P1 SYNCS.PHASECHK.TRANS64 P1, [R3+URZ+0x19c40], R2 ;  /* 0x019c4002030095a7 */ /* 0x000e64000802007f */
[----:B-1----:R-:W-:Y:S05]  /*11540*/  @!P1 BRA `(.L_x_1888) ;  /* 0xfffffffc00f09947 */ /* 0x002fea000383ffff */
[----:B------:R-:W-:Y:S05]  /*11550*/  BRA `(.L_x_1948) ;  /* 0xffffffe800007947 */ /* 0x000fea000383ffff */
.L_x_1890:
[----:B-1----:R1:W2:Y:S02]  /*11560*/  SYNCS.PHASECHK.TRANS64.TRYWAIT P1, [R5+URZ+0x19c40], R0 ;  /* 0x019c4000050075a7 */ /* 0x0022a4000802017f */
[----:B--2---:R-:W-:Y:S05]  /*11570*/  @!P1 NANOSLEEP.SYNCS 0x989680 ;  /* 0x009896800000995d */ /* 0x004fea0003900000 */
[----:B------:R-:W2:Y:S02]  /*11580*/  @!P1 SYNCS.PHASECHK.TRANS64 P1, [R5+URZ+0x19c40], R0 ;  /* 0x019c4000050095a7 */ /* 0x000ea4000802007f */
[----:B--2---:R-:W-:Y:S05]  /*11590*/  @!P1 BRA `(.L_x_1890) ;  /* 0xfffffffc00f09947 */ /* 0x004fea000383ffff */
[----:B------:R-:W-:Y:S05]  /*115a0*/  BRA `(.L_x_1949) ;  /* 0xffffffe8000c7947 */ /* 0x000fea000383ffff */
.L_x_1892:
[----:B--2---:R2:W3:Y:S02]  /*115b0*/  SYNCS.PHASECHK.TRANS64.TRYWAIT P1, [R3+URZ+0x19c60], R2 ;  /* 0x019c6002030075a7 */ /* 0x0044e4000802017f */
[----:B---3--:R-:W-:Y:S05]  /*115c0*/  @!P1 NANOSLEEP.SYNCS 0x989680 ;  /* 0x009896800000995d */ /* 0x008fea0003900000 */
[----:B------:R-:W3:Y:S02]  /*115d0*/  @!P1 SYNCS.PHASECHK.TRANS64 P1, [R3+URZ+0x19c60], R2 ;  /* 0x019c6002030095a7 */ /* 0x000ee4000802007f */
[----:B---3--:R-:W-:Y:S05]  /*115e0*/  @!P1 BRA `(.L_x_1892) ;  /* 0xfffffffc00f09947 */ /* 0x008fea000383ffff */
[----:B------:R-:W-:Y:S05]  /*115f0*/  BRA `(.L_x_1950) ;  /* 0xffffffe800087947 */ /* 0x000fea000383ffff */
.L_x_1894:
[----:B---3--:R3:W4:Y:S02]  /*11600*/  SYNCS.PHASECHK.TRANS64.TRYWAIT P1, [R5+URZ+0x19c60], R0 ;  /* 0x019c6000050075a7 */ /* 0x008724000802017f */
[----:B----4-:R-:W-:Y:S05]  /*11610*/  @!P1 NANOSLEEP.SYNCS 0x989680 ;  /* 0x009896800000995d */ /* 0x010fea0003900000 */
[----:B------:R-:W4:Y:S02]  /*11620*/  @!P1 SYNCS.PHASECHK.TRANS64 P1, [R5+URZ+0x19c60], R0 ;  /* 0x019c6000050095a7 */ /* 0x000f24000802007f */
[----:B----4-:R-:W-:Y:S05]  /*11630*/  @!P1 BRA `(.L_x_1894) ;  /* 0xfffffffc00f09947 */ /* 0x010fea000383ffff */
[----:B------:R-:W-:Y:S05]  /*11640*/  BRA `(.L_x_1951) ;  /* 0xffffffe800047947 */ /* 0x000fea000383ffff */
.L_x_1896:
[----:B----4-:R4:W0:Y:S02]  /*11650*/  SYNCS.PHASECHK.TRANS64.TRYWAIT P1, [R3+URZ+0x19c80], R2 ;  /* 0x019c8002030075a7 */ /* 0x010824000802017f */
[----:B0-----:R-:W-:Y:S05]  /*11660*/  @!P1 NANOSLEEP.SYNCS 0x989680 ;  /* 0x009896800000995d */ /* 0x001fea0003900000 */
[----:B------:R-:W0:Y:S02]  /*11670*/  @!P1 SYNCS.PHASECHK.TRANS64 P1, [R3+URZ+0x19c80], R2 ;  /* 0x019c8002030095a7 */ /* 0x000e24000802007f */
[----:B0-----:R-:W-:Y:S05]  /*11680*/  @!P1 BRA `(.L_x_1896) ;  /* 0xfffffffc00f09947 */ /* 0x001fea000383ffff */
[----:B------:R-:W-:Y:S05]  /*11690*/  BRA `(.L_x_1952) ;  /* 0xffffffe800007947 */ /* 0x000fea000383ffff */
.L_x_1953:
        /* <DEDUP_REMOVED lines=14> */
.L_x_2584:


//--------------------- .text._ZN7cutlass13device_kernelIN5flash11enable_sm90INS1_16FlashAttnFwdSm90INS1_25CollectiveMainloopFwdSm90ILi2EN4cute5tupleIJNS5_1CILi1EEES8_S8_EEENS6_IJNS7_ILi192EEENS7_ILi128EEENS7_ILi96EEEEEELi96ENS_12float_e4m3_tEfNS_4arch4Sm90ELb1ELb0ELb1ELb1ELb1ELb0ELb0ELb1ELb1ELb1ELb0ELb0EEENS1_21CollectiveEpilogueFwdINS6_IJSA_SC_SB_EEES9_NS_10bfloat16_tESG_Li384ELb1ELb1ELb0ELb1EEENS1_36VarlenDynamicPersistentTileSchedulerILi192ELi128ELi384ELi128ELb0ELb1ELb1ELb1ELb1ELb1EEEEEEEEEvNT_6ParamsE --------------------------
	.section	.text._ZN7cutlass13device_kernelIN5flash11enable_sm90INS1_16FlashAttnFwdSm90INS1_25CollectiveMainloopFwdSm90ILi2EN4cute5tupleIJNS5_1CILi1EEES8_S8_EEENS6_IJNS7_ILi192EEENS7_ILi128EEENS7_ILi96EEEEEELi96ENS_12float_e4m3_tEfNS_4arch4Sm90ELb1ELb0ELb1ELb1ELb1ELb0ELb0ELb1ELb1ELb1ELb0ELb0EEENS1_21CollectiveEpilogueFwdINS6_IJSA_SC_SB_EEES9_NS_10bfloat16_tESG_Li384ELb1ELb1ELb0ELb1EEENS1_36VarlenDynamicPersistentTileSchedulerILi192ELi128ELi384ELi128ELb0ELb1ELb1ELb1ELb1ELb1EEEEEEEEEvNT_6ParamsE,"ax",@progbits
	.align	128
.text._ZN7cutlass13device_kernelIN5flash11enable_sm90INS1_16FlashAttnFwdSm90INS1_25CollectiveMainloopFwdSm90ILi2EN4cute5tupleIJNS5_1CILi1EEES8_S8_EEENS6_IJNS7_ILi192EEENS7_ILi128EEENS7_ILi96EEEEEELi96ENS_12float_e4m3_tEfNS_4arch4Sm90ELb1ELb0ELb1ELb1ELb1ELb0ELb0ELb1ELb1ELb1ELb0ELb0EEENS1_21CollectiveEpilogueFwdINS6_IJSA_SC_SB_EEES9_NS_10bfloat16_tESG_Li384ELb1ELb1ELb0ELb1EEENS1_36VarlenDynamicPersistentTileSchedulerILi192ELi128ELi384ELi128ELb0ELb1ELb1ELb1ELb1ELb1EEEEEEEEEvNT_6ParamsE:
        .type           _ZN7cutlass13device_kernelIN5flash11enable_sm90INS1_16FlashAttnFwdSm90INS1_25CollectiveMainloopFwdSm90ILi2EN4cute5tupleIJNS5_1CILi1EEES8_S8_EEENS6_IJNS7_ILi192EEENS7_ILi128EEENS7_ILi96EEEEEELi96ENS_12float_e4m3_tEfNS_4arch4Sm90ELb1ELb0ELb1ELb1ELb1ELb0ELb0ELb1ELb1ELb1ELb0ELb0EEENS1_21CollectiveEpilogueFwdINS6_IJSA_SC_SB_EEES9_NS_10bfloat16_tESG_Li384ELb1ELb1ELb0ELb1EEENS1_36VarlenDynamicPersistentTileSchedulerILi192ELi128ELi384ELi128ELb0ELb1ELb1ELb1ELb1ELb1EEEEEEEEEvNT_6ParamsE,@function
        .size           _ZN7cutlass13device_kernelIN5flash11enable_sm90INS1_16FlashAttnFwdSm90INS1_25CollectiveMainloopFwdSm90ILi2EN4cute5tupleIJNS5_1CILi1EEES8_S8_EEENS6_IJNS7_ILi192EEENS7_ILi128EEENS7_ILi96EEEEEELi96ENS_12float_e4m3_tEfNS_4arch4Sm90ELb1ELb0ELb1ELb1ELb1ELb0ELb0ELb1ELb1ELb1ELb0ELb0EEENS1_21CollectiveEpilogueFwdINS6_IJSA_SC_SB_EEES9_NS_10bfloat16_tESG_Li384ELb1ELb1ELb0ELb1EEENS1_36VarlenDynamicPersistentTileSchedulerILi192ELi128ELi384ELi128ELb0ELb1ELb1ELb1ELb1ELb1EEEEEEEEEvNT_6ParamsE,(.L_x_2585 - _ZN7cutlass13device_kernelIN5flash11enable_sm90INS1_16FlashAttnFwdSm90INS1_25CollectiveMainloopFwdSm90ILi2EN4cute5tupleIJNS5_1CILi1EEES8_S8_EEENS6_IJNS7_ILi192EEENS7_ILi128EEENS7_ILi96EEEEEELi96ENS_12float_e4m3_tEfNS_4arch4Sm90ELb1ELb0ELb1ELb1ELb1ELb0ELb0ELb1ELb1ELb1ELb0ELb0EEENS1_21CollectiveEpilogueFwdINS6_IJSA_SC_SB_EEES9_NS_10bfloat16_tESG_Li384ELb1ELb1ELb0ELb1EEENS1_36VarlenDynamicPersistentTileSchedulerILi192ELi128ELi384ELi128ELb0ELb1ELb1ELb1ELb1ELb1EEEEEEEEEvNT_6ParamsE)
        .other          _ZN7cutlass13device_kernelIN5flash11enable_sm90INS1_16FlashAttnFwdSm90INS1_25CollectiveMainloopFwdSm90ILi2EN4cute5tupleIJNS5_1CILi1EEES8_S8_EEENS6_IJNS7_ILi192EEENS7_ILi128EEENS7_ILi96EEEEEELi96ENS_12float_e4m3_tEfNS_4arch4Sm90ELb1ELb0ELb1ELb1ELb1ELb0ELb0ELb1ELb1ELb1ELb0ELb0EEENS1_21CollectiveEpilogueFwdINS6_IJSA_SC_SB_EEES9_NS_10bfloat16_tESG_Li384ELb1ELb1ELb0ELb1EEENS1_36VarlenDynamicPersistentTileSchedulerILi192ELi128ELi384ELi128ELb0ELb1ELb1ELb1ELb1ELb1EEEEEEEEEvNT_6ParamsE,@"STO_CUDA_ENTRY STV_DEFAULT"
_ZN7cutlass13device_kernelIN5flash11enable_sm90INS1_16FlashAttnFwdSm90INS1_25CollectiveMainloopFwdSm90ILi2EN4cute5tupleIJNS5_1CILi1EEES8_S8_EEENS6_IJNS7_ILi192EEENS7_ILi128EEENS7_ILi96EEEEEELi96ENS_12float_e4m3_tEfNS_4arch4Sm90ELb1ELb0ELb1ELb1ELb1ELb0ELb0ELb1ELb1ELb1ELb0ELb0EEENS1_21CollectiveEpilogueFwdINS6_IJSA_SC_SB_EEES9_NS_10bfloat16_tESG_Li384ELb1ELb1ELb0ELb1EEENS1_36VarlenDynamicPersistentTileSchedulerILi192ELi128ELi384ELi128ELb0ELb1ELb1ELb1ELb1ELb1EEEEEEEEEvNT_6ParamsE:
        /* <DEDUP_REMOVED lines=45> */
.L_x_1954:
        /* <DEDUP_REMOVED lines=22> */
.L_x_1955:
        /* <DEDUP_REMOVED lines=18> */
.L_x_1956:
        /* <DEDUP_REMOVED lines=22> */
.L_x_1957:
        /* <DEDUP_REMOVED lines=24> */
.L_x_1958:
        /* <DEDUP_REMOVED lines=8> */
.L_x_1960:
        /* <DEDUP_REMOVED lines=68> */
.L_x_2012:
[----:B01-34-:R-:W0:Y:S01]  /*0cf0*/  LDC.64 R2, c[0x0][0xc88] ;  /* 0x00032200ff027b82 */ /* 0x01be220000000a00 */
[----:B------:R-:W-:Y:S01]  /*0d00*/  ULDC.64 UR6, c[0x0][0xa28] ;  /* 0x00028a0000067ab9 */ /* 0x000fe20000000a00 */
[----:B------:R-:W-:Y:S01]  /*0d10*/  ULDC.64 UR8, c[0x0][0xa18] ;  /* 0x0002860000087ab9 */ /* 0x000fe20000000a00 */
[----:B------:R-:W-:Y:S01]  /*0d20*/  ULDC UR4, c[0x0][0x424] ;  /* 0x0001090000047ab9 */ /* 0x000fe20000000800 */
[----:B0-----:R-:W-:-:S06]  /*0d30*/  IMAD.WIDE R2, R43, 0x4, R2 ;  /* 0x000000042b027825 */ /* 0x001fcc00078e0202 */
[----:B--2---:R-:W2:Y:S01]  /*0d40*/  LDG.E R2, desc[UR52][R2.64] ;  /* 0x0000003402027981 */ /* 0x004ea2000c1e1900 */
        /* <DEDUP_REMOVED lines=8> */
[----:B------:R-:W-:-:S04]  /*0dd0*/  @UP0 ULEA UR6, UP2, UR41, UR6, 0x2 ;  /* 0x0000000629060291 */ /* 0x000fc8000f84103f */
[----:B------:R-:W-:Y:S02]  /*0de0*/  @UP0 ULEA.HI.X UR7, UR41, UR7, UR42, 0x2, UP2 ;  /* 0x0000000729070291 */ /* 0x000fe400090f142a */
[----:B------:R-:W-:Y:S01]  /*0df0*/  @UP1 ULEA UR8, UP0, UR41, UR8, 0x2 ;  /* 0x0000000829081291 */ /* 0x000fe2000f80103f */
[----:B------:R-:W-:-:S03]  /*0e00*/  IMAD.U32 R2, RZ, RZ, UR6 ;  /* 0x00000006ff027e24 */ /* 0x000fc6000f8e00ff */
[----:B------:R-:W-:Y:S01]  /*0e10*/  @UP1 ULEA.HI.X UR9, UR41, UR9, UR42, 0x2, UP0 ;  /* 0x0000000929091291 */ /* 0x000fe200080f142a */
[----:B------:R-:W-:Y:S01]  /*0e20*/  IMAD.U32 R3, RZ, RZ, UR7 ;  /* 0x00000007ff037e24 */ /* 0x000fe2000f8e00ff */
[----:B------:R-:W-:Y:S01]  /*0e30*/  ULDC.64 UR6, c[0x0][0x418] ;  /* 0x0001060000067ab9 */ /* 0x000fe20000000a00 */
[----:B------:R-:W-:-:S03]  /*0e40*/  IMAD.U32 R4, RZ, RZ, UR8 ;  /* 0x00000008ff047e24 */ /* 0x000fc6000f8e00ff */
[----:B------:R-:W-:Y:S01]  /*0e50*/  IMAD.U32 R5, RZ, RZ, UR9 ;  /* 0x00000009ff057e24 */ /* 0x000fe2000f8e00ff */
[----:B------:R-:W2:Y:S01]  /*0e60*/  @P0 LDG.E R2, desc[UR52][R2.64] ;  /* 0x0000003402020981 */ /* 0x000ea2000c1e1900 */
[----:B------:R-:W-:Y:S01]  /*0e70*/  UISETP.NE.U32.AND UP0, UPT, UR6, URZ, UPT ;  /* 0x0000003f0600728c */ /* 0x000fe2000bf05070 */
[----:B------:R-:W-:Y:S02]  /*0e80*/  ULDC.64 UR8, c[0x0][0xa20] ;  /* 0x0002880000087ab9 */ /* 0x000fe40000000a00 */
[----:B------:R-:W3:Y:S01]  /*0e90*/  @P2 LDG.E R4, desc[UR52][R4.64] ;  /* 0x0000003404042981 */ /* 0x000ee2000c1e1900 */
[----:B------:R-:W-:Y:S01]  /*0ea0*/  UISETP.NE.AND.EX UP0, UPT, UR7, URZ, UPT, UP0 ;  /* 0x0000003f0700728c */ /* 0x000fe2000bf05300 */
[----:B------:R-:W-:Y:S01]  /*0eb0*/  ISETP.NE.U32.AND P1, PT, RZ, UR8, PT ;  /* 0x00000008ff007c0c */ /* 0x000fe2000bf25070 */
[----:B------:R-:W-:Y:S01]  /*0ec0*/  ULDC UR6, c[0x0][0x2f0] ;  /* 0x0000bc0000067ab9 */ /* 0x000fe20000000800 */
[----:B------:R-:W-:Y:S01]  /*0ed0*/  UMOV UR48, URZ ;  /* 0x0000003f00307c82 */ /* 0x000fe20008000000 */
[----:B------:R-:W-:Y:S01]  /*0ee0*/  USEL UR4, UR4, 0x1, UP0 ;  /* 0x0000000104047887 */ /* 0x000fe20008000000 */
[----:B------:R-:W-:-:S03]  /*0ef0*/  ISETP.NE.AND.EX P1, PT, RZ, UR9, PT, P1 ;  /* 0x00000009ff007c0c */ /* 0x000fc6000bf25310 */
[----:B------:R-:W-:Y:S01]  /*0f00*/  UIMAD UR4, UR4, UR6, URZ ;  /* 0x00000006040472a4 */ /* 0x000fe2000f8e023f */
        /* <DEDUP_REMOVED lines=17> */
.L_x_1961:
[----:B------:R-:W-:Y:S01]  /*1020*/  UMOV UR43, UR47 ;  /* 0x0000002f002b7c82 */ /* 0x000fe20008000000 */
[----:B------:R-:W-:Y:S05]  /*1030*/  @!P1 BRA `(.L_x_1962) ;  /* 0x00000000001c9947 */ /* 0x000fea0003800000 */
[----:B------:R-:W-:-:S04]  /*1040*/  ULEA UR4, UP0, UR41, UR8, 0x2 ;  /* 0x0000000829047291 */ /* 0x000fc8000f80103f */
[----:B------:R-:W-:Y:S02]  /*1050*/  ULEA.HI.X UR6, UR41, UR9, UR42, 0x2, UP0 ;  /* 0x0000000929067291 */ /* 0x000fe400080f142a */
[----:B------:R-:W-:-:S04]  /*1060*/  IMAD.U32 R2, RZ, RZ, UR4 ;  /* 0x00000004ff027e24 */ /* 0x000fc8000f8e00ff */
[----:B------:R-:W-:-:S05]  /*1070*/  IMAD.U32 R3, RZ, RZ, UR6 ;  /* 0x00000006ff037e24 */ /* 0x000fca000f8e00ff */
[----:B------:R-:W2:Y:S02]  /*1080*/  LDG.E R2, desc[UR52][R2.64] ;  /* 0x0000003402027981 */ /* 0x000ea4000c1e1900 */
[----:B--2---:R-:W-:Y:S01]  /*1090*/  R2UR UR4, R2 ;  /* 0x00000000020472ca */ /* 0x004fe200000e0000 */
[----:B------:R-:W-:-:S14]  /*10a0*/  BRA `(.L_x_1963) ;  /* 0x0000000000347947 */ /* 0x000fdc0003800000 */
.L_x_1962:
        /* <DEDUP_REMOVED lines=13> */
.L_x_1963:
[----:B------:R-:W-:Y:S01]  /*1180*/  UIADD3 UR48, -UR48, UR4, URZ ;  /* 0x0000000430307290 */ /* 0x000fe2000fffe13f */
[----:B------:R-:W-:Y:S01]  /*1190*/  PLOP3.LUT P0, PT, PT, PT, PT, 0x80, 0x0 ;  /* 0x000000000000781c */ /* 0x000fe20003f0f070 */
[----:B------:R-:W-:Y:S01]  /*11a0*/  UIMAD UR44, UR5, 0xc0, URZ ;  /* 0x000000c0052c78a4 */ /* 0x000fe2000f8e023f */
[----:B------:R-:W-:Y:S01]  /*11b0*/  IMAD.MOV.U32 R2, RZ, RZ, RZ ;  /* 0x000000ffff027224 */ /* 0x000fe200078e00ff */
[----:B------:R-:W-:Y:S01]  /*11c0*/  ULDC UR4, c[0x0][0x448] ;  /* 0x0001120000047ab9 */ /* 0x000fe20000000800 */
[----:B------:R-:W-:Y:S01]  /*11d0*/  UIADD3 UR7, UR48, 0x80, -UR49 ;  /* 0x0000008030077890 */ /* 0x000fe2000fffe831 */
[----:B------:R-:W-:Y:S01]  /*11e0*/  IMAD.MOV.U32 R0, RZ, RZ, RZ ;  /* 0x000000ffff007224 */ /* 0x000fe200078e00ff */
[----:B------:R-:W-:Y:S01]  /*11f0*/  UISETP.NE.AND UP0, UPT, UR4, 0x1, UPT ;  /* 0x000000010400788c */ /* 0x000fe2000bf05270 */
[----:B------:R-:W-:Y:S01]  /*1200*/  CS2R R134, SRZ ;  /* 0x0000000000867805 */ /* 0x000fe2000001ff00 */
[----:B------:R-:W-:Y:S01]  /*1210*/  UIADD3 UR6, UR44, 0xbf, URZ ;  /* 0x000000bf2c067890 */ /* 0x000fe2000fffe03f */
[----:B------:R-:W-:Y:S01]  /*1220*/  CS2R R6, SRZ ;  /* 0x0000000000067805 */ /* 0x000fe2000001ff00 */
[----:B------:R-:W-:Y:S01]  /*1230*/  UP2UR UR50, UPR, URZ, 0x1 ;  /* 0x000000013f327883 */ /* 0x000fe20008000000 */
[----:B------:R-:W-:-:S02]  /*1240*/  CS2R R132, SRZ ;  /* 0x0000000000847805 */ /* 0x000fc4000001ff00 */
[----:B------:R-:W-:Y:S02]  /*1250*/  MOV R8, RZ ;  /* 0x000000ff00087202 */ /* 0x000fe40000000f00 */
[----:B------:R-:W-:Y:S02]  /*1260*/  CS2R R10, SRZ ;  /* 0x00000000000a7805 */ /* 0x000fe4000001ff00 */
[----:B------:R-:W-:Y:S02]  /*1270*/  CS2R R126, SRZ ;  /* 0x00000000007e7805 */ /* 0x000fe4000001ff00 */
[----:B------:R-:W-:Y:S02]  /*1280*/  CS2R R124, SRZ ;  /* 0x00000000007c7805 */ /* 0x000fe4000001ff00 */
[----:B------:R-:W-:Y:S01]  /*1290*/  CS2R R12, SRZ ;  /* 0x00000000000c7805 */ /* 0x000fe2000001ff00 */
[----:B------:R-:W-:Y:S01]  /*12a0*/  @UP0 ULDC UR4, c[0x0][0x44c] ;  /* 0x0001130000040ab9 */ /* 0x000fe20000000800 */
[----:B------:R-:W-:Y:S01]  /*12b0*/  @UP0 ULDC UR8, c[0x0][0x450] ;  /* 0x0001140000080ab9 */ /* 0x000fe20000000800 */
[----:B------:R-:W-:Y:S01]  /*12c0*/  UIMAD.WIDE.U32 UR4, UR6, UR4, URZ ;  /* 0x00000004060472a5 */ /* 0x000fe2000f8e003f */
[----:B------:R-:W-:Y:S01]  /*12d0*/  CS2R R14, SRZ ;  /* 0x00000000000e7805 */ /* 0x000fe2000001ff00 */
[----:B------:R-:W-:Y:S01]  /*12e0*/  UIADD3 UR4, UR48, 0x7f, URZ ;  /* 0x0000007f30047890 */ /* 0x000fe2000fffe03f */
[----:B------:R-:W-:Y:S01]  /*12f0*/  CS2R R118, SRZ ;  /* 0x0000000000767805 */ /* 0x000fe2000001ff00 */
[----:B------:R-:W-:Y:S01]  /*1300*/  @UP0 USHF.R.U32.HI UR6, URZ, UR8, UR5 ;  /* 0x000000083f060299 */ /* 0x000fe20008011605 */
[----:B------:R-:W-:Y:S01]  /*1310*/  CS2R R116, SRZ ;  /* 0x0000000000747805 */ /* 0x000fe2000001ff00 */
[----:B------:R-:W-:Y:S01]  /*1320*/  USHF.R.S32.HI UR5, URZ, 0x1f, UR4 ;  /* 0x0000001f3f057899 */ /* 0x000fe20008011404 */
[----:B------:R-:W-:Y:S01]  /*1330*/  CS2R R20, SRZ ;  /* 0x0000000000147805 */ /* 0x000fe2000001ff00 */
[----:B------:R-:W-:Y:S01]  /*1340*/  UIADD3 UR6, UR7, UR6, URZ ;  /* 0x0000000607067290 */ /* 0x000fe2000fffe03f */
[----:B------:R-:W-:Y:S01]  /*1350*/  CS2R R24, SRZ ;  /* 0x0000000000187805 */ /* 0x000fe2000001ff00 */
[----:B------:R-:W-:Y:S01]  /*1360*/  ULEA.HI UR5, UR5, UR4, URZ, 0x7 ;  /* 0x0000000405057291 */ /* 0x000fe2000f8f383f */
[----:B------:R-:W-:Y:S01]  /*1370*/  CS2R R110, SRZ ;  /* 0x00000000006e7805 */ /* 0x000fe2000001ff00 */
[----:B------:R-:W-:Y:S01]  /*1380*/  USHF.R.S32.HI UR7, URZ, 0x1f, UR6 ;  /* 0x0000001f3f077899 */ /* 0x000fe20008011406 */
[----:B------:R-:W-:Y:S01]  /*1390*/  CS2R R108, SRZ ;  /* 0x00000000006c7805 */ /* 0x000fe2000001ff00 */
[----:B------:R-:W-:Y:S01]  /*13a0*/  USHF.R.S32.HI UR5, URZ, 0x7, UR5 ;  /* 0x000000073f057899 */ /* 0x000fe20008011405 */
[----:B------:R-:W-:Y:S01]  /*13b0*/  CS2R R26, SRZ ;  /* 0x00000000001a7805 */ /* 0x000fe2000001ff00 */
[----:B------:R-:W-:Y:S01]  /*13c0*/  ULEA.HI UR7, UR7, UR6, URZ, 0x7 ;  /* 0x0000000607077291 */ /* 0x000fe2000f8f383f */
[----:B------:R-:W-:-:S02]  /*13d0*/  CS2R R28, SRZ ;  /* 0x00000000001c7805 */ /* 0x000fc4000001ff00 */
[----:B------:R-:W-:Y:S02]  /*13e0*/  CS2R R102, SRZ ;  /* 0x0000000000667805 */ /* 0x000fe4000001ff00 */
[----:B------:R-:W-:Y:S01]  /*13f0*/  CS2R R100, SRZ ;  /* 0x0000000000647805 */ /* 0x000fe2000001ff00 */
[----:B------:R-:W-:Y:S01]  /*1400*/  USHF.R.S32.HI UR7, URZ, 0x7, UR7 ;  /* 0x000000073f077899 */ /* 0x000fe20008011407 */
[----:B------:R-:W-:Y:S02]  /*1410*/  CS2R R30, SRZ ;  /* 0x00000000001e7805 */ /* 0x000fe4000001ff00 */
[----:B------:R-:W-:Y:S02]  /*1420*/  CS2R R32, SRZ ;  /* 0x0000000000207805 */ /* 0x000fe4000001ff00 */
[----:B------:R-:W-:Y:S01]  /*1430*/  CS2R R94, SRZ ;  /* 0x00000000005e7805 */ /* 0x000fe2000001ff00 */
[----:B------:R-:W-:Y:S01]  /*1440*/  UISETP.LT.AND UP0, UPT, UR5, UR7, UPT ;  /* 0x000000070500728c */ /* 0x000fe2000bf01270 */
[----:B------:R-:W-:-:S02]  /*1450*/  CS2R R92, SRZ ;  /* 0x00000000005c7805 */ /* 0x000fc4000001ff00 */
[----:B------:R-:W-:Y:S01]  /*1460*/  CS2R R34, SRZ ;  /* 0x0000000000227805 */ /* 0x000fe2000001ff00 */
[----:B------:R-:W-:Y:S01]  /*1470*/  IMAD.MOV.U32 R37, RZ, RZ, RZ ;  /* 0x000000ffff257224 */ /* 0x000fe200078e00ff */
[----:B------:R-:W-:-:S04]  /*1480*/  USEL UR51, UR5, UR7, UP0 ;  /* 0x0000000705337287 */ /* 0x000fc80008000000 */
[----:B------:R-:W-:-:S06]  /*1490*/  UISETP.GE.AND UP0, UPT, UR51, 0x1, UPT ;  /* 0x000000013300788c */ /* 0x000fcc000bf06270 */
[----:B------:R-:W-:-:S13]  /*14a0*/  PLOP3.LUT P1, PT, PT, PT, UP0, 0x80, 0x0 ;  /* 0x000000000000781c */ /* 0x000fda0003f2f008 */
[----:B------:R-:W-:Y:S05]  /*14b0*/  @!P1 BRA `(.L_x_1964) ;  /* 0x00000088005c9947 */ /* 0x000fea0003800000 */
        /* <DEDUP_REMOVED lines=31> */
.L_x_1965:
        /* <DEDUP_REMOVED lines=54> */
.L_x_2114:
[----:B------:R-:W-:Y:S05]  /*1a10*/  @!P0 BRA `(.L_x_1967) ;  /* 0x0000000000048947 */ /* 0x000fea0003800000 */
[----:B------:R-:W-:Y:S01]  /*1a20*/  BPT.TRAP 0x1 ;  /* 0x000000040000795c */ /* 0x000fe20000300000 */
.L_x_1967:
[----:B------:R-:W-:Y:S02]  /*1a30*/  IMAD.U32 R2, RZ, RZ, UR38 ;  /* 0x00000026ff027e24 */ /* 0x000fe4000f8e00ff */
[----:B0-----:R-:W-:-:S03]  /*1a40*/  IMAD.U32 R3, RZ, RZ, UR37 ;  /* 0x00000025ff037e24 */ /* 0x001fc6000f8e00ff */
[----:B------:R-:W-:Y:S02]  /*1a50*/  LEA R2, R2, UR46, 0x3 ;  /* 0x0000002e02027c11 */ /* 0x000fe4000f8e18ff */
[----:B------:R-:W-:-:S04]  /*1a60*/  SHF.L.U32 R3, R3, 0x1f, RZ ;  /* 0x0000001f03037819 */ /* 0x000fc800000006ff */
[----:B------:R0:W1:Y:S01]  /*1a70*/  SYNCS.PHASECHK.TRANS64.TRYWAIT P1, [R2+URZ+0x19c30], R3 ;  /* 0x019c3003020075a7 */ /* 0x000062000802017f */
[----:B------:R-:W-:Y:S05]  /*1a80*/  @!P0 BRA `(.L_x_1968) ;  /* 0x0000000000048947 */ /* 0x000fea0003800000 */
[----:B------:R-:W-:Y:S01]  /*1a90*/  BPT.TRAP 0x1 ;  /* 0x000000040000795c */ /* 0x000fe20000300000 */
.L_x_1968:
[----:B-1----:R-:W-:Y:S05]  /*1aa0*/  @P1 BRA `(.L_x_1969) ;  /* 0x0000000000081947 */ /* 0x002fea0003800000 */
[----:B------:R-:W1:Y:S02]  /*1ab0*/  SYNCS.PHASECHK.TRANS64.TRYWAIT P1, [R2+URZ+0x19c30], R3 ;  /* 0x019c3003020075a7 */ /* 0x000e64000802017f */
[----:B-1----:R-:W-:Y:S05]  /*1ac0*/  @!P1 BRA `(.L_x_1970) ;  /* 0x00000100000c9947 */ /* 0x002fea0003800000 */
.L_x_1969:
        /* <DEDUP_REMOVED lines=28> */
.L_x_1971:
        /* <DEDUP_REMOVED lines=9> */
[----:B------:R2:W-:Y:S01]  /*1d20*/  MUFU.TANH R6, R46 ;  /* 0x0000002e00067308 */ /* 0x0005e20000002400 */
[C---:B------:R-:W-:Y:S01]  /*1d30*/  FMUL.FTZ R34, R0.reuse, R34 ;  /* 0x0000002200227220 */ /* 0x040fe20000410000 */
[----:B------:R-:W-:Y:S01]  /*1d40*/  @UP0 ULDC UR6, c[0x0][0x44c] ;  /* 0x0001130000060ab9 */ /* 0x000fe20000000800 */
[C---:B------:R-:W-:Y:S01]  /*1d50*/  FMUL.FTZ R35, R0.reuse, R35 ;  /* 0x0000002300237220 */ /* 0x040fe20000410000 */
[C---:B------:R-:W-:Y:S01]  /*1d60*/  FMUL.FTZ R38, R0.reuse, R38 ;  /* 0x0000002600267220 */ /* 0x040fe20000410000 */
[C---:B------:R-:W-:Y:S01]  /*1d70*/  FMUL.FTZ R39, R0.reuse, R39 ;  /* 0x0000002700277220 */ /* 0x040fe20000410000 */
[C---:B------:R-:W-:Y:S01]  /*1d80*/  FMUL.FTZ R42, R0.reuse, R42 ;  /* 0x0000002a002a7220 */ /* 0x040fe20000410000 */
[C---:B------:R-:W-:Y:S01]  /*1d90*/  FMUL.FTZ R43, R0.reuse, R43 ;  /* 0x0000002b002b7220 */ /* 0x040fe20000410000 */
[----:B------:R-:W3:Y:S01]  /*1da0*/  MUFU.TANH R101, R101 ;  /* 0x0000006500657308 */ /* 0x000ee20000002400 */
[----:B------:R-:W-:Y:S01]  /*1db0*/  FMUL.FTZ R47, R0, R47 ;  /* 0x0000002f002f7220 */ /* 0x000fe20000410000 */
[----:B01----:R-:W-:Y:S01]  /*1dc0*/  @P1 IMAD.HI.U32 R3, R12, UR6, RZ ;  /* 0x000000060c031c27 */ /* 0x003fe2000f8e00ff */
[----:B------:R-:W-:-:S03]  /*1dd0*/  @UP0 ULDC UR6, c[0x0][0x450] ;  /* 0x0001140000060ab9 */ /* 0x000fc60000000800 */
[C---:B------:R-:W-:Y:S01]  /*1de0*/  FMUL.FTZ R50, R0.reuse, R50 ;  /* 0x0000003200327220 */ /* 0x040fe20000410000 */
[C---:B------:R-:W-:Y:S01]  /*1df0*/  FMUL.FTZ R63, R0.reuse, R63 ;  /* 0x0000003f003f7220 */ /* 0x040fe20000410000 */
[C---:B------:R-:W-:Y:S01]  /*1e00*/  FMUL.FTZ R51, R0.reuse, R51 ;  /* 0x0000003300337220 */ /* 0x040fe20000410000 */
[----:B------:R-:W-:Y:S01]  /*1e10*/  @P2 SHF.R.U32.HI R12, RZ, UR6, R3 ;  /* 0x00000006ff0c2c19 */ /* 0x000fe20008011603 */
[----:B------:R-:W-:Y:S01]  /*1e20*/  UMOV UR6, 0xffffff80 ;  /* 0xffffff8000067882 */ /* 0x000fe20000000000 */
[----:B------:R-:W0:Y:S01]  /*1e30*/  MUFU.TANH R99, R99 ;  /* 0x0000006300637308 */ /* 0x000e220000002400 */
[----:B------:R-:W-:Y:S01]  /*1e40*/  UIMAD UR6, UR51, UR6, 0x80 ;  /* 0x00000080330674a4 */ /* 0x000fe2000f8e0206 */
[C---:B------:R-:W-:Y:S01]  /*1e50*/  FMUL.FTZ R59, R0.reuse, R59 ;  /* 0x0000003b003b7220 */ /* 0x040fe20000410000 */
[----:B------:R-:W1:Y:S01]  /*1e60*/  SHFL.IDX PT, R8, R12, 0x1, 0x1c1f ;  /* 0x003c1f000c087f89 */ /* 0x000e6200000e0000 */
[C---:B------:R-:W-:Y:S01]  /*1e70*/  FMUL.FTZ R54, R0.reuse, R54 ;  /* 0x0000003600367220 */ /* 0x040fe20000410000 */
[----:B------:R-:W-:Y:S01]  /*1e80*/  UIADD3 UR7, UR6, 0x1, URZ ;  /* 0x0000000106077890 */ /* 0x000fe2000fffe03f */
[C---:B------:R-:W-:Y:S01]  /*1e90*/  FMUL.FTZ R20, R0.reuse, R29 ;  /* 0x0000001d00147220 */ /* 0x040fe20000410000 */
[----:B------:R-:W-:Y:S01]  /*1ea0*/  UIADD3 UR6, UR48, UR6, URZ ;  /* 0x0000000630067290 */ /* 0x000fe2000fffe03f */
[----:B------:R4:W5:Y:S01]  /*1eb0*/  MUFU.TANH R97, R30 ;  /* 0x0000001e00617308 */ /* 0x0009620000002400 */
[C---:B------:R-:W-:Y:S01]  /*1ec0*/  FMUL.FTZ R29, R0.reuse, R36 ;  /* 0x00000024001d7220 */ /* 0x040fe20000410000 */
[----:B------:R-:W-:Y:S01]  /*1ed0*/  FMUL.FTZ R36, R0, R49 ;  /* 0x0000003100247220 */ /* 0x000fe20000410000 */
[----:B------:R-:W-:-:S02]  /*1ee0*/  IMAD.U32 R3, RZ, RZ, UR7 ;  /* 0x00000007ff037e24 */ /* 0x000fc4000f8e00ff */
[C---:B------:R-:W-:Y:S01]  /*1ef0*/  FMUL.FTZ R55, R0.reuse, R55 ;  /* 0x0000003700377220 */ /* 0x040fe20000410000 */
[----:B------:R-:W-:Y:S02]  /*1f00*/  IMAD.U32 R13, RZ, RZ, UR6 ;  /* 0x00000006ff0d7e24 */ /* 0x000fe4000f8e00ff */
[----:B------:R-:W-:Y:S01]  /*1f10*/  FMUL.FTZ R58, R0, R58 ;  /* 0x0000003a003a7220 */ /* 0x000fe20000410000 */
[----:B--2---:R-:W-:Y:S01]  /*1f20*/  IMAD R46, R16, -0x2, R3 ;  /* 0xfffffffe102e7824 */ /* 0x004fe200078e0203 */
[----:B------:R2:W5:Y:S01]  /*1f30*/  MUFU.TANH R95, R31 ;  /* 0x0000001f005f7308 */ /* 0x0005620000002400 */
[----:B------:R-:W-:Y:S02]  /*1f40*/  IMAD.U32 R3, RZ, RZ, UR49 ;  /* 0x00000031ff037e24 */ /* 0x000fe4000f8e00ff */
[----:B----4-:R-:W-:Y:S01]  /*1f50*/  FMUL.FTZ R30, R0, R37 ;  /* 0x00000025001e7220 */ /* 0x010fe20000410000 */
[----:B------:R-:W-:Y:S02]  /*1f60*/  IMAD R13, R16, -0x2, R13 ;  /* 0xfffffffe100d7824 */ /* 0x000fe400078e020d */
[C---:B------:R-:W-:Y:S01]  /*1f70*/  FMUL.FTZ R62, R0.reuse, R62 ;  /* 0x0000003e003e7220 */ /* 0x040fe20000410000 */
[C---:B------:R-:W-:Y:S01]  /*1f80*/  FMUL.FTZ R66, R0.reuse, R66 ;  /* 0x0000004200427220 */ /* 0x040fe20000410000 */
[----:B------:R-:W-:Y:S01]  /*1f90*/  IADD3 R46, -R3, UR48, R46 ;  /* 0x00000030032e7c10 */ /* 0x000fe2000fffe12e */
[C---:B------:R-:W-:Y:S01]  /*1fa0*/  FMUL.FTZ R3, R0.reuse, R67 ;  /* 0x0000004300037220 */ /* 0x040fe20000410000 */
[----:B------:R4:W5:Y:S01]  /*1fb0*/  MUFU.TANH R93, R34 ;  /* 0x00000022005d7308 */ /* 0x0009620000002400 */
[C---:B--2---:R-:W-:Y:S01]  /*1fc0*/  FMUL.FTZ R31, R0.reuse, R41 ;  /* 0x00000029001f7220 */ /* 0x044fe20000410000 */
[----:B------:R-:W-:Y:S01]  /*1fd0*/  FMUL.FTZ R70, R0, R70 ;  /* 0x0000004600467220 */ /* 0x000fe20000410000 */
[----:B-1----:R-:W-:Y:S01]  /*1fe0*/  VIADDMNMX R8, R8, R46, R13, PT ;  /* 0x0000002e08087246 */ /* 0x002fe2000380010d */
[C---:B------:R-:W-:Y:S01]  /*1ff0*/  FMUL.FTZ R15, R0.reuse, R25 ;  /* 0x00000019000f7220 */ /* 0x040fe20000410000 */
[C---:B------:R-:W-:Y:S01]  /*2000*/  FMUL.FTZ R71, R0.reuse, R71 ;  /* 0x0000004700477220 */ /* 0x040fe20000410000 */
[----:B------:R-:W-:Y:S01]  /*2010*/  FMUL.FTZ R74, R0, R74 ;  /* 0x0000004a004a7220 */ /* 0x000fe20000410000 */
[C---:B------:R-:W-:Y:S01]  /*2020*/  ISETP.GT.AND P1, PT, R8.reuse, RZ, PT ;  /* 0x000000ff0800720c */ /* 0x040fe20003f24270 */
[----:B------:R-:W1:Y:S01]  /*2030*/  MUFU.TANH R91, R35 ;  /* 0x00000023005b7308 */ /* 0x000e620000002400 */
[----:B------:R-:W-:Y:S01]  /*2040*/  ISETP.GT.AND P2, PT, R8, 0x1, PT ;  /* 0x000000010800780c */ /* 0x000fe20003f44270 */
[----:B----4-:R-:W-:Y:S01]  /*2050*/  FMUL.FTZ R34, R0, R45 ;  /* 0x0000002d00227220 */ /* 0x010fe20000410000 */
[----:B------:R-:W-:Y:S01]  /*2060*/  ISETP.GT.AND P3, PT, R8, 0x8, PT ;  /* 0x000000080800780c */ /* 0x000fe20003f64270 */
[C---:B------:R-:W-:Y:S01]  /*2070*/  FMUL.FTZ R75, R0.reuse, R75 ;  /* 0x0000004b004b7220 */ /* 0x040fe20000410000 */
[----:B---3--:R-:W-:Y:S01]  /*2080*/  FSEL R101, R101, -INF , P1 ;  /* 0xff80000065657808 */ /* 0x008fe20000800000 */
[----:B------:R-:W-:Y:S01]  /*2090*/  FMUL.FTZ R78, R0, R78 ;  /* 0x0000004e004e7220 */ /* 0x000fe20000410000 */
[----:B0-----:R-:W-:Y:S01]  /*20a0*/  FSEL R99, R99, -INF , P2 ;  /* 0xff80000063637808 */ /* 0x001fe20001000000 */
[----:B------:R0:W2:Y:S01]  /*20b0*/  MUFU.TANH R89, R38 ;  /* 0x0000002600597308 */ /* 0x0000a20000002400 */
[----:B------:R-:W-:Y:S01]  /*20c0*/  ISETP.GT.AND P1, PT, R8, 0x9, PT ;  /* 0x000000090800780c */ /* 0x000fe20003f24270 */
[C---:B------:R-:W-:Y:S01]  /*20d0*/  FMUL.FTZ R79, R0.reuse, R79 ;  /* 0x0000004f004f7220 */ /* 0x040fe20000410000 */
[----:B-----5:R-:W-:Y:S01]  /*20e0*/  FSEL R97, R97, -INF , P3 ;  /* 0xff80000061617808 */ /* 0x020fe20001800000 */
[C---:B------:R-:W-:Y:S01]  /*20f0*/  FMUL.FTZ R82, R0.reuse, R82 ;  /* 0x0000005200527220 */ /* 0x040fe20000410000 */
[----:B------:R-:W-:Y:S01]  /*2100*/  FMNMX.FTZ R4, R101, R99, !PT ;  /* 0x0000006365047209 */ /* 0x000fe20007810000 */
[----:B------:R-:W-:Y:S01]  /*2110*/  FMUL.FTZ R83, R0, R83 ;  /* 0x0000005300537220 */ /* 0x000fe20000410000 */
[----:B------:R-:W-:Y:S01]  /*2120*/  ISETP.GT.AND P2, PT, R8, 0x10, PT ;  /* 0x000000100800780c */ /* 0x000fe20003f44270 */
[----:B------:R-:W3:Y:S01]  /*2130*/  MUFU.TANH R39, R39 ;  /* 0x0000002700277308 */ /* 0x000ee20000002400 */
[----:B------:R-:W-:Y:S01]  /*2140*/  FSEL R95, R95, -INF , P1 ;  /* 0xff8000005f5f7808 */ /* 0x000fe20000800000 */
[C---:B0-----:R-:W-:Y:S01]  /*2150*/  FMUL.FTZ R38, R0.reuse, R53 ;  /* 0x0000003500267220 */ /* 0x041fe20000410000 */
[----:B------:R-:W-:Y:S01]  /*2160*/  FMNMX.FTZ R4, R97, R4, !PT ;  /* 0x0000000461047209 */ /* 0x000fe20007810000 */
[----:B------:R-:W-:Y:S01]  /*2170*/  FMUL.FTZ R86, R0, R86 ;  /* 0x0000005600567220 */ /* 0x000fe20000410000 */
[----:B------:R-:W-:Y:S01]  /*2180*/  ISETP.GT.AND P1, PT, R8, 0x11, PT ;  /* 0x000000110800780c */ /* 0x000fe20003f24270 */
[C---:B------:R-:W-:Y:S01]  /*2190*/  FMUL.FTZ R87, R0.reuse, R87 ;  /* 0x0000005700577220 */ /* 0x040fe20000410000 */
[----:B------:R-:W-:Y:S01]  /*21a0*/  FSEL R93, R93, -INF , P2 ;  /* 0xff8000005d5d7808 */ /* 0x000fe20001000000 */
[----:B------:R0:W4:Y:S01]  /*21b0*/  MUFU.TANH R5, R42 ;  /* 0x0000002a00057308 */ /* 0x0001220000002400 */
[----:B------:R-:W-:Y:S01]  /*21c0*/  FMNMX.FTZ R4, R95, R4, !PT ;  /* 0x000000045f047209 */ /* 0x000fe20007810000 */
[----:B------:R-:W-:Y:S01]  /*21d0*/  FMUL.FTZ R14, R0, R24 ;  /* 0x00000018000e7220 */ /* 0x000fe20000410000 */
[----:B------:R-:W-:Y:S01]  /*21e0*/  ISETP.GT.AND P2, PT, R8, 0x18, PT ;  /* 0x000000180800780c */ /* 0x000fe20003f44270 */
[C---:B------:R-:W-:Y:S01]  /*21f0*/  FMUL.FTZ R24, R0.reuse, R28 ;  /* 0x0000001c00187220 */ /* 0x040fe20000410000 */
[----:B-1----:R-:W-:Y:S01]  /*2200*/  FSEL R91, R91, -INF , P1 ;  /* 0xff8000005b5b7808 */ /* 0x002fe20000800000 */
[----:B------:R-:W-:Y:S01]  /*2210*/  FMUL.FTZ R28, R0, R33 ;  /* 0x00000021001c7220 */ /* 0x000fe20000410000 */
[----:B------:R-:W-:Y:S01]  /*2220*/  FMNMX.FTZ R4, R93, R4, !PT ;  /* 0x000000045d047209 */ /* 0x000fe20007810000 */
[----:B------:R-:W-:Y:S01]  /*2230*/  MUFU.TANH R43, R43 ;  /* 0x0000002b002b7308 */ /* 0x000fe20000002400 */
[----:B------:R-:W-:Y:S01]  /*2240*/  ISETP.GT.AND P1, PT, R8, 0x19, PT ;  /* 0x000000190800780c */ /* 0x000fe20003f24270 */
[C---:B0-----:R-:W-:Y:S01]  /*2250*/  FMUL.FTZ R42, R0.reuse, R57 ;  /* 0x00000039002a7220 */ /* 0x041fe20000410000 */
[----:B--2---:R-:W-:Y:S01]  /*2260*/  FSEL R89, R89, -INF , P2 ;  /* 0xff80000059597808 */ /* 0x004fe20001000000 */
[C---:B------:R-:W-:Y:S01]  /*2270*/  FMUL.FTZ R33, R0.reuse, R44 ;  /* 0x0000002c00217220 */ /* 0x040fe20000410000 */
[----:B------:R-:W-:Y:S01]  /*2280*/  FMNMX.FTZ R4, R91, R4, !PT ;  /* 0x000000045b047209 */ /* 0x000fe20007810000 */
[----:B------:R-:W-:Y:S01]  /*2290*/  FMUL.FTZ R44, R0, R56 ;  /* 0x00000038002c7220 */ /* 0x000fe20000410000 */
[----:B------:R-:W-:Y:S01]  /*22a0*/  ISETP.GT.AND P2, PT, R8, 0x20, PT ;  /* 0x000000200800780c */ /* 0x000fe20003f44270 */
[----:B------:R-:W-:Y:S01]  /*22b0*/  MUFU.TANH R47, R47 ;  /* 0x0000002f002f7308 */ /* 0x000fe20000002400 */
[----:B---3--:R-:W-:Y:S01]  /*22c0*/  FSEL R67, R39, -INF , P1 ;  /* 0xff80000027437808 */ /* 0x008fe20000800000 */
[----:B------:R-:W-:Y:S01]  /*22d0*/  FMUL.FTZ R56, R0, R61 ;  /* 0x0000003d00387220 */ /* 0x000fe20000410000 */
[----:B------:R-:W-:Y:S01]  /*22e0*/  FMNMX.FTZ R4, R89, R4, !PT ;  /* 0x0000000459047209 */ /* 0x000fe20007810000 */
[----:B------:R-:W-:Y:S01]  /*22f0*/  ULDC UR18, c[0x0][0x988] ;  /* 0x0002620000127ab9 */ /* 0x000fe20000000800 */
[----:B------:R-:W-:Y:S01]  /*2300*/  ISETP.GT.AND P1, PT, R8, 0x21, PT ;  /* 0x000000210800780c */ /* 0x000fe20003f24270 */
[C---:B------:R-:W-:Y:S01]  /*2310*/  FMUL.FTZ R27, R0.reuse, R32 ;  /* 0x00000020001b7220 */ /* 0x040fe20000410000 */
[----:B------:R-:W-:Y:S01]  /*2320*/  FMNMX.FTZ R4, R67, R4, !PT ;  /* 0x0000000443047209 */ /* 0x000fe20007810000 */
[----:B------:R-:W0:Y:S01]  /*2330*/  MUFU.TANH R50, R50 ;  /* 0x0000003200327308 */ /* 0x000e220000002400 */
[C---:B------:R-:W-:Y:S01]  /*2340*/  FMUL.FTZ R35, R0.reuse, R48 ;  /* 0x0000003000237220 */ /* 0x040fe20000410000 */
[C---:B------:R-:W-:Y:S01]  /*2350*/  FMUL.FTZ R32, R0.reuse, R40 ;  /* 0x0000002800207220 */ /* 0x040fe20000410000 */
[----:B------:R-:W-:Y:S01]  /*2360*/  FMUL.FTZ R40, R0, R52 ;  /* 0x0000003400287220 */ /* 0x000fe20000410000 */
[----:B------:R-:W-:Y:S01]  /*2370*/  R2UR UR11, R2 ;  /* 0x00000000020b72ca */ /* 0x000fe200000e0000 */
[----:B------:R-:W-:Y:S01]  /*2380*/  @UP0 ULDC UR6, c[0x0][0x44c] ;  /* 0x0001130000060ab9 */ /* 0x000fe20000000800 */
[----:B------:R-:W-:Y:S01]  /*2390*/  @UP0 ULDC UR14, c[0x0][0x450] ;  /* 0x00011400000e0ab9 */ /* 0x000fe20000000800 */
[----:B------:R-:W-:Y:S01]  /*23a0*/  UIMAD.WIDE.U32 UR6, UR44, UR6, URZ ;  /* 0x000000062c0672a5 */ /* 0x000fe2000f8e003f */
[----:B------:R4:W-:Y:S01]  /*23b0*/  MUFU.TANH R37, R63 ;  /* 0x0000003f00257308 */ /* 0x0009e20000002400 */
[----:B------:R-:W-:Y:S01]  /*23c0*/  UMOV UR10, UR44 ;  /* 0x0000002c000a7c82 */ /* 0x000fe20008000000 */
[----:B------:R-:W-:Y:S01]  /*23d0*/  UIADD3 UR51, UR51, -0x2, URZ ;  /* 0xfffffffe33337890 */ /* 0x000fe2000fffe03f */
[----:B------:R-:W-:Y:S01]  /*23e0*/  CS2R R134, SRZ ;  /* 0x0000000000867805 */ /* 0x000fe2000001ff00 */
[----:B------:R-:W-:Y:S01]  /*23f0*/  @UP0 USHF.R.U32.HI UR10, URZ, UR14, UR7 ;  /* 0x0000000e3f0a0299 */ /* 0x000fe20008011607 */
[----:B------:R-:W-:-:S02]  /*2400*/  CS2R R132, SRZ ;  /* 0x0000000000847805 */ /* 0x000fc4000001ff00 */
[----:B------:R-:W-:Y:S02]  /*2410*/  CS2R R130, SRZ ;  /* 0x0000000000827805 */ /* 0x000fe4000001ff00 */
[----:B------:R-:W-:Y:S01]  /*2420*/  CS2R R128, SRZ ;  /* 0x0000000000807805 */ /* 0x000fe2000001ff00 */
[----:B------:R-:W1:Y:S01]  /*2430*/  MUFU.TANH R51, R51 ;  /* 0x0000003300337308 */ /* 0x000e620000002400 */
[----:B----4-:R-:W-:Y:S01]  /*2440*/  FSEL R63, R5, -INF , P2 ;  /* 0xff800000053f7808 */ /* 0x010fe20001000000 */
[----:B------:R-:W-:Y:S01]  /*2450*/  UIADD3 UR6, UR10, UR48, -UR49 ;  /* 0x000000300a067290 */ /* 0x000fe2000fffe831 */
[----:B------:R-:W-:Y:S02]  /*2460*/  ISETP.GT.AND P2, PT, R8, 0x28, PT ;  /* 0x000000280800780c */ /* 0x000fe40003f44270 */
[----:B------:R-:W-:Y:S02]  /*2470*/  CS2R R126, SRZ ;  /* 0x00000000007e7805 */ /* 0x000fe4000001ff00 */
[----:B------:R-:W-:Y:S01]  /*2480*/  FMNMX.FTZ R4, R63, R4, !PT ;  /* 0x000000043f047209 */ /* 0x000fe20007810000 */
[----:B------:R-:W-:Y:S01]  /*2490*/  USHF.R.S32.HI UR7, URZ, 0x1f, UR6 ;  /* 0x0000001f3f077899 */ /* 0x000fe20008011406 */
[----:B------:R-:W-:Y:S01]  /*24a0*/  FSEL R57, R6, -INF , P2 ;  /* 0xff80000006397808 */ /* 0x000fe20001000000 */
[----:B------:R2:W-:Y:S01]  /*24b0*/  MUFU.TANH R9, R59 ;  /* 0x0000003b00097308 */ /* 0x0005e20000002400 */
[----:B------:R-:W-:Y:S01]  /*24c0*/  ISETP.GT.AND P2, PT, R8, 0x30, PT ;  /* 0x000000300800780c */ /* 0x000fe20003f44270 */
[----:B------:R-:W-:Y:S01]  /*24d0*/  ULEA.HI UR7, UR7, UR6, URZ, 0x7 ;  /* 0x0000000607077291 */ /* 0x000fe2000f8f383f */
[----:B------:R-:W-:Y:S01]  /*24e0*/  CS2R R124, SRZ ;  /* 0x00000000007c7805 */ /* 0x000fe2000001ff00 */
[----:B------:R-:W-:Y:S01]  /*24f0*/  UIADD3 UR6, UR11, 0x19c40, URZ ;  /* 0x00019c400b067890 */ /* 0x000fe2000fffe03f */
[----:B0-----:R-:W-:Y:S01]  /*2500*/  FSEL R53, R50, -INF , P2 ;  /* 0xff80000032357808 */ /* 0x001fe20001000000 */
[----:B------:R-:W-:Y:S01]  /*2510*/  USHF.R.S32.HI UR7, URZ, 0x7, UR7 ;  /* 0x000000073f077899 */ /* 0x000fe20008011407 */
[C---:B------:R-:W-:Y:S01]  /*2520*/  ISETP.GT.AND P2, PT, R8.reuse, 0x38, PT ;  /* 0x000000380800780c */ /* 0x040fe20003f44270 */
[----:B------:R0:W3:Y:S01]  /*2530*/  MUFU.TANH R49, R54 ;  /* 0x0000003600317308 */ /* 0x0000e20000002400 */
[----:B--2---:R-:W-:Y:S01]  /*2540*/  FSEL R59, R43, -INF , P1 ;  /* 0xff8000002b3b7808 */ /* 0x004fe20000800000 */
[----:B------:R-:W-:Y:S01]  /*2550*/  UISETP.LT.AND UP0, UPT, URZ, UR7, UPT ;  /* 0x000000073f00728c */ /* 0x000fe2000bf01270 */
[----:B------:R-:W-:Y:S01]  /*2560*/  ISETP.GT.AND P1, PT, R8, 0x29, PT ;  /* 0x000000290800780c */ /* 0x000fe20003f24270 */
[----:B------:R-:W-:Y:S01]  /*2570*/  UPRMT UR6, UR45, 0x654, UR6 ;  /* 0x000006542d067896 */ /* 0x000fe20008000006 */
[----:B------:R-:W-:Y:S01]  /*2580*/  FMNMX.FTZ R4, R59, R4, !PT ;  /* 0x000000043b047209 */ /* 0x000fe20007810000 */
[----:B------:R-:W-:Y:S01]  /*2590*/  USEL UR17, URZ, UR7, !UP0 ;  /* 0x000000073f117287 */ /* 0x000fe2000c000000 */
[----:B------:R-:W-:Y:S01]  /*25a0*/  CS2R R122, SRZ ;  /* 0x00000000007a7805 */ /* 0x000fe2000001ff00 */
[----:B------:R2:W4:Y:S01]  /*25b0*/  MUFU.TANH R7, R55 ;  /* 0x0000003700077308 */ /* 0x0005220000002400 */
[----:B------:R-:W-:Y:S01]  /*25c0*/  FMNMX.FTZ R4, R57, R4, !PT ;  /* 0x0000000439047209 */ /* 0x000fe20007810000 */
[C---:B0-----:R-:W-:Y:S01]  /*25d0*/  FMUL.FTZ R54, R0.reuse, R60 ;  /* 0x0000003c00367220 */ /* 0x041fe20000410000 */
[C---:B------:R-:W-:Y:S01]  /*25e0*/  FMUL.FTZ R60, R0.reuse, R64 ;  /* 0x00000040003c7220 */ /* 0x040fe20000410000 */
[C---:B------:R-:W-:Y:S01]  /*25f0*/  FMUL.FTZ R64, R0.reuse, R68 ;  /* 0x0000004400407220 */ /* 0x040fe20000410000 */
[----:B------:R-:W-:Y:S01]  /*2600*/  FMUL.FTZ R68, R0, R77 ;  /* 0x0000004d00447220 */ /* 0x000fe20000410000 */
[----:B------:R-:W-:Y:S01]  /*2610*/  UISETP.GE.AND UP0, UPT, UR51, UR17, UPT ;  /* 0x000000113300728c */ /* 0x000fe2000bf06270 */
[----:B------:R-:W0:Y:S01]  /*2620*/  SHFL.IDX PT, R77, R12, RZ, 0x1c1f ;  /* 0x001c1fff0c4d7589 */ /* 0x000e2200000e0000 */
[----:B------:R5:W0:Y:S01]  /*2630*/  MUFU.TANH R45, R58 ;  /* 0x0000003a002d7308 */ /* 0x000a220000002400 */
[----:B--2---:R-:W-:Y:S01]  /*2640*/  FSEL R55, R47, -INF , P1 ;  /* 0xff8000002f377808 */ /* 0x004fe20000800000 */
[----:B------:R-:W-:Y:S01]  /*2650*/  SYNCS.ARRIVE.TRANS64.RED.A1T0 RZ, [UR6], RZ ;  /* 0x000000ffffff79a7 */ /* 0x000fe20008100406 */
[----:B------:R-:W-:-:S02]  /*2660*/  ISETP.GT.AND P1, PT, R8, 0x31, PT ;  /* 0x000000310800780c */ /* 0x000fc40003f24270 */
[----:B------:R-:W-:Y:S02]  /*2670*/  CS2R R120, SRZ ;  /* 0x0000000000787805 */ /* 0x000fe4000001ff00 */
[----:B------:R-:W-:Y:S02]  /*2680*/  FMNMX.FTZ R4, R55, R4, !PT ;  /* 0x0000000437047209 */ /* 0x000fe40007810000 */
[----:B------:R-:W-:Y:S02]  /*2690*/  CS2R R118, SRZ ;  /* 0x0000000000767805 */ /* 0x000fe4000001ff00 */
        /* <DEDUP_REMOVED lines=14> */
[----:B------:R-:W-:-:S02]  /*2780*/  FMNMX.FTZ R4, R49, R4, !PT ;  /* 0x0000000431047209 */ /* 0x000fc40007810000 */
[----:B------:R-:W-:Y:S02]  /*2790*/  CS2R R116, SRZ ;  /* 0x0000000000747805 */ /* 0x000fe4000001ff00 */
[----:B------:R-:W-:Y:S01]  /*27a0*/  ISETP.GT.AND P1, PT, R8, 0x41, PT ;  /* 0x000000410800780c */ /* 0x000fe20003f24270 */
[----:B------:R-:W1:Y:S01]  /*27b0*/  MUFU.TANH R3, R3 ;  /* 0x0000000300037308 */ /* 0x000e620000002400 */
[----:B0-----:R-:W-:Y:S02]  /*27c0*/  FSEL R45, R45, -INF , P2 ;  /* 0xff8000002d2d7808 */ /* 0x001fe40001000000 */
[----:B------:R-:W-:Y:S02]  /*27d0*/  CS2R R114, SRZ ;  /* 0x0000000000727805 */ /* 0x000fe4000001ff00 */
[----:B------:R-:W-:Y:S02]  /*27e0*/  FMNMX.FTZ R4, R47, R4, !PT ;  /* 0x000000042f047209 */ /* 0x000fe40007810000 */
[----:B------:R-:W-:-:S02]  /*27f0*/  CS2R R112, SRZ ;  /* 0x0000000000707805 */ /* 0x000fc4000001ff00 */
[C---:B------:R-:W-:Y:S02]  /*2800*/  ISETP.GT.AND P2, PT, R8.reuse, 0x48, PT ;  /* 0x000000480800780c */ /* 0x040fe40003f44270 */
[----:B------:R-:W-:Y:S02]  /*2810*/  CS2R R110, SRZ ;  /* 0x00000000006e7805 */ /* 0x000fe4000001ff00 */
[----:B------:R-:W-:Y:S01]  /*2820*/  FSEL R43, R9, -INF , P1 ;  /* 0xff800000092b7808 */ /* 0x000fe20000800000 */
[----:B------:R-:W0:Y:S01]  /*2830*/  MUFU.TANH R25, R70 ;  /* 0x0000004600197308 */ /* 0x000e220000002400 */
[----:B------:R-:W-:Y:S02]  /*2840*/  FMNMX.FTZ R4, R45, R4, !PT ;  /* 0x000000042d047209 */ /* 0x000fe40007810000 */
[----:B------:R-:W-:Y:S02]  /*2850*/  CS2R R108, SRZ ;  /* 0x00000000006c7805 */ /* 0x000fe4000001ff00 */
[----:B------:R-:W-:-:S02]  /*2860*/  ISETP.GT.AND P1, PT, R8, 0x49, PT ;  /* 0x000000490800780c */ /* 0x000fc40003f24270 */
[----:B------:R-:W-:Y:S02]  /*2870*/  CS2R R106, SRZ ;  /* 0x00000000006a7805 */ /* 0x000fe4000001ff00 */
[----:B--2---:R-:W-:Y:S02]  /*2880*/  FSEL R41, R41, -INF , P2 ;  /* 0xff80000029297808 */ /* 0x004fe40001000000 */
[----:B------:R-:W-:Y:S02]  /*2890*/  CS2R R104, SRZ ;  /* 0x0000000000687805 */ /* 0x000fe4000001ff00 */
[----:B------:R-:W-:Y:S01]  /*28a0*/  FMNMX.FTZ R4, R43, R4, !PT ;  /* 0x000000042b047209 */ /* 0x000fe20007810000 */
[----:B------:R2:W4:Y:S01]  /*28b0*/  MUFU.TANH R10, R71 ;  /* 0x00000047000a7308 */ /* 0x0005220000002400 */
[----:B------:R-:W-:Y:S02]  /*28c0*/  ISETP.GT.AND P2, PT, R8, 0x50, PT ;  /* 0x000000500800780c */ /* 0x000fe40003f44270 */
[----:B------:R-:W-:-:S02]  /*28d0*/  CS2R R102, SRZ ;  /* 0x0000000000667805 */ /* 0x000fc4000001ff00 */
[----:B------:R-:W-:Y:S02]  /*28e0*/  FSEL R37, R37, -INF , P1 ;  /* 0xff80000025257808 */ /* 0x000fe40000800000 */
[----:B------:R-:W-:Y:S02]  /*28f0*/  FMNMX.FTZ R4, R41, R4, !PT ;  /* 0x0000000429047209 */ /* 0x000fe40007810000 */
[----:B------:R-:W-:Y:S01]  /*2900*/  ISETP.GT.AND P1, PT, R8, 0x51, PT ;  /* 0x000000510800780c */ /* 0x000fe20003f24270 */
[----:B------:R5:W4:Y:S01]  /*2910*/  MUFU.TANH R11, R74 ;  /* 0x0000004a000b7308 */ /* 0x000b220000002400 */
[----:B---3--:R-:W-:Y:S01]  /*2920*/  FSEL R39, R66, -INF , P2 ;  /* 0xff80000042277808 */ /* 0x008fe20001000000 */
[C---:B------:R-:W-:Y:S01]  /*2930*/  FMUL.FTZ R66, R0.reuse, R72 ;  /* 0x0000004800427220 */ /* 0x040fe20000410000 */
[----:B------:R-:W-:Y:S01]  /*2940*/  FMNMX.FTZ R4, R37, R4, !PT ;  /* 0x0000000425047209 */ /* 0x000fe20007810000 */
[----:B--2---:R-:W-:Y:S01]  /*2950*/  FMUL.FTZ R71, R0, R80 ;  /* 0x0000005000477220 */ /* 0x004fe20000410000 */
[----:B------:R-:W-:Y:S01]  /*2960*/  ISETP.GT.AND P2, PT, R8, 0x58, PT ;  /* 0x000000580800780c */ /* 0x000fe20003f44270 */
[C---:B------:R-:W-:Y:S01]  /*2970*/  FMUL.FTZ R72, R0.reuse, R81 ;  /* 0x0000005100487220 */ /* 0x040fe20000410000 */
[----:B-1----:R-:W-:Y:S01]  /*2980*/  FSEL R21, R3, -INF , P1 ;  /* 0xff80000003157808 */ /* 0x002fe20000800000 */
[----:B------:R-:W1:Y:S01]  /*2990*/  MUFU.TANH R75, R75 ;  /* 0x0000004b004b7308 */ /* 0x000e620000002400 */
[----:B------:R-:W-:Y:S01]  /*29a0*/  FMNMX.FTZ R4, R39, R4, !PT ;  /* 0x0000000427047209 */ /* 0x000fe20007810000 */
[----:B-----5:R-:W-:Y:S01]  /*29b0*/  FMUL.FTZ R74, R0, R84 ;  /* 0x00000054004a7220 */ /* 0x020fe20000410000 */
[----:B------:R-:W-:-:S02]  /*29c0*/  ISETP.GT.AND P1, PT, R8, 0x59, PT ;  /* 0x000000590800780c */ /* 0x000fc40003f24270 */
[----:B0-----:R-:W-:Y:S02]  /*29d0*/  FSEL R25, R25, -INF , P2 ;  /* 0xff80000019197808 */ /* 0x001fe40001000000 */
[----:B------:R-:W-:Y:S01]  /*29e0*/  FMNMX.FTZ R4, R21, R4, !PT ;  /* 0x0000000415047209 */ /* 0x000fe20007810000 */
[----:B------:R-:W0:Y:S01]  /*29f0*/  MUFU.TANH R7, R78 ;  /* 0x0000004e00077308 */ /* 0x000e220000002400 */
[----:B------:R-:W-:Y:S02]  /*2a00*/  ISETP.GT.AND P2, PT, R8, 0x60, PT ;  /* 0x000000600800780c */ /* 0x000fe40003f44270 */
[----:B----4-:R-:W-:Y:S02]  /*2a10*/  FSEL R10, R10, -INF , P1 ;  /* 0xff8000000a0a7808 */ /* 0x010fe40000800000 */
[----:B------:R-:W-:Y:S02]  /*2a20*/  FMNMX.FTZ R3, R25, R4, !PT ;  /* 0x0000000419037209 */ /* 0x000fe40007810000 */
[----:B------:R-:W-:Y:S01]  /*2a30*/  ISETP.GT.AND P1, PT, R8, 0x61, PT ;  /* 0x000000610800780c */ /* 0x000fe20003f24270 */
[----:B------:R-:W2:Y:S01]  /*2a40*/  MUFU.TANH R79, R79 ;  /* 0x0000004f004f7308 */ /* 0x000ea20000002400 */
[----:B------:R-:W-:-:S02]  /*2a50*/  FSEL R11, R11, -INF , P2 ;  /* 0xff8000000b0b7808 */ /* 0x000fc40001000000 */
[----:B------:R-:W-:Y:S02]  /*2a60*/  FMNMX.FTZ R4, R10, R3, !PT ;  /* 0x000000030a047209 */ /* 0x000fe40007810000 */
[C---:B------:R-:W-:Y:S02]  /*2a70*/  ISETP.GT.AND P2, PT, R8.reuse, 0x68, PT ;  /* 0x000000680800780c */ /* 0x040fe40003f44270 */
[----:B-1----:R-:W-:Y:S01]  /*2a80*/  FSEL R3, R75, -INF , P1 ;  /* 0xff8000004b037808 */ /* 0x002fe20000800000 */
[----:B------:R-:W1:Y:S01]  /*2a90*/  MUFU.TANH R82, R82 ;  /* 0x0000005200527308 */ /* 0x000e620000002400 */
[----:B------:R-:W-:Y:S02]  /*2aa0*/  FMNMX.FTZ R4, R11, R4, !PT ;  /* 0x000000040b047209 */ /* 0x000fe40007810000 */
[----:B------:R-:W-:Y:S02]  /*2ab0*/  ISETP.GT.AND P1, PT, R8, 0x69, PT ;  /* 0x000000690800780c */ /* 0x000fe40003f24270 */
[----:B0-----:R-:W-:-:S02]  /*2ac0*/  FSEL R7, R7, -INF , P2 ;  /* 0xff80000007077808 */ /* 0x001fc40001000000 */
[----:B------:R-:W-:Y:S01]  /*2ad0*/  FMNMX.FTZ R6, R3, R4, !PT ;  /* 0x0000000403067209 */ /* 0x000fe20007810000 */
[----:B------:R-:W0:Y:S01]  /*2ae0*/  MUFU.TANH R83, R83 ;  /* 0x0000005300537308 */ /* 0x000e220000002400 */
[C---:B------:R-:W-:Y:S02]  /*2af0*/  ISETP.GT.AND P2, PT, R8.reuse, 0x70, PT ;  /* 0x000000700800780c */ /* 0x040fe40003f44270 */
[----:B--2---:R-:W-:Y:S02]  /*2b00*/  FSEL R4, R79, -INF , P1 ;  /* 0xff8000004f047808 */ /* 0x004fe40000800000 */
[----:B------:R-:W-:Y:S02]  /*2b10*/  FMNMX.FTZ R5, R7, R6, !PT ;  /* 0x0000000607057209 */ /* 0x000fe40007810000 */
[----:B------:R-:W-:Y:S01]  /*2b20*/  ISETP.GT.AND P1, PT, R8, 0x71, PT ;  /* 0x000000710800780c */ /* 0x000fe20003f24270 */
[----:B------:R-:W2:Y:S01]  /*2b30*/  MUFU.TANH R86, R86 ;  /* 0x0000005600567308 */ /* 0x000ea20000002400 */
[----:B-1----:R-:W-:-:S02]  /*2b40*/  FSEL R6, R82, -INF , P2 ;  /* 0xff80000052067808 */ /* 0x002fc40001000000 */
[----:B------:R-:W-:Y:S02]  /*2b50*/  FMNMX.FTZ R9, R4, R5, !PT ;  /* 0x0000000504097209 */ /* 0x000fe40007810000 */
[----:B------:R-:W-:Y:S02]  /*2b60*/  ISETP.GT.AND P2, PT, R8, 0x78, PT ;  /* 0x000000780800780c */ /* 0x000fe40003f44270 */
[----:B------:R-:W-:Y:S01]  /*2b70*/  FMNMX.FTZ R26, R6, R9, !PT ;  /* 0x00000009061a7209 */ /* 0x000fe20007810000 */
[----:B------:R-:W1:Y:S01]  /*2b80*/  MUFU.TANH R87, R87 ;  /* 0x0000005700577308 */ /* 0x000e620000002400 */
[----:B0-----:R-:W-:Y:S02]  /*2b90*/  FSEL R5, R83, -INF , P1 ;  /* 0xff80000053057808 */ /* 0x001fe40000800000 */
[----:B------:R-:W-:Y:S02]  /*2ba0*/  ISETP.GT.AND P1, PT, R8, 0x79, PT ;  /* 0x000000790800780c */ /* 0x000fe40003f24270 */
[----:B------:R-:W-:-:S02]  /*2bb0*/  FMNMX.FTZ R61, R5, R26, !PT ;  /* 0x0000001a053d7209 */ /* 0x000fc40007810000 */
[----:B------:R-:W-:Y:S01]  /*2bc0*/  VIADDMNMX R77, R77, R46, R13, PT ;  /* 0x0000002e4d4d7246 */ /* 0x000fe2000380010d */
[----:B------:R-:W-:Y:S01]  /*2bd0*/  MUFU.TANH R14, R14 ;  /* 0x0000000e000e7308 */ /* 0x000fe20000002400 */
[----:B--2---:R-:W-:Y:S02]  /*2be0*/  FSEL R8, R86, -INF , P2 ;  /* 0xff80000056087808 */ /* 0x004fe40001000000 */
        /* <DEDUP_REMOVED lines=67> */
[----:B-1----:R-:W-:Y:S01]  /*3020*/  FSEL R70, R31, -INF , P1 ;  /* 0xff8000001f467808 */ /* 0x002fe20000800000 */
[--C-:B------:R-:W-:Y:S01]  /*3030*/  FFMA.FTZ R45, R45, UR18, -R12.reuse ;  /* 0x000000122d2d7c23 */ /* 0x100fe2000801080c */
[----:B------:R-:W-:Y:S01]  /*3040*/  ISETP.GT.AND P2, PT, R77, 0x28, PT ;  /* 0x000000284d00780c */ /* 0x000fe20003f44270 */
        /* <DEDUP_REMOVED lines=12> */
[--C-:B------:R-:W-:Y:S01]  /*3110*/  FFMA.FTZ R4, R4, UR18, -R12.reuse ;  /* 0x0000001204047c23 */ /* 0x100fe2000801080c */
[----:B------:R-:W-:Y:S01]  /*3120*/  FMNMX.FTZ R79, R33, R76, !PT ;  /* 0x0000004c214f7209 */ /* 0x000fe20007810000 */
[--C-:B------:R-:W-:Y:S01]  /*3130*/  FFMA.FTZ R6, R6, UR18, -R12.reuse ;  /* 0x0000001206067c23 */ /* 0x100fe2000801080c */
[----:B------:R-:W-:Y:S01]  /*3140*/  ISETP.GT.AND P1, PT, R77, 0x31, PT ;  /* 0x000000314d00780c */ /* 0x000fe20003f24270 */
[--C-:B------:R-:W-:Y:S01]  /*3150*/  FFMA.FTZ R5, R5, UR18, -R12.reuse ;  /* 0x0000001205057c23 */ /* 0x100fe2000801080c */
[----:B------:R-:W-:Y:S01]  /*3160*/  FSEL R75, R35, -INF , P2 ;  /* 0xff800000234b7808 */ /* 0x000fe20001000000 */
[----:B------:R-:W2:Y:S01]  /*3170*/  MUFU.TANH R54, R54 ;  /* 0x0000003600367308 */ /* 0x000ea20000002400 */
[----:B------:R-:W-:Y:S01]  /*3180*/  FMNMX.FTZ R78, R34, R79, !PT ;  /* 0x0000004f224e7209 */ /* 0x000fe20007810000 */
[----:B------:R-:W-:Y:S01]  /*3190*/  FFMA.FTZ R9, R9, UR18, -R12 ;  /* 0x0000001209097c23 */ /* 0x000fe2000801080c */
[----:B------:R-:W-:-:S02]  /*31a0*/  ISETP.GT.AND P2, PT, R77, 0x38, PT ;  /* 0x000000384d00780c */ /* 0x000fc40003f44270 */
[----:B------:R-:W-:Y:S02]  /*31b0*/  CS2R R100, SRZ ;  /* 0x0000000000647805 */ /* 0x000fe4000001ff00 */
[----:B0-----:R-:W-:Y:S01]  /*31c0*/  FSEL R76, R36, -INF , P1 ;  /* 0xff800000244c7808 */ /* 0x001fe20000800000 */
[----:B------:R-:W-:Y:S01]  /*31d0*/  FFMA.FTZ R36, R67, UR18, -R12 ;  /* 0x0000001243247c23 */ /* 0x000fe2000801080c */
[----:B------:R-:W-:Y:S01]  /*31e0*/  FMNMX.FTZ R35, R75, R78, !PT ;  /* 0x0000004e4b237209 */ /* 0x000fe20007810000 */
[----:B------:R-:W0:Y:S01]  /*31f0*/  MUFU.TANH R56, R56 ;  /* 0x0000003800387308 */ /* 0x000e220000002400 */
[----:B------:R-:W-:Y:S02]  /*3200*/  ISETP.GT.AND P1, PT, R77, 0x39, PT ;  /* 0x000000394d00780c */ /* 0x000fe40003f24270 */
[----:B------:R-:W-:Y:S02]  /*3210*/  CS2R R98, SRZ ;  /* 0x0000000000627805 */ /* 0x000fe4000001ff00 */
[----:B---3--:R-:W-:-:S02]  /*3220*/  FSEL R40, R40, -INF , P2 ;  /* 0xff80000028287808 */ /* 0x008fc40001000000 */
[----:B------:R-:W-:Y:S02]  /*3230*/  CS2R R94, SRZ ;  /* 0x00000000005e7805 */ /* 0x000fe4000001ff00 */
[----:B------:R-:W-:Y:S02]  /*3240*/  FMNMX.FTZ R35, R76, R35, !PT ;  /* 0x000000234c237209 */ /* 0x000fe40007810000 */
[----:B------:R-:W-:Y:S01]  /*3250*/  ISETP.GT.AND P2, PT, R77, 0x40, PT ;  /* 0x000000404d00780c */ /* 0x000fe20003f44270 */
[----:B------:R-:W3:Y:S01]  /*3260*/  MUFU.TANH R60, R60 ;  /* 0x0000003c003c7308 */ /* 0x000ee20000002400 */
[----:B----4-:R-:W-:Y:S01]  /*3270*/  FSEL R67, R38, -INF , P1 ;  /* 0xff80000026437808 */ /* 0x010fe20000800000 */
[----:B------:R-:W-:Y:S01]  /*3280*/  FFMA.FTZ R38, R63, UR18, -R12 ;  /* 0x000000123f267c23 */ /* 0x000fe2000801080c */
[----:B------:R-:W-:Y:S02]  /*3290*/  FMNMX.FTZ R78, R40, R35, !PT ;  /* 0x00000023284e7209 */ /* 0x000fe40007810000 */
[----:B------:R-:W-:-:S02]  /*32a0*/  ISETP.GT.AND P1, PT, R77, 0x41, PT ;  /* 0x000000414d00780c */ /* 0x000fc40003f24270 */
[----:B-1----:R-:W-:Y:S01]  /*32b0*/  FSEL R44, R44, -INF , P2 ;  /* 0xff8000002c2c7808 */ /* 0x002fe20001000000 */
[----:B------:R-:W1:Y:S01]  /*32c0*/  MUFU.TANH R58, R58 ;  /* 0x0000003a003a7308 */ /* 0x000e620000002400 */
[----:B------:R-:W-:Y:S02]  /*32d0*/  FMNMX.FTZ R35, R67, R78, !PT ;  /* 0x0000004e43237209 */ /* 0x000fe40007810000 */
[C---:B------:R-:W-:Y:S02]  /*32e0*/  ISETP.GT.AND P2, PT, R77.reuse, 0x48, PT ;  /* 0x000000484d00780c */ /* 0x040fe40003f44270 */
[----:B-----5:R-:W-:Y:S02]  /*32f0*/  FSEL R42, R42, -INF , P1 ;  /* 0xff8000002a2a7808 */ /* 0x020fe40000800000 */
[----:B------:R-:W-:Y:S01]  /*3300*/  FMNMX.FTZ R35, R44, R35, !PT ;  /* 0x000000232c237209 */ /* 0x000fe20007810000 */
[----:B------:R-:W4:Y:S01]  /*3310*/  MUFU.TANH R64, R64 ;  /* 0x0000004000407308 */ /* 0x000f220000002400 */
[----:B------:R-:W-:-:S02]  /*3320*/  ISETP.GT.AND P1, PT, R77, 0x49, PT ;  /* 0x000000494d00780c */ /* 0x000fc40003f24270 */
[----:B--2---:R-:W-:Y:S02]  /*3330*/  FSEL R54, R54, -INF , P2 ;  /* 0xff80000036367808 */ /* 0x004fe40001000000 */
[----:B------:R-:W-:Y:S02]  /*3340*/  FMNMX.FTZ R35, R42, R35, !PT ;  /* 0x000000232a237209 */ /* 0x000fe40007810000 */
[----:B------:R-:W-:Y:S01]  /*3350*/  ISETP.GT.AND P2, PT, R77, 0x50, PT ;  /* 0x000000504d00780c */ /* 0x000fe20003f44270 */
[----:B------:R-:W2:Y:S01]  /*3360*/  MUFU.TANH R62, R62 ;  /* 0x0000003e003e7308 */ /* 0x000ea20000002400 */
[----:B0-----:R-:W-:Y:S01]  /*3370*/  FSEL R63, R56, -INF , P1 ;  /* 0xff800000383f7808 */ /* 0x001fe20000800000 */
[----:B------:R-:W-:Y:S01]  /*3380*/  FFMA.FTZ R56, R57, UR18, -R12 ;  /* 0x0000001239387c23 */ /* 0x000fe2000801080c */
[----:B------:R-:W-:Y:S02]  /*3390*/  FMNMX.FTZ R78, R54, R35, !PT ;  /* 0x00000023364e7209 */ /* 0x000fe40007810000 */
[----:B------:R-:W-:-:S02]  /*33a0*/  ISETP.GT.AND P1, PT, R77, 0x51, PT ;  /* 0x000000514d00780c */ /* 0x000fc40003f24270 */
[----:B---3--:R-:W-:Y:S01]  /*33b0*/  FSEL R60, R60, -INF , P2 ;  /* 0xff8000003c3c7808 */ /* 0x008fe20001000000 */
[----:B------:R-:W0:Y:S01]  /*33c0*/  MUFU.TANH R66, R66 ;  /* 0x0000004200427308 */ /* 0x000e220000002400 */
[----:B------:R-:W-:Y:S01]  /*33d0*/  FMNMX.FTZ R35, R63, R78, !PT ;  /* 0x0000004e3f237209 */ /* 0x000fe20007810000 */
[----:B------:R-:W-:Y:S01]  /*33e0*/  FFMA.FTZ R78, R51, UR18, -R12 ;  /* 0x00000012334e7c23 */ /* 0x000fe2000801080c */
[C---:B------:R-:W-:Y:S02]  /*33f0*/  ISETP.GT.AND P2, PT, R77.reuse, 0x58, PT ;  /* 0x000000584d00780c */ /* 0x040fe40003f44270 */
[----:B-1----:R-:W-:Y:S02]  /*3400*/  FSEL R58, R58, -INF , P1 ;  /* 0xff8000003a3a7808 */ /* 0x002fe40000800000 */
[----:B------:R-:W-:Y:S01]  /*3410*/  FMNMX.FTZ R35, R60, R35, !PT ;  /* 0x000000233c237209 */ /* 0x000fe20007810000 */
[----:B------:R-:W1:Y:S01]  /*3420*/  MUFU.TANH R65, R65 ;  /* 0x0000004100417308 */ /* 0x000e620000002400 */
[----:B------:R-:W-:-:S02]  /*3430*/  ISETP.GT.AND P1, PT, R77, 0x59, PT ;  /* 0x000000594d00780c */ /* 0x000fc40003f24270 */
[----:B----4-:R-:W-:Y:S02]  /*3440*/  FSEL R64, R64, -INF , P2 ;  /* 0xff80000040407808 */ /* 0x010fe40001000000 */
[----:B------:R-:W-:Y:S02]  /*3450*/  FMNMX.FTZ R35, R58, R35, !PT ;  /* 0x000000233a237209 */ /* 0x000fe40007810000 */
[C---:B------:R-:W-:Y:S01]  /*3460*/  ISETP.GT.AND P2, PT, R77.reuse, 0x60, PT ;  /* 0x000000604d00780c */ /* 0x040fe20003f44270 */
[----:B------:R-:W3:Y:S01]  /*3470*/  MUFU.TANH R69, R69 ;  /* 0x0000004500457308 */ /* 0x000ee20000002400 */
[----:B--2---:R-:W-:Y:S02]  /*3480*/  FSEL R62, R62, -INF , P1 ;  /* 0xff8000003e3e7808 */ /* 0x004fe40000800000 */
[----:B------:R-:W-:Y:S02]  /*3490*/  FMNMX.FTZ R35, R64, R35, !PT ;  /* 0x0000002340237209 */ /* 0x000fe40007810000 */
[----:B------:R-:W-:-:S02]  /*34a0*/  ISETP.GT.AND P1, PT, R77, 0x61, PT ;  /* 0x000000614d00780c */ /* 0x000fc40003f24270 */
[----:B0-----:R-:W-:Y:S01]  /*34b0*/  FSEL R66, R66, -INF , P2 ;  /* 0xff80000042427808 */ /* 0x001fe20001000000 */
[----:B------:R-:W0:Y:S01]  /*34c0*/  MUFU.TANH R68, R68 ;  /* 0x0000004400447308 */ /* 0x000e220000002400 */
[----:B------:R-:W-:Y:S02]  /*34d0*/  FMNMX.FTZ R35, R62, R35, !PT ;  /* 0x000000233e237209 */ /* 0x000fe40007810000 */
[----:B------:R-:W-:Y:S02]  /*34e0*/  ISETP.GT.AND P2, PT, R77, 0x68, PT ;  /* 0x000000684d00780c */ /* 0x000fe40003f44270 */
[----:B-1----:R-:W-:Y:S02]  /*34f0*/  FSEL R65, R65, -INF , P1 ;  /* 0xff80000041417808 */ /* 0x002fe40000800000 */
[----:B------:R-:W-:Y:S01]  /*3500*/  FMNMX.FTZ R80, R66, R35, !PT ;  /* 0x0000002342507209 */ /* 0x000fe20007810000 */
[----:B------:R-:W1:Y:S01]  /*3510*/  MUFU.TANH R71, R71 ;  /* 0x0000004700477308 */ /* 0x000e620000002400 */
[----:B------:R-:W-:-:S02]  /*3520*/  ISETP.GT.AND P1, PT, R77, 0x69, PT ;  /* 0x000000694d00780c */ /* 0x000fc40003f24270 */
[----:B---3--:R-:W-:Y:S02]  /*3530*/  FSEL R69, R69, -INF , P2 ;  /* 0xff80000045457808 */ /* 0x008fe40001000000 */
[----:B------:R-:W-:Y:S02]  /*3540*/  FMNMX.FTZ R80, R65, R80, !PT ;  /* 0x0000005041507209 */ /* 0x000fe40007810000 */
[----:B------:R-:W-:Y:S01]  /*3550*/  ISETP.GT.AND P2, PT, R77, 0x70, PT ;  /* 0x000000704d00780c */ /* 0x000fe20003f44270 */
[----:B------:R-:W2:Y:S01]  /*3560*/  MUFU.TANH R72, R72 ;  /* 0x0000004800487308 */ /* 0x000ea20000002400 */
[----:B0-----:R-:W-:Y:S02]  /*3570*/  FSEL R68, R68, -INF , P1 ;  /* 0xff80000044447808 */ /* 0x001fe40000800000 */
[----:B------:R-:W-:Y:S02]  /*3580*/  FMNMX.FTZ R35, R69, R80, !PT ;  /* 0x0000005045237209 */ /* 0x000fe40007810000 */
[----:B------:R-:W-:-:S02]  /*3590*/  ISETP.GT.AND P1, PT, R77, 0x71, PT ;  /* 0x000000714d00780c */ /* 0x000fc40003f24270 */
        /* <DEDUP_REMOVED lines=13> */
[----:B-1----:R-:W-:-:S04]  /*3670*/  FSEL R73, R73, -INF , P1 ;  /* 0xff80000049497808 */ /* 0x002fc80000800000 */
[----:B------:R-:W-:Y:S01]  /*3680*/  FMNMX.FTZ R35, R73, R82, !PT ;  /* 0x0000005249237209 */ /* 0x000fe20007810000 */
[----:B------:R-:W-:-:S02]  /*3690*/  FFMA.FTZ R82, R43, UR18, -R12 ;  /* 0x000000122b527c23 */ /* 0x000fc4000801080c */
[----:B------:R-:W-:Y:S02]  /*36a0*/  MUFU.EX2 R80, R47 ;  /* 0x0000002f00507308 */ /* 0x000fe40000000800 */
[----:B------:R-:W0:Y:S06]  /*36b0*/  SHFL.BFLY PT, R88, R35, 0x2, 0x1f ;  /* 0x0c401f0023587f89 */ /* 0x000e2c00000e0000 */
[----:B------:R1:W-:Y:S08]  /*36c0*/  MUFU.EX2 R15, R97 ;  /* 0x00000061000f7308 */ /* 0x0003f00000000800 */
[----:B------:R-:W2:Y:S01]  /*36d0*/  MUFU.EX2 R20, R20 ;  /* 0x0000001400147308 */ /* 0x000ea20000000800 */
[----:B-1----:R-:W-:-:S07]  /*36e0*/  CS2R R96, SRZ ;  /* 0x0000000000607805 */ /* 0x002fce000001ff00 */
[----:B------:R1:W-:Y:S01]  /*36f0*/  MUFU.EX2 R24, R93 ;  /* 0x0000005d00187308 */ /* 0x0003e20000000800 */
[----:B0-----:R-:W-:Y:S01]  /*3700*/  FMNMX.FTZ R25, R35, R88, !PT ;  /* 0x0000005823197209 */ /* 0x001fe20007810000 */
[--C-:B------:R-:W-:Y:S01]  /*3710*/  FFMA.FTZ R88, R3, UR18, -R12.reuse ;  /* 0x0000001203587c23 */ /* 0x100fe2000801080c */
[----:B------:R-:W-:-:S01]  /*3720*/  FFMA.FTZ R3, R7, UR18, -R12 ;  /* 0x0000001207037c23 */ /* 0x000fc2000801080c */
[----:B------:R-:W-:Y:S02]  /*3730*/  FFMA.FTZ R7, R8, UR18, -R12 ;  /* 0x0000001208077c23 */ /* 0x000fe4000801080c */
[----:B------:R-:W0:Y:S02]  /*3740*/  SHFL.BFLY PT, R90, R25, 0x1, 0x1f ;  /* 0x0c201f00195a7f89 */ /* 0x000e2400000e0000 */
[----:B------:R3:W-:Y:S01]  /*3750*/  MUFU.EX2 R27, R91 ;  /* 0x0000005b001b7308 */ /* 0x0007e20000000800 */
[----:B--2---:R-:W-:Y:S02]  /*3760*/  F2FP.SATFINITE.E4M3.F32.PACK_AB_MERGE_C R149, R20, R15, RZ ;  /* 0x0000000f1495723e */ /* 0x004fe400048070ff */
[----:B-1----:R-:W-:-:S02]  /*3770*/  CS2R R92, SRZ ;  /* 0x00000000005c7805 */ /* 0x002fc4000001ff00 */
[----:B------:R-:W-:-:S03]  /*3780*/  F2FP.SATFINITE.E4M3.F32.PACK_AB_MERGE_C R149, R14, R13, R149 ;  /* 0x0000000d0e95723e */ /* 0x000fc60004807095 */
[----:B------:R-:W-:Y:S08]  /*3790*/  MUFU.EX2 R31, R31 ;  /* 0x0000001f001f7308 */ /* 0x000ff00000000800 */
[----:B------:R-:W1:Y:S01]  /*37a0*/  MUFU.EX2 R36, R36 ;  /* 0x0000002400247308 */ /* 0x000e620000000800 */
[----:B0-----:R-:W-:Y:S01]  /*37b0*/  FMNMX.FTZ R35, R25, R90, !PT ;  /* 0x0000005a19237209 */ /* 0x001fe20007810000 */
[----:B------:R-:W-:-:S06]  /*37c0*/  IMAD.U32 R90, RZ, RZ, UR18 ;  /* 0x00000012ff5a7e24 */ /* 0x000fcc000f8e00ff */
[----:B------:R-:W-:Y:S01]  /*37d0*/  MUFU.EX2 R38, R38 ;  /* 0x0000002600267308 */ /* 0x000fe20000000800 */
[C---:B------:R-:W-:Y:S01]  /*37e0*/  FSETP.NEU.FTZ.AND P1, PT, R35.reuse, -INF , PT ;  /* 0xff8000002300780b */ /* 0x040fe20003f3d000 */
[----:B------:R-:W-:Y:S01]  /*37f0*/  FFMA.FTZ R39, R35, R90, -8 ;  /* 0xc100000023277423 */ /* 0x000fe2000001005a */
[----:B---3--:R-:W-:-:S04]  /*3800*/  CS2R R90, SRZ ;  /* 0x00000000005a7805 */ /* 0x008fc8000001ff00 */
[----:B------:R-:W-:Y:S01]  /*3810*/  FSEL R39, R39, RZ, P1 ;  /* 0x000000ff27277208 */ /* 0x000fe20000800000 */
[----:B------:R-:W-:Y:S01]  /*3820*/  MUFU.EX2 R59, R59 ;  /* 0x0000003b003b7308 */ /* 0x000fe20000000800 */
[----:B-1----:R-:W-:Y:S02]  /*3830*/  F2FP.SATFINITE.E4M3.F32.PACK_AB_MERGE_C R151, R36, R31, RZ ;  /* 0x0000001f2497723e */ /* 0x002fe400048070ff */
[----:B------:R-:W-:Y:S01]  /*3840*/  PLOP3.LUT P1, PT, PT, PT, UP0, 0x80, 0x0 ;  /* 0x000000000000781c */ /* 0x000fe20003f2f008 */
[----:B------:R-:W-:-:S01]  /*3850*/  FFMA.FTZ R8, R46, UR18, -R39 ;  /* 0x000000122e087c23 */ /* 0x000fc20008010827 */
[--C-:B------:R-:W-:Y:S01]  /*3860*/  FFMA.FTZ R25, R61, UR18, -R39.reuse ;  /* 0x000000123d197c23 */ /* 0x100fe20008010827 */
[----:B------:R-:W-:-:S01]  /*3870*/  FFMA.FTZ R46, R50, UR18, -R39 ;  /* 0x00000012322e7c23 */ /* 0x000fc20008010827 */
[--C-:B------:R-:W-:Y:S01]  /*3880*/  FFMA.FTZ R47, R48, UR18, -R39.reuse ;  /* 0x00000012302f7c23 */ /* 0x100fe20008010827 */
[----:B------:R-:W-:-:S01]  /*3890*/  FFMA.FTZ R43, R52, UR18, -R39 ;  /* 0x00000012342b7c23 */ /* 0x000fc20008010827 */
[--C-:B------:R-:W-:Y:S01]  /*38a0*/  FFMA.FTZ R28, R28, UR18, -R39.reuse ;  /* 0x000000121c1c7c23 */ /* 0x100fe20008010827 */
        /* <DEDUP_REMOVED lines=28> */
[----:B------:R-:W-:-:S04]  /*3a70*/  F2FP.SATFINITE.E4M3.F32.PACK_AB_MERGE_C R151, R27, R24, R151 ;  /* 0x000000181b97723e */ /* 0x000fc80004807097 */
[----:B------:R-:W0:Y:S08]  /*3a80*/  MUFU.EX2 R43, R43 ;  /* 0x0000002b002b7308 */ /* 0x000e300000000800 */
[----:B------:R2:W-:Y:S01]  /*3a90*/  MUFU.EX2 R77, R51 ;  /* 0x00000033004d7308 */ /* 0x0005e20000000800 */
[----:B-1----:R-:W-:-:S04]  /*3aa0*/  F2FP.SATFINITE.E4M3.F32.PACK_AB_MERGE_C R148, R47, R46, RZ ;  /* 0x0000002e2f94723e */ /* 0x002fc800048070ff */
[----:B------:R-:W-:-:S03]  /*3ab0*/  F2FP.SATFINITE.E4M3.F32.PACK_AB_MERGE_C R148, R25, R8, R148 ;  /* 0x000000081994723e */ /* 0x000fc60004807094 */
[----:B------:R-:W1:Y:S01]  /*3ac0*/  MUFU.EX2 R28, R28 ;  /* 0x0000001c001c7308 */ /* 0x000e620000000800 */
[----:B--2---:R-:W-:-:S01]  /*3ad0*/  FFMA.FTZ R51, R42, UR18, -R39 ;  /* 0x000000122a337c23 */ /* 0x004fc20008010827 */
[----:B------:R-:W-:-:S04]  /*3ae0*/  FADD.FTZ R42, R13, R14 ;  /* 0x0000000e0d2a7221 */ /* 0x000fc80000010000 */
[----:B------:R-:W-:Y:S01]  /*3af0*/  FADD.FTZ R75, R15, R42 ;  /* 0x0000002a0f4b7221 */ /* 0x000fe20000010000 */
[----:B------:R-:W-:-:S01]  /*3b00*/  FADD.FTZ R42, R46, R57 ;  /* 0x000000392e2a7221 */ /* 0x000fc20000010000 */
[----:B------:R-:W2:Y:S01]  /*3b10*/  MUFU.EX2 R48, R48 ;  /* 0x0000003000307308 */ /* 0x000ea20000000800 */
[----:B------:R-:W-:-:S01]  /*3b20*/  FFMA.FTZ R57, R58, UR18, -R39 ;  /* 0x000000123a397c23 */ /* 0x000fc20008010827 */
[----:B------:R-:W-:Y:S01]  /*3b30*/  FADD.FTZ R75, R20, R75 ;  /* 0x0000004b144b7221 */ /* 0x000fe20000010000 */
[----:B------:R-:W-:-:S03]  /*3b40*/  FADD.FTZ R42, R47, R42 ;  /* 0x0000002a2f2a7221 */ /* 0x000fc60000010000 */
[----:B------:R-:W-:Y:S01]  /*3b50*/  FADD.FTZ R44, R24, R75 ;  /* 0x0000004b182c7221 */ /* 0x000fe20000010000 */
[----:B0-----:R-:W-:-:S01]  /*3b60*/  FADD.FTZ R75, R43, R42 ;  /* 0x0000002a2b4b7221 */ /* 0x001fc20000010000 */
[----:B------:R-:W0:Y:S02]  /*3b70*/  MUFU.EX2 R61, R61 ;  /* 0x0000003d003d7308 */ /* 0x000e240000000800 */
[----:B------:R-:W-:-:S01]  /*3b80*/  FADD.FTZ R44, R27, R44 ;  /* 0x0000002c1b2c7221 */ /* 0x000fc20000010000 */
[----:B-1----:R-:W-:-:S03]  /*3b90*/  FADD.FTZ R75, R28, R75 ;  /* 0x0000004b1c4b7221 */ /* 0x002fc60000010000 */
        /* <DEDUP_REMOVED lines=8> */
[----:B------:R-:W-:-:S04]  /*3c20*/  F2FP.SATFINITE.E4M3.F32.PACK_AB_MERGE_C R150, R61, R48, RZ ;  /* 0x000000303d96723e */ /* 0x000fc800048070ff */
[----:B------:R-:W-:Y:S01]  /*3c30*/  F2FP.SATFINITE.E4M3.F32.PACK_AB_MERGE_C R150, R28, R43, R150 ;  /* 0x0000002b1c96723e */ /* 0x000fe20004807096 */
        /* <DEDUP_REMOVED lines=8> */
[----:B------:R-:W-:-:S03]  /*3cc0*/  F2FP.SATFINITE.E4M3.F32.PACK_AB_MERGE_C R50, R77, R50, RZ ;  /* 0x000000324d32723e */ /* 0x000fc600048070ff */
[----:B------:R-:W-:Y:S01]  /*3cd0*/  FADD.FTZ R75, R77, R42 ;  /* 0x0000002a4d4b7221 */ /* 0x000fe20000010000 */
[----:B------:R-:W-:Y:S02]  /*3ce0*/  F2FP.SATFINITE.E4M3.F32.PACK_AB_MERGE_C R144, R30, R29, R50 ;  /* 0x0000001d1e90723e */ /* 0x000fe40004807032 */
        /* <DEDUP_REMOVED lines=10> */
[----:B------:R2:W-:Y:S01]  /*3d90*/  MUFU.EX2 R52, R40 ;  /* 0x0000002800347308 */ /* 0x0005e20000000800 */
[----:B0-----:R-:W-:-:S07]  /*3da0*/  FADD.FTZ R15, R33, R20 ;  /* 0x00000014210f7221 */ /* 0x001fce0000010000 */
[----:B------:R-:W-:Y:S01]  /*3db0*/  MUFU.EX2 R67, R67 ;  /* 0x0000004300437308 */ /* 0x000fe20000000800 */
[----:B--2---:R-:W-:-:S01]  /*3dc0*/  FFMA.FTZ R40, R60, UR18, -R39 ;  /* 0x000000123c287c23 */ /* 0x004fc20008010827 */
[----:B-1----:R-:W-:Y:S01]  /*3dd0*/  FADD.FTZ R31, R49, R36 ;  /* 0x00000024311f7221 */ /* 0x002fe20000010000 */
[----:B------:R-:W-:-:S03]  /*3de0*/  F2FP.SATFINITE.E4M3.F32.PACK_AB_MERGE_C R49, R80, R49, RZ ;  /* 0x000000315031723e */ /* 0x000fc600048070ff */
[----:B------:R-:W-:Y:S01]  /*3df0*/  FADD.FTZ R20, R80, R31 ;  /* 0x0000001f50147221 */ /* 0x000fe20000010000 */
[----:B------:R-:W-:Y:S01]  /*3e00*/  F2FP.SATFINITE.E4M3.F32.PACK_AB_MERGE_C R147, R78, R53, R49 ;  /* 0x000000354e93723e */ /* 0x000fe20004807031 */
[----:B------:R-:W0:Y:S08]  /*3e10*/  MUFU.EX2 R45, R45 ;  /* 0x0000002d002d7308 */ /* 0x000e300000000800 */
[----:B------:R-:W-:Y:S08]  /*3e20*/  MUFU.EX2 R34, R34 ;  /* 0x0000002200227308 */ /* 0x000ff00000000800 */
[----:B------:R-:W1:Y:S01]  /*3e30*/  MUFU.EX2 R82, R82 ;  /* 0x0000005200527308 */ /* 0x000e620000000800 */
[----:B0-----:R-:W-:-:S07]  /*3e40*/  FADD.FTZ R31, R45, R20 ;  /* 0x000000142d1f7221 */ /* 0x001fce0000010000 */
[----:B------:R-:W-:Y:S08]  /*3e50*/  MUFU.EX2 R51, R51 ;  /* 0x0000003300337308 */ /* 0x000ff00000000800 */
[----:B------:R-:W0:Y:S01]  /*3e60*/  MUFU.EX2 R41, R41 ;  /* 0x0000002900297308 */ /* 0x000e220000000800 */
[----:B-1----:R-:W-:-:S07]  /*3e70*/  FADD.FTZ R20, R82, R31 ;  /* 0x0000001f52147221 */ /* 0x002fce0000010000 */
[----:B------:R-:W1:Y:S08]  /*3e80*/  MUFU.EX2 R54, R54 ;  /* 0x0000003600367308 */ /* 0x000e700000000800 */
[----:B------:R2:W-:Y:S08]  /*3e90*/  MUFU.EX2 R39, R12 ;  /* 0x0000000c00277308 */ /* 0x0005f00000000800 */
[----:B------:R-:W3:Y:S01]  /*3ea0*/  MUFU.EX2 R86, R86 ;  /* 0x0000005600567308 */ /* 0x000ee20000000800 */
[----:B--2---:R-:W-:-:S01]  /*3eb0*/  FADD.FTZ R12, R52, R15 ;  /* 0x0000000f340c7221 */ /* 0x004fc20000010000 */
[----:B------:R-:W-:-:S03]  /*3ec0*/  F2FP.SATFINITE.E4M3.F32.PACK_AB_MERGE_C R52, R67, R52, RZ ;  /* 0x000000344334723e */ /* 0x000fc600048070ff */
[----:B------:R-:W-:Y:S01]  /*3ed0*/  FADD.FTZ R15, R67, R12 ;  /* 0x0000000c430f7221 */ /* 0x000fe20000010000 */
[----:B------:R-:W-:Y:S02]  /*3ee0*/  F2FP.SATFINITE.E4M3.F32.PACK_AB_MERGE_C R146, R33, R32, R52 ;  /* 0x000000202192723e */ /* 0x000fe40004807034 */
[----:B------:R-:W2:Y:S01]  /*3ef0*/  MUFU.EX2 R63, R63 ;  /* 0x0000003f003f7308 */ /* 0x000ea20000000800 */
[----:B------:R-:W-:-:S01]  /*3f00*/  FADD.FTZ R12, R34, R15 ;  /* 0x0000000f220c7221 */ /* 0x000fc20000010000 */
[----:B0-----:R-:W-:-:S03]  /*3f10*/  FADD.FTZ R15, R41, R20 ;  /* 0x00000014290f7221 */ /* 0x001fc60000010000 */
[----:B------:R-:W-:-:S03]  /*3f20*/  FADD.FTZ R13, R51, R12 ;  /* 0x0000000c330d7221 */ /* 0x000fc60000010000 */
[----:B------:R-:W0:Y:S01]  /*3f30*/  MUFU.EX2 R37, R37 ;  /* 0x0000002500257308 */ /* 0x000e220000000800 */
[----:B-1----:R-:W-:-:S01]  /*3f40*/  FADD.FTZ R12, R54, R13 ;  /* 0x0000000d360c7221 */ /* 0x002fc20000010000 */
[C---:B---3--:R-:W-:Y:S01]  /*3f50*/  F2FP.SATFINITE.E4M3.F32.PACK_AB_MERGE_C R41, R86.reuse, R41, RZ ;  /* 0x000000295629723e */ /* 0x048fe200048070ff */
[----:B------:R-:W-:-:S03]  /*3f60*/  FADD.FTZ R86, R86, R15 ;  /* 0x0000000f56567221 */ /* 0x000fc60000010000 */
[----:B------:R-:W-:Y:S02]  /*3f70*/  F2FP.SATFINITE.E4M3.F32.PACK_AB_MERGE_C R141, R82, R45, R41 ;  /* 0x0000002d528d723e */ /* 0x000fe40004807029 */
[----:B------:R-:W1:Y:S01]  /*3f80*/  MUFU.EX2 R40, R40 ;  /* 0x0000002800287308 */ /* 0x000e620000000800 */
[C---:B--2---:R-:W-:Y:S01]  /*3f90*/  F2FP.SATFINITE.E4M3.F32.PACK_AB_MERGE_C R54, R63.reuse, R54, RZ ;  /* 0x000000363f36723e */ /* 0x044fe200048070ff */
[----:B------:R-:W-:-:S03]  /*3fa0*/  FADD.FTZ R63, R63, R12 ;  /* 0x0000000c3f3f7221 */ /* 0x000fc60000010000 */
[----:B------:R-:W-:-:S03]  /*3fb0*/  F2FP.SATFINITE.E4M3.F32.PACK_AB_MERGE_C R140, R51, R34, R54 ;  /* 0x00000022338c723e */ /* 0x000fc60004807036 */
        /* <DEDUP_REMOVED lines=13> */
[C---:B0-----:R-:W-:Y:S01]  /*4090*/  F2FP.SATFINITE.E4M3.F32.PACK_AB_MERGE_C R21, R10.reuse, R21, RZ ;  /* 0x000000150a15723e */ /* 0x041fe200048070ff */
[----:B------:R-:W-:-:S03]  /*40a0*/  FADD.FTZ R10, R10, R15 ;  /* 0x0000000f0a0a7221 */ /* 0x000fc60000010000 */
[----:B------:R-:W-:-:S03]  /*40b0*/  F2FP.SATFINITE.E4M3.F32.PACK_AB_MERGE_C R143, R84, R37, R21 ;  /* 0x00000025548f723e */ /* 0x000fc60004807015 */
[----:B------:R-:W0:Y:S01]  /*40c0*/  MUFU.EX2 R2, R2 ;  /* 0x0000000200027308 */ /* 0x000e220000000800 */
[C---:B-1----:R-:W-:Y:S01]  /*40d0*/  F2FP.SATFINITE.E4M3.F32.PACK_AB_MERGE_C R64, R65.reuse, R64, RZ ;  /* 0x000000404140723e */ /* 0x042fe200048070ff */
[----:B------:R-:W-:-:S03]  /*40e0*/  FADD.FTZ R65, R65, R8 ;  /* 0x0000000841417221 */ /* 0x000fc60000010000 */
[----:B------:R-:W-:-:S03]  /*40f0*/  F2FP.SATFINITE.E4M3.F32.PACK_AB_MERGE_C R142, R57, R40, R64 ;  /* 0x00000028398e723e */ /* 0x000fc60004807040 */
        /* <DEDUP_REMOVED lines=12> */
[C---:B-1----:R-:W-:Y:S01]  /*41c0*/  F2FP.SATFINITE.E4M3.F32.PACK_AB_MERGE_C R69, R68.reuse, R69, RZ ;  /* 0x000000454445723e */ /* 0x042fe200048070ff */
[----:B------:R-:W-:-:S03]  /*41d0*/  FADD.FTZ R68, R68, R13 ;  /* 0x0000000d44447221 */ /* 0x000fc60000010000 */
[----:B------:R-:W-:-:S03]  /*41e0*/  F2FP.SATFINITE.E4M3.F32.PACK_AB_MERGE_C R136, R39, R2, R69 ;  /* 0x000000022788723e */ /* 0x000fc60004807045 */
[----:B------:R-:W1:Y:S01]  /*41f0*/  MUFU.EX2 R71, R71 ;  /* 0x0000004700477308 */ /* 0x000e620000000800 */
[----:B--2---:R-:W-:-:S01]  /*4200*/  FADD.FTZ R15, R4, R15 ;  /* 0x0000000f040f7221 */ /* 0x004fc20000010000 */
[----:B------:R-:W-:-:S04]  /*4210*/  F2FP.SATFINITE.E4M3.F32.PACK_AB_MERGE_C R10, R4, R3, RZ ;  /* 0x00000003040a723e */ /* 0x000fc800048070ff */
[----:B------:R-:W-:Y:S02]  /*4220*/  F2FP.SATFINITE.E4M3.F32.PACK_AB_MERGE_C R137, R88, R11, R10 ;  /* 0x0000000b5889723e */ /* 0x000fe4000480700a */
[----:B------:R-:W-:Y:S01]  /*4230*/  CS2R R88, SRZ ;  /* 0x0000000000587805 */ /* 0x000fe2000001ff00 */
[----:B------:R-:W2:Y:S01]  /*4240*/  MUFU.EX2 R5, R5 ;  /* 0x0000000500057308 */ /* 0x000ea20000000800 */
[----:B0-----:R-:W-:-:S07]  /*4250*/  FADD.FTZ R4, R6, R15 ;  /* 0x0000000f06047221 */ /* 0x001fce0000010000 */
[----:B------:R-:W0:Y:S01]  /*4260*/  MUFU.EX2 R72, R72 ;  /* 0x0000004800487308 */ /* 0x000e220000000800 */
[----:B-1----:R-:W-:-:S07]  /*4270*/  FADD.FTZ R3, R71, R68 ;  /* 0x0000004447037221 */ /* 0x002fce0000010000 */
[----:B------:R-:W-:Y:S01]  /*4280*/  MUFU.EX2 R7, R7 ;  /* 0x0000000700077308 */ /* 0x000fe20000000800 */
[----:B--2---:R-:W-:-:S07]  /*4290*/  FADD.FTZ R4, R5, R4 ;  /* 0x0000000405047221 */ /* 0x004fce0000010000 */
[----:B------:R-:W-:Y:S01]  /*42a0*/  MUFU.EX2 R74, R74 ;  /* 0x0000004a004a7308 */ /* 0x000fe20000000800 */
[----:B0-----:R-:W-:-:S07]  /*42b0*/  FADD.FTZ R3, R72, R3 ;  /* 0x0000000348037221 */ /* 0x001fce0000010000 */
[----:B------:R-:W0:Y:S08]  /*42c0*/  MUFU.EX2 R73, R73 ;  /* 0x0000004900497308 */ /* 0x000e300000000800 */
[----:B------:R-:W1:Y:S01]  /*42d0*/  MUFU.EX2 R8, R9 ;  /* 0x0000000900087308 */ /* 0x000e620000000800 */
[----:B0-----:R-:W-:Y:S01]  /*42e0*/  F2FP.SATFINITE.E4M3.F32.PACK_AB_MERGE_C R2, R73, R74, RZ ;  /* 0x0000004a4902723e */ /* 0x001fe200048070ff */
[----:B------:R-:W-:-:S03]  /*42f0*/  FADD.FTZ R74, R74, R3 ;  /* 0x000000034a4a7221 */ /* 0x000fc60000010000 */
[----:B------:R-:W-:Y:S01]  /*4300*/  F2FP.SATFINITE.E4M3.F32.PACK_AB_MERGE_C R138, R72, R71, R2 ;  /* 0x00000047488a723e */ /* 0x000fe20004807002 */
[----:B------:R-:W-:-:S01]  /*4310*/  FADD.FTZ R3, R73, R74 ;  /* 0x0000004a49037221 */ /* 0x000fc20000010000 */
[----:B-1----:R-:W-:Y:S01]  /*4320*/  F2FP.SATFINITE.E4M3.F32.PACK_AB_MERGE_C R9, R8, R7, RZ ;  /* 0x000000070809723e */ /* 0x002fe200048070ff */
[----:B------:R-:W-:-:S03]  /*4330*/  FADD.FTZ R7, R7, R4 ;  /* 0x0000000407077221 */ /* 0x000fc60000010000 */
[----:B------:R-:W-:Y:S01]  /*4340*/  F2FP.SATFINITE.E4M3.F32.PACK_AB_MERGE_C R139, R5, R6, R9 ;  /* 0x00000006058b723e */ /* 0x000fe20004807009 */
[----:B------:R-:W-:-:S01]  /*4350*/  FADD.FTZ R2, R8, R7 ;  /* 0x0000000708027221 */ /* 0x000fc20000010000 */
[----:B------:R-:W-:Y:S06]  /*4360*/  @!P1 BRA `(.L_x_1972) ;  /* 0x0000002c00589947 */ /* 0x000fec0003800000 */
[----:B------:R-:W-:Y:S01]  /*4370*/  IMAD.MOV.U32 R5, RZ, RZ, R26 ;  /* 0x000000ffff057224 */ /* 0x000fe200078e001a */
[----:B------:R-:W-:Y:S01]  /*4380*/  MOV R135, RZ ;  /* 0x000000ff00877202 */ /* 0x000fe20000000f00 */
[----:B------:R-:W-:Y:S01]  /*4390*/  IMAD.MOV.U32 R4, RZ, RZ, R35 ;  /* 0x000000ffff047224 */ /* 0x000fe200078e0023 */
[----:B------:R-:W-:Y:S01]  /*43a0*/  UMOV UR20, UR37 ;  /* 0x0000002500147c82 */ /* 0x000fe20008000000 */
[----:B------:R-:W-:Y:S01]  /*43b0*/  UMOV UR21, UR38 ;  /* 0x0000002600157c82 */ /* 0x000fe20008000000 */
[----:B------:R-:W-:-:S05]  /*43c0*/  ULDC UR18, c[0x0][0x988] ;  /* 0x0002620000127ab9 */ /* 0x000fca0000000800 */
.L_x_1983:
[----:B------:R-:W-:-:S04]  /*43d0*/  UISETP.NE.AND UP0, UPT, UR21, 0x1, UPT ;  /* 0x000000011500788c */ /* 0x000fc8000bf05270 */
[----:B------:R-:W-:-:S04]  /*43e0*/  USEL UR37, URZ, 0x1, UP0 ;  /* 0x000000013f257887 */ /* 0x000fc80008000000 */
[----:B------:R-:W-:Y:S01]  /*43f0*/  ULOP3.LUT UR37, UR20, UR37, URZ, 0x3c, !UPT ;  /* 0x0000002514257292 */ /* 0x000fe2000f8e3c3f */
[----:B------:R-:W-:Y:S11]  /*4400*/  @!P0 BRA `(.L_x_1973) ;  /* 0x0000000000048947 */ /* 0x000ff60003800000 */
[----:B------:R-:W-:Y:S01]  /*4410*/  BPT.TRAP 0x1 ;  /* 0x000000040000795c */ /* 0x000fe20000300000 */
.L_x_1973:
        /* <DEDUP_REMOVED lines=9> */
.L_x_1974:
[----:B-1----:R-:W-:Y:S05]  /*44b0*/  @P1 BRA `(.L_x_1975) ;  /* 0x0000000000081947 */ /* 0x002fea0003800000 */
[----:B------:R-:W1:Y:S02]  /*44c0*/  SYNCS.PHASECHK.TRANS64.TRYWAIT P1, [UR19+0x19c30], R6 ;  /* 0x019c3006ff0075a7 */ /* 0x000e640008020153 */
[----:B-1----:R-:W-:Y:S05]  /*44d0*/  @!P1 BRA `(.L_x_1976) ;  /* 0x000000d4009c9947 */ /* 0x002fea0003800000 */
.L_x_1975:
        /* <DEDUP_REMOVED lines=17> */
.L_x_1977:
[----:B------:R-:W-:Y:S01]  /*45f0*/  ULEA UR11, UR21, UR46, 0x3 ;  /* 0x0000002e150b7291 */ /* 0x000fe2000f8e183f */
[----:B01----:R-:W-:-:S05]  /*4600*/  IMAD.U32 R6, RZ, RZ, UR20 ;  /* 0x00000014ff067e24 */ /* 0x003fca000f8e00ff */
[----:B------:R-:W-:-:S04]  /*4610*/  SHF.L.U32 R6, R6, 0x1f, RZ ;  /* 0x0000001f06067819 */ /* 0x000fc800000006ff */
[----:B------:R0:W1:Y:S01]  /*4620*/  SYNCS.PHASECHK.TRANS64.TRYWAIT P1, [UR11+0x19c50], R6 ;  /* 0x019c5006ff0075a7 */ /* 0x000062000802014b */
[----:B------:R-:W-:Y:S05]  /*4630*/  @!P0 BRA `(.L_x_1978) ;  /* 0x0000000000048947 */ /* 0x000fea0003800000 */
[----:B------:R-:W-:Y:S01]  /*4640*/  BPT.TRAP 0x1 ;  /* 0x000000040000795c */ /* 0x000fe20000300000 */
.L_x_1978:
[----:B-1----:R-:W-:Y:S05]  /*4650*/  @P1 BRA `(.L_x_1979) ;  /* 0x0000000000081947 */ /* 0x002fea0003800000 */
[----:B------:R-:W1:Y:S02]  /*4660*/  SYNCS.PHASECHK.TRANS64.TRYWAIT P1, [UR11+0x19c50], R6 ;  /* 0x019c5006ff0075a7 */ /* 0x000e64000802014b */
[----:B-1----:R-:W-:Y:S05]  /*4670*/  @!P1 BRA `(.L_x_1980) ;  /* 0x000000d4004c9947 */ /* 0x002fea0003800000 */
.L_x_1979:
        /* <DEDUP_REMOVED lines=27> */
.L_x_1981:
[----:B------:R-:W-:Y:S01]  /*4830*/  UISETP.NE.AND UP0, UPT, UR50, URZ, UPT ;  /* 0x0000003f3200728c */ /* 0x000fe2000bf05270 */
[C---:B------:R-:W-:Y:S01]  /*4840*/  FMUL.FTZ R138, R0.reuse, R28 ;  /* 0x0000001c008a7220 */ /* 0x040fe20000410000 */
[----:B------:R-:W-:Y:S02]  /*4850*/  VIADD R28, R17, UR44 ;  /* 0x0000002c111c7c36 */ /* 0x000fe40008000000 */
[C---:B-1----:R-:W-:Y:S01]  /*4860*/  FMUL.FTZ R7, R0.reuse, R27 ;  /* 0x0000001b00077220 */ /* 0x042fe20000410000 */
[C---:B------:R-:W-:Y:S01]  /*4870*/  FMUL.FTZ R11, R0.reuse, R35 ;  /* 0x00000023000b7220 */ /* 0x040fe20000410000 */
[C---:B------:R-:W-:Y:S01]  /*4880*/  FMUL.FTZ R9, R0.reuse, R31 ;  /* 0x0000001f00097220 */ /* 0x040fe20000410000 */
[----:B------:R-:W-:Y:S01]  /*4890*/  PLOP3.LUT P1, PT, PT, PT, UP0, 0x80, 0x0 ;  /* 0x000000000000781c */ /* 0x000fe20003f2f008 */
[----:B------:R-:W-:Y:S01]  /*48a0*/  IMAD.MOV.U32 R31, RZ, RZ, -0x2 ;  /* 0xfffffffeff1f7424 */ /* 0x000fe200078e00ff */
[----:B------:R-:W-:Y:S01]  /*48b0*/  PLOP3.LUT P2, PT, PT, PT, UP0, 0x80, 0x0 ;  /* 0x000000000000781c */ /* 0x000fe20003f4f008 */
[C---:B------:R-:W-:Y:S01]  /*48c0*/  FMUL.FTZ R136, R0.reuse, R24 ;  /* 0x0000001800887220 */ /* 0x040fe20000410000 */
[C---:B------:R-:W-:Y:S01]  /*48d0*/  FMUL.FTZ R8, R0.reuse, R30 ;  /* 0x0000001e00087220 */ /* 0x040fe20000410000 */
[----:B------:R-:W-:Y:S01]  /*48e0*/  @UP0 ULDC UR6, c[0x0][0x44c] ;  /* 0x0001130000060ab9 */ /* 0x000fe20000000800 */
[C---:B------:R-:W-:Y:S01]  /*48f0*/  FMUL.FTZ R137, R0.reuse, R25 ;  /* 0x0000001900897220 */ /* 0x040fe20000410000 */
[C---:B------:R-:W-:Y:S01]  /*4900*/  FMUL.FTZ R139, R0.reuse, R29 ;  /* 0x0000001d008b7220 */ /* 0x040fe20000410000 */
[----:B------:R-:W-:Y:S01]  /*4910*/  MUFU.TANH R138, R138 ;  /* 0x0000008a008a7308 */ /* 0x000fe20000002400 */
[C---:B------:R-:W-:Y:S01]  /*4920*/  FMUL.FTZ R32, R0.reuse, R32 ;  /* 0x0000002000207220 */ /* 0x040fe20000410000 */
[C---:B------:R-:W-:Y:S01]  /*4930*/  FMUL.FTZ R140, R0.reuse, R33 ;  /* 0x00000021008c7220 */ /* 0x040fe20000410000 */
[C---:B------:R-:W-:Y:S01]  /*4940*/  FMUL.FTZ R36, R0.reuse, R36 ;  /* 0x0000002400247220 */ /* 0x040fe20000410000 */
[----:B------:R-:W-:Y:S01]  /*4950*/  FMUL.FTZ R10, R0, R34 ;  /* 0x00000022000a7220 */ /* 0x000fe20000410000 */
[----:B------:R-:W-:Y:S01]  /*4960*/  @P1 IMAD.HI.U32 R27, R28, UR6, RZ ;  /* 0x000000061c1b1c27 */ /* 0x000fe2000f8e00ff */
[----:B------:R-:W-:-:S03]  /*4970*/  @UP0 ULDC UR6, c[0x0][0x450] ;  /* 0x0001140000060ab9 */ /* 0x000fc60000000800 */
[C---:B------:R-:W-:Y:S01]  /*4980*/  FMUL.FTZ R37, R0.reuse, R37 ;  /* 0x0000002500257220 */ /* 0x040fe20000410000 */
[----:B------:R-:W1:Y:S01]  /*4990*/  MUFU.TANH R136, R136 ;  /* 0x0000008800887308 */ /* 0x000e620000002400 */
[C---:B------:R-:W-:Y:S01]  /*49a0*/  FMUL.FTZ R25, R0.reuse, R51 ;  /* 0x0000003300197220 */ /* 0x040fe20000410000 */
[----:B------:R-:W-:Y:S01]  /*49b0*/  @P2 SHF.R.U32.HI R28, RZ, UR6, R27 ;  /* 0x00000006ff1c2c19 */ /* 0x000fe2000801161b */
[----:B------:R-:W-:Y:S01]  /*49c0*/  UMOV UR6, 0xffffff80 ;  /* 0xffffff8000067882 */ /* 0x000fe20000000000 */
[C---:B------:R-:W-:Y:S01]  /*49d0*/  FMUL.FTZ R12, R0.reuse, R38 ;  /* 0x00000026000c7220 */ /* 0x040fe20000410000 */
[----:B------:R-:W-:Y:S01]  /*49e0*/  UIMAD UR6, UR51, UR6, 0x1 ;  /* 0x00000001330674a4 */ /* 0x000fe2000f8e0206 */
[C---:B------:R-:W-:Y:S01]  /*49f0*/  FMUL.FTZ R38, R0.reuse, R40 ;  /* 0x0000002800267220 */ /* 0x040fe20000410000 */
[----:B------:R-:W2:Y:S01]  /*4a00*/  SHFL.IDX PT, R35, R28, RZ, 0x1c1f ;  /* 0x001c1fff1c237589 */ /* 0x000ea200000e0000 */
[----:B------:R-:W3:Y:S01]  /*4a10*/  MUFU.TANH R137, R137 ;  /* 0x0000008900897308 */ /* 0x000ee20000002400 */
[C---:B------:R-:W-:Y:S01]  /*4a20*/  FMUL.FTZ R13, R0.reuse, R39 ;  /* 0x00000027000d7220 */ /* 0x040fe20000410000 */
[----:B------:R-:W-:Y:S01]  /*4a30*/  FMUL.FTZ R39, R0, R41 ;  /* 0x0000002900277220 */ /* 0x000fe20000410000 */
[----:B------:R-:W-:-:S02]  /*4a40*/  IMAD R30, R16, R31, UR6 ;  /* 0x00000006101e7e24 */ /* 0x000fc4000f8e021f */
[C---:B------:R-:W-:Y:S01]  /*4a50*/  FMUL.FTZ R40, R0.reuse, R44 ;  /* 0x0000002c00287220 */ /* 0x040fe20000410000 */
[----:B------:R-:W-:Y:S02]  /*4a60*/  IMAD.U32 R31, RZ, RZ, UR49 ;  /* 0x00000031ff1f7e24 */ /* 0x000fe4000f8e00ff */
[C---:B------:R-:W-:Y:S01]  /*4a70*/  FMUL.FTZ R41, R0.reuse, R45 ;  /* 0x0000002d00297220 */ /* 0x040fe20000410000 */
[C---:B------:R-:W-:Y:S01]  /*4a80*/  FMUL.FTZ R45, R0.reuse, R53 ;  /* 0x00000035002d7220 */ /* 0x040fe20000410000 */
[----:B------:R-:W4:Y:S01]  /*4a90*/  MUFU.TANH R139, R139 ;  /* 0x0000008b008b7308 */ /* 0x000f220000002400 */
[C---:B------:R-:W-:Y:S01]  /*4aa0*/  FMUL.FTZ R14, R0.reuse, R42 ;  /* 0x0000002a000e7220 */ /* 0x040fe20000410000 */
[----:B------:R-:W-:Y:S01]  /*4ab0*/  IADD3 R30, -R31, UR48, R30 ;  /* 0x000000301f1e7c10 */ /* 0x000fe2000fffe11e */
        /* <DEDUP_REMOVED lines=11> */
[----:B------:R-:W-:Y:S01]  /*4b70*/  FMUL.FTZ R47, R0, R57 ;  /* 0x00000039002f7220 */ /* 0x000fe20000410000 */
[----:B--2---:R-:W-:Y:S01]  /*4b80*/  IMAD.IADD R35, R30, 0x1, R35 ;  /* 0x000000011e237824 */ /* 0x004fe200078e0223 */
[----:B------:R-:W2:Y:S01]  /*4b90*/  MUFU.TANH R140, R140 ;  /* 0x0000008c008c7308 */ /* 0x000ea20000002400 */
[C---:B------:R-:W-:Y:S01]  /*4ba0*/  FMUL.FTZ R48, R0.reuse, R60 ;  /* 0x0000003c00307220 */ /* 0x040fe20000410000 */
[C---:B------:R-:W-:Y:S01]  /*4bb0*/  FMUL.FTZ R49, R0.reuse, R61 ;  /* 0x0000003d00317220 */ /* 0x040fe20000410000 */
[C---:B------:R-:W-:Y:S01]  /*4bc0*/  FMUL.FTZ R24, R0.reuse, R50 ;  /* 0x0000003200187220 */ /* 0x040fe20000410000 */
[C---:B------:R-:W-:Y:S01]  /*4bd0*/  ISETP.GT.AND P1, PT, R35.reuse, RZ, PT ;  /* 0x000000ff2300720c */ /* 0x040fe20003f24270 */
[C---:B------:R-:W-:Y:S01]  /*4be0*/  FMUL.FTZ R50, R0.reuse, R64 ;  /* 0x0000004000327220 */ /* 0x040fe20000410000 */
[C---:B------:R-:W-:Y:S01]  /*4bf0*/  ISETP.GT.AND P2, PT, R35.reuse, 0x1, PT ;  /* 0x000000012300780c */ /* 0x040fe20003f44270 */
[----:B------:R-:W-:Y:S01]  /*4c00*/  FMUL.FTZ R31, R0, R59 ;  /* 0x0000003b001f7220 */ /* 0x000fe20000410000 */
[----:B-1----:R-:W-:Y:S01]  /*4c10*/  FSEL R33, R136, -INF , P1 ;  /* 0xff80000088217808 */ /* 0x002fe20000800000 */
[----:B------:R-:W1:Y:S01]  /*4c20*/  MUFU.TANH R36, R36 ;  /* 0x0000002400247308 */ /* 0x000e620000002400 */
[----:B------:R-:W-:Y:S01]  /*4c30*/  ISETP.GT.AND P1, PT, R35, 0x8, PT ;  /* 0x000000082300780c */ /* 0x000fe20003f24270 */
[C---:B------:R-:W-:Y:S01]  /*4c40*/  FMUL.FTZ R52, R0.reuse, R68 ;  /* 0x0000004400347220 */ /* 0x040fe20000410000 */
[----:B---3--:R-:W-:Y:S01]  /*4c50*/  FSEL R137, R137, -INF , P2 ;  /* 0xff80000089897808 */ /* 0x008fe20001000000 */
[C---:B------:R-:W-:Y:S01]  /*4c60*/  FMUL.FTZ R29, R0.reuse, R58 ;  /* 0x0000003a001d7220 */ /* 0x040fe20000410000 */
[----:B------:R-:W-:Y:S01]  /*4c70*/  FMNMX.FTZ R34, R33, R4, !PT ;  /* 0x0000000421227209 */ /* 0x000fe20007810000 */
[----:B------:R-:W-:Y:S01]  /*4c80*/  FMUL.FTZ R58, R0, R77 ;  /* 0x0000004d003a7220 */ /* 0x000fe20000410000 */
[----:B------:R-:W-:Y:S01]  /*4c90*/  ISETP.GT.AND P2, PT, R35, 0x9, PT ;  /* 0x000000092300780c */ /* 0x000fe20003f44270 */
[----:B------:R-:W3:Y:S01]  /*4ca0*/  MUFU.TANH R37, R37 ;  /* 0x0000002500257308 */ /* 0x000ee20000002400 */
[----:B------:R-:W-:Y:S01]  /*4cb0*/  FSEL R138, R138, -INF , P1 ;  /* 0xff8000008a8a7808 */ /* 0x000fe20000800000 */
[C---:B------:R-:W-:Y:S01]  /*4cc0*/  FMUL.FTZ R80, R0.reuse, R80 ;  /* 0x0000005000507220 */ /* 0x040fe20000410000 */
[----:B------:R-:W-:Y:S01]  /*4cd0*/  FMNMX.FTZ R51, R137, R34, !PT ;  /* 0x0000002289337209 */ /* 0x000fe20007810000 */
[C---:B------:R-:W-:Y:S01]  /*4ce0*/  FMUL.FTZ R81, R0.reuse, R81 ;  /* 0x0000005100517220 */ /* 0x040fe20000410000 */
[----:B------:R-:W-:Y:S01]  /*4cf0*/  ISETP.GT.AND P1, PT, R35, 0x10, PT ;  /* 0x000000102300780c */ /* 0x000fe20003f24270 */
[----:B------:R-:W-:Y:S01]  /*4d00*/  FMUL.FTZ R84, R0, R84 ;  /* 0x0000005400547220 */ /* 0x000fe20000410000 */
[----:B----4-:R-:W-:Y:S01]  /*4d10*/  FSEL R139, R139, -INF , P2 ;  /* 0xff8000008b8b7808 */ /* 0x010fe20001000000 */
[----:B------:R-:W4:Y:S01]  /*4d20*/  MUFU.TANH R38, R38 ;  /* 0x0000002600267308 */ /* 0x000f220000002400 */
[----:B------:R-:W-:Y:S01]  /*4d30*/  FMNMX.FTZ R34, R138, R51, !PT ;  /* 0x000000338a227209 */ /* 0x000fe20007810000 */
[----:B------:R-:W-:Y:S01]  /*4d40*/  FMUL.FTZ R85, R0, R85 ;  /* 0x0000005500557220 */ /* 0x000fe20000410000 */
[----:B------:R-:W-:Y:S01]  /*4d50*/  ISETP.GT.AND P2, PT, R35, 0x11, PT ;  /* 0x000000112300780c */ /* 0x000fe20003f44270 */
[----:B------:R-:W5:Y:S01]  /*4d60*/  SHFL.IDX PT, R77, R28, 0x1, 0x1c1f ;  /* 0x003c1f001c4d7f89 */ /* 0x000f6200000e0000 */
[----:B0-----:R-:W-:Y:S01]  /*4d70*/  FSEL R32, R32, -INF , P1 ;  /* 0xff80000020207808 */ /* 0x001fe20000800000 */
[C---:B------:R-:W-:Y:S01]  /*4d80*/  FMUL.FTZ R68, R0.reuse, R74 ;  /* 0x0000004a00447220 */ /* 0x040fe20000410000 */
[----:B------:R-:W-:Y:S01]  /*4d90*/  FMNMX.FTZ R51, R139, R34, !PT ;  /* 0x000000228b337209 */ /* 0x000fe20007810000 */
[----:B------:R-:W0:Y:S01]  /*4da0*/  MUFU.TANH R39, R39 ;  /* 0x0000002700277308 */ /* 0x000e220000002400 */
[C---:B------:R-:W-:Y:S01]  /*4db0*/  ISETP.GT.AND P1, PT, R35.reuse, 0x18, PT ;  /* 0x000000182300780c */ /* 0x040fe20003f24270 */
[----:B------:R-:W-:Y:S01]  /*4dc0*/  FMUL.FTZ R63, R0, R63 ;  /* 0x0000003f003f7220 */ /* 0x000fe20000410000 */
[----:B--2---:R-:W-:Y:S01]  /*4dd0*/  FSEL R34, R140, -INF , P2 ;  /* 0xff8000008c227808 */ /* 0x004fe20001000000 */
[----:B------:R-:W-:Y:S01]  /*4de0*/  UIADD3 UR19, UR19, 0x19c40, URZ ;  /* 0x00019c4013137890 */ /* 0x000fe2000fffe03f */
[----:B------:R-:W-:Y:S01]  /*4df0*/  FMNMX.FTZ R53, R32, R51, !PT ;  /* 0x0000003320357209 */ /* 0x000fe20007810000 */
[----:B------:R-:W-:Y:S01]  /*4e00*/  FMUL.FTZ R51, R0, R65 ;  /* 0x0000004100337220 */ /* 0x000fe20000410000 */
[----:B------:R-:W-:Y:S01]  /*4e10*/  ISETP.GT.AND P2, PT, R35, 0x19, PT ;  /* 0x000000192300780c */ /* 0x000fe20003f44270 */
[----:B------:R-:W2:Y:S01]  /*4e20*/  MUFU.TANH R40, R40 ;  /* 0x0000002800287308 */ /* 0x000ea20000002400 */
[----:B-1----:R-:W-:Y:S01]  /*4e30*/  FSEL R36, R36, -INF , P1 ;  /* 0xff80000024247808 */ /* 0x002fe20000800000 */
[----:B------:R-:W-:Y:S01]  /*4e40*/  UPRMT UR19, UR45, 0x654, UR19 ;  /* 0x000006542d137896 */ /* 0x000fe20008000013 */
[----:B------:R-:W-:-:S02]  /*4e50*/  FMNMX.FTZ R53, R34, R53, !PT ;  /* 0x0000003522357209 */ /* 0x000fc40007810000 */
[----:B------:R-:W-:Y:S02]  /*4e60*/  ISETP.GT.AND P1, PT, R35, 0x20, PT ;  /* 0x000000202300780c */ /* 0x000fe40003f24270 */
[----:B---3--:R-:W-:Y:S01]  /*4e70*/  FSEL R37, R37, -INF , P2 ;  /* 0xff80000025257808 */ /* 0x008fe20001000000 */
[----:B------:R-:W1:Y:S01]  /*4e80*/  MUFU.TANH R41, R41 ;  /* 0x0000002900297308 */ /* 0x000e620000002400 */
[----:B------:R-:W-:Y:S02]  /*4e90*/  FMNMX.FTZ R54, R36, R53, !PT ;  /* 0x0000003524367209 */ /* 0x000fe40007810000 */
[----:B------:R-:W-:Y:S01]  /*4ea0*/  ISETP.GT.AND P2, PT, R35, 0x21, PT ;  /* 0x000000212300780c */ /* 0x000fe20003f44270 */
[----:B-----5:R-:W-:Y:S01]  /*4eb0*/  IMAD.IADD R30, R30, 0x1, R77 ;  /* 0x000000011e1e7824 */ /* 0x020fe200078e024d */
[----:B----4-:R-:W-:Y:S01]  /*4ec0*/  FSEL R38, R38, -INF , P1 ;  /* 0xff80000026267808 */ /* 0x010fe20000800000 */
[----:B------:R-:W-:Y:S01]  /*4ed0*/  SYNCS.ARRIVE.TRANS64.RED.A1T0 RZ, [UR19], RZ ;  /* 0x000000ffffff79a7 */ /* 0x000fe20008100413 */
[----:B------:R-:W-:Y:S01]  /*4ee0*/  FMNMX.FTZ R53, R37, R54, !PT ;  /* 0x0000003625357209 */ /* 0x000fe20007810000 */
[----:B------:R-:W3:Y:S01]  /*4ef0*/  MUFU.TANH R42, R42 ;  /* 0x0000002a002a7308 */ /* 0x000ee20000002400 */
[----:B------:R-:W-:-:S02]  /*4f00*/  ISETP.GT.AND P1, PT, R35, 0x28, PT ;  /* 0x000000282300780c */ /* 0x000fc40003f24270 */
[----:B0-----:R-:W-:Y:S02]  /*4f10*/  FSEL R39, R39, -INF , P2 ;  /* 0xff80000027277808 */ /* 0x001fe40001000000 */
[----:B------:R-:W-:Y:S01]  /*4f20*/  FMNMX.FTZ R54, R38, R53, !PT ;  /* 0x0000003526367209 */ /* 0x000fe20007810000 */
[----:B------:R-:W-:Y:S01]  /*4f30*/  FMUL.FTZ R53, R0, R69 ;  /* 0x0000004500357220 */ /* 0x000fe20000410000 */
[----:B------:R-:W-:Y:S01]  /*4f40*/  ISETP.GT.AND P2, PT, R35, 0x29, PT ;  /* 0x000000292300780c */ /* 0x000fe20003f44270 */
[----:B------:R-:W0:Y:S01]  /*4f50*/  MUFU.TANH R43, R43 ;  /* 0x0000002b002b7308 */ /* 0x000e220000002400 */
[----:B--2---:R-:W-:Y:S01]  /*4f60*/  FSEL R40, R40, -INF , P1 ;  /* 0xff80000028287808 */ /* 0x004fe20000800000 */
[C---:B------:R-:W-:Y:S01]  /*4f70*/  FMUL.FTZ R69, R0.reuse, R75 ;  /* 0x0000004b00457220 */ /* 0x040fe20000410000 */
[----:B------:R-:W-:Y:S01]  /*4f80*/  FMNMX.FTZ R55, R39, R54, !PT ;  /* 0x0000003627377209 */ /* 0x000fe20007810000 */
[----:B------:R-:W-:Y:S01]  /*4f90*/  FMUL.FTZ R54, R0, R72 ;  /* 0x0000004800367220 */ /* 0x000fe20000410000 */
[----:B------:R-:W-:-:S02]  /*4fa0*/  ISETP.GT.AND P1, PT, R35, 0x30, PT ;  /* 0x000000302300780c */ /* 0x000fc40003f24270 */
[----:B-1----:R-:W-:Y:S01]  /*4fb0*/  FSEL R41, R41, -INF , P2 ;  /* 0xff80000029297808 */ /* 0x002fe20001000000 */
[----:B------:R-:W1:Y:S01]  /*4fc0*/  MUFU.TANH R44, R44 ;  /* 0x0000002c002c7308 */ /* 0x000e620000002400 */
[----:B------:R-:W-:Y:S02]  /*4fd0*/  FMNMX.FTZ R56, R40, R55, !PT ;  /* 0x0000003728387209 */ /* 0x000fe40007810000 */
[----:B------:R-:W-:Y:S02]  /*4fe0*/  ISETP.GT.AND P2, PT, R35, 0x31, PT ;  /* 0x000000312300780c */ /* 0x000fe40003f44270 */
[----:B---3--:R-:W-:Y:S02]  /*4ff0*/  FSEL R42, R42, -INF , P1 ;  /* 0xff8000002a2a7808 */ /* 0x008fe40000800000 */
[----:B------:R-:W-:Y:S01]  /*5000*/  FMNMX.FTZ R55, R41, R56, !PT ;  /* 0x0000003829377209 */ /* 0x000fe20007810000 */
[----:B------:R-:W2:Y:S01]  /*5010*/  MUFU.TANH R45, R45 ;  /* 0x0000002d002d7308 */ /* 0x000ea20000002400 */
[----:B------:R-:W-:-:S02]  /*5020*/  ISETP.GT.AND P1, PT, R35, 0x38, PT ;  /* 0x000000382300780c */ /* 0x000fc40003f24270 */
[----:B0-----:R-:W-:Y:S02]  /*5030*/  FSEL R43, R43, -INF , P2 ;  /* 0xff8000002b2b7808 */ /* 0x001fe40001000000 */
[----:B------:R-:W-:Y:S01]  /*5040*/  FMNMX.FTZ R56, R42, R55, !PT ;  /* 0x000000372a387209 */ /* 0x000fe20007810000 */
[----:B------:R-:W-:Y:S01]  /*5050*/  FMUL.FTZ R55, R0, R73 ;  /* 0x0000004900377220 */ /* 0x000fe20000410000 */
[----:B------:R-:W-:Y:S01]  /*5060*/  ISETP.GT.AND P2, PT, R35, 0x39, PT ;  /* 0x000000392300780c */ /* 0x000fe20003f44270 */
[----:B------:R-:W0:Y:S01]  /*5070*/  MUFU.TANH R46, R46 ;  /* 0x0000002e002e7308 */ /* 0x000e220000002400 */
[----:B-1----:R-:W-:Y:S01]  /*5080*/  FSEL R44, R44, -INF , P1 ;  /* 0xff8000002c2c7808 */ /* 0x002fe20000800000 */
[----:B------:R-:W-:Y:S01]  /*5090*/  FMUL.FTZ R73, R0, R83 ;  /* 0x0000005300497220 */ /* 0x000fe20000410000 */
[----:B------:R-:W-:Y:S02]  /*50a0*/  FMNMX.FTZ R57, R43, R56, !PT ;  /* 0x000000382b397209 */ /* 0x000fe40007810000 */
[----:B------:R-:W-:-:S02]  /*50b0*/  ISETP.GT.AND P1, PT, R35, 0x40, PT ;  /* 0x000000402300780c */ /* 0x000fc40003f24270 */
[----:B------:R-:W-:Y:S01]  /*50c0*/  FMNMX.FTZ R56, R44, R57, !PT ;  /* 0x000000392c387209 */ /* 0x000fe20007810000 */
[----:B------:R-:W1:Y:S01]  /*50d0*/  MUFU.TANH R47, R47 ;  /* 0x0000002f002f7308 */ /* 0x000e620000002400 */
[----:B--2---:R-:W-:Y:S01]  /*50e0*/  FSEL R45, R45, -INF , P2 ;  /* 0xff8000002d2d7808 */ /* 0x004fe20001000000 */
[----:B------:R-:W-:Y:S01]  /*50f0*/  FMUL.FTZ R57, R0, R76 ;  /* 0x0000004c00397220 */ /* 0x000fe20000410000 */
[----:B------:R-:W-:Y:S01]  /*5100*/  ISETP.GT.AND P2, PT, R35, 0x41, PT ;  /* 0x000000412300780c */ /* 0x000fe20003f44270 */
[----:B------:R-:W-:Y:S01]  /*5110*/  IMAD.U32 R76, RZ, RZ, UR18 ;  /* 0x00000012ff4c7e24 */ /* 0x000fe2000f8e00ff */
[----:B------:R-:W-:Y:S02]  /*5120*/  FMNMX.FTZ R59, R45, R56, !PT ;  /* 0x000000382d3b7209 */ /* 0x000fe40007810000 */
[----:B------:R-:W-:Y:S01]  /*5130*/  ISETP.GT.AND P3, PT, R30, 0x1, PT ;  /* 0x000000011e00780c */ /* 0x000fe20003f64270 */
[----:B------:R-:W2:Y:S01]  /*5140*/  MUFU.TANH R48, R48 ;  /* 0x0000003000307308 */ /* 0x000ea20000002400 */
[----:B0-----:R-:W-:-:S02]  /*5150*/  FSEL R46, R46, -INF , P1 ;  /* 0xff8000002e2e7808 */ /* 0x001fc40000800000 */
[----:B------:R-:W-:Y:S02]  /*5160*/  ISETP.GT.AND P1, PT, R35, 0x48, PT ;  /* 0x000000482300780c */ /* 0x000fe40003f24270 */
[----:B------:R-:W-:-:S03]  /*5170*/  FMNMX.FTZ R56, R46, R59, !PT ;  /* 0x0000003b2e387209 */ /* 0x000fc60007810000 */
        /* <DEDUP_REMOVED lines=8> */
[----:B------:R-:W2:Y:S01]  /*5200*/  MUFU.TANH R51, R51 ;  /* 0x0000003300337308 */ /* 0x000ea20000002400 */
[----:B0-----:R-:W-:Y:S02]  /*5210*/  FSEL R49, R49, -INF , P2 ;  /* 0xff80000031317808 */ /* 0x001fe40001000000 */
        /* <DEDUP_REMOVED lines=21> */
[----:B------:R-:W-:Y:S01]  /*5370*/  FMNMX.FTZ R56, R54, R59, !PT ;  /* 0x0000003b36387209 */ /* 0x000fe20007810000 */
[----:B------:R-:W-:Y:S02]  /*5380*/  FMUL.FTZ R59, R0, R62 ;  /* 0x0000003e003b7220 */ /* 0x000fe40000410000 */
[----:B------:R-:W2:Y:S01]  /*5390*/  MUFU.TANH R58, R58 ;  /* 0x0000003a003a7308 */ /* 0x000ea20000002400 */
[----:B0-----:R-:W-:Y:S02]  /*53a0*/  FSEL R55, R55, -INF , P2 ;  /* 0xff80000037377808 */ /* 0x001fe40001000000 */
[----:B------:R-:W-:-:S02]  /*53b0*/  ISETP.GT.AND P2, PT, R35, 0x69, PT ;  /* 0x000000692300780c */ /* 0x000fc40003f44270 */
        /* <DEDUP_REMOVED lines=16> */
[----:B------:R-:W-:Y:S01]  /*54c0*/  FMNMX.FTZ R64, R56, R65, !PT ;  /* 0x0000004138407209 */ /* 0x000fe20007810000 */
[C---:B------:R-:W-:Y:S01]  /*54d0*/  FMUL.FTZ R65, R0.reuse, R67 ;  /* 0x0000004300417220 */ /* 0x040fe20000410000 */
[----:B------:R-:W-:Y:S01]  /*54e0*/  FMUL.FTZ R67, R0, R71 ;  /* 0x0000004700437220 */ /* 0x000fe20000410000 */
[----:B------:R-:W1:Y:S01]  /*54f0*/  MUFU.TANH R6, R6 ;  /* 0x0000000600067308 */ /* 0x000e620000002400 */
[----:B--2---:R-:W-:Y:S01]  /*5500*/  FSEL R61, R84, -INF , P1 ;  /* 0xff800000543d7808 */ /* 0x004fe20000800000 */
[----:B------:R-:W-:-:S03]  /*5510*/  FMUL.FTZ R71, R0, R79 ;  /* 0x0000004f00477220 */ /* 0x000fc60000410000 */
[----:B------:R-:W-:Y:S01]  /*5520*/  FMNMX.FTZ R35, R61, R64, !PT ;  /* 0x000000403d237209 */ /* 0x000fe20007810000 */
[C---:B------:R-:W-:Y:S01]  /*5530*/  FMUL.FTZ R64, R0.reuse, R66 ;  /* 0x0000004200407220 */ /* 0x040fe20000410000 */
[C---:B------:R-:W-:Y:S01]  /*5540*/  FMUL.FTZ R66, R0.reuse, R70 ;  /* 0x0000004600427220 */ /* 0x040fe20000410000 */
[----:B------:R-:W2:Y:S01]  /*5550*/  MUFU.TANH R7, R7 ;  /* 0x0000000700077308 */ /* 0x000ea20000002400 */
[----:B0-----:R-:W-:Y:S01]  /*5560*/  FSEL R62, R85, -INF , P2 ;  /* 0xff800000553e7808 */ /* 0x001fe20001000000 */
[----:B------:R-:W-:Y:S01]  /*5570*/  FMUL.FTZ R70, R0, R78 ;  /* 0x0000004e00467220 */ /* 0x000fe20000410000 */
[----:B------:R-:W-:Y:S01]  /*5580*/  ISETP.GT.AND P2, PT, R30, RZ, PT ;  /* 0x000000ff1e00720c */ /* 0x000fe20003f44270 */
[----:B------:R-:W-:Y:S01]  /*5590*/  IMAD.U32 R85, RZ, RZ, UR18 ;  /* 0x00000012ff557e24 */ /* 0x000fe2000f8e00ff */
[----:B------:R-:W-:-:S03]  /*55a0*/  FMNMX.FTZ R35, R62, R35, !PT ;  /* 0x000000233e237209 */ /* 0x000fc60007810000 */
[----:B------:R-:W0:Y:S01]  /*55b0*/  MUFU.TANH R8, R8 ;  /* 0x0000000800087308 */ /* 0x000e220000002400 */
[----:B-1----:R-:W-:Y:S01]  /*55c0*/  FSEL R6, R6, -INF , P2 ;  /* 0xff80000006067808 */ /* 0x002fe20001000000 */
[----:B------:R-:W1:Y:S01]  /*55d0*/  SHFL.BFLY PT, R72, R35, 0x2, 0x1f ;  /* 0x0c401f0023487f89 */ /* 0x000e6200000e0000 */
[----:B------:R-:W-:Y:S02]  /*55e0*/  ISETP.GT.AND P2, PT, R30, 0x8, PT ;  /* 0x000000081e00780c */ /* 0x000fe40003f44270 */
[----:B------:R-:W-:-:S03]  /*55f0*/  FMNMX.FTZ R78, R6, R5, !PT ;  /* 0x00000005064e7209 */ /* 0x000fc60007810000 */
[----:B------:R-:W3:Y:S01]  /*5600*/  MUFU.TANH R9, R9 ;  /* 0x0000000900097308 */ /* 0x000ee20000002400 */
        /* <DEDUP_REMOVED lines=8> */
[----:B---3--:R-:W-:Y:S02]  /*5690*/  FSEL R9, R9, -INF , P3 ;  /* 0xff80000009097808 */ /* 0x008fe40001800000 */
[----:B-1----:R-:W-:Y:S01]  /*56a0*/  FMNMX.FTZ R74, R35, R72, !PT ;  /* 0x00000048234a7209 */ /* 0x002fe20007810000 */
[----:B------:R-:W-:Y:S01]  /*56b0*/  FMUL.FTZ R72, R0, R82 ;  /* 0x0000005200487220 */ /* 0x000fe20000410000 */
[----:B------:R-:W-:Y:S02]  /*56c0*/  ISETP.GT.AND P3, PT, R30, 0x11, PT ;  /* 0x000000111e00780c */ /* 0x000fe40003f64270 */
[----:B------:R-:W-:Y:S01]  /*56d0*/  FMNMX.FTZ R81, R9, R78, !PT ;  /* 0x0000004e09517209 */ /* 0x000fe20007810000 */
[----:B------:R-:W1:Y:S01]  /*56e0*/  SHFL.BFLY PT, R35, R74, 0x1, 0x1f ;  /* 0x0c201f004a237f89 */ /* 0x000e6200000e0000 */
[----:B------:R-:W-:Y:S01]  /*56f0*/  MUFU.TANH R12, R12 ;  /* 0x0000000c000c7308 */ /* 0x000fe20000002400 */
[----:B--2---:R-:W-:-:S02]  /*5700*/  FSEL R10, R10, -INF , P2 ;  /* 0xff8000000a0a7808 */ /* 0x004fc40001000000 */
[----:B------:R-:W-:Y:S02]  /*5710*/  ISETP.GT.AND P2, PT, R30, 0x18, PT ;  /* 0x000000181e00780c */ /* 0x000fe40003f44270 */
[----:B------:R-:W-:-:S03]  /*5720*/  FMNMX.FTZ R78, R10, R81, !PT ;  /* 0x000000510a4e7209 */ /* 0x000fc60007810000 */
[----:B------:R-:W2:Y:S01]  /*5730*/  MUFU.TANH R13, R13 ;  /* 0x0000000d000d7308 */ /* 0x000ea20000002400 */
[----:B0-----:R-:W-:Y:S02]  /*5740*/  FSEL R11, R11, -INF , P3 ;  /* 0xff8000000b0b7808 */ /* 0x001fe40001800000 */
[----:B------:R-:W-:Y:S02]  /*5750*/  ISETP.GT.AND P3, PT, R30, 0x19, PT ;  /* 0x000000191e00780c */ /* 0x000fe40003f64270 */
[----:B------:R-:W-:-:S03]  /*5760*/  FMNMX.FTZ R81, R11, R78, !PT ;  /* 0x0000004e0b517209 */ /* 0x000fc60007810000 */
[----:B------:R-:W0:Y:S01]  /*5770*/  MUFU.TANH R14, R14 ;  /* 0x0000000e000e7308 */ /* 0x000e220000002400 */
[----:B-1----:R-:W-:-:S07]  /*5780*/  FMNMX.FTZ R35, R74, R35, !PT ;  /* 0x000000234a237209 */ /* 0x002fce0007810000 */
[----:B------:R-:W1:Y:S01]  /*5790*/  MUFU.TANH R15, R15 ;  /* 0x0000000f000f7308 */ /* 0x000e620000002400 */
[----:B--2---:R-:W-:Y:S01]  /*57a0*/  FSEL R13, R13, -INF , P3 ;  /* 0xff8000000d0d7808 */ /* 0x004fe20001800000 */
[----:B------:R-:W-:Y:S01]  /*57b0*/  FMUL.FTZ R74, R0, R86 ;  /* 0x00000056004a7220 */ /* 0x000fe20000410000 */
[C---:B------:R-:W-:Y:S01]  /*57c0*/  FSETP.NEU.FTZ.AND P1, PT, R35.reuse, -INF , PT ;  /* 0xff8000002300780b */ /* 0x040fe20003f3d000 */
[----:B------:R-:W-:-:S01]  /*57d0*/  FFMA.FTZ R75, R35, R76, -8 ;  /* 0xc1000000234b7423 */ /* 0x000fc2000001004c */
[----:B------:R-:W-:Y:S01]  /*57e0*/  ISETP.GT.AND P3, PT, R30, 0x21, PT ;  /* 0x000000211e00780c */ /* 0x000fe20003f64270 */
[----:B------:R-:W-:Y:S02]  /*57f0*/  FMUL.FTZ R76, R0, R87 ;  /* 0x00000057004c7220 */ /* 0x000fe40000410000 */
[----:B------:R-:W2:Y:S01]  /*5800*/  MUFU.TANH R20, R20 ;  /* 0x0000001400147308 */ /* 0x000ea20000002400 */
[----:B------:R-:W-:-:S05]  /*5810*/  FSEL R75, R75, RZ, P1 ;  /* 0x000000ff4b4b7208 */ /* 0x000fca0000800000 */
[--C-:B------:R-:W-:Y:S01]  /*5820*/  FFMA.FTZ R80, R32, UR18, -R75.reuse ;  /* 0x0000001220507c23 */ /* 0x100fe2000801084b */
[----:B------:R-:W-:Y:S01]  /*5830*/  FSEL R32, R12, -INF , P2 ;  /* 0xff8000000c207808 */ /* 0x000fe20001000000 */
[----:B------:R-:W3:Y:S01]  /*5840*/  MUFU.TANH R21, R21 ;  /* 0x0000001500157308 */ /* 0x000ee20000002400 */
[----:B------:R-:W-:-:S01]  /*5850*/  FFMA.FTZ R78, R34, UR18, -R75 ;  /* 0x00000012224e7c23 */ /* 0x000fc2000801084b */
[----:B------:R-:W-:Y:S01]  /*5860*/  ISETP.GT.AND P2, PT, R30, 0x20, PT ;  /* 0x000000201e00780c */ /* 0x000fe20003f44270 */
[----:B------:R-:W-:-:S01]  /*5870*/  FFMA.FTZ R28, R33, UR18, -R75 ;  /* 0x00000012211c7c23 */ /* 0x000fc2000801084b */
[----:B------:R-:W-:Y:S01]  /*5880*/  FMNMX.FTZ R34, R32, R81, !PT ;  /* 0x0000005120227209 */ /* 0x000fe20007810000 */
[----:B------:R-:W-:-:S01]  /*5890*/  FFMA.FTZ R33, R137, UR18, -R75 ;  /* 0x0000001289217c23 */ /* 0x000fc2000801084b */
[----:B0-----:R-:W-:Y:S01]  /*58a0*/  FSEL R14, R14, -INF , P2 ;  /* 0xff8000000e0e7808 */ /* 0x001fe20001000000 */
[----:B------:R-:W-:-:S01]  /*58b0*/  FFMA.FTZ R138, R138, UR18, -R75 ;  /* 0x000000128a8a7c23 */ /* 0x000fc2000801084b */
[----:B------:R-:W0:Y:S01]  /*58c0*/  MUFU.TANH R24, R24 ;  /* 0x0000001800187308 */ /* 0x000e220000002400 */
[----:B------:R-:W-:Y:S01]  /*58d0*/  FMNMX.FTZ R83, R13, R34, !PT ;  /* 0x000000220d537209 */ /* 0x000fe20007810000 */
[--C-:B------:R-:W-:Y:S01]  /*58e0*/  FFMA.FTZ R79, R139, UR18, -R75.reuse ;  /* 0x000000128b4f7c23 */ /* 0x100fe2000801084b */
[----:B------:R-:W-:Y:S01]  /*58f0*/  ISETP.GT.AND P2, PT, R30, 0x28, PT ;  /* 0x000000281e00780c */ /* 0x000fe20003f44270 */
[--C-:B------:R-:W-:Y:S01]  /*5900*/  FFMA.FTZ R37, R37, UR18, -R75.reuse ;  /* 0x0000001225257c23 */ /* 0x100fe2000801084b */
[----:B-1----:R-:W-:Y:S01]  /*5910*/  FSEL R15, R15, -INF , P3 ;  /* 0xff8000000f0f7808 */ /* 0x002fe20001800000 */
[--C-:B------:R-:W-:Y:S01]  /*5920*/  FFMA.FTZ R40, R40, UR18, -R75.reuse ;  /* 0x0000001228287c23 */ /* 0x100fe2000801084b */
[----:B------:R-:W-:Y:S01]  /*5930*/  ISETP.GT.AND P3, PT, R30, 0x29, PT ;  /* 0x000000291e00780c */ /* 0x000fe20003f64270 */
[----:B------:R1:W-:Y:S01]  /*5940*/  MUFU.EX2 R12, R80 ;  /* 0x00000050000c7308 */ /* 0x0003e20000000800 */
[----:B--2---:R-:W-:Y:S01]  /*5950*/  FSEL R34, R20, -INF , P2 ;  /* 0xff80000014227808 */ /* 0x004fe20001000000 */
[--C-:B------:R-:W-:Y:S01]  /*5960*/  FFMA.FTZ R41, R41, UR18, -R75.reuse ;  /* 0x0000001229297c23 */ /* 0x100fe2000801084b */
[----:B------:R-:W-:Y:S01]  /*5970*/  ISETP.GT.AND P2, PT, R30, 0x30, PT ;  /* 0x000000301e00780c */ /* 0x000fe20003f44270 */
[--C-:B------:R-:W-:Y:S01]  /*5980*/  FFMA.FTZ R42, R42, UR18, -R75.reuse ;  /* 0x000000122a2a7c23 */ /* 0x100fe2000801084b */
[----:B---3--:R-:W-:Y:S01]  /*5990*/  FSEL R21, R21, -INF , P3 ;  /* 0xff80000015157808 */ /* 0x008fe20001800000 */
[--C-:B------:R-:W-:Y:S01]  /*59a0*/  FFMA.FTZ R43, R43, UR18, -R75.reuse ;  /* 0x000000122b2b7c23 */ /* 0x100fe2000801084b */
[----:B------:R-:W-:Y:S01]  /*59b0*/  ISETP.GT.AND P3, PT, R30, 0x31, PT ;  /* 0x000000311e00780c */ /* 0x000fe20003f64270 */
[----:B------:R-:W2:Y:S01]  /*59c0*/  MUFU.TANH R25, R25 ;  /* 0x0000001900197308 */ /* 0x000ea20000002400 */
[----:B-1----:R-:W-:-:S01]  /*59d0*/  FFMA.FTZ R80, R36, UR18, -R75 ;  /* 0x0000001224507c23 */ /* 0x002fc2000801084b */
[----:B------:R-:W-:Y:S01]  /*59e0*/  FMNMX.FTZ R36, R14, R83, !PT ;  /* 0x000000530e247209 */ /* 0x000fe20007810000 */
[----:B------:R-:W-:-:S01]  /*59f0*/  FFMA.FTZ R44, R44, UR18, -R75 ;  /* 0x000000122c2c7c23 */ /* 0x000fc2000801084b */
[----:B0-----:R-:W-:Y:S01]  /*5a00*/  FSEL R24, R24, -INF , P2 ;  /* 0xff80000018187808 */ /* 0x001fe20001000000 */
[----:B------:R-:W-:-:S01]  /*5a10*/  FFMA.FTZ R45, R45, UR18, -R75 ;  /* 0x000000122d2d7c23 */ /* 0x000fc2000801084b */
[----:B------:R-:W-:Y:S01]  /*5a20*/  FMNMX.FTZ R83, R15, R36, !PT ;  /* 0x000000240f537209 */ /* 0x000fe20007810000 */
[----:B------:R-:W-:-:S01]  /*5a30*/  FFMA.FTZ R47, R47, UR18, -R75 ;  /* 0x000000122f2f7c23 */ /* 0x000fc2000801084b */
[----:B------:R-:W0:Y:S01]  /*5a40*/  MUFU.TANH R26, R26 ;  /* 0x0000001a001a7308 */ /* 0x000e220000002400 */
[----:B------:R-:W-:Y:S01]  /*5a50*/  ISETP.GT.AND P2, PT, R30, 0x38, PT ;  /* 0x000000381e00780c */ /* 0x000fe20003f44270 */
[--C-:B------:R-:W-:Y:S01]  /*5a60*/  FFMA.FTZ R49, R49, UR18, -R75.reuse ;  /* 0x0000001231317c23 */ /* 0x100fe2000801084b */
[----:B------:R-:W-:Y:S01]  /*5a70*/  FMNMX.FTZ R36, R34, R83, !PT ;  /* 0x0000005322247209 */ /* 0x000fe20007810000 */
[--C-:B------:R-:W-:Y:S01]  /*5a80*/  FFMA.FTZ R51, R51, UR18, -R75.reuse ;  /* 0x0000001233337c23 */ /* 0x100fe2000801084b */
[----:B------:R-:W-:-:S01]  /*5a90*/  FFMA.FTZ R53, R53, UR18, -R75 ;  /* 0x0000001235357c23 */ /* 0x000fc2000801084b */
[--C-:B------:R-:W-:Y:S01]  /*5aa0*/  FFMA.FTZ R55, R55, UR18, -R75.reuse ;  /* 0x0000001237377c23 */ /* 0x100fe2000801084b */
[----:B------:R-:W-:Y:S01]  /*5ab0*/  FMNMX.FTZ R83, R21, R36, !PT ;  /* 0x0000002415537209 */ /* 0x000fe20007810000 */
[----:B------:R-:W1:Y:S01]  /*5ac0*/  MUFU.TANH R27, R27 ;  /* 0x0000001b001b7308 */ /* 0x000e620000002400 */
[----:B--2---:R-:W-:Y:S01]  /*5ad0*/  FSEL R25, R25, -INF , P3 ;  /* 0xff80000019197808 */ /* 0x004fe20001800000 */
[----:B------:R-:W-:Y:S01]  /*5ae0*/  FFMA.FTZ R36, R38, UR18, -R75 ;  /* 0x0000001226247c23 */ /* 0x000fe2000801084b */
[----:B------:R-:W-:-:S05]  /*5af0*/  ISETP.GT.AND P3, PT, R30, 0x39, PT ;  /* 0x000000391e00780c */ /* 0x000fca0003f64270 */
[----:B------:R-:W-:Y:S01]  /*5b00*/  MUFU.TANH R29, R29 ;  /* 0x0000001d001d7308 */ /* 0x000fe20000002400 */
[----:B0-----:R-:W-:Y:S02]  /*5b10*/  FSEL R38, R26, -INF , P2 ;  /* 0xff8000001a267808 */ /* 0x001fe40001000000 */
[----:B------:R-:W-:-:S05]  /*5b20*/  ISETP.GT.AND P2, PT, R30, 0x40, PT ;  /* 0x000000401e00780c */ /* 0x000fca0003f44270 */
[----:B------:R-:W0:Y:S01]  /*5b30*/  MUFU.TANH R31, R31 ;  /* 0x0000001f001f7308 */ /* 0x000e220000002400 */
[----:B-1----:R-:W-:Y:S02]  /*5b40*/  FSEL R27, R27, -INF , P3 ;  /* 0xff8000001b1b7808 */ /* 0x002fe40001800000 */
[----:B------:R-:W-:-:S05]  /*5b50*/  ISETP.GT.AND P3, PT, R30, 0x41, PT ;  /* 0x000000411e00780c */ /* 0x000fca0003f64270 */
[----:B------:R1:W-:Y:S08]  /*5b60*/  MUFU.EX2 R81, R78 ;  /* 0x0000004e00517308 */ /* 0x0003f00000000800 */
[----:B------:R-:W2:Y:S01]  /*5b70*/  MUFU.TANH R59, R59 ;  /* 0x0000003b003b7308 */ /* 0x000ea20000002400 */
[----:B-1----:R-:W-:Y:S02]  /*5b80*/  FMNMX.FTZ R78, R24, R83, !PT ;  /* 0x00000053184e7209 */ /* 0x002fe40007810000 */
[----:B0-----:R-:W-:-:S02]  /*5b90*/  FSEL R31, R31, -INF , P3 ;  /* 0xff8000001f1f7808 */ /* 0x001fc40001800000 */
[----:B------:R-:W-:Y:S01]  /*5ba0*/  FMNMX.FTZ R83, R25, R78, !PT ;  /* 0x0000004e19537209 */ /* 0x000fe20007810000 */
[----:B------:R-:W-:Y:S01]  /*5bb0*/  FFMA.FTZ R78, R39, UR18, -R75 ;  /* 0x00000012274e7c23 */ /* 0x000fe2000801084b */
[----:B------:R-:W-:Y:S01]  /*5bc0*/  FSEL R39, R29, -INF , P2 ;  /* 0xff8000001d277808 */ /* 0x000fe20001000000 */
[----:B------:R-:W0:Y:S01]  /*5bd0*/  MUFU.TANH R63, R63 ;  /* 0x0000003f003f7308 */ /* 0x000e220000002400 */
[----:B------:R-:W-:Y:S02]  /*5be0*/  FMNMX.FTZ R26, R38, R83, !PT ;  /* 0x00000053261a7209 */ /* 0x000fe40007810000 */
[C---:B------:R-:W-:Y:S02]  /*5bf0*/  ISETP.GT.AND P2, PT, R30.reuse, 0x48, PT ;  /* 0x000000481e00780c */ /* 0x040fe40003f44270 */
[----:B------:R-:W-:Y:S02]  /*5c00*/  FMNMX.FTZ R26, R27, R26, !PT ;  /* 0x0000001a1b1a7209 */ /* 0x000fe40007810000 */
[----:B------:R-:W-:Y:S01]  /*5c10*/  ISETP.GT.AND P3, PT, R30, 0x49, PT ;  /* 0x000000491e00780c */ /* 0x000fe20003f64270 */
[----:B------:R-:W1:Y:S01]  /*5c20*/  MUFU.TANH R64, R64 ;  /* 0x0000004000407308 */ /* 0x000e620000002400 */
[----:B------:R-:W-:-:S02]  /*5c30*/  FMNMX.FTZ R26, R39, R26, !PT ;  /* 0x0000001a271a7209 */ /* 0x000fc40007810000 */
[----:B--2---:R-:W-:Y:S02]  /*5c40*/  FSEL R59, R59, -INF , P2 ;  /* 0xff8000003b3b7808 */ /* 0x004fe40001000000 */
[----:B------:R-:W-:Y:S02]  /*5c50*/  FMNMX.FTZ R26, R31, R26, !PT ;  /* 0x0000001a1f1a7209 */ /* 0x000fe40007810000 */
[C---:B------:R-:W-:Y:S01]  /*5c60*/  ISETP.GT.AND P2, PT, R30.reuse, 0x50, PT ;  /* 0x000000501e00780c */ /* 0x040fe20003f44270 */
        /* <DEDUP_REMOVED lines=45> */
[----:B------:R1:W-:Y:S01]  /*5f40*/  MUFU.EX2 R29, R78 ;  /* 0x0000004e001d7308 */ /* 0x0003e20000000800 */
[----:B--2---:R-:W-:-:S04]  /*5f50*/  FSEL R74, R74, -INF , P2 ;  /* 0xff8000004a4a7808 */ /* 0x004fc80001000000 */
[----:B------:R-:W-:-:S03]  /*5f60*/  FMNMX.FTZ R83, R74, R83, !PT ;  /* 0x000000534a537209 */ /* 0x000fc60007810000 */
[----:B------:R-:W-:Y:S01]  /*5f70*/  MUFU.EX2 R28, R28 ;  /* 0x0000001c001c7308 */ /* 0x000fe20000000800 */
[----:B0-----:R-:W-:Y:S01]  /*5f80*/  FSEL R76, R76, -INF , P3 ;  /* 0xff8000004c4c7808 */ /* 0x001fe20001800000 */
[--C-:B-1----:R-:W-:Y:S01]  /*5f90*/  FFMA.FTZ R78, R46, UR18, -R75.reuse ;  /* 0x000000122e4e7c23 */ /* 0x102fe2000801084b */
[----:B------:R-:W-:-:S01]  /*5fa0*/  FFMA.FTZ R46, R48, UR18, -R75 ;  /* 0x00000012302e7c23 */ /* 0x000fc2000801084b */
[--C-:B------:R-:W-:Y:S01]  /*5fb0*/  FFMA.FTZ R48, R50, UR18, -R75.reuse ;  /* 0x0000001232307c23 */ /* 0x100fe2000801084b */
[----:B------:R-:W-:Y:S01]  /*5fc0*/  FMNMX.FTZ R83, R76, R83, !PT ;  /* 0x000000534c537209 */ /* 0x000fe20007810000 */
[--C-:B------:R-:W-:Y:S01]  /*5fd0*/  FFMA.FTZ R50, R52, UR18, -R75.reuse ;  /* 0x0000001234327c23 */ /* 0x100fe2000801084b */
[----:B------:R-:W-:-:S01]  /*5fe0*/  FFMA.FTZ R52, R54, UR18, -R75 ;  /* 0x0000001236347c23 */ /* 0x000fc2000801084b */
[----:B------:R0:W-:Y:S01]  /*5ff0*/  MUFU.EX2 R30, R78 ;  /* 0x0000004e001e7308 */ /* 0x0001e20000000800 */
[----:B------:R-:W-:-:S01]  /*6000*/  FFMA.FTZ R54, R57, UR18, -R75 ;  /* 0x0000001239367c23 */ /* 0x000fc2000801084b */
[----:B------:R-:W0:Y:S01]  /*6010*/  SHFL.BFLY PT, R26, R83, 0x2, 0x1f ;  /* 0x0c401f00531a7f89 */ /* 0x000e2200000e0000 */
[----:B------:R-:W-:-:S01]  /*6020*/  FFMA.FTZ R57, R58, UR18, -R75 ;  /* 0x000000123a397c23 */ /* 0x000fc2000801084b */
[----:B------:R-:W-:-:S04]  /*6030*/  FFMA.FTZ R58, R60, UR18, -R75 ;  /* 0x000000123c3a7c23 */ /* 0x000fc8000801084b */
[----:B------:R-:W-:Y:S08]  /*6040*/  MUFU.EX2 R33, R33 ;  /* 0x0000002100217308 */ /* 0x000ff00000000800 */
[----:B------:R-:W-:Y:S08]  /*6050*/  MUFU.EX2 R8, R138 ;  /* 0x0000008a00087308 */ /* 0x000ff00000000800 */
[----:B------:R-:W-:Y:S01]  /*6060*/  MUFU.EX2 R79, R79 ;  /* 0x0000004f004f7308 */ /* 0x000fe20000000800 */
[----:B0-----:R-:W-:-:S05]  /*6070*/  FMNMX.FTZ R78, R83, R26, !PT ;  /* 0x0000001a534e7209 */ /* 0x001fca0007810000 */
[----:B------:R-:W0:Y:S02]  /*6080*/  SHFL.BFLY PT, R83, R78, 0x1, 0x1f ;  /* 0x0c201f004e537f89 */ /* 0x000e2400000e0000 */
[----:B------:R-:W-:Y:S08]  /*6090*/  MUFU.EX2 R20, R80 ;  /* 0x0000005000147308 */ /* 0x000ff00000000800 */
[----:B------:R-:W-:Y:S08]  /*60a0*/  MUFU.EX2 R37, R37 ;  /* 0x0000002500257308 */ /* 0x000ff00000000800 */
[----:B------:R-:W-:Y:S01]  /*60b0*/  MUFU.EX2 R36, R36 ;  /* 0x0000002400247308 */ /* 0x000fe20000000800 */
[----:B0-----:R-:W-:Y:S01]  /*60c0*/  FMNMX.FTZ R26, R78, R83, !PT ;  /* 0x000000534e1a7209 */ /* 0x001fe20007810000 */
[--C-:B------:R-:W-:Y:S01]  /*60d0*/  FFMA.FTZ R83, R56, UR18, -R75.reuse ;  /* 0x0000001238537c23 */ /* 0x100fe2000801084b */
[----:B------:R-:W-:-:S01]  /*60e0*/  FFMA.FTZ R56, R61, UR18, -R75 ;  /* 0x000000123d387c23 */ /* 0x000fc2000801084b */
[----:B------:R-:W-:Y:S01]  /*60f0*/  FFMA.FTZ R61, R62, UR18, -R75 ;  /* 0x000000123e3d7c23 */ /* 0x000fe2000801084b */
[C---:B------:R-:W-:Y:S01]  /*6100*/  FSETP.NEU.FTZ.AND P2, PT, R26.reuse, -INF , PT ;  /* 0xff8000001a00780b */ /* 0x040fe20003f5d000 */
[----:B------:R-:W-:-:S02]  /*6110*/  FFMA.FTZ R60, R26, R85, -8 ;  /* 0xc10000001a3c7423 */ /* 0x000fc40000010055 */
[----:B------:R-:W-:Y:S03]  /*6120*/  MUFU.EX2 R40, R40 ;  /* 0x0000002800287308 */ /* 0x000fe60000000800 */
[----:B------:R-:W-:-:S05]  /*6130*/  FSEL R60, R60, RZ, P2 ;  /* 0x000000ff3c3c7208 */ /* 0x000fca0001000000 */
[----:B------:R-:W-:Y:S01]  /*6140*/  MUFU.EX2 R41, R41 ;  /* 0x0000002900297308 */ /* 0x000fe20000000800 */
[----:B------:R-:W-:-:S01]  /*6150*/  FFMA.FTZ R75, R6, UR18, -R60 ;  /* 0x00000012064b7c23 */ /* 0x000fc2000801083c */
[--C-:B------:R-:W-:Y:S01]  /*6160*/  FFMA.FTZ R6, R7, UR18, -R60.reuse ;  /* 0x0000001207067c23 */ /* 0x100fe2000801083c */
[----:B------:R-:W-:-:S01]  /*6170*/  FFMA.FTZ R7, R77, UR18, -R60 ;  /* 0x000000124d077c23 */ /* 0x000fc2000801083c */
[----:B------:R-:W-:Y:S01]  /*6180*/  FSEL R77, R35, RZ, P1 ;  /* 0x000000ff234d7208 */ /* 0x000fe20000800000 */
[----:B------:R-:W-:-:S01]  /*6190*/  FFMA.FTZ R62, R9, UR18, -R60 ;  /* 0x00000012093e7c23 */ /* 0x000fc2000801083c */
[--C-:B------:R-:W-:Y:S01]  /*61a0*/  FFMA.FTZ R9, R10, UR18, -R60.reuse ;  /* 0x000000120a097c23 */ /* 0x100fe2000801083c */
[----:B------:R-:W-:-:S01]  /*61b0*/  FFMA.FTZ R10, R11, UR18, -R60 ;  /* 0x000000120b0a7c23 */ /* 0x000fc2000801083c */
[----:B------:R-:W-:Y:S01]  /*61c0*/  MUFU.EX2 R75, R75 ;  /* 0x0000004b004b7308 */ /* 0x000fe20000000800 */
[----:B------:R-:W-:-:S01]  /*61d0*/  FADD.FTZ R77, -R77, R4 ;  /* 0x000000044d4d7221 */ /* 0x000fc20000010100 */
[--C-:B------:R-:W-:Y:S01]  /*61e0*/  FFMA.FTZ R4, R38, UR18, -R60.reuse ;  /* 0x0000001226047c23 */ /* 0x100fe2000801083c */
[----:B------:R-:W-:Y:S01]  /*61f0*/  FSEL R38, R26, RZ, P2 ;  /* 0x000000ff1a267208 */ /* 0x000fe20001000000 */
[--C-:B------:R-:W-:Y:S01]  /*6200*/  FFMA.FTZ R11, R32, UR18, -R60.reuse ;  /* 0x00000012200b7c23 */ /* 0x100fe2000801083c */
[----:B------:R-:W-:Y:S01]  /*6210*/  FMUL.FTZ R77, R77, UR18 ;  /* 0x000000124d4d7c20 */ /* 0x000fe20008410000 */
        /* <DEDUP_REMOVED lines=14> */
[----:B------:R-:W-:-:S05]  /*6300*/  FFMA.FTZ R31, R59, UR18, -R60 ;  /* 0x000000123b1f7c23 */ /* 0x000fca000801083c */
        /* <DEDUP_REMOVED lines=129> */
.L_x_1982:
        /* <DEDUP_REMOVED lines=91> */
.L_x_1972:
[----:B------:R-:W-:-:S13]  /*70d0*/  ISETP.LE.AND P1, PT, RZ, UR51, PT ;  /* 0x00000033ff007c0c */ /* 0x000fda000bf23270 */
[----:B------:R-:W-:Y:S05]  /*70e0*/  @!P1 BRA `(.L_x_1984) ;  /* 0x0000002000f49947 */ /* 0x000fea0003800000 */
[----:B------:R-:W-:Y:S01]  /*70f0*/  IMAD.MOV.U32 R5, RZ, RZ, R26 ;  /* 0x000000ffff057224 */ /* 0x000fe200078e001a */
[----:B------:R-:W-:Y:S01]  /*7100*/  UMOV UR17, UR37 ;  /* 0x0000002500117c82 */ /* 0x000fe20008000000 */
[----:B------:R-:W-:Y:S01]  /*7110*/  IMAD.MOV.U32 R4, RZ, RZ, R35 ;  /* 0x000000ffff047224 */ /* 0x000fe200078e0023 */
[----:B------:R-:W-:Y:S01]  /*7120*/  UMOV UR19, UR38 ;  /* 0x0000002600137c82 */ /* 0x000fe20008000000 */
[----:B------:R-:W-:-:S05]  /*7130*/  ULDC UR18, c[0x0][0x988] ;  /* 0x0002620000127ab9 */ /* 0x000fca0000000800 */
.L_x_1995:
[----:B------:R-:W-:-:S04]  /*7140*/  UIADD3 UR38, UR19, 0x1, URZ ;  /* 0x0000000113267890 */ /* 0x000fc8000fffe03f */
[----:B------:R-:W-:-:S04]  /*7150*/  UISETP.NE.AND UP0, UPT, UR38, 0x2, UPT ;  /* 0x000000022600788c */ /* 0x000fc8000bf05270 */
[----:B------:R-:W-:Y:S02]  /*7160*/  USEL UR37, URZ, 0x1, UP0 ;  /* 0x000000013f257887 */ /* 0x000fe40008000000 */
[----:B------:R-:W-:Y:S02]  /*7170*/  USEL UR38, UR38, URZ, UP0 ;  /* 0x0000003f26267287 */ /* 0x000fe40008000000 */
[----:B------:R-:W-:Y:S01]  /*7180*/  ULOP3.LUT UR37, UR17, UR37, URZ, 0x3c, !UPT ;  /* 0x0000002511257292 */ /* 0x000fe2000f8e3c3f */
[----:B------:R-:W-:Y:S11]  /*7190*/  @!P0 BRA `(.L_x_1985) ;  /* 0x0000000000048947 */ /* 0x000ff60003800000 */
[----:B------:R-:W-:Y:S01]  /*71a0*/  BPT.TRAP 0x1 ;  /* 0x000000040000795c */ /* 0x000fe20000300000 */
.L_x_1985:
[----:B------:R-:W-:Y:S01]  /*71b0*/  ULEA UR6, UR38, UR46, 0x3 ;  /* 0x0000002e26067291 */ /* 0x000fe2000f8e183f */
[----:B------:R-:W-:-:S05]  /*71c0*/  IMAD.U32 R6, RZ, RZ, UR37 ;  /* 0x00000025ff067e24 */ /* 0x000fca000f8e00ff */
[----:B------:R-:W-:-:S04]  /*71d0*/  SHF.L.U32 R6, R6, 0x1f, RZ ;  /* 0x0000001f06067819 */ /* 0x000fc800000006ff */
[----:B------:R0:W1:Y:S01]  /*71e0*/  SYNCS.PHASECHK.TRANS64.TRYWAIT P1, [UR6+0x19c30], R6 ;  /* 0x019c3006ff0075a7 */ /* 0x0000620008020146 */
[----:B------:R-:W-:Y:S05]  /*71f0*/  @!P0 BRA `(.L_x_1986) ;  /* 0x0000000000048947 */ /* 0x000fea0003800000 */
[----:B------:R-:W-:Y:S01]  /*7200*/  BPT.TRAP 0x1 ;  /* 0x000000040000795c */ /* 0x000fe20000300000 */
.L_x_1986:
[----:B-1----:R-:W-:Y:S05]  /*7210*/  @P1 BRA `(.L_x_1987) ;  /* 0x0000000000081947 */ /* 0x002fea0003800000 */
[----:B------:R-:W1:Y:S02]  /*7220*/  SYNCS.PHASECHK.TRANS64.TRYWAIT P1, [UR6+0x19c30], R6 ;  /* 0x019c3006ff0075a7 */ /* 0x000e640008020146 */
[----:B-1----:R-:W-:Y:S05]  /*7230*/  @!P1 BRA `(.L_x_1988) ;  /* 0x000000a800749947 */ /* 0x002fea0003800000 */
.L_x_1987:
        /* <DEDUP_REMOVED lines=17> */
.L_x_1989:
[----:B------:R-:W-:Y:S01]  /*7350*/  ULEA UR11, UR19, UR46, 0x3 ;  /* 0x0000002e130b7291 */ /* 0x000fe2000f8e183f */
[----:B01----:R-:W-:-:S05]  /*7360*/  IMAD.U32 R6, RZ, RZ, UR17 ;  /* 0x00000011ff067e24 */ /* 0x003fca000f8e00ff */
[----:B------:R-:W-:-:S04]  /*7370*/  SHF.L.U32 R6, R6, 0x1f, RZ ;  /* 0x0000001f06067819 */ /* 0x000fc800000006ff */
[----:B------:R0:W1:Y:S01]  /*7380*/  SYNCS.PHASECHK.TRANS64.TRYWAIT P1, [UR11+0x19c50], R6 ;  /* 0x019c5006ff0075a7 */ /* 0x000062000802014b */
[----:B------:R-:W-:Y:S05]  /*7390*/  @!P0 BRA `(.L_x_1990) ;  /* 0x0000000000048947 */ /* 0x000fea0003800000 */
[----:B------:R-:W-:Y:S01]  /*73a0*/  BPT.TRAP 0x1 ;  /* 0x000000040000795c */ /* 0x000fe20000300000 */
.L_x_1990:
[----:B-1----:R-:W-:Y:S05]  /*73b0*/  @P1 BRA `(.L_x_1991) ;  /* 0x0000000000081947 */ /* 0x002fea0003800000 */
[----:B------:R-:W1:Y:S02]  /*73c0*/  SYNCS.PHASECHK.TRANS64.TRYWAIT P1, [UR11+0x19c50], R6 ;  /* 0x019c5006ff0075a7 */ /* 0x000e64000802014b */
[----:B-1----:R-:W-:Y:S05]  /*73d0*/  @!P1 BRA `(.L_x_1992) ;  /* 0x000000a800249947 */ /* 0x002fea0003800000 */
.L_x_1991:
        /* <DEDUP_REMOVED lines=27> */
.L_x_1993:
        /* <DEDUP_REMOVED lines=408> */
.L_x_1994:
        /* <DEDUP_REMOVED lines=91> */
.L_x_1984:
[----:B------:R-:W-:Y:S06]  /*94c0*/  BAR.ARV 0x8, 0x200 ;  /* 0x0208000000007b1d */ /* 0x000fec0000002000 */
[----:B------:R-:W-:Y:S05]  /*94d0*/  @!P0 BRA `(.L_x_1996) ;  /* 0x0000000000048947 */ /* 0x000fea0003800000 */
[----:B------:R-:W-:Y:S01]  /*94e0*/  BPT.TRAP 0x1 ;  /* 0x000000040000795c */ /* 0x000fe20000300000 */
.L_x_1996:
[----:B------:R-:W-:Y:S01]  /*94f0*/  ULEA UR14, UR38, UR46, 0x3 ;  /* 0x0000002e260e7291 */ /* 0x000fe2000f8e183f */
[----:B------:R-:W-:-:S05]  /*9500*/  IMAD.U32 R0, RZ, RZ, UR37 ;  /* 0x00000025ff007e24 */ /* 0x000fca000f8e00ff */
[----:B------:R-:W-:-:S04]  /*9510*/  SHF.L.U32 R0, R0, 0x1f, RZ ;  /* 0x0000001f00007819 */ /* 0x000fc800000006ff */
[----:B------:R0:W1:Y:S01]  /*9520*/  SYNCS.PHASECHK.TRANS64.TRYWAIT P1, [UR14+0x19c50], R0 ;  /* 0x019c5000ff0075a7 */ /* 0x000062000802014e */
[----:B------:R-:W-:Y:S05]  /*9530*/  @!P0 BRA `(.L_x_1997) ;  /* 0x0000000000048947 */ /* 0x000fea0003800000 */
[----:B------:R-:W-:Y:S01]  /*9540*/  BPT.TRAP 0x1 ;  /* 0x000000040000795c */ /* 0x000fe20000300000 */
.L_x_1997:
[----:B-1----:R-:W-:Y:S05]  /*9550*/  @P1 BRA `(.L_x_1998) ;  /* 0x0000000000081947 */ /* 0x002fea0003800000 */
[----:B------:R-:W1:Y:S02]  /*9560*/  SYNCS.PHASECHK.TRANS64.TRYWAIT P1, [UR14+0x19c50], R0 ;  /* 0x019c5000ff0075a7 */ /* 0x000e64000802014e */
[----:B-1----:R-:W-:Y:S05]  /*9570*/  @!P1 BRA `(.L_x_1999) ;  /* 0x0000008400d49947 */ /* 0x002fea0003800000 */
.L_x_1998:
        /* <DEDUP_REMOVED lines=76> */
[-C--:B--2---:R-:W-:Y:S01]  /*9a40*/  FMUL.FTZ R3, R3, R6.reuse ;  /* 0x0000000603037220 */ /* 0x084fe20000410000 */
[----:B---3--:R-:W-:Y:S01]  /*9a50*/  FMUL.FTZ R4, R7, R6 ;  /* 0x0000000607047220 */ /* 0x008fe20000410000 */
[----:B------:R-:W-:-:S02]  /*9a60*/  WARPGROUP.DEPBAR.LE gsb0, 0x0 ;  /* 0x00008000000079c5 */ /* 0x000fc40000010000 */
[----:B------:R-:W-:Y:S05]  /*9a70*/  @!P0 BRA `(.L_x_2000) ;  /* 0x0000000000048947 */ /* 0x000fea0003800000 */
[----:B------:R-:W-:Y:S01]  /*9a80*/  BPT.TRAP 0x1 ;  /* 0x000000040000795c */ /* 0x000fe20000300000 */
.L_x_2000:
        /* <DEDUP_REMOVED lines=58> */
.L_x_1964:
        /* <DEDUP_REMOVED lines=40> */
[----:B------:R-:W-:Y:S02]  /*a0b0*/  SEL R42, R27, R24, P0 ;  /* 0x000000181b2a7207 */ /* 0x000fe40000000000 */
[----:B------:R-:W-:Y:S01]  /*a0c0*/  SEL R27, R24, R27, P0 ;  /* 0x0000001b181b7207 */ /* 0x000fe20000000000 */
[----:B------:R-:W-:Y:S01]  /*a0d0*/  IMAD.WIDE R12, R156, 0x2, R4 ;  /* 0x000000029c0c7825 */ /* 0x000fe200078e0204 */
[----:B------:R-:W-:Y:S02]  /*a0e0*/  F2FP.BF16.F32.PACK_AB R33, R100, R33 ;  /* 0x000000216421723e */ /* 0x000fe400000010ff */
[----:B------:R-:W-:Y:S02]  /*a0f0*/  F2FP.BF16.F32.PACK_AB R30, R101, R30 ;  /* 0x0000001e651e723e */ /* 0x000fe400000010ff */
[C---:B------:R-:W-:Y:S02]  /*a100*/  IADD3 R51, P5, R12.reuse, 0x20, RZ ;  /* 0x000000200c337810 */ /* 0x040fe40007fbe0ff */
[----:B------:R-:W-:-:S02]  /*a110*/  IADD3 R53, P4, R12, 0x3000, RZ ;  /* 0x000030000c357810 */ /* 0x000fc40007f9e0ff */
[----:B------:R-:W-:Y:S02]  /*a120*/  LOP3.LUT R6, R51, 0x180, RZ, 0xc0, !PT ;  /* 0x0000018033067812 */ /* 0x000fe400078ec0ff */
[----:B------:R-:W-:Y:S02]  /*a130*/  F2FP.BF16.F32.PACK_AB R11, R132, R11 ;  /* 0x0000000b840b723e */ /* 0x000fe400000010ff */
[----:B------:R-:W-:Y:S02]  /*a140*/  SHF.R.U64 R6, R6, 0x3, RZ ;  /* 0x0000000306067819 */ /* 0x000fe400000012ff */
[----:B------:R-:W-:Y:S02]  /*a150*/  F2FP.BF16.F32.PACK_AB R8, R133, R8 ;  /* 0x000000088508723e */ /* 0x000fe400000010ff */
[----:B------:R-:W-:Y:S02]  /*a160*/  LOP3.LUT R24, R6, R51, RZ, 0x3c, !PT ;  /* 0x0000003306187212 */ /* 0x000fe400078e3cff */
[----:B------:R-:W-:-:S02]  /*a170*/  LOP3.LUT R6, R53, 0x180, RZ, 0xc0, !PT ;  /* 0x0000018035067812 */ /* 0x000fc400078ec0ff */
[----:B------:R-:W-:Y:S02]  /*a180*/  F2FP.BF16.F32.PACK_AB R35, R94, R35 ;  /* 0x000000235e23723e */ /* 0x000fe400000010ff */
[----:B------:R-:W-:Y:S02]  /*a190*/  F2FP.BF16.F32.PACK_AB R32, R95, R32 ;  /* 0x000000205f20723e */ /* 0x000fe400000010ff */
[----:B------:R-:W-:Y:S02]  /*a1a0*/  F2FP.BF16.F32.PACK_AB R29, R108, R29 ;  /* 0x0000001d6c1d723e */ /* 0x000fe400000010ff */
[----:B------:R-:W-:Y:S02]  /*a1b0*/  F2FP.BF16.F32.PACK_AB R26, R109, R26 ;  /* 0x0000001a6d1a723e */ /* 0x000fe400000010ff */
[----:B------:R-:W-:Y:S02]  /*a1c0*/  SEL R36, R37, R34, P0 ;  /* 0x0000002225247207 */ /* 0x000fe40000000000 */
[----:B------:R-:W-:-:S02]  /*a1d0*/  F2FP.BF16.F32.PACK_AB R21, R118, R21 ;  /* 0x000000157615723e */ /* 0x000fc400000010ff */
[----:B------:R-:W-:Y:S02]  /*a1e0*/  F2FP.BF16.F32.PACK_AB R14, R119, R14 ;  /* 0x0000000e770e723e */ /* 0x000fe400000010ff */
[----:B------:R-:W-:Y:S02]  /*a1f0*/  SEL R37, R34, R37, P0 ;  /* 0x0000002522257207 */ /* 0x000fe40000000000 */
[----:B------:R-:W-:Y:S02]  /*a200*/  IADD3 R55, P3, R12, 0x3020, RZ ;  /* 0x000030200c377810 */ /* 0x000fe40007f7e0ff */
[----:B------:R-:W-:Y:S02]  /*a210*/  F2FP.BF16.F32.PACK_AB R31, R102, R31 ;  /* 0x0000001f661f723e */ /* 0x000fe400000010ff */
[----:B------:R-:W-:Y:S01]  /*a220*/  F2FP.BF16.F32.PACK_AB R28, R103, R28 ;  /* 0x0000001c671c723e */ /* 0x000fe200000010ff */
[----:B------:R-:W-:Y:S01]  /*a230*/  IMAD.X R15, RZ, RZ, R13, P3 ;  /* 0x000000ffff0f7224 */ /* 0x000fe200018e060d */
[----:B------:R-:W-:-:S02]  /*a240*/  F2FP.BF16.F32.PACK_AB R25, R116, R25 ;  /* 0x000000197419723e */ /* 0x000fc400000010ff */
[----:B------:R-:W-:Y:S02]  /*a250*/  F2FP.BF16.F32.PACK_AB R20, R117, R20 ;  /* 0x000000147514723e */ /* 0x000fe400000010ff */
[----:B------:R-:W-:Y:S02]  /*a260*/  SEL R34, R33, R30, P0 ;  /* 0x0000001e21227207 */ /* 0x000fe40000000000 */
[----:B------:R-:W-:Y:S02]  /*a270*/  SEL R33, R30, R33, P0 ;  /* 0x000000211e217207 */ /* 0x000fe40000000000 */
[----:B------:R-:W-:Y:S02]  /*a280*/  SEL R40, R11, R8, P0 ;  /* 0x000000080b287207 */ /* 0x000fe40000000000 */
[----:B------:R-:W-:Y:S02]  /*a290*/  SEL R45, R8, R11, P0 ;  /* 0x0000000b082d7207 */ /* 0x000fe40000000000 */
[----:B------:R-:W-:-:S02]  /*a2a0*/  SHF.R.U64 R6, R6, 0x3, RZ ;  /* 0x0000000306067819 */ /* 0x000fc400000012ff */
[----:B------:R-:W-:Y:S02]  /*a2b0*/  F2FP.BF16.F32.PACK_AB R127, R127, R10 ;  /* 0x0000000a7f7f723e */ /* 0x000fe400000010ff */
[----:B------:R-:W-:Y:S02]  /*a2c0*/  SEL R30, R29, R26, P0 ;  /* 0x0000001a1d1e7207 */ /* 0x000fe40000000000 */
[----:B------:R-:W-:Y:S02]  /*a2d0*/  SEL R8, R35, R32, P0 ;  /* 0x0000002023087207 */ /* 0x000fe40000000000 */
[C---:B------:R-:W-:Y:S02]  /*a2e0*/  LOP3.LUT R7, R12.reuse, 0x180, RZ, 0xc0, !PT ;  /* 0x000001800c077812 */ /* 0x040fe400078ec0ff */
[----:B------:R-:W-:Y:S02]  /*a2f0*/  IADD3 R57, P2, R12, 0x6000, RZ ;  /* 0x000060000c397810 */ /* 0x000fe40007f5e0ff */
[----:B------:R-:W-:-:S02]  /*a300*/  SEL R29, R26, R29, P0 ;  /* 0x0000001d1a1d7207 */ /* 0x000fc40000000000 */
[----:B------:R-:W-:Y:S01]  /*a310*/  SEL R35, R32, R35, P0 ;  /* 0x0000002320237207 */ /* 0x000fe20000000000 */
[--C-:B------:R-:W-:Y:S01]  /*a320*/  IMAD.X R11, RZ, RZ, R13.reuse, P2 ;  /* 0x000000ffff0b7224 */ /* 0x100fe200010e060d */
[----:B------:R-:W-:Y:S02]  /*a330*/  SEL R44, R21, R14, P0 ;  /* 0x0000000e152c7207 */ /* 0x000fe40000000000 */
[----:B------:R-:W-:Y:S01]  /*a340*/  SEL R47, R14, R21, P0 ;  /* 0x000000150e2f7207 */ /* 0x000fe20000000000 */
[--C-:B------:R-:W-:Y:S01]  /*a350*/  IMAD.X R21, RZ, RZ, R13.reuse, P4 ;  /* 0x000000ffff157224 */ /* 0x100fe200020e060d */
[----:B------:R-:W-:Y:S02]  /*a360*/  LOP3.LUT R10, R55, 0x180, RZ, 0xc0, !PT ;  /* 0x00000180370a7812 */ /* 0x000fe400078ec0ff */
[----:B------:R-:W-:Y:S02]  /*a370*/  SEL R26, R25, R20, P0 ;  /* 0x00000014191a7207 */ /* 0x000fe40000000000 */
[----:B------:R-:W-:Y:S01]  /*a380*/  SEL R39, R20, R25, P0 ;  /* 0x0000001914277207 */ /* 0x000fe20000000000 */
[----:B------:R-:W-:Y:S01]  /*a390*/  IMAD.X R25, RZ, RZ, R13, P5 ;  /* 0x000000ffff197224 */ /* 0x000fe200028e060d */
[----:B------:R-:W-:-:S02]  /*a3a0*/  SEL R32, R31, R28, P0 ;  /* 0x0000001c1f207207 */ /* 0x000fc40000000000 */
[----:B------:R-:W-:Y:S02]  /*a3b0*/  SEL R31, R28, R31, P0 ;  /* 0x0000001f1c1f7207 */ /* 0x000fe40000000000 */
[----:B------:R-:W-:Y:S02]  /*a3c0*/  LOP3.LUT R20, R6, R53, RZ, 0x3c, !PT ;  /* 0x0000003506147212 */ /* 0x000fe400078e3cff */
[----:B------:R-:W-:Y:S02]  /*a3d0*/  SHF.R.U64 R7, R7, 0x3, RZ ;  /* 0x0000000307077819 */ /* 0x000fe400000012ff */
[----:B------:R-:W-:Y:S02]  /*a3e0*/  LOP3.LUT R28, R57, 0x180, RZ, 0xc0, !PT ;  /* 0x00000180391c7812 */ /* 0x000fe400078ec0ff */
[----:B------:R-:W-:Y:S02]  /*a3f0*/  SHF.R.U64 R10, R10, 0x3, RZ ;  /* 0x000000030a0a7819 */ /* 0x000fe400000012ff */
[----:B------:R-:W-:-:S02]  /*a400*/  IADD3 R59, P1, R12, 0x6020, RZ ;  /* 0x000060200c3b7810 */ /* 0x000fc40007f3e0ff */
[----:B------:R-:W-:Y:S02]  /*a410*/  MOV R53, R20 ;  /* 0x0000001400357202 */ /* 0x000fe40000000f00 */
[----:B------:R-:W-:Y:S01]  /*a420*/  LOP3.LUT R12, R7, R12, RZ, 0x3c, !PT ;  /* 0x0000000c070c7212 */ /* 0x000fe200078e3cff */
[----:B------:R-:W-:Y:S01]  /*a430*/  IMAD.X R7, RZ, RZ, R13, P1 ;  /* 0x000000ffff077224 */ /* 0x000fe200008e060d */
[----:B------:R-:W-:Y:S02]  /*a440*/  SHF.R.U64 R28, R28, 0x3, RZ ;  /* 0x000000031c1c7819 */ /* 0x000fe400000012ff */
[----:B------:R-:W-:Y:S02]  /*a450*/  LOP3.LUT R14, R10, R55, RZ, 0x3c, !PT ;  /* 0x000000370a0e7212 */ /* 0x000fe400078e3cff */
[----:B------:R-:W-:Y:S02]  /*a460*/  SEL R46, R126, R127, P0 ;  /* 0x0000007f7e2e7207 */ /* 0x000fe40000000000 */
[----:B------:R-:W-:-:S02]  /*a470*/  SEL R127, R127, R126, P0 ;  /* 0x0000007e7f7f7207 */ /* 0x000fc40000000000 */
[----:B------:R-:W-:Y:S02]  /*a480*/  MOV R55, R12 ;  /* 0x0000000c00377202 */ /* 0x000fe40000000f00 */
[----:B------:R-:W-:Y:S02]  /*a490*/  MOV R54, R24 ;  /* 0x0000001800367202 */ /* 0x000fe40000000f00 */
[----:B------:R-:W-:Y:S02]  /*a4a0*/  LOP3.LUT R10, R28, R57, RZ, 0x3c, !PT ;  /* 0x000000391c0a7212 */ /* 0x000fe400078e3cff */
[----:B------:R-:W-:Y:S02]  /*a4b0*/  MOV R52, R14 ;  /* 0x0000000e00347202 */ /* 0x000fe40000000f00 */
[----:B------:R-:W-:Y:S02]  /*a4c0*/  LOP3.LUT R50, R59, 0x180, RZ, 0xc0, !PT ;  /* 0x000001803b327812 */ /* 0x000fe400078ec0ff */
[----:B------:R-:W-:-:S02]  /*a4d0*/  MOV R51, R10 ;  /* 0x0000000a00337202 */ /* 0x000fc40000000f00 */
[----:B------:R-:W-:Y:S02]  /*a4e0*/  SHF.R.U64 R50, R50, 0x3, RZ ;  /* 0x0000000332327819 */ /* 0x000fe400000012ff */
[----:B------:R-:W-:Y:S02]  /*a4f0*/  PLOP3.LUT P2, PT, PT, PT, UP0, 0x80, 0x0 ;  /* 0x000000000000781c */ /* 0x000fe40003f4f008 */
[----:B------:R-:W-:-:S04]  /*a500*/  LOP3.LUT R6, R50, R59, RZ, 0x3c, !PT ;  /* 0x0000003b32067212 */ /* 0x000fc800078e3cff */
[----:B------:R-:W-:Y:S01]  /*a510*/  MOV R50, R6 ;  /* 0x0000000600327202 */ /* 0x000fe20000000f00 */
[----:B------:R-:W-:Y:S02]  /*a520*/  IMAD.U32 R6, RZ, RZ, UR6 ;  /* 0x00000006ff067e24 */ /* 0x000fe4000f8e00ff */
[----:B------:R-:W-:Y:S01]  /*a530*/  IMAD.U32 R7, RZ, RZ, UR7 ;  /* 0x00000007ff077e24 */ /* 0x000fe2000f8e00ff */
[----:B------:R-:W-:Y:S01]  /*a540*/  ULDC.64 UR6, c[0x0][0xc08] ;  /* 0x0003020000067ab9 */ /* 0x000fe20000000a00 */
[----:B--2---:R-:W-:Y:S01]  /*a550*/  LOP3.LUT R20, R9, 0x2, RZ, 0x3c, !PT ;  /* 0x0000000209147812 */ /* 0x004fe200078e3cff */
[----:B------:R-:W-:Y:S04]  /*a560*/  SHFL.IDX PT, R13, R8, R9, 0x1c1f ;  /* 0x001c1f09080d7589 */ /* 0x000fe800000e0000 */
[----:B------:R-:W0:Y:S04]  /*a570*/  SHFL.IDX PT, R24, R35, R20, 0x1c1f ;  /* 0x001c1f1423187589 */ /* 0x000e2800000e0000 */
[----:B------:R-:W-:Y:S04]  /*a580*/  SHFL.IDX PT, R36, R36, R9, 0x1c1f ;  /* 0x001c1f0924247589 */ /* 0x000fe800000e0000 */
[----:B------:R-:W1:Y:S04]  /*a590*/  SHFL.IDX PT, R37, R37, R20, 0x1c1f ;  /* 0x001c1f1425257589 */ /* 0x000e6800000e0000 */
[----:B------:R-:W-:Y:S04]  /*a5a0*/  SHFL.IDX PT, R15, R32, R9, 0x1c1f ;  /* 0x001c1f09200f7589 */ /* 0x000fe800000e0000 */
[----:B------:R-:W-:Y:S04]  /*a5b0*/  SHFL.IDX PT, R28, R31, R20, 0x1c1f ;  /* 0x001c1f141f1c7589 */ /* 0x000fe800000e0000 */
[----:B------:R-:W-:Y:S04]  /*a5c0*/  SHFL.IDX PT, R34, R34, R9, 0x1c1f ;  /* 0x001c1f0922227589 */ /* 0x000fe800000e0000 */
[----:B------:R-:W2:Y:S01]  /*a5d0*/  SHFL.IDX PT, R33, R33, R20, 0x1c1f ;  /* 0x001c1f1421217589 */ /* 0x000ea200000e0000 */
[----:B0-----:R-:W-:-:S03]  /*a5e0*/  SEL R11, R24, R13, P0 ;  /* 0x0000000d180b7207 */ /* 0x001fc60000000000 */
[----:B------:R-:W-:Y:S04]  /*a5f0*/  SHFL.IDX PT, R42, R42, R9, 0x1c1f ;  /* 0x001c1f092a2a7589 */ /* 0x000fe800000e0000 */
[----:B------:R-:W0:Y:S01]  /*a600*/  SHFL.IDX PT, R27, R27, R20, 0x1c1f ;  /* 0x001c1f141b1b7589 */ /* 0x000e2200000e0000 */
[----:B-1----:R-:W-:Y:S02]  /*a610*/  SEL R8, R36, R37, P0 ;  /* 0x0000002524087207 */ /* 0x002fe40000000000 */
[----:B------:R-:W-:Y:S01]  /*a620*/  SEL R10, R37, R36, P0 ;  /* 0x00000024250a7207 */ /* 0x000fe20000000000 */
[----:B------:R-:W-:Y:S04]  /*a630*/  SHFL.IDX PT, R30, R30, R9, 0x1c1f ;  /* 0x001c1f091e1e7589 */ /* 0x000fe800000e0000 */
[----:B------:R-:W1:Y:S04]  /*a640*/  SHFL.IDX PT, R29, R29, R20, 0x1c1f ;  /* 0x001c1f141d1d7589 */ /* 0x000e6800000e0000 */
[----:B------:R1:W-:Y:S04]  /*a650*/  SHFL.IDX PT, R21, R26, R9, 0x1c1f ;  /* 0x001c1f091a157589 */ /* 0x0003e800000e0000 */
[----:B------:R-:W-:Y:S01]  /*a660*/  SHFL.IDX PT, R44, R44, R9, 0x1c1f ;  /* 0x001c1f092c2c7589 */ /* 0x000fe200000e0000 */
[----:B--2---:R-:W-:-:S02]  /*a670*/  SEL R12, R34, R33, P0 ;  /* 0x00000021220c7207 */ /* 0x004fc40000000000 */
[----:B------:R-:W-:Y:S01]  /*a680*/  SEL R14, R33, R34, P0 ;  /* 0x00000022210e7207 */ /* 0x000fe20000000000 */
[----:B------:R-:W-:Y:S04]  /*a690*/  SHFL.IDX PT, R32, R39, R20, 0x1c1f ;  /* 0x001c1f1427207589 */ /* 0x000fe800000e0000 */
[----:B------:R-:W2:Y:S01]  /*a6a0*/  SHFL.IDX PT, R47, R47, R20, 0x1c1f ;  /* 0x001c1f142f2f7589 */ /* 0x000ea200000e0000 */
[----:B0-----:R-:W-:Y:S02]  /*a6b0*/  SEL R25, R42, R27, P0 ;  /* 0x0000001b2a197207 */ /* 0x001fe40000000000 */
[----:B------:R-:W-:Y:S01]  /*a6c0*/  SEL R27, R27, R42, P0 ;  /* 0x0000002a1b1b7207 */ /* 0x000fe20000000000 */
[----:B------:R-:W-:Y:S04]  /*a6d0*/  SHFL.IDX PT, R38, R38, R9, 0x1c1f ;  /* 0x001c1f0926267589 */ /* 0x000fe800000e0000 */
[----:B------:R-:W-:Y:S01]  /*a6e0*/  SHFL.IDX PT, R46, R46, R9, 0x1c1f ;  /* 0x001c1f092e2e7589 */ /* 0x000fe200000e0000 */
[----:B-1----:R-:W-:-:S03]  /*a6f0*/  SEL R26, R29, R30, P0 ;  /* 0x0000001e1d1a7207 */ /* 0x002fc60000000000 */
[----:B------:R-:W0:Y:S04]  /*a700*/  SHFL.IDX PT, R41, R41, R20, 0x1c1f ;  /* 0x001c1f1429297589 */ /* 0x000e2800000e0000 */
[----:B------:R-:W1:Y:S04]  /*a710*/  SHFL.IDX PT, R127, R127, R20, 0x1c1f ;  /* 0x001c1f147f7f7589 */ /* 0x000e6800000e0000 */
[----:B------:R-:W-:Y:S04]  /*a720*/  SHFL.IDX PT, R40, R40, R9, 0x1c1f ;  /* 0x001c1f0928287589 */ /* 0x000fe800000e0000 */
[----:B------:R3:W-:Y:S01]  /*a730*/  SHFL.IDX PT, R48, R48, R9, 0x1c1f ;  /* 0x001c1f0930307589 */ /* 0x0007e200000e0000 */
[----:B--2---:R-:W-:-:S03]  /*a740*/  SEL R31, R47, R44, P0 ;  /* 0x0000002c2f1f7207 */ /* 0x004fc60000000000 */
[----:B------:R-:W2:Y:S04]  /*a750*/  SHFL.IDX PT, R45, R45, R20, 0x1c1f ;  /* 0x001c1f142d2d7589 */ /* 0x000ea800000e0000 */
[----:B------:R-:W4:Y:S01]  /*a760*/  SHFL.IDX PT, R49, R49, R20, 0x1c1f ;  /* 0x001c1f1431317589 */ /* 0x000f2200000e0000 */
[----:B---3--:R-:W-:Y:S01]  /*a770*/  SEL R9, R13, R24, P0 ;  /* 0x000000180d097207 */ /* 0x008fe20000000000 */
[----:B------:R-:W-:Y:S01]  /*a780*/  BAR.SYNC.DEFER_BLOCKING 0x1, 0x180 ;  /* 0x0046000000007b1d */ /* 0x000fe20000010000 */
[----:B------:R-:W-:Y:S02]  /*a790*/  SEL R13, R15, R28, P0 ;  /* 0x0000001c0f0d7207 */ /* 0x000fe40000000000 */
[----:B------:R-:W-:Y:S02]  /*a7a0*/  SEL R15, R28, R15, P0 ;  /* 0x0000000f1c0f7207 */ /* 0x000fe40000000000 */
[----:B------:R-:W-:-:S02]  /*a7b0*/  SEL R24, R30, R29, P0 ;  /* 0x0000001d1e187207 */ /* 0x000fc40000000000 */
[----:B------:R-:W-:Y:S02]  /*a7c0*/  SEL R28, R21, R32, P0 ;  /* 0x00000020151c7207 */ /* 0x000fe40000000000 */
[----:B------:R-:W-:Y:S02]  /*a7d0*/  SEL R30, R32, R21, P0 ;  /* 0x00000015201e7207 */ /* 0x000fe40000000000 */
[----:B------:R-:W-:Y:S02]  /*a7e0*/  SEL R29, R44, R47, P0 ;  /* 0x0000002f2c1d7207 */ /* 0x000fe40000000000 */
[----:B0-----:R-:W-:Y:S02]  /*a7f0*/  SEL R32, R38, R41, P0 ;  /* 0x0000002926207207 */ /* 0x001fe40000000000 */
[----:B------:R-:W-:Y:S02]  /*a800*/  SEL R34, R41, R38, P0 ;  /* 0x0000002629227207 */ /* 0x000fe40000000000 */
[----:B-1----:R-:W-:Y:S01]  /*a810*/  SEL R33, R46, R127, P0 ;  /* 0x0000007f2e217207 */ /* 0x002fe20000000000 */
[----:B------:R-:W-:Y:S01]  /*a820*/  UISETP.NE.U32.AND UP1, UPT, UR6, URZ, UPT ;  /* 0x0000003f0600728c */ /* 0x000fe2000bf25070 */
[----:B------:R-:W-:Y:S01]  /*a830*/  SEL R35, R127, R46, P0 ;  /* 0x0000002e7f237207 */ /* 0x000fe20000000000 */
[----:B------:R-:W-:Y:S01]  /*a840*/  UMOV UR4, URZ ;  /* 0x0000003f00047c82 */ /* 0x000fe20008000000 */
[----:B--2---:R-:W-:Y:S01]  /*a850*/  SEL R36, R40, R45, P0 ;  /* 0x0000002d28247207 */ /* 0x004fe20000000000 */
[----:B------:R-:W-:Y:S01]  /*a860*/  ULDC UR8, c[0x0][0xa88] ;  /* 0x0002a20000087ab9 */ /* 0x000fe20000000800 */
[----:B------:R-:W-:Y:S01]  /*a870*/  SEL R38, R45, R40, P0 ;  /* 0x000000282d267207 */ /* 0x000fe20000000000 */
[----:B------:R0:W-:Y:S01]  /*a880*/  STSM.16.M88.4 [R55], R8 ;  /* 0x0000000837007844 */ /* 0x0001e20000000200 */
[----:B----4-:R-:W-:Y:S01]  /*a890*/  SEL R37, R48, R49, P0 ;  /* 0x0000003130257207 */ /* 0x010fe20000000000 */
[----:B------:R-:W1:Y:S01]  /*a8a0*/  LDC R41, c[0x0][0xbe8] ;  /* 0x0002fa00ff297b82 */ /* 0x000e620000000800 */
[----:B------:R-:W-:Y:S01]  /*a8b0*/  SEL R39, R49, R48, P0 ;  /* 0x0000003031277207 */ /* 0x000fe20000000000 */
        /* <DEDUP_REMOVED lines=8> */
[----:B-1----:R-:W-:Y:S01]  /*a940*/  ISETP.NE.AND P1, PT, R41, 0x1, PT ;  /* 0x000000012900780c */ /* 0x002fe20003f25270 */
[----:B--2---:R-:W-:-:S04]  /*a950*/  VIADD R12, R17, UR44 ;  /* 0x0000002c110c7c36 */ /* 0x004fc80008000000 */
[----:B------:R-:W-:-:S05]  /*a960*/  PLOP3.LUT P0, PT, PT, PT, UP1, 0x80, 0x0 ;  /* 0x000000000000781c */ /* 0x000fca0003f0f018 */
[----:B------:R-:W-:-:S03]  /*a970*/  @UP1 ULEA UR6, UP2, UR41, UR6, 0x2 ;  /* 0x0000000629061291 */ /* 0x000fc6000f84103f */
[----:B------:R-:W0:Y:S01]  /*a980*/  @P1 LDC R9, c[0x0][0xbec] ;  /* 0x0002fb00ff091b82 */ /* 0x000e220000000800 */
[----:B------:R-:W-:Y:S02]  /*a990*/  @UP1 ULEA.HI.X UR7, UR41, UR7, UR42, 0x2, UP2 ;  /* 0x0000000729071291 */ /* 0x000fe400090f142a */
[----:B------:R-:W-:-:S04]  /*a9a0*/  IMAD.U32 R14, RZ, RZ, UR6 ;  /* 0x00000006ff0e7e24 */ /* 0x000fc8000f8e00ff */
        /* <DEDUP_REMOVED lines=10> */
.L_x_2003:
[----:B------:R-:W-:Y:S01]  /*aa50*/  USHF.R.S32.HI UR14, URZ, 0x1f, UR43 ;  /* 0x0000001f3f0e7899 */ /* 0x000fe2000801142b */
[----:B------:R-:W-:Y:S01]  /*aa60*/  @P1 IMAD.HI.U32 R7, R12, R9, RZ ;  /* 0x000000090c071227 */ /* 0x000fe200078e00ff */
[----:B------:R-:W-:Y:S01]  /*aa70*/  ULDC.64 UR12, c[0x0][0xb90] ;  /* 0x0002e400000c7ab9 */ /* 0x000fe20000000a00 */
[----:B------:R-:W-:Y:S01]  /*aa80*/  USHF.R.S32.HI UR9, URZ, 0x1f, UR4 ;  /* 0x0000001f3f097899 */ /* 0x000fe20008011404 */
[----:B------:R-:W0:Y:S01]  /*aa90*/  @P1 LDC R47, c[0x0][0xbec] ;  /* 0x0002fb00ff2f1b82 */ /* 0x000e220000000800 */
[----:B------:R-:W-:Y:S01]  /*aaa0*/  UIMAD UR10, UR14, UR12, URZ ;  /* 0x0000000c0e0a72a4 */ /* 0x000fe2000f8e023f */
[----:B------:R-:W-:Y:S01]  /*aab0*/  IMAD.MOV.U32 R6, RZ, RZ, R12 ;  /* 0x000000ffff067224 */ /* 0x000fe200078e000c */
[----:B------:R-:W-:Y:S01]  /*aac0*/  UMOV UR8, UR4 ;  /* 0x0000000400087c82 */ /* 0x000fe20008000000 */
[----:B------:R-:W-:Y:S01]  /*aad0*/  @P1 SHF.R.U32.HI R6, RZ, R10, R7 ;  /* 0x0000000aff061219 */ /* 0x000fe20000011607 */
[----:B------:R-:W-:Y:S01]  /*aae0*/  USEL UR42, UR42, URZ, !UP0 ;  /* 0x0000003f2a2a7287 */ /* 0x000fe2000c000000 */
[----:B------:R-:W-:Y:S01]  /*aaf0*/  IMAD R7, R152, 0x20, R18 ;  /* 0x0000002098077824 */ /* 0x000fe200078e0212 */
[----:B------:R-:W-:Y:S01]  /*ab00*/  UIMAD.WIDE.U32 UR6, UR43, UR12, UR8 ;  /* 0x0000000c2b0672a5 */ /* 0x000fe2000f8e0008 */
[----:B---3--:R-:W-:Y:S01]  /*ab10*/  VIADD R14, R155, UR44 ;  /* 0x0000002c9b0e7c36 */ /* 0x008fe20008000000 */
[----:B------:R-:W-:Y:S01]  /*ab20*/  UIMAD UR10, UR43, UR13, UR10 ;  /* 0x0000000d2b0a72a4 */ /* 0x000fe2000f8e020a */
[----:B------:R-:W-:Y:S01]  /*ab30*/  IMAD.MOV R10, RZ, RZ, -R6 ;  /* 0x000000ffff0a7224 */ /* 0x000fe200078e0a06 */
[----:B------:R-:W-:Y:S01]  /*ab40*/  USEL UR41, UR41, URZ, !UP0 ;  /* 0x0000003f29297287 */ /* 0x000fe2000c000000 */
[----:B------:R-:W-:Y:S01]  /*ab50*/  IMAD.WIDE R4, R7, 0x2, R4 ;  /* 0x0000000207047825 */ /* 0x000fe200078e0204 */
[----:B------:R-:W-:Y:S01]  /*ab60*/  ULDC.64 UR12, c[0x0][0xb98] ;  /* 0x0002e600000c7ab9 */ /* 0x000fe20000000a00 */
[----:B------:R-:W-:-:S02]  /*ab70*/  UIADD3 UR7, UR7, UR10, URZ ;  /* 0x0000000a07077290 */ /* 0x000fc4000fffe03f */
[----:B------:R-:W-:Y:S01]  /*ab80*/  UIMAD UR8, UR42, UR12, URZ ;  /* 0x0000000c2a0872a4 */ /* 0x000fe2000f8e023f */
[----:B------:R-:W-:Y:S01]  /*ab90*/  IMAD R9, R41, R10, R12 ;  /* 0x0000000a29097224 */ /* 0x000fe200078e020c */
[----:B------:R-:W-:Y:S01]  /*aba0*/  UIMAD.WIDE.U32 UR6, UR41, UR12, UR6 ;  /* 0x0000000c290672a5 */ /* 0x000fe2000f8e0006 */
[----:B------:R-:W-:Y:S01]  /*abb0*/  SHF.R.S32.HI R10, RZ, 0x1f, R6 ;  /* 0x0000001fff0a7819 */ /* 0x000fe20000011406 */
[----:B------:R-:W-:Y:S01]  /*abc0*/  UIMAD UR8, UR41, UR13, UR8 ;  /* 0x0000000d290872a4 */ /* 0x000fe2000f8e0208 */
[----:B------:R-:W-:Y:S01]  /*abd0*/  IADD3 R21, P2, R4, 0x1800, RZ ;  /* 0x0000180004157810 */ /* 0x000fe20007f5e0ff */
[----:B------:R-:W-:Y:S01]  /*abe0*/  ULDC.64 UR10, c[0x0][0xb88] ;  /* 0x0002e200000a7ab9 */ /* 0x000fe20000000a00 */
[----:B------:R-:W-:Y:S01]  /*abf0*/  SHF.R.S32.HI R7, RZ, 0x1f, R9 ;  /* 0x0000001fff077819 */ /* 0x000fe20000011409 */
[----:B-----5:R-:W-:Y:S01]  /*ac00*/  IMAD R45, R8, R41, RZ ;  /* 0x00000029082d7224 */ /* 0x020fe200078e02ff */
[----:B------:R-:W-:Y:S01]  /*ac10*/  IADD3 R6, P0, R6, UR6, RZ ;  /* 0x0000000606067c10 */ /* 0x000fe2000ff1e0ff */
[----:B------:R-:W-:Y:S01]  /*ac20*/  IMAD.U32 R11, RZ, RZ, UR8 ;  /* 0x00000008ff0b7e24 */ /* 0x000fe2000f8e00ff */
[----:B------:R-:W-:Y:S01]  /*ac30*/  LOP3.LUT R20, R21, 0x180, RZ, 0xc0, !PT ;  /* 0x0000018015147812 */ /* 0x000fe200078ec0ff */
[----:B------:R-:W-:Y:S01]  /*ac40*/  IMAD R12, R7, UR10, RZ ;  /* 0x0000000a070c7c24 */ /* 0x000fe2000f8e02ff */
[----:B------:R-:W-:-:S02]  /*ac50*/  IADD3 R29, P6, R4, 0x3000, RZ ;  /* 0x00003000041d7810 */ /* 0x000fc40007fde0ff */
[----:B------:R-:W-:Y:S01]  /*ac60*/  IADD3.X R7, R10, UR7, R11, P0, !PT ;  /* 0x000000070a077c10 */ /* 0x000fe200087fe40b */
[C---:B------:R-:W-:Y:S01]  /*ac70*/  IMAD R11, R9.reuse, UR11, R12 ;  /* 0x0000000b090b7c24 */ /* 0x040fe2000f8e020c */
[----:B------:R-:W-:Y:S01]  /*ac80*/  ULDC.64 UR6, c[0x0][0xb50] ;  /* 0x0002d40000067ab9 */ /* 0x000fe20000000a00 */
[----:B------:R-:W-:Y:S01]  /*ac90*/  SHF.R.U64 R20, R20, 0x3, RZ ;  /* 0x0000000314147819 */ /* 0x000fe200000012ff */
[----:B------:R-:W-:Y:S01]  /*aca0*/  IMAD.WIDE.U32 R6, R9, UR10, R6 ;  /* 0x0000000a09067c25 */ /* 0x000fe2000f8e0006 */
[----:B------:R-:W-:Y:S02]  /*acb0*/  ULDC.64 UR10, c[0x0][0xaa0] ;  /* 0x0002a800000a7ab9 */ /* 0x000fe40000000a00 */
[----:B------:R-:W-:Y:S01]  /*acc0*/  LOP3.LUT R20, R20, R21, RZ, 0x3c, !PT ;  /* 0x0000001514147212 */ /* 0x000fe200078e3cff */
[----:B------:R-:W-:Y:S01]  /*acd0*/  IMAD.IADD R7, R7, 0x1, R11 ;  /* 0x0000000107077824 */ /* 0x000fe200078e020b */
[----:B------:R-:W-:Y:S01]  /*ace0*/  LEA R10, P0, R6, UR6, 0x2 ;  /* 0x00000006060a7c11 */ /* 0x000fe2000f8010ff */
[----:B------:R-:W-:Y:S01]  /*acf0*/  IMAD.X R21, RZ, RZ, R5, P2 ;  /* 0x000000ffff157224 */ /* 0x000fe200010e0605 */
[----:B------:R-:W-:-:S02]  /*ad00*/  IADD3 R13, P5, R4, 0x4800, RZ ;  /* 0x00004800040d7810 */ /* 0x000fc40007fbe0ff */
[----:B------:R-:W-:Y:S01]  /*ad10*/  LEA.HI.X R11, R6, UR7, R7, 0x2, P0 ;  /* 0x00000007060b7c11 */ /* 0x000fe200080f1407 */
[----:B------:R-:W-:Y:S01]  /*ad20*/  SHFL.IDX PT, R36, R10, RZ, 0x1c1f ;  /* 0x001c1fff0a247589 */ /* 0x000fe200000e0000 */
[----:B------:R-:W-:Y:S01]  /*ad30*/  LOP3.LUT P0, RZ, R153, 0x3, RZ, 0xc0, !PT ;  /* 0x0000000399ff7812 */ /* 0x000fe2000780c0ff */
[----:B------:R-:W-:Y:S01]  /*ad40*/  VIADD R6, R14, 0x8 ;  /* 0x000000080e067836 */ /* 0x000fe20000000000 */
[----:B------:R-:W-:Y:S01]  /*ad50*/  IADD3 R33, P4, R4, 0x6000, RZ ;  /* 0x0000600004217810 */ /* 0x000fe20007f9e0ff */
[----:B------:R-:W1:Y:S01]  /*ad60*/  SHFL.IDX PT, R37, R11, RZ, 0x1c1f ;  /* 0x001c1fff0b257589 */ /* 0x000e6200000e0000 */
[-C--:B------:R-:W-:Y:S02]  /*ad70*/  ISETP.GE.OR P2, PT, R14, R45.reuse, P0 ;  /* 0x0000002d0e00720c */ /* 0x080fe40000746670 */
[----:B------:R-:W-:Y:S01]  /*ad80*/  ISETP.GE.OR P0, PT, R6, R45, P0 ;  /* 0x0000002d0600720c */ /* 0x000fe20000706670 */
[----:B------:R-:W-:Y:S01]  /*ad90*/  SHFL.IDX PT, R38, R10, 0x1, 0x1c1f ;  /* 0x003c1f000a267f89 */ /* 0x000fe200000e0000 */
[----:B------:R-:W-:Y:S01]  /*ada0*/  UIMAD UR8, UR9, UR10, URZ ;  /* 0x0000000a090872a4 */ /* 0x000fe2000f8e023f */
[----:B------:R-:W-:-:S02]  /*adb0*/  LOP3.LUT R9, R4, 0x180, RZ, 0xc0, !PT ;  /* 0x0000018004097812 */ /* 0x000fc400078ec0ff */
[----:B------:R-:W2:Y:S01]  /*adc0*/  SHFL.IDX PT, R39, R11, 0x1, 0x1c1f ;  /* 0x003c1f000b277f89 */ /* 0x000ea200000e0000 */
[----:B------:R-:W-:Y:S01]  /*add0*/  UIMAD.WIDE.U32 UR6, UR4, UR10, URZ ;  /* 0x0000000a040672a5 */ /* 0x000fe2000f8e003f */
[----:B------:R-:W-:Y:S02]  /*ade0*/  IADD3 R7, P3, R4, 0x7800, RZ ;  /* 0x0000780004077810 */ /* 0x000fe40007f7e0ff */
[----:B------:R-:W-:Y:S02]  /*adf0*/  LOP3.LUT R28, R29, 0x180, RZ, 0xc0, !PT ;  /* 0x000001801d1c7812 */ /* 0x000fe400078ec0ff */
[----:B------:R-:W-:Y:S02]  /*ae00*/  LOP3.LUT R12, R13, 0x180, RZ, 0xc0, !PT ;  /* 0x000001800d0c7812 */ /* 0x000fe400078ec0ff */
[----:B------:R-:W-:Y:S01]  /*ae10*/  LOP3.LUT R32, R33, 0x180, RZ, 0xc0, !PT ;  /* 0x0000018021207812 */ /* 0x000fe200078ec0ff */
[----:B-1----:R1:W-:Y:S01]  /*ae20*/  @!P2 ST.E desc[UR52][R36.64], R0 ;  /* 0x000000002400a985 */ /* 0x0023e2000c101934 */
[----:B------:R-:W-:Y:S01]  /*ae30*/  UIMAD UR8, UR4, UR11, UR8 ;  /* 0x0000000b040872a4 */ /* 0x000fe2000f8e0208 */
[----:B------:R-:W-:Y:S01]  /*ae40*/  SHF.R.U64 R9, R9, 0x3, RZ ;  /* 0x0000000309097819 */ /* 0x000fe200000012ff */
[----:B------:R-:W-:Y:S01]  /*ae50*/  IMAD.X R25, RZ, RZ, R5, P3 ;  /* 0x000000ffff197224 */ /* 0x000fe200018e0605 */
[----:B------:R-:W-:Y:S01]  /*ae60*/  ULDC.64 UR10, c[0x0][0xae8] ;  /* 0x0002ba00000a7ab9 */ /* 0x000fe20000000a00 */
[----:B------:R-:W-:-:S02]  /*ae70*/  LOP3.LUT R6, R7, 0x180, RZ, 0xc0, !PT ;  /* 0x0000018007067812 */ /* 0x000fc400078ec0ff */
[----:B------:R-:W-:Y:S01]  /*ae80*/  SHF.R.U64 R28, R28, 0x3, RZ ;  /* 0x000000031c1c7819 */ /* 0x000fe200000012ff */
[----:B--2---:R2:W-:Y:S01]  /*ae90*/  @!P0 ST.E desc[UR52][R38.64], R2 ;  /* 0x0000000226008985 */ /* 0x0045e2000c101934 */
[----:B------:R-:W-:Y:S02]  /*aea0*/  SHF.R.U64 R12, R12, 0x3, RZ ;  /* 0x000000030c0c7819 */ /* 0x000fe400000012ff */
[----:B------:R-:W-:Y:S01]  /*aeb0*/  SHF.R.U64 R32, R32, 0x3, RZ ;  /* 0x0000000320207819 */ /* 0x000fe200000012ff */
[----:B-1----:R-:W-:Y:S01]  /*aec0*/  IMAD R0, R23, 0x60, R152 ;  /* 0x0000006017007824 */ /* 0x002fe200078e0298 */
[----:B------:R-:W-:Y:S01]  /*aed0*/  UIADD3 UR7, UR7, UR8, URZ ;  /* 0x0000000807077290 */ /* 0x000fe2000fffe03f */
[----:B------:R-:W-:Y:S01]  /*aee0*/  LOP3.LUT R8, R9, R4, RZ, 0x3c, !PT ;  /* 0x0000000409087212 */ /* 0x000fe200078e3cff */
[----:B------:R-:W-:Y:S01]  /*aef0*/  UIMAD UR4, UR14, UR10, URZ ;  /* 0x0000000a0e0472a4 */ /* 0x000fe2000f8e023f */
[----:B------:R-:W-:Y:S01]  /*af00*/  LOP3.LUT R28, R28, R29, RZ, 0x3c, !PT ;  /* 0x0000001d1c1c7212 */ /* 0x000fe200078e3cff */
[----:B--2---:R-:W1:Y:S01]  /*af10*/  @P1 LDC R39, c[0x0][0xbf0] ;  /* 0x0002fc00ff271b82 */ /* 0x004e620000000800 */
[----:B------:R-:W-:Y:S01]  /*af20*/  VIADD R36, R0, UR44 ;  /* 0x0000002c00247c36 */ /* 0x000fe20008000000 */
[----:B------:R-:W-:Y:S01]  /*af30*/  UIMAD UR4, UR43, UR11, UR4 ;  /* 0x0000000b2b0472a4 */ /* 0x000fe2000f8e0204 */
[----:B------:R-:W-:Y:S01]  /*af40*/  SHF.R.U64 R4, R6, 0x3, RZ ;  /* 0x0000000306047819 */ /* 0x000fe200000012ff */
[----:B------:R-:W-:Y:S01]  /*af50*/  UIMAD.WIDE.U32 UR6, UR43, UR10, UR6 ;  /* 0x0000000a2b0672a5 */ /* 0x000fe2000f8e0006 */
[----:B0-----:R-:W-:Y:S01]  /*af60*/  @P1 IMAD.HI.U32 R0, R36, R47, RZ ;  /* 0x0000002f24001227 */ /* 0x001fe200078e00ff */
[----:B------:R-:W-:Y:S01]  /*af70*/  ULDC.64 UR8, c[0x0][0xaf0] ;  /* 0x0002bc0000087ab9 */ /* 0x000fe20000000a00 */
[----:B------:R-:W-:Y:S01]  /*af80*/  MOV R37, R36 ;  /* 0x0000002400257202 */ /* 0x000fe20000000f00 */
[----:B------:R-:W-:Y:S01]  /*af90*/  UIADD3 UR7, UR7, UR4, URZ ;  /* 0x0000000407077290 */ /* 0x000fe2000fffe03f */
[----:B------:R-:W-:Y:S01]  /*afa0*/  LOP3.LUT R12, R12, R13, RZ, 0x3c, !PT ;  /* 0x0000000d0c0c7212 */ /* 0x000fe200078e3cff */
[----:B------:R-:W-:Y:S01]  /*afb0*/  UIMAD UR4, UR42, UR8, URZ ;  /* 0x000000082a0472a4 */ /* 0x000fe2000f8e023f */
[----:B------:R-:W-:Y:S01]  /*afc0*/  LOP3.LUT R32, R32, R33, RZ, 0x3c, !PT ;  /* 0x0000002120207212 */ /* 0x000fe200078e3cff */
[----:B------:R-:W-:Y:S01]  /*afd0*/  UIMAD.WIDE.U32 UR6, UR41, UR8, UR6 ;  /* 0x00000008290672a5 */ /* 0x000fe2000f8e0006 */
[--C-:B------:R-:W-:Y:S01]  /*afe0*/  IMAD.X R29, RZ, RZ, R5.reuse, P6 ;  /* 0x000000ffff1d7224 */ /* 0x100fe200030e0605 */
[----:B------:R-:W-:Y:S01]  /*aff0*/  UIMAD UR4, UR41, UR9, UR4 ;  /* 0x00000009290472a4 */ /* 0x000fe2000f8e0204 */
[--C-:B------:R-:W-:Y:S01]  /*b000*/  IMAD.X R13, RZ, RZ, R5.reuse, P5 ;  /* 0x000000ffff0d7224 */ /* 0x100fe200028e0605 */
[----:B------:R-:W-:Y:S01]  /*b010*/  LOP3.LUT R24, R4, R7, RZ, 0x3c, !PT ;  /* 0x0000000704187212 */ /* 0x000fe200078e3cff */
[----:B------:R-:W-:Y:S01]  /*b020*/  ULDC.64 UR8, c[0x0][0xae0] ;  /* 0x0002b80000087ab9 */ /* 0x000fe20000000a00 */
[--C-:B------:R-:W-:Y:S01]  /*b030*/  IMAD.MOV.U32 R9, RZ, RZ, R5.reuse ;  /* 0x000000ffff097224 */ /* 0x100fe200078e0005 */
[----:B-1----:R-:W-:Y:S01]  /*b040*/  @P1 SHF.R.U32.HI R37, RZ, R39, R0 ;  /* 0x00000027ff251219 */ /* 0x002fe20000011600 */
[----:B------:R-:W-:Y:S01]  /*b050*/  UIADD3 UR4, UR7, UR4, URZ ;  /* 0x0000000407047290 */ /* 0x000fe2000fffe03f */
[----:B------:R-:W-:-:S03]  /*b060*/  IMAD.X R33, RZ, RZ, R5, P4 ;  /* 0x000000ffff217224 */ /* 0x000fc600020e0605 */
[----:B------:R-:W5:Y:S01]  /*b070*/  LD.E.128 R8, desc[UR52][R8.64] ;  /* 0x0000003408087980 */ /* 0x000f62000c101d00 */
[--C-:B------:R-:W-:Y:S01]  /*b080*/  SHF.R.S32.HI R0, RZ, 0x1f, R37.reuse ;  /* 0x0000001fff007819 */ /* 0x100fe20000011425 */
[----:B------:R-:W-:Y:S02]  /*b090*/  IMAD.MOV R2, RZ, RZ, -R37 ;  /* 0x000000ffff027224 */ /* 0x000fe400078e0a25 */
[----:B------:R0:W5:Y:S02]  /*b0a0*/  LD.E.128 R4, desc[UR52][R20.64] ;  /* 0x0000003414047980 */ /* 0x000164000c101d00 */
[----:B------:R-:W-:Y:S02]  /*b0b0*/  IMAD R0, R0, UR8, RZ ;  /* 0x0000000800007c24 */ /* 0x000fe4000f8e02ff */
[----:B------:R-:W-:Y:S01]  /*b0c0*/  IMAD R39, R41, R2, R36 ;  /* 0x0000000229277224 */ /* 0x000fe200078e0224 */
[----:B------:R-:W5:Y:S01]  /*b0d0*/  LD.E.128 R28, desc[UR52][R28.64] ;  /* 0x000000341c1c7980 */ /* 0x000f62000c101d00 */
[----:B------:R-:W-:-:S03]  /*b0e0*/  IMAD R41, R37, UR9, R0 ;  /* 0x0000000925297c24 */ /* 0x000fc6000f8e0200 */
[----:B------:R-:W-:Y:S01]  /*b0f0*/  SHF.R.S32.HI R0, RZ, 0x1f, R39 ;  /* 0x0000001fff007819 */ /* 0x000fe20000011427 */
[----:B0-----:R-:W-:Y:S01]  /*b100*/  IMAD.U32 R21, RZ, RZ, UR7 ;  /* 0x00000007ff157e24 */ /* 0x001fe2000f8e00ff */
[----:B------:R-:W5:Y:S01]  /*b110*/  LD.E.128 R12, desc[UR52][R12.64] ;  /* 0x000000340c0c7980 */ /* 0x000f62000c101d00 */
[----:B------:R-:W-:Y:S01]  /*b120*/  IMAD.U32 R20, RZ, RZ, UR6 ;  /* 0x00000006ff147e24 */ /* 0x000fe2000f8e00ff */
[----:B------:R-:W-:Y:S01]  /*b130*/  ULDC.64 UR6, c[0x0][0xad8] ;  /* 0x0002b60000067ab9 */ /* 0x000fe20000000a00 */
[----:B------:R-:W-:Y:S01]  /*b140*/  IMAD.U32 R21, RZ, RZ, UR4 ;  /* 0x00000004ff157e24 */ /* 0x000fe2000f8e00ff */
[----:B------:R-:W5:Y:S01]  /*b150*/  LD.E.128 R32, desc[UR52][R32.64] ;  /* 0x0000003420207980 */ /* 0x000f62000c101d00 */
[----:B------:R-:W-:-:S03]  /*b160*/  IMAD R0, R0, UR6, RZ ;  /* 0x0000000600007c24 */ /* 0x000fc6000f8e02ff */
[----:B------:R-:W5:Y:S01]  /*b170*/  LD.E.128 R24, desc[UR52][R24.64] ;  /* 0x0000003418187980 */ /* 0x000f62000c101d00 */
[----:B------:R-:W-:Y:S01]  /*b180*/  IMAD.WIDE.U32 R20, R37, UR8, R20 ;  /* 0x0000000825147c25 */ /* 0x000fe2000f8e0014 */
[----:B------:R-:W-:Y:S01]  /*b190*/  BSSY B1, `(.L_x_2004) ;  /* 0x0000023000017945 */ /* 0x000fe20003800000 */
[----:B------:R-:W-:Y:S01]  /*b1a0*/  SHF.R.S32.HI R42, RZ, 0x1f, R19 ;  /* 0x0000001fff2a7819 */ /* 0x000fe20000011413 */
[----:B------:R-:W-:Y:S01]  /*b1b0*/  @!PT LDS RZ, [RZ] ;  /* 0x00000000fffff984 */ /* 0x000fe20000000800 */
[----:B------:R-:W-:Y:S01]  /*b1c0*/  @!PT LDS RZ, [RZ] ;  /* 0x00000000fffff984 */ /* 0x000fe20000000800 */
[----:B------:R-:W-:Y:S01]  /*b1d0*/  @!PT LDS RZ, [RZ] ;  /* 0x00000000fffff984 */ /* 0x000fe20000000800 */
[----:B------:R-:W-:Y:S01]  /*b1e0*/  @!PT LDS RZ, [RZ] ;  /* 0x00000000fffff984 */ /* 0x000fe20000000800 */
[----:B------:R0:W-:Y:S06]  /*b1f0*/  MEMBAR.ALL.CTA ;  /* 0x0000000000007992 */ /* 0x0001ec0000008000 */
[----:B0-----:R-:W0:Y:S01]  /*b200*/  FENCE.VIEW.ASYNC.S ;  /* 0x00000000000073c6 */ /* 0x001e220000000000 */
[----:B------:R-:W-:-:S02]  /*b210*/  IMAD.IADD R21, R21, 0x1, R41 ;  /* 0x0000000115157824 */ /* 0x000fc400078e0229 */
        /* <DEDUP_REMOVED lines=10> */
[----:B0-----:R0:W1:Y:S04]  /*b2c0*/  SHFL.IDX PT, R20, R40, RZ, 0x1c1f ;  /* 0x001c1fff28147589 */ /* 0x00106800000e0000 */
[----:B------:R0:W2:Y:S01]  /*b2d0*/  SHFL.IDX PT, R21, R41, RZ, 0x1c1f ;  /* 0x001c1fff29157589 */ /* 0x0000a200000e0000 */
[----:B------:R0:W-:Y:S01]  /*b2e0*/  SYNCS.ARRIVE.TRANS64.RED.A1T0 RZ, [R3+URZ], RZ ;  /* 0x000000ff03ff79a7 */ /* 0x0001e2000810043f */
[----:B------:R-:W-:Y:S05]  /*b2f0*/  @P0 BRA `(.L_x_2005) ;  /* 0x0000000000300947 */ /* 0x000fea0003800000 */
        /* <DEDUP_REMOVED lines=12> */
.L_x_2005:
[----:B------:R-:W-:Y:S05]  /*b3c0*/  BSYNC B1 ;  /* 0x0000000000017941 */ /* 0x000fea0003800000 */
.L_x_2004:
        /* <DEDUP_REMOVED lines=19> */
.L_x_2002:
        /* <DEDUP_REMOVED lines=11> */
[----:B------:R-:W-:-:S03]  /*b5b0*/  UISETP.NE.U32.AND UP1, UPT, UR6, URZ, UPT ;  /* 0x0000003f0600728c */ /* 0x000fc6000bf25070 */
[----:B------:R-:W2:Y:S01]  /*b5c0*/  @P2 LDG.E R6, desc[UR52][R2.64] ;  /* 0x0000003402062981 */ /* 0x000ea2000c1e1900 */
[----:B------:R-:W-:Y:S01]  /*b5d0*/  UISETP.NE.AND.EX UP1, UPT, UR7, URZ, UPT, UP1 ;  /* 0x0000003f0700728c */ /* 0x000fe2000bf25310 */
[----:B------:R-:W-:-:S05]  /*b5e0*/  IMAD.U32 R0, RZ, RZ, UR4 ;  /* 0x00000004ff007e24 */ /* 0x000fca000f8e00ff */
        /* <DEDUP_REMOVED lines=20> */
.L_x_2007:
[----:B------:R-:W-:Y:S01]  /*b730*/  USEL UR41, UR41, URZ, !UP0 ;  /* 0x0000003f29297287 */ /* 0x000fe2000c000000 */
[----:B------:R-:W-:Y:S01]  /*b740*/  BSSY B1, `(.L_x_2008) ;  /* 0x000002c000017945 */ /* 0x000fe20003800000 */
[----:B------:R-:W-:-:S03]  /*b750*/  USEL UR42, UR42, URZ, !UP0 ;  /* 0x0000003f2a2a7287 */ /* 0x000fc6000c000000 */
[----:B------:R-:W-:Y:S09]  /*b760*/  @P1 BRA `(.L_x_2009) ;  /* 0x0000000000a41947 */ /* 0x000ff20003800000 */
        /* <DEDUP_REMOVED lines=41> */
.L_x_2009:
[----:B------:R-:W-:Y:S05]  /*ba00*/  BSYNC B1 ;  /* 0x0000000000017941 */ /* 0x000fea0003800000 */
.L_x_2008:
        /* <DEDUP_REMOVED lines=35> */
[----:B------:R-:W-:Y:S01]  /*bc40*/  IMAD R4, R4, UR6, RZ ;  /* 0x0000000604047c24 */ /* 0x000fe2000f8e02ff */
[----:B------:R-:W-:Y:S01]  /*bc50*/  IADD3 R3, R3, R9, RZ ;  /* 0x0000000903037210 */ /* 0x000fe20007ffe0ff */
        /* <DEDUP_REMOVED lines=24> */
.L_x_2011:
[----:B------:R-:W-:Y:S05]  /*bde0*/  BSYNC B1 ;  /* 0x0000000000017941 */ /* 0x000fea0003800000 */
.L_x_2010:
        /* <DEDUP_REMOVED lines=17> */
.L_x_2006:
[----:B------:R-:W-:Y:S05]  /*bf00*/  BSYNC B0 ;  /* 0x0000000000007941 */ /* 0x000fea0003800000 */
.L_x_2001:
[----:B------:R-:W-:Y:S02]  /*bf10*/  ULDC UR4, c[0x0][0xc3c] ;  /* 0x00030f0000047ab9 */ /* 0x000fe40000000800 */
[----:B------:R-:W-:-:S13]  /*bf20*/  ISETP.GE.AND P0, PT, R43, UR4, PT ;  /* 0x000000042b007c0c */ /* 0x000fda000bf06270 */
[----:B------:R-:W-:Y:S05]  /*bf30*/  @!P0 BRA `(.L_x_2012) ;  /* 0xffffff4c006c8947 */ /* 0x000fea000383ffff */
[----:B------:R-:W-:Y:S05]  /*bf40*/  EXIT ;  /* 0x000000000000794d */ /* 0x000fea0003800000 */
.L_x_1959:
        /* <DEDUP_REMOVED lines=55> */
.L_x_2018:
        /* <DEDUP_REMOVED lines=12> */
.L_x_2017:
[----:B------:R-:W-:Y:S05]  /*c380*/  BSYNC B0 ;  /* 0x0000000000007941 */ /* 0x000fea0003800000 */
.L_x_2016:
        /* <DEDUP_REMOVED lines=20> */
[----:B------:R-:W-:Y:S05]  /*c4d0*/  @!P6 BRA `(.L_x_2018) ;  /* 0xfffffffc0078e947 */ /* 0x000fea000383ffff */
.L_x_2014:
[----:B------:R-:W-:-:S04]  /*c4e0*/  IMAD.IADD R14, R6, 0x1, -R3 ;  /* 0x00000001060e7824 */ /* 0x000fc800078e0a03 */
[----:B------:R-:W-:-:S05]  /*c4f0*/  IMAD R2, R10, R9, R14 ;  /* 0x000000090a027224 */ /* 0x000fca00078e020e */
[----:B------:R-:W-:-:S13]  /*c500*/  ISETP.GT.AND P0, PT, R2, R7, PT ;  /* 0x000000070200720c */ /* 0x000fda0003f04270 */
[----:B------:R-:W-:Y:S02]  /*c510*/  VOTEU.ANY UR7, UPT, !P0 ;  /* 0x0000000000077886 */ /* 0x000fe400040e0100 */
[----:B------:R-:W-:-:S04]  /*c520*/  UPOPC UR6, UR7 ;  /* 0x00000007000672bf */ /* 0x000fc80008000000 */
[----:B------:R-:W-:-:S03]  /*c530*/  UIADD3 UR40, UR6, UR4, URZ ;  /* 0x0000000406287290 */ /* 0x000fc6000fffe03f */
[----:B------:R-:W-:Y:S02]  /*c540*/  ULDC.64 UR4, c[0x0][0xc90] ;  /* 0x0003240000047ab9 */ /* 0x000fe40000000a00 */
[----:B------:R-:W-:-:S06]  /*c550*/  UIMAD.WIDE UR4, UR40, 0x4, UR4 ;  /* 0x00000004280478a5 */ /* 0x000fcc000f8e0204 */
[----:B------:R-:W-:Y:S02]  /*c560*/  IMAD.U32 R2, RZ, RZ, UR4 ;  /* 0x00000004ff027e24 */ /* 0x000fe4000f8e00ff */
[----:B------:R-:W-:-:S05]  /*c570*/  IMAD.U32 R3, RZ, RZ, UR5 ;  /* 0x00000005ff037e24 */ /* 0x000fca000f8e00ff */
[----:B------:R-:W2:Y:S01]  /*c580*/  LDG.E R8, desc[UR52][R2.64] ;  /* 0x0000003402087981 */ /* 0x000ea2000c1e1900 */
[----:B------:R-:W-:Y:S01]  /*c590*/  IMAD.U32 R15, RZ, RZ, UR6 ;  /* 0x00000006ff0f7e24 */ /* 0x000fe2000f8e00ff */
[----:B------:R-:W-:-:S04]  /*c5a0*/  ISETP.NE.AND P0, PT, RZ, UR7, PT ;  /* 0x00000007ff007c0c */ /* 0x000fc8000bf05270 */
        /* <DEDUP_REMOVED lines=9> */
[----:B------:R-:W-:-:S06]  /*c640*/  UIADD3 UR4, UR6, -0x1, URZ ;  /* 0xffffffff06047890 */ /* 0x000fcc000fffe03f */
[----:B------:R-:W-:-:S05]  /*c650*/  IMAD.U32 R13, RZ, RZ, UR4 ;  /* 0x00000004ff0d7e24 */ /* 0x000fca000f8e00ff */
[----:B------:R0:W1:Y:S02]  /*c660*/  SHFL.IDX PT, R16, R10, R13, 0x1f ;  /* 0x00001f0d0a107589 */ /* 0x00006400000e0000 */
.L_x_2019:
[----:B-1----:R-:W-:Y:S01]  /*c670*/  IMAD R16, R16, R9, R14 ;  /* 0x0000000910107224 */ /* 0x002fe200078e020e */
[----:B------:R-:W-:Y:S01]  /*c680*/  IABS R12, R6 ;  /* 0x00000006000c7213 */ /* 0x000fe20000000000 */
[----:B------:R-:W-:-:S03]  /*c690*/  IMAD.MOV.U32 R2, RZ, RZ, R17 ;  /* 0x000000ffff027224 */ /* 0x000fc600078e0011 */
[----:B------:R-:W-:Y:S01]  /*c6a0*/  IADD3 R7, -R16, R7, RZ ;  /* 0x0000000710077210 */ /* 0x000fe20007ffe1ff */
[----:B0-----:R-:W-:Y:S02]  /*c6b0*/  IMAD R13, R2, R11, RZ ;  /* 0x0000000b020d7224 */ /* 0x001fe400078e02ff */
[----:B------:R-:W-:Y:S01]  /*c6c0*/  IMAD.MOV.U32 R2, RZ, RZ, RZ ;  /* 0x000000ffff027224 */ /* 0x000fe200078e00ff */
[----:B------:R-:W-:Y:S01]  /*c6d0*/  IABS R10, R7 ;  /* 0x00000007000a7213 */ /* 0x000fe20000000000 */
[----:B------:R-:W-:Y:S02]  /*c6e0*/  IMAD.MOV R12, RZ, RZ, -R12 ;  /* 0x000000ffff0c7224 */ /* 0x000fe400078e0a0c */
        /* <DEDUP_REMOVED lines=13> */
[----:B------:R-:W-:Y:S01]  /*c7c0*/  @!P2 IMAD.MOV R2, RZ, RZ, -R2 ;  /* 0x000000ffff02a224 */ /* 0x000fe200078e0a02 */
[----:B------:R-:W-:-:S05]  /*c7d0*/  @!P1 LOP3.LUT R2, RZ, R6, RZ, 0x33, !PT ;  /* 0x00000006ff029212 */ /* 0x000fca00078e33ff */
[----:B------:R-:W-:Y:S02]  /*c7e0*/  IMAD R10, R8, R2, RZ ;  /* 0x00000002080a7224 */ /* 0x000fe400078e02ff */
[----:B------:R-:W-:Y:S02]  /*c7f0*/  IMAD.MOV R2, RZ, RZ, -R2 ;  /* 0x000000ffff027224 */ /* 0x000fe400078e0a02 */
[----:B------:R-:W-:Y:S02]  /*c800*/  IMAD.MOV R3, RZ, RZ, -R10 ;  /* 0x000000ffff037224 */ /* 0x000fe400078e0a0a */
[----:B------:R-:W-:-:S03]  /*c810*/  IMAD R15, R6, R2, R7 ;  /* 0x00000002060f7224 */ /* 0x000fc600078e0207 */
[----:B------:R-:W-:Y:S02]  /*c820*/  VIADDMNMX R8, R3, R9, R8, PT ;  /* 0x0000000903087246 */ /* 0x000fe40003800108 */
[----:B------:R-:W-:Y:S02]  /*c830*/  IABS R13, R15 ;  /* 0x0000000f000d7213 */ /* 0x000fe40000000000 */
[-C--:B------:R-:W-:Y:S02]  /*c840*/  IABS R9, R8.reuse ;  /* 0x0000000800097213 */ /* 0x080fe40000000000 */
[----:B------:R-:W-:Y:S02]  /*c850*/  IABS R6, R8 ;  /* 0x0000000800067213 */ /* 0x000fe40000000000 */
[----:B------:R-:W0:Y:S03]  /*c860*/  I2F.RP R11, R9 ;  /* 0x00000009000b7306 */ /* 0x000e260000209400 */
[----:B------:R-:W-:-:S05]  /*c870*/  IMAD.MOV R6, RZ, RZ, -R6 ;  /* 0x000000ffff067224 */ /* 0x000fca00078e0a06 */
[----:B0-----:R-:W0:Y:S02]  /*c880*/  MUFU.RCP R11, R11 ;  /* 0x0000000b000b7308 */ /* 0x001e240000001000 */
[----:B0-----:R-:W-:-:S06]  /*c890*/  VIADD R3, R11, 0xffffffe ;  /* 0x0ffffffe0b037836 */ /* 0x001fcc0000000000 */
[----:B------:R-:W0:Y:S02]  /*c8a0*/  F2I.FTZ.U32.TRUNC.NTZ R3, R3 ;  /* 0x0000000300037305 */ /* 0x000e24000021f000 */
[----:B0-----:R-:W-:-:S04]  /*c8b0*/  IMAD.MOV R12, RZ, RZ, -R3 ;  /* 0x000000ffff0c7224 */ /* 0x001fc800078e0a03 */
[----:B------:R-:W-:-:S04]  /*c8c0*/  IMAD.MOV.U32 R2, RZ, RZ, R12 ;  /* 0x000000ffff027224 */ /* 0x000fc800078e000c */
[----:B------:R-:W-:Y:S02]  /*c8d0*/  IMAD R7, R2, R9, RZ ;  /* 0x0000000902077224 */ /* 0x000fe400078e02ff */
[----:B------:R-:W-:-:S04]  /*c8e0*/  IMAD.MOV.U32 R2, RZ, RZ, RZ ;  /* 0x000000ffff027224 */ /* 0x000fc800078e00ff */
[----:B------:R-:W-:Y:S01]  /*c8f0*/  IMAD.HI.U32 R2, R3, R7, R2 ;  /* 0x0000000703027227 */ /* 0x000fe200078e0002 */
[----:B------:R-:W-:-:S04]  /*c900*/  LOP3.LUT R3, R15, R8, RZ, 0x3c, !PT ;  /* 0x000000080f037212 */ /* 0x000fc800078e3cff */
[----:B------:R-:W-:Y:S01]  /*c910*/  ISETP.GE.AND P2, PT, R3, RZ, PT ;  /* 0x000000ff0300720c */ /* 0x000fe20003f46270 */
[----:B------:R-:W-:-:S04]  /*c920*/  IMAD.HI.U32 R2, R2, R13, RZ ;  /* 0x0000000d02027227 */ /* 0x000fc800078e00ff */
[----:B------:R-:W-:Y:S02]  /*c930*/  IMAD R6, R2, R6, R13 ;  /* 0x0000000602067224 */ /* 0x000fe400078e020d */
[----:B------:R-:W-:-:S03]  /*c940*/  IMAD.IADD R3, R15, 0x1, R10 ;  /* 0x000000010f037824 */ /* 0x000fc600078e020a */
[----:B------:R-:W-:-:S13]  /*c950*/  ISETP.GT.U32.AND P1, PT, R9, R6, PT ;  /* 0x000000060900720c */ /* 0x000fda0003f24070 */
[----:B------:R-:W-:Y:S02]  /*c960*/  @!P1 IMAD.IADD R6, R6, 0x1, -R9 ;  /* 0x0000000106069824 */ /* 0x000fe400078e0a09 */
[----:B------:R-:W-:Y:S01]  /*c970*/  @!P1 VIADD R2, R2, 0x1 ;  /* 0x0000000102029836 */ /* 0x000fe20000000000 */
[----:B------:R-:W-:Y:S02]  /*c980*/  ISETP.NE.AND P1, PT, R8, RZ, PT ;  /* 0x000000ff0800720c */ /* 0x000fe40003f25270 */
[----:B------:R-:W-:-:S13]  /*c990*/  ISETP.GE.U32.AND P0, PT, R6, R9, PT ;  /* 0x000000090600720c */ /* 0x000fda0003f06070 */
[----:B------:R-:W-:-:S04]  /*c9a0*/  @P0 VIADD R2, R2, 0x1 ;  /* 0x0000000102020836 */ /* 0x000fc80000000000 */
[----:B------:R-:W-:Y:S01]  /*c9b0*/  @!P2 IMAD.MOV R2, RZ, RZ, -R2 ;  /* 0x000000ffff02a224 */ /* 0x000fe200078e0a02 */
[----:B------:R-:W-:Y:S01]  /*c9c0*/  @!P1 LOP3.LUT R2, RZ, R8, RZ, 0x33, !PT ;  /* 0x00000008ff029212 */ /* 0x000fe200078e33ff */
[----:B------:R-:W-:-:S03]  /*c9d0*/  IMAD.MOV R8, RZ, RZ, -R8 ;  /* 0x000000ffff087224 */ /* 0x000fc600078e0a08 */
[----:B------:R-:W-:Y:S01]  /*c9e0*/  LOP3.LUT R17, RZ, R2, RZ, 0x33, !PT ;  /* 0x00000002ff117212 */ /* 0x000fe200078e33ff */
[----:B------:R-:W-:-:S04]  /*c9f0*/  IMAD R18, R2, R8, R3 ;  /* 0x0000000802127224 */ /* 0x000fc800078e0203 */
[----:B------:R-:W-:Y:S01]  /*ca00*/  IMAD.IADD R17, R4, 0x1, R17 ;  /* 0x0000000104117824 */ /* 0x000fe200078e0211 */
[----:B------:R-:W-:Y:S06]  /*ca10*/  BRA `(.L_x_2020) ;  /* 0x0000000000107947 */ /* 0x000fec0003800000 */
.L_x_2015:
[----:B------:R-:W-:Y:S01]  /*ca20*/  IMAD.MOV.U32 R16, RZ, RZ, R7 ;  /* 0x000000ffff107224 */ /* 0x000fe200078e0007 */
[----:B------:R-:W-:Y:S01]  /*ca30*/  ULDC UR40, c[0x0][0xc3c] ;  /* 0x00030f0000287ab9 */ /* 0x000fe20000000800 */
[----:B------:R-:W-:Y:S02]  /*ca40*/  IMAD.MOV.U32 R17, RZ, RZ, RZ ;  /* 0x000000ffff117224 */ /* 0x000fe400078e00ff */
[----:B------:R-:W-:-:S07]  /*ca50*/  IMAD.MOV.U32 R18, RZ, RZ, RZ ;  /* 0x000000ffff127224 */ /* 0x000fce00078e00ff */
.L_x_2020:
[----:B------:R-:W-:Y:S01]  /*ca60*/  ISETP.NE.AND P0, PT, R5, RZ, PT ;  /* 0x000000ff0500720c */ /* 0x000fe20003f05270 */
[----:B------:R-:W-:-:S12]  /*ca70*/  IMAD.U32 R19, RZ, RZ, UR40 ;  /* 0x00000028ff137e24 */ /* 0x000fd8000f8e00ff */
[----:B------:R-:W0:Y:S01]  /*ca80*/  @!P0 S2R R3, SR_CgaCtaId ;  /* 0x0000000000038919 */ /* 0x000e220000008800 */
[----:B------:R-:W-:-:S04]  /*ca90*/  @!P0 MOV R2, 0x400 ;  /* 0x0000040000028802 */ /* 0x000fc80000000f00 */
[----:B0-----:R-:W-:-:S05]  /*caa0*/  @!P0 LEA R2, R3, R2, 0x18 ;  /* 0x0000000203028211 */ /* 0x001fca00078ec0ff */
[----:B------:R0:W-:Y:S01]  /*cab0*/  @!P0 STS.128 [R2+0x19cd0], R16 ;  /* 0x019cd01002008388 */ /* 0x0001e20000000c00 */
[----:B------:R-:W-:Y:S06]  /*cac0*/  BAR.ARV 0x5, 0x200 ;  /* 0x0148000000007b1d */ /* 0x000fec0000002000 */
.L_x_2013:
        /* <DEDUP_REMOVED lines=8> */
[----:B------:R-:W-:Y:S01]  /*cb50*/  IMAD.SHL.U32 R5, R0, 0x800, RZ ;  /* 0x0000080000057824 */ /* 0x000fe200078e00ff */
[----:B------:R-:W1:Y:S01]  /*cb60*/  S2UR UR4, SR_CgaCtaId ;  /* 0x00000000000479c3 */ /* 0x000e620000008800 */
[----:B------:R-:W-:Y:S01]  /*cb70*/  MOV R22, 0x400 ;  /* 0x0000040000167802 */ /* 0x000fe20000000f00 */
[----:B------:R-:W-:Y:S01]  /*cb80*/  IMAD.MOV.U32 R24, RZ, RZ, 0x1 ;  /* 0x00000001ff187424 */ /* 0x000fe200078e00ff */
[----:B------:R-:W-:Y:S01]  /*cb90*/  ULOP3.LUT UR46, UR39, 0x2, URZ, 0xfc, !UPT ;  /* 0x00000002272e7892 */ /* 0x000fe2000f8efc3f */
[----:B------:R-:W-:Y:S01]  /*cba0*/  IMAD.MOV.U32 R23, RZ, RZ, RZ ;  /* 0x000000ffff177224 */ /* 0x000fe200078e00ff */
[----:B------:R-:W-:Y:S01]  /*cbb0*/  ULOP3.LUT UR47, UR39, 0x1, URZ, 0xfc, !UPT ;  /* 0x00000001272f7892 */ /* 0x000fe2000f8efc3f */
[----:B------:R-:W-:Y:S01]  /*cbc0*/  ULDC UR48, c[0x0][0xc] ;  /* 0x0000030000307ab9 */ /* 0x000fe20000000800 */
[C---:B0-----:R-:W-:Y:S01]  /*cbd0*/  SHF.L.U32 R2, R10.reuse, 0x5, RZ ;  /* 0x000000050a027819 */ /* 0x041fe200000006ff */
[C---:B------:R-:W-:Y:S01]  /*cbe0*/  IMAD.SHL.U32 R6, R10.reuse, 0x80, RZ ;  /* 0x000000800a067824 */ /* 0x040fe200078e00ff */
[----:B------:R-:W-:Y:S01]  /*cbf0*/  SHF.R.U32.HI R4, RZ, 0x1, R10 ;  /* 0x00000001ff047819 */ /* 0x000fe2000001160a */
        /* <DEDUP_REMOVED lines=24> */
[C---:B------:R-:W-:Y:S01]  /*cd80*/  LOP3.LUT P0, RZ, R10.reuse, 0x4, RZ, 0xc0, !PT ;  /* 0x000000040aff7812 */ /* 0x040fe2000780c0ff */
[----:B0-----:R-:W-:Y:S01]  /*cd90*/  IMAD.MOV.U32 R2, RZ, RZ, 0x40 ;  /* 0x00000040ff027424 */ /* 0x001fe200078e00ff */
[----:B------:R-:W-:Y:S01]  /*cda0*/  LOP3.LUT R28, R3, 0x10, RZ, 0xc0, !PT ;  /* 0x00000010031c7812 */ /* 0x000fe200078ec0ff */
[----:B------:R0:W-:Y:S01]  /*cdb0*/  STL [R1+0x4], R4 ;  /* 0x0000040401007387 */ /* 0x0001e20000100800 */
[----:B-1----:R-:W-:-:S02]  /*cdc0*/  IMAD.SHL.U32 R0, R10, 0x40, RZ ;  /* 0x000000400a007824 */ /* 0x002fc400078e00ff */
[----:B------:R-:W-:Y:S01]  /*cdd0*/  SEL R2, R2, 0xffffffc0, !P0 ;  /* 0xffffffc002027807 */ /* 0x000fe20004000000 */
[----:B------:R0:W-:Y:S01]  /*cde0*/  STL [R1], R6 ;  /* 0x0000000601007387 */ /* 0x0001e20000100800 */
[----:B------:R-:W-:Y:S02]  /*cdf0*/  LOP3.LUT R3, R28, 0x20, RZ, 0xfc, !PT ;  /* 0x000000201c037812 */ /* 0x000fe400078efcff */
[----:B------:R-:W-:Y:S01]  /*ce00*/  LOP3.LUT R5, R0, 0x40, RZ, 0xc0, !PT ;  /* 0x0000004000057812 */ /* 0x000fe200078ec0ff */
[----:B------:R0:W-:Y:S01]  /*ce10*/  STL [R1+0x18], RZ ;  /* 0x000018ff01007387 */ /* 0x0001e20000100800 */
[----:B------:R-:W-:Y:S02]  /*ce20*/  SHF.R.U32.HI R0, RZ, 0x1, R8 ;  /* 0x00000001ff007819 */ /* 0x000fe40000011608 */
[----:B------:R-:W-:Y:S02]  /*ce30*/  LOP3.LUT R2, R28, 0x40, RZ, 0xfc, !PT ;  /* 0x000000401c027812 */ /* 0x000fe400078efcff */
[----:B------:R-:W-:Y:S01]  /*ce40*/  LOP3.LUT R0, R0, R5, RZ, 0xfc, !PT ;  /* 0x0000000500007212 */ /* 0x000fe200078efcff */
[----:B------:R-:W-:-:S05]  /*ce50*/  IMAD.IADD R0, R22, 0x1, R4 ;  /* 0x0000000116007824 */ /* 0x000fca00078e0204 */
[----:B------:R0:W-:Y:S02]  /*ce60*/  STL [R1+0x10], R0 ;  /* 0x0000100001007387 */ /* 0x0001e40000100800 */
.L_x_2096:
[----:B------:R-:W-:Y:S01]  /*ce70*/  ULDC.64 UR4, c[0x0][0xc88] ;  /* 0x0003220000047ab9 */ /* 0x000fe20000000a00 */
[----:B------:R-:W-:Y:S01]  /*ce80*/  ULDC.64 UR6, c[0x0][0xa18] ;  /* 0x0002860000067ab9 */ /* 0x000fe20000000a00 */
[----:B------:R-:W-:Y:S01]  /*ce90*/  UIMAD.WIDE UR4, UR40, 0x4, UR4 ;  /* 0x00000004280478a5 */ /* 0x000fe2000f8e0204 */
[----:B------:R-:W-:-:S05]  /*cea0*/  ULDC.64 UR8, c[0x0][0xa00] ;  /* 0x0002800000087ab9 */ /* 0x000fca0000000a00 */
[----:B0-----:R-:W-:Y:S02]  /*ceb0*/  IMAD.U32 R2, RZ, RZ, UR4 ;  /* 0x00000004ff027e24 */ /* 0x001fe4000f8e00ff */
        /* <DEDUP_REMOVED lines=26> */
[----:B0-----:R0:W2:Y:S03]  /*d060*/  @P0 LDG.E R0, desc[UR52][R2.64] ;  /* 0x0000003402000981 */ /* 0x0010a6000c1e1900 */
[----:B------:R-:W-:Y:S01]  /*d070*/  UIADD3.X UR4, UR45, UR9, URZ, UP0, !UPT ;  /* 0x000000092d047290 */ /* 0x000fe200087fe43f */
[----:B0-----:R-:W-:Y:S02]  /*d080*/  IMAD.U32 R2, RZ, RZ, UR6 ;  /* 0x00000006ff027e24 */ /* 0x001fe4000f8e00ff */
        /* <DEDUP_REMOVED lines=17> */
.L_x_2022:
        /* <DEDUP_REMOVED lines=19> */
.L_x_2023:
        /* <DEDUP_REMOVED lines=11> */
.L_x_2024:
[----:B------:R-:W-:Y:S01]  /*d380*/  R2UR UR6, R17 ;  /* 0x00000000110672ca */ /* 0x000fe200000e0000 */
[----:B------:R-:W-:Y:S01]  /*d390*/  ULDC UR4, c[0x0][0x448] ;  /* 0x0001120000047ab9 */ /* 0x000fe20000000800 */
[----:B------:R-:W-:Y:S01]  /*d3a0*/  UIADD3 UR36, -UR38, UR36, URZ ;  /* 0x0000002426247290 */ /* 0x000fe2000fffe13f */
[----:B------:R-:W-:Y:S01]  /*d3b0*/  BSSY B7, `(.L_x_2025) ;  /* 0x0000370000077945 */ /* 0x000fe20003800000 */
[----:B------:R-:W-:Y:S02]  /*d3c0*/  UISETP.NE.AND UP0, UPT, UR4, 0x1, UPT ;  /* 0x000000010400788c */ /* 0x000fe4000bf05270 */
[----:B------:R-:W-:Y:S02]  /*d3d0*/  UIADD3 UR7, UR36, 0x80, -UR41 ;  /* 0x0000008024077890 */ /* 0x000fe4000fffe829 */
[----:B------:R-:W-:-:S05]  /*d3e0*/  UP2UR UR49, UPR, URZ, 0x1 ;  /* 0x000000013f317883 */ /* 0x000fca0008000000 */
[----:B------:R-:W-:Y:S02]  /*d3f0*/  UIMAD UR6, UR6, 0xc0, URZ ;  /* 0x000000c0060678a4 */ /* 0x000fe4000f8e023f */
[----:B------:R-:W-:Y:S01]  /*d400*/  @UP0 ULDC UR4, c[0x0][0x44c] ;  /* 0x0001130000040ab9 */ /* 0x000fe20000000800 */
[----:B------:R-:W-:Y:S01]  /*d410*/  @UP0 ULDC UR8, c[0x0][0x450] ;  /* 0x0001140000080ab9 */ /* 0x000fe20000000800 */
[----:B------:R-:W-:-:S04]  /*d420*/  UIADD3 UR6, UR6, 0xbf, URZ ;  /* 0x000000bf06067890 */ /* 0x000fc8000fffe03f */
[----:B------:R-:W-:Y:S02]  /*d430*/  UIMAD.WIDE.U32 UR4, UR6, UR4, URZ ;  /* 0x00000004060472a5 */ /* 0x000fe4000f8e003f */
[----:B------:R-:W-:Y:S02]  /*d440*/  UIADD3 UR4, UR36, 0x7f, URZ ;  /* 0x0000007f24047890 */ /* 0x000fe4000fffe03f */
[----:B------:R-:W-:Y:S02]  /*d450*/  @UP0 USHF.R.U32.HI UR6, URZ, UR8, UR5 ;  /* 0x000000083f060299 */ /* 0x000fe40008011605 */
[----:B------:R-:W-:Y:S02]  /*d460*/  USHF.R.S32.HI UR5, URZ, 0x1f, UR4 ;  /* 0x0000001f3f057899 */ /* 0x000fe40008011404 */
[----:B------:R-:W-:Y:S02]  /*d470*/  UIADD3 UR6, UR7, UR6, URZ ;  /* 0x0000000607067290 */ /* 0x000fe4000fffe03f */
[----:B------:R-:W-:-:S02]  /*d480*/  ULEA.HI UR5, UR5, UR4, URZ, 0x7 ;  /* 0x0000000405057291 */ /* 0x000fc4000f8f383f */
[----:B------:R-:W-:Y:S02]  /*d490*/  USHF.R.S32.HI UR7, URZ, 0x1f, UR6 ;  /* 0x0000001f3f077899 */ /* 0x000fe40008011406 */
[----:B------:R-:W-:Y:S02]  /*d4a0*/  USHF.R.S32.HI UR5, URZ, 0x7, UR5 ;  /* 0x000000073f057899 */ /* 0x000fe40008011405 */
[----:B------:R-:W-:-:S04]  /*d4b0*/  ULEA.HI UR7, UR7, UR6, URZ, 0x7 ;  /* 0x0000000607077291 */ /* 0x000fc8000f8f383f */
[----:B------:R-:W-:-:S04]  /*d4c0*/  USHF.R.S32.HI UR7, URZ, 0x7, UR7 ;  /* 0x000000073f077899 */ /* 0x000fc80008011407 */
[----:B------:R-:W-:-:S04]  /*d4d0*/  UISETP.LT.AND UP0, UPT, UR5, UR7, UPT ;  /* 0x000000070500728c */ /* 0x000fc8000bf01270 */
[----:B------:R-:W-:-:S06]  /*d4e0*/  USEL UR42, UR5, UR7, UP0 ;  /* 0x00000007052a7287 */ /* 0x000fcc0008000000 */
[----:B------:R-:W-:-:S13]  /*d4f0*/  ISETP.LT.AND P0, PT, RZ, UR42, PT ;  /* 0x0000002aff007c0c */ /* 0x000fda000bf01270 */
        /* <DEDUP_REMOVED lines=18> */
.L_x_2026:
        /* <DEDUP_REMOVED lines=20> */
.L_x_2029:
[----:B------:R-:W-:Y:S05]  /*d760*/  BSYNC B6 ;  /* 0x0000000000067941 */ /* 0x000fea0003800000 */
.L_x_2028:
        /* <DEDUP_REMOVED lines=22> */
.L_x_2031:
[----:B------:R-:W-:Y:S05]  /*d8d0*/  BSYNC B6 ;  /* 0x0000000000067941 */ /* 0x000fea0003800000 */
.L_x_2030:
        /* <DEDUP_REMOVED lines=20> */
.L_x_2033:
[----:B------:R-:W-:Y:S05]  /*da20*/  BSYNC B6 ;  /* 0x0000000000067941 */ /* 0x000fea0003800000 */
.L_x_2032:
        /* <DEDUP_REMOVED lines=19> */
.L_x_2035:
[----:B------:R-:W-:Y:S05]  /*db60*/  BSYNC B6 ;  /* 0x0000000000067941 */ /* 0x000fea0003800000 */
.L_x_2034:
        /* <DEDUP_REMOVED lines=10> */
[----:B0-----:R-:W-:Y:S01]  /*dc10*/  ISETP.NE.AND P1, PT, R5, 0x1, PT ;  /* 0x000000010500780c */ /* 0x001fe20003f25270 */
[----:B------:R-:W-:Y:S01]  /*dc20*/  IMAD.U32 R7, RZ, RZ, UR42 ;  /* 0x0000002aff077e24 */ /* 0x000fe2000f8e00ff */
[----:B------:R-:W-:Y:S01]  /*dc30*/  LOP3.LUT R27, R27, 0xffffffef, RZ, 0xc0, !PT ;  /* 0xffffffef1b1b7812 */ /* 0x000fe200078ec0ff */
[----:B------:R-:W0:Y:S03]  /*dc40*/  S2R R21, SR_TID.X ;  /* 0x0000000000157919 */ /* 0x000e260000002100 */
        /* <DEDUP_REMOVED lines=47> */
.L_x_2116:
[----:B------:R-:W-:Y:S01]  /*df40*/  SHF.R.S32.HI R26, RZ, 0x1f, R18 ;  /* 0x0000001fff1a7819 */ /* 0x000fe20000011412 */
[----:B------:R-:W-:Y:S06]  /*df50*/  @!P2 BRA `(.L_x_2037) ;  /* 0x000000000004a947 */ /* 0x000fec0003800000 */
[----:B------:R-:W-:Y:S01]  /*df60*/  BPT.TRAP 0x1 ;  /* 0x000000040000795c */ /* 0x000fe20000300000 */
.L_x_2037:
[----:B------:R-:W-:Y:S01]  /*df70*/  IMAD R4, R23, 0x8, R22 ;  /* 0x0000000817047824 */ /* 0x000fe200078e0216 */
[----:B------:R-:W-:Y:S01]  /*df80*/  SHF.L.U32 R0, R24, 0x1f, RZ ;  /* 0x0000001f18007819 */ /* 0x000fe200000006ff */
[----:B------:R-:W-:Y:S01]  /*df90*/  BSSY B0, `(.L_x_2038) ;  /* 0x0000005000007945 */ /* 0x000fe20003800000 */
[----:B------:R-:W-:Y:S02]  /*dfa0*/  SHF.R.S32.HI R20, RZ, 0x1f, R6 ;  /* 0x0000001fff147819 */ /* 0x000fe40000011406 */
[----:B------:R-:W0:Y:S01]  /*dfb0*/  SYNCS.PHASECHK.TRANS64.TRYWAIT P0, [R4+URZ+0x19c80], R0 ;  /* 0x019c8000040075a7 */ /* 0x000e22000800017f */
[----:B------:R1:W-:Y:S02]  /*dfc0*/  STL [R1+0x14], R0 ;  /* 0x0000140001007387 */ /* 0x0003e40000100800 */
[----:B01----:R-:W-:Y:S05]  /*dfd0*/  @!P0 BRA `(.L_x_2039) ;  /* 0x0000003c00808947 */ /* 0x003fea0003800000 */
.L_x_2117:
[----:B------:R-:W-:Y:S05]  /*dfe0*/  BSYNC B0 ;  /* 0x0000000000007941 */ /* 0x000fea0003800000 */
.L_x_2038:
        /* <DEDUP_REMOVED lines=34> */
[-C--:B-1----:R-:W-:Y:S02]  /*e210*/  ISETP.GE.AND P3, PT, R28, R12.reuse, PT ;  /* 0x0000000c1c00720c */ /* 0x082fe40003f66270 */
[----:B------:R-:W-:Y:S01]  /*e220*/  ISETP.GE.AND P2, PT, R13, R12, PT ;  /* 0x0000000c0d00720c */ /* 0x000fe20003f46270 */
[----:B--2---:R-:W-:Y:S01]  /*e230*/  IMAD.X R3, RZ, RZ, R0, P1 ;  /* 0x000000ffff037224 */ /* 0x004fe200008e0600 */
        /* <DEDUP_REMOVED lines=10> */
.L_x_2123:
        /* <DEDUP_REMOVED lines=13> */
.L_x_2041:
        /* <DEDUP_REMOVED lines=11> */
.L_x_2042:
[----:B------:R1:W-:Y:S01]  /*e460*/  SYNCS.ARRIVE.TRANS64.A1T0 RZ, [R4+URZ+0x19c70], RZ ;  /* 0x019c70ff04ff79a7 */ /* 0x0003e2000810003f */
[----:B------:R-:W-:Y:S05]  /*e470*/  @!P3 BRA `(.L_x_2043) ;  /* 0x000000000004b947 */ /* 0x000fea0003800000 */
[----:B------:R-:W-:Y:S01]  /*e480*/  BPT.TRAP 0x1 ;  /* 0x000000040000795c */ /* 0x000fe20000300000 */
.L_x_2043:
[----:B------:R-:W2:Y:S01]  /*e490*/  LDL R2, [R1+0x14] ;  /* 0x0000140001027983 */ /* 0x000ea20000100800 */
[----:B------:R-:W-:Y:S01]  /*e4a0*/  BSSY B0, `(.L_x_2044) ;  /* 0x0000003000007945 */ /* 0x000fe20003800000 */
[----:B--2---:R-:W2:Y:S03]  /*e4b0*/  SYNCS.PHASECHK.TRANS64.TRYWAIT P1, [R4+URZ+0x19c40], R2 ;  /* 0x019c4002040075a7 */ /* 0x004ea6000802017f */
[----:B--2---:R-:W-:Y:S05]  /*e4c0*/  @!P1 BRA `(.L_x_2045) ;  /* 0x0000003c00349947 */ /* 0x004fea0003800000 */
.L_x_2124:
[----:B------:R-:W-:Y:S05]  /*e4d0*/  BSYNC B0 ;  /* 0x0000000000007941 */ /* 0x000fea0003800000 */
.L_x_2044:
        /* <DEDUP_REMOVED lines=37> */
.L_x_2130:
        /* <DEDUP_REMOVED lines=10> */
.L_x_2047:
        /* <DEDUP_REMOVED lines=11> */
.L_x_2048:
        /* <DEDUP_REMOVED lines=22> */
[----:B01----:R-:W-:Y:S01]  /*e9e0*/  IMAD.U32 R4, RZ, RZ, UR6 ;  /* 0x00000006ff047e24 */ /* 0x003fe2000f8e00ff */
        /* <DEDUP_REMOVED lines=11> */
.L_x_2050:
[----:B------:R-:W-:Y:S05]  /*eaa0*/  BSYNC B6 ;  /* 0x0000000000067941 */ /* 0x000fea0003800000 */
.L_x_2049:
[----:B------:R2:W5:Y:S01]  /*eab0*/  LDL R9, [R1+0x10] ;  /* 0x0000100001097983 */ /* 0x0005620000100800 */
[----:B------:R-:W-:Y:S01]  /*eac0*/  UISETP.NE.AND UP0, UPT, UR49, URZ, UPT ;  /* 0x0000003f3100728c */ /* 0x000fe2000bf05270 */
[----:B------:R-:W-:Y:S01]  /*ead0*/  R2UR UR6, R26 ;  /* 0x000000001a0672ca */ /* 0x000fe200000e0000 */
[----:B------:R-:W-:Y:S01]  /*eae0*/  ULDC.64 UR8, c[0x0][0x2d8] ;  /* 0x0000b60000087ab9 */ /* 0x000fe20000000a00 */
[----:B------:R-:W3:Y:S01]  /*eaf0*/  S2R R19, SR_TID.X ;  /* 0x0000000000137919 */ /* 0x000ee20000002100 */
[C---:B------:R-:W-:Y:S01]  /*eb00*/  R2UR UR7, R18.reuse ;  /* 0x00000000120772ca */ /* 0x040fe200000e0000 */
[----:B------:R-:W4:Y:S01]  /*eb10*/  LDC R8, c[0x0][0x448] ;  /* 0x00011200ff087b82 */ /* 0x000f220000000800 */
[----:B------:R-:W-:Y:S02]  /*eb20*/  PLOP3.LUT P0, PT, PT, PT, UP0, 0x80, 0x0 ;  /* 0x000000000000781c */ /* 0x000fe40003f0f008 */
[----:B------:R-:W-:-:S03]  /*eb30*/  R2UR UR10, R18 ;  /* 0x00000000120a72ca */ /* 0x000fc600000e0000 */
[----:B------:R-:W-:Y:S01]  /*eb40*/  @UP0 ULDC UR4, c[0x0][0x44c] ;  /* 0x0001130000040ab9 */ /* 0x000fe20000000800 */
[----:B------:R-:W-:Y:S01]  /*eb50*/  UMOV UR5, UR45 ;  /* 0x0000002d00057c82 */ /* 0x000fe20008000000 */
[----:B------:R-:W-:Y:S01]  /*eb60*/  @UP0 ULDC UR12, c[0x0][0x44c] ;  /* 0x00011300000c0ab9 */ /* 0x000fe20000000800 */
[C---:B---3--:R-:W-:Y:S01]  /*eb70*/  LOP3.LUT R2, R19.reuse, 0x7f, RZ, 0xc0, !PT ;  /* 0x0000007f13027812 */ /* 0x048fe200078ec0ff */
[----:B------:R-:W-:-:S03]  /*eb80*/  IMAD.SHL.U32 R19, R19, 0x40, RZ ;  /* 0x0000004013137824 */ /* 0x000fc600078e00ff */
[----:B------:R-:W-:Y:S02]  /*eb90*/  SHF.R.U32.HI R2, RZ, 0x1, R2 ;  /* 0x00000001ff027819 */ /* 0x000fe40000011602 */
[----:B------:R-:W-:-:S04]  /*eba0*/  LOP3.LUT R19, R19, 0x40, RZ, 0xc0, !PT ;  /* 0x0000004013137812 */ /* 0x000fc800078ec0ff */
[----:B------:R-:W-:-:S05]  /*ebb0*/  LOP3.LUT R2, R2, R19, RZ, 0xfc, !PT ;  /* 0x0000001302027212 */ /* 0x000fca00078efcff */
[----:B------:R-:W-:-:S04]  /*ebc0*/  IMAD R6, R17, 0xc0, R2 ;  /* 0x000000c011067824 */ /* 0x000fc800078e0202 */
[----:B------:R-:W-:Y:S01]  /*ebd0*/  @P0 IMAD.HI.U32 R0, R6, UR4, RZ ;  /* 0x0000000406000c27 */ /* 0x000fe2000f8e00ff */
[----:B------:R-:W-:Y:S01]  /*ebe0*/  PLOP3.LUT P0, PT, PT, PT, UP0, 0x80, 0x0 ;  /* 0x000000000000781c */ /* 0x000fe20003f0f008 */
[----:B------:R-:W-:Y:S01]  /*ebf0*/  UIMAD UR6, UR6, UR8, URZ ;  /* 0x00000008060672a4 */ /* 0x000fe2000f8e023f */
[----:B------:R-:W-:Y:S02]  /*ec00*/  UMOV UR4, UR36 ;  /* 0x0000002400047c82 */ /* 0x000fe40008000000 */
[----:B------:R-:W-:Y:S02]  /*ec10*/  UIMAD.WIDE.U32 UR4, UR7, UR8, UR4 ;  /* 0x00000008070472a5 */ /* 0x000fe4000f8e0004 */
[----:B------:R-:W-:Y:S01]  /*ec20*/  UIMAD UR6, UR10, UR9, UR6 ;  /* 0x000000090a0672a4 */ /* 0x000fe2000f8e0206 */
[----:B------:R-:W-:Y:S01]  /*ec30*/  IMAD.MOV.U32 R2, RZ, RZ, R6 ;  /* 0x000000ffff027224 */ /* 0x000fe200078e0006 */
[----:B------:R-:W-:Y:S01]  /*ec40*/  @UP0 ULDC UR7, c[0x0][0x450] ;  /* 0x0001140000070ab9 */ /* 0x000fe20000000800 */
[----:B------:R-:W-:Y:S01]  /*ec50*/  ULDC.64 UR8, c[0x0][0x2e0] ;  /* 0x0000b80000087ab9 */ /* 0x000fe20000000a00 */
[----:B------:R-:W-:-:S03]  /*ec60*/  UIADD3 UR5, UR5, UR6, URZ ;  /* 0x0000000605057290 */ /* 0x000fc6000fffe03f */
[----:B------:R-:W-:Y:S01]  /*ec70*/  @P0 SHF.R.U32.HI R2, RZ, UR7, R0 ;  /* 0x00000007ff020c19 */ /* 0x000fe20008011600 */
[----:B------:R-:W-:Y:S02]  /*ec80*/  UIMAD UR6, UR44, UR8, URZ ;  /* 0x000000082c0672a4 */ /* 0x000fe4000f8e023f */
[----:B------:R-:W-:Y:S01]  /*ec90*/  UIMAD.WIDE.U32 UR4, UR43, UR8, UR4 ;  /* 0x000000082b0472a5 */ /* 0x000fe2000f8e0004 */
[----:B01----:R-:W-:Y:S01]  /*eca0*/  SHF.R.S32.HI R4, RZ, 0x1f, R2 ;  /* 0x0000001fff047819 */ /* 0x003fe20000011402 */
[----:B------:R-:W-:Y:S01]  /*ecb0*/  UIMAD UR6, UR43, UR9, UR6 ;  /* 0x000000092b0672a4 */ /* 0x000fe2000f8e0206 */
[----:B------:R-:W-:Y:S02]  /*ecc0*/  ULDC.64 UR10, c[0x0][0x280] ;  /* 0x0000a000000a7ab9 */ /* 0x000fe40000000a00 */
[----:B------:R-:W-:Y:S01]  /*ecd0*/  ULDC.64 UR8, c[0x0][0x2d0] ;  /* 0x0000b40000087ab9 */ /* 0x000fe20000000a00 */
[----:B------:R-:W-:Y:S01]  /*ece0*/  UIADD3 UR5, UR5, UR6, URZ ;  /* 0x0000000605057290 */ /* 0x000fe2000fffe03f */
[----:B------:R-:W-:-:S02]  /*ecf0*/  IMAD R4, R4, UR8, RZ ;  /* 0x0000000804047c24 */ /* 0x000fc4000f8e02ff */
[----:B------:R-:W-:Y:S01]  /*ed00*/  IMAD.U32 R5, RZ, RZ, UR8 ;  /* 0x00000008ff057e24 */ /* 0x000fe2000f8e00ff */
[----:B------:R-:W-:Y:S01]  /*ed10*/  ULDC.64 UR6, c[0x0][0x2c8] ;  /* 0x0000b20000067ab9 */ /* 0x000fe20000000a00 */
[----:B------:R-:W-:Y:S02]  /*ed20*/  IMAD.MOV R0, RZ, RZ, -R2 ;  /* 0x000000ffff007224 */ /* 0x000fe400078e0a02 */
[C---:B------:R-:W-:Y:S02]  /*ed30*/  IMAD R4, R2.reuse, UR9, R4 ;  /* 0x0000000902047c24 */ /* 0x040fe4000f8e0204 */
[----:B------:R-:W-:-:S04]  /*ed40*/  IMAD.WIDE.U32 R2, R2, R5, UR4 ;  /* 0x0000000402027e25 */ /* 0x000fc8000f8e0005 */
[----:B----4-:R-:W-:Y:S02]  /*ed50*/  IMAD R0, R8, R0, R6 ;  /* 0x0000000008007224 */ /* 0x010fe400078e0206 */
        /* <DEDUP_REMOVED lines=32> */
[----:B0-----:R-:W-:Y:S02]  /*ef60*/  LOP3.LUT R19, R19, 0x7f, RZ, 0xc0, !PT ;  /* 0x0000007f13137812 */ /* 0x001fe400078ec0ff */
        /* <DEDUP_REMOVED lines=24> */
[----:B---3--:R-:W-:-:S04]  /*f0f0*/  @!P1 IMAD.X R0, RZ, RZ, R0, P4 ;  /* 0x000000ffff009224 */ /* 0x008fc800020e0600 */
[----:B------:R-:W-:-:S05]  /*f100*/  @!P1 IMAD.MOV.U32 R3, RZ, RZ, R0 ;  /* 0x000000ffff039224 */ /* 0x000fca00078e0000 */
[----:B------:R-:W-:Y:S04]  /*f110*/  @!P1 LDGSTS.E.BYPASS.LTC128B.128 [R9+0xf800], desc[UR52][R2.64], !P3 ;  /* 0x0f80000002099fae */ /* 0x000fe8000d901d74 */
[----:B------:R-:W-:Y:S04]  /*f120*/  @!P1 LDGSTS.E.BYPASS.LTC128B.128 [R9+0x11000], desc[UR52][R2.64+0x20], !P2 ;  /* 0x1100002002099fae */ /* 0x000fe8000d101d74 */
[----:B------:R0:W-:Y:S04]  /*f130*/  @!P1 LDGSTS.E.BYPASS.LTC128B.128 [R9+0x12800], desc[UR52][R2.64+0x40], !P0 ;  /* 0x1280004002099fae */ /* 0x0001e8000c101d74 */
[----:B0---4-:R0:W1:Y:S02]  /*f140*/  SHFL.IDX PT, R2, R7, RZ, 0x1e1f ;  /* 0x001e1fff07027589 */ /* 0x01106400000e0000 */
.L_x_2137:
        /* <DEDUP_REMOVED lines=12> */
.L_x_2053:
[----:B------:R-:W-:Y:S05]  /*f210*/  BSYNC B0 ;  /* 0x0000000000007941 */ /* 0x000fea0003800000 */
.L_x_2052:
[----:B------:R-:W-:Y:S01]  /*f220*/  NOP ;  /* 0x0000000000007918 */ /* 0x000fe20000000000 */
[----:B------:R-:W-:-:S13]  /*f230*/  PLOP3.LUT P0, PT, PT, PT, PT, 0x80, 0x0 ;  /* 0x000000000000781c */ /* 0x000fda0003f0f070 */
.L_x_2054:
        /* <DEDUP_REMOVED lines=18> */
.L_x_2138:
[----:B------:R-:W-:Y:S05]  /*f360*/  BSYNC B0 ;  /* 0x0000000000007941 */ /* 0x000fea0003800000 */
.L_x_2055:
[----:B------:R-:W-:-:S06]  /*f370*/  UISETP.GE.AND UP0, UPT, UR42, 0x2, UPT ;  /* 0x000000022a00788c */ /* 0x000fcc000bf06270 */
[----:B------:R-:W-:-:S13]  /*f380*/  PLOP3.LUT P0, PT, PT, PT, UP0, 0x80, 0x0 ;  /* 0x000000000000781c */ /* 0x000fda0003f0f008 */
[----:B------:R-:W-:Y:S05]  /*f390*/  @!P0 BRA `(.L_x_2057) ;  /* 0x0000001000148947 */ /* 0x000fea0003800000 */
[----:B------:R-:W-:Y:S01]  /*f3a0*/  UIADD3 UR4, UR42, -0x2, URZ ;  /* 0xfffffffe2a047890 */ /* 0x000fe2000fffe03f */
[----:B------:R-:W-:Y:S02]  /*f3b0*/  IMAD.MOV.U32 R5, RZ, RZ, R24 ;  /* 0x000000ffff057224 */ /* 0x000fe400078e0018 */
[----:B------:R-:W-:-:S03]  /*f3c0*/  IMAD.MOV.U32 R4, RZ, RZ, R23 ;  /* 0x000000ffff047224 */ /* 0x000fc600078e0017 */
[----:B------:R-:W-:-:S07]  /*f3d0*/  IMAD.U32 R19, RZ, RZ, UR4 ;  /* 0x00000004ff137e24 */ /* 0x000fce000f8e00ff */
.L_x_2077:
        /* <DEDUP_REMOVED lines=41> */
.L_x_2058:
[----:B------:R-:W-:Y:S01]  /*f670*/  IMAD R0, R23, 0x8, R22 ;  /* 0x0000000817007824 */ /* 0x000fe200078e0216 */
[----:B------:R-:W-:Y:S01]  /*f680*/  SHF.L.U32 R10, R24, 0x1f, RZ ;  /* 0x0000001f180a7819 */ /* 0x000fe200000006ff */
[----:B------:R-:W-:Y:S01]  /*f690*/  BSSY B0, `(.L_x_2059) ;  /* 0x0000004000007945 */ /* 0x000fe20003800000 */
[----:B------:R-:W-:Y:S02]  /*f6a0*/  SHF.R.S32.HI R9, RZ, 0x1f, R8 ;  /* 0x0000001fff097819 */ /* 0x000fe40000011408 */
[----:B------:R-:W0:Y:S02]  /*f6b0*/  SYNCS.PHASECHK.TRANS64.TRYWAIT P0, [R0+URZ+0x19c80], R10 ;  /* 0x019c800a000075a7 */ /* 0x000e24000800017f */
[----:B0-----:R-:W-:Y:S05]  /*f6c0*/  @!P0 BRA `(.L_x_2060) ;  /* 0x0000003000788947 */ /* 0x001fea0003800000 */
.L_x_2139:
[----:B------:R-:W-:Y:S05]  /*f6d0*/  BSYNC B0 ;  /* 0x0000000000007941 */ /* 0x000fea0003800000 */
.L_x_2059:
        /* <DEDUP_REMOVED lines=37> */
.L_x_2145:
        /* <DEDUP_REMOVED lines=10> */
.L_x_2062:
        /* <DEDUP_REMOVED lines=11> */
.L_x_2063:
[----:B------:R2:W-:Y:S01]  /*fa80*/  SYNCS.ARRIVE.TRANS64.A1T0 RZ, [R0+URZ+0x19c70], RZ ;  /* 0x019c70ff00ff79a7 */ /* 0x0005e2000810003f */
[----:B------:R-:W-:Y:S05]  /*fa90*/  @!P3 BRA `(.L_x_2064) ;  /* 0x000000000004b947 */ /* 0x000fea0003800000 */
[----:B------:R-:W-:Y:S01]  /*faa0*/  BPT.TRAP 0x1 ;  /* 0x000000040000795c */ /* 0x000fe20000300000 */
.L_x_2064:
[----:B------:R-:W3:Y:S01]  /*fab0*/  SYNCS.PHASECHK.TRANS64.TRYWAIT P0, [R0+URZ+0x19c40], R10 ;  /* 0x019c400a000075a7 */ /* 0x000ee2000800017f */
[----:B------:R-:W-:Y:S04]  /*fac0*/  BSSY B0, `(.L_x_2065) ;  /* 0x0000002000007945 */ /* 0x000fe80003800000 */
[----:B---3--:R-:W-:Y:S05]  /*fad0*/  @!P0 BRA `(.L_x_2066) ;  /* 0x0000003000248947 */ /* 0x008fea0003800000 */
.L_x_2146:
[----:B------:R-:W-:Y:S05]  /*fae0*/  BSYNC B0 ;  /* 0x0000000000007941 */ /* 0x000fea0003800000 */
.L_x_2065:
        /* <DEDUP_REMOVED lines=34> */
.L_x_2152:
        /* <DEDUP_REMOVED lines=10> */
.L_x_2068:
        /* <DEDUP_REMOVED lines=11> */
.L_x_2069:
[----:B------:R2:W-:Y:S02]  /*fe60*/  SYNCS.ARRIVE.TRANS64.A1T0 RZ, [R0+URZ+0x19c30], RZ ;  /* 0x019c30ff00ff79a7 */ /* 0x0005e4000810003f */
[----:B--23--:R-:W-:-:S05]  /*fe70*/  IMAD.U32 R0, RZ, RZ, UR47 ;  /* 0x0000002fff007e24 */ /* 0x00cfca000f8e00ff */
[----:B------:R-:W-:-:S13]  /*fe80*/  ISETP.NE.AND P0, PT, R0, 0x3, PT ;  /* 0x000000030000780c */ /* 0x000fda0003f05270 */
[----:B------:R-:W-:Y:S05]  /*fe90*/  @!P0 BRA `(.L_x_2070) ;  /* 0x0000000000048947 */ /* 0x000fea0003800000 */
[----:B------:R-:W-:Y:S01]  /*fea0*/  BPT.TRAP 0x1 ;  /* 0x000000040000795c */ /* 0x000fe20000300000 */
.L_x_2070:
[----:B------:R-:W-:Y:S01]  /*feb0*/  LOP3.LUT R0, R5, 0x1, RZ, 0x3c, !PT ;  /* 0x0000000105007812 */ /* 0x000fe200078e3cff */
[----:B------:R-:W-:Y:S01]  /*fec0*/  IMAD R2, R4, 0x8, R22 ;  /* 0x0000000804027824 */ /* 0x000fe200078e0216 */
[----:B------:R-:W-:Y:S02]  /*fed0*/  BSSY B0, `(.L_x_2071) ;  /* 0x0000004000007945 */ /* 0x000fe40003800000 */
[----:B------:R-:W-:-:S04]  /*fee0*/  SHF.L.U32 R0, R0, 0x1f, RZ ;  /* 0x0000001f00007819 */ /* 0x000fc800000006ff */
[----:B------:R-:W0:Y:S02]  /*fef0*/  SYNCS.PHASECHK.TRANS64.TRYWAIT P2, [R2+URZ+0x19c70], R0 ;  /* 0x019c7000020075a7 */ /* 0x000e24000804017f */
[----:B0-----:R-:W-:Y:S05]  /*ff00*/  @!P2 BRA `(.L_x_2072) ;  /* 0x0000002c00c4a947 */ /* 0x001fea0003800000 */
.L_x_2153:
[----:B------:R-:W-:Y:S05]  /*ff10*/  BSYNC B0 ;  /* 0x0000000000007941 */ /* 0x000fea0003800000 */
.L_x_2071:
[----:B------:R-:W-:-:S05]  /*ff20*/  IMAD.U32 R3, RZ, RZ, UR46 ;  /* 0x0000002eff037e24 */ /* 0x000fca000f8e00ff */
[----:B------:R-:W-:-:S13]  /*ff30*/  ISETP.NE.AND P2, PT, R3, 0x3, PT ;  /* 0x000000030300780c */ /* 0x000fda0003f45270 */
[----:B------:R-:W-:Y:S05]  /*ff40*/  @!P2 BRA `(.L_x_2073) ;  /* 0x000000000004a947 */ /* 0x000fea0003800000 */
[----:B------:R-:W-:Y:S01]  /*ff50*/  BPT.TRAP 0x1 ;  /* 0x000000040000795c */ /* 0x000fe20000300000 */
.L_x_2073:
[----:B0-----:R-:W-:Y:S01]  /*ff60*/  SHF.L.U32 R0, R5, 0x1f, RZ ;  /* 0x0000001f05007819 */ /* 0x001fe200000006ff */
[----:B------:R-:W-:-:S03]  /*ff70*/  IMAD R3, R4, 0x3000, RZ ;  /* 0x0000300004037824 */ /* 0x000fc600078e02ff */
[----:B------:R-:W0:Y:S02]  /*ff80*/  SYNCS.PHASECHK.TRANS64.TRYWAIT P2, [R2+URZ+0x19c60], R0 ;  /* 0x019c6000020075a7 */ /* 0x000e24000804017f */
[----:B0-----:R-:W-:Y:S05]  /*ff90*/  @!P2 BRA `(.L_x_2074) ;  /* 0x0000002c00b4a947 */ /* 0x001fea0003800000 */
.L_x_2154:
        /* <DEDUP_REMOVED lines=58> */
.L_x_2075:
[----:B--2---:R2:W-:Y:S01]  /*10340*/  SYNCS.ARRIVE.TRANS64.A1T0 RZ, [R2+URZ+0x19c50], RZ ;  /* 0x019c50ff02ff79a7 */ /* 0x0045e2000810003f */
[----:B------:R-:W-:Y:S06]  /*10350*/  BAR.SYNC.DEFER_BLOCKING 0x2, 0x80 ;  /* 0x0082000000007b1d */ /* 0x000fec0000010000 */
[----:B------:R-:W-:Y:S05]  /*10360*/  @!P0 BRA `(.L_x_2076) ;  /* 0x0000000000048947 */ /* 0x000fea0003800000 */
[----:B------:R-:W-:Y:S01]  /*10370*/  BPT.TRAP 0x1 ;  /* 0x000000040000795c */ /* 0x000fe20000300000 */
.L_x_2076:
[----:B------:R-:W3:Y:S01]  /*10380*/  LDL R0, [R1] ;  /* 0x0000000001007983 */ /* 0x000ee20000100800 */
[----:B--2---:R-:W-:Y:S01]  /*10390*/  VIADD R2, R2, 0x19c80 ;  /* 0x00019c8002027836 */ /* 0x004fe20000000000 */
[----:B------:R-:W-:Y:S01]  /*103a0*/  MOV R4, R23 ;  /* 0x0000001700047202 */ /* 0x000fe20000000f00 */
[----:B------:R-:W-:-:S03]  /*103b0*/  IMAD.MOV.U32 R5, RZ, RZ, R24 ;  /* 0x000000ffff057224 */ /* 0x000fc600078e0018 */
[----:B---3--:R-:W-:-:S04]  /*103c0*/  PRMT R2, R0, 0x654, R2 ;  /* 0x0000065400027816 */ /* 0x008fc80000000002 */
[----:B------:R2:W-:Y:S01]  /*103d0*/  SYNCS.ARRIVE.TRANS64.RED.A1T0 RZ, [R2+URZ], RZ ;  /* 0x000000ff02ff79a7 */ /* 0x0005e2000810043f */
[----:B------:R-:W-:Y:S05]  /*103e0*/  @P1 BRA `(.L_x_2077) ;  /* 0xffffffec00fc1947 */ /* 0x000fea000383ffff */
.L_x_2057:
        /* <DEDUP_REMOVED lines=19> */
.L_x_2079:
[----:B------:R-:W-:Y:S05]  /*10520*/  BSYNC B0 ;  /* 0x0000000000007941 */ /* 0x000fea0003800000 */
.L_x_2078:
[----:B------:R-:W-:Y:S05]  /*10530*/  @!P0 BRA `(.L_x_2080) ;  /* 0x0000000000048947 */ /* 0x000fea0003800000 */
[----:B------:R-:W-:Y:S01]  /*10540*/  BPT.TRAP 0x1 ;  /* 0x000000040000795c */ /* 0x000fe20000300000 */
.L_x_2080:
[----:B------:R-:W-:Y:S01]  /*10550*/  LOP3.LUT R0, R24, 0x1, RZ, 0x3c, !PT ;  /* 0x0000000118007812 */ /* 0x000fe200078e3cff */
[----:B01----:R-:W-:Y:S01]  /*10560*/  IMAD R3, R23, 0x8, R22 ;  /* 0x0000000817037824 */ /* 0x003fe200078e0216 */
[----:B------:R-:W-:Y:S02]  /*10570*/  BSSY B0, `(.L_x_2081) ;  /* 0x0000004000007945 */ /* 0x000fe40003800000 */
[----:B------:R-:W-:-:S04]  /*10580*/  SHF.L.U32 R0, R0, 0x1f, RZ ;  /* 0x0000001f00007819 */ /* 0x000fc800000006ff */
[----:B------:R-:W0:Y:S02]  /*10590*/  SYNCS.PHASECHK.TRANS64.TRYWAIT P1, [R3+URZ+0x19c70], R0 ;  /* 0x019c7000030075a7 */ /* 0x000e24000802017f */
[----:B0-----:R-:W-:Y:S05]  /*105a0*/  @!P1 BRA `(.L_x_2082) ;  /* 0x0000002800449947 */ /* 0x001fea0003800000 */
.L_x_2155:
[----:B------:R-:W-:Y:S05]  /*105b0*/  BSYNC B0 ;  /* 0x0000000000007941 */ /* 0x000fea0003800000 */
.L_x_2081:
[----:B------:R-:W-:-:S05]  /*105c0*/  IMAD.U32 R2, RZ, RZ, UR46 ;  /* 0x0000002eff027e24 */ /* 0x000fca000f8e00ff */
[----:B------:R-:W-:-:S13]  /*105d0*/  ISETP.NE.AND P1, PT, R2, 0x3, PT ;  /* 0x000000030200780c */ /* 0x000fda0003f25270 */
[----:B------:R-:W-:Y:S05]  /*105e0*/  @!P1 BRA `(.L_x_2083) ;  /* 0x0000000000049947 */ /* 0x000fea0003800000 */
[----:B------:R-:W-:Y:S01]  /*105f0*/  BPT.TRAP 0x1 ;  /* 0x000000040000795c */ /* 0x000fe20000300000 */
.L_x_2083:
[----:B0-----:R-:W-:-:S04]  /*10600*/  SHF.L.U32 R0, R24, 0x1f, RZ ;  /* 0x0000001f18007819 */ /* 0x001fc800000006ff */
[----:B------:R-:W0:Y:S02]  /*10610*/  SYNCS.PHASECHK.TRANS64.TRYWAIT P1, [R3+URZ+0x19c60], R0 ;  /* 0x019c6000030075a7 */ /* 0x000e24000802017f */
[----:B0-----:R-:W-:Y:S05]  /*10620*/  @!P1 BRA `(.L_x_2084) ;  /* 0x0000002800389947 */ /* 0x001fea0003800000 */
.L_x_2156:
        /* <DEDUP_REMOVED lines=59> */
.L_x_2085:
[----:B-1----:R1:W-:Y:S01]  /*109e0*/  SYNCS.ARRIVE.TRANS64.A1T0 RZ, [R3+URZ+0x19c50], RZ ;  /* 0x019c50ff03ff79a7 */ /* 0x0023e2000810003f */
[----:B------:R-:W-:Y:S06]  /*109f0*/  BAR.SYNC.DEFER_BLOCKING 0x2, 0x80 ;  /* 0x0082000000007b1d */ /* 0x000fec0000010000 */
[----:B------:R-:W-:Y:S05]  /*10a00*/  @!P0 BRA `(.L_x_2086) ;  /* 0x0000000000048947 */ /* 0x000fea0003800000 */
[----:B------:R-:W-:Y:S01]  /*10a10*/  BPT.TRAP 0x1 ;  /* 0x000000040000795c */ /* 0x000fe20000300000 */
.L_x_2086:
        /* <DEDUP_REMOVED lines=9> */
.L_x_2027:
[----:B------:R-:W-:Y:S05]  /*10ab0*/  BSYNC B7 ;  /* 0x0000000000077941 */ /* 0x000fea0003800000 */
.L_x_2025:
        /* <DEDUP_REMOVED lines=12> */
.L_x_2087:
[----:B------:R-:W1:Y:S01]  /*10b80*/  S2R R0, SR_TID.X ;  /* 0x0000000000007919 */ /* 0x000e620000002100 */
[----:B------:R-:W-:Y:S01]  /*10b90*/  ULDC UR4, c[0x0][0xc3c] ;  /* 0x00030f0000047ab9 */ /* 0x000fe20000000800 */
[----:B------:R-:W-:Y:S01]  /*10ba0*/  IMAD.MOV.U32 R17, RZ, RZ, RZ ;  /* 0x000000ffff117224 */ /* 0x000fe200078e00ff */
[----:B-1----:R-:W-:-:S04]  /*10bb0*/  LOP3.LUT R6, R0, 0x1f, RZ, 0xc0, !PT ;  /* 0x0000001f00067812 */ /* 0x002fc800078ec0ff */
[C---:B------:R-:W-:Y:S01]  /*10bc0*/  ISETP.NE.AND P0, PT, R6.reuse, 0x1f, PT ;  /* 0x0000001f0600780c */ /* 0x040fe20003f05270 */
[----:B------:R-:W-:-:S05]  /*10bd0*/  VIADD R5, R6, UR40 ;  /* 0x0000002806057c36 */ /* 0x000fca0008000000 */
[----:B------:R-:W-:Y:S01]  /*10be0*/  ISETP.GE.OR P1, PT, R5, UR4, !P0 ;  /* 0x0000000405007c0c */ /* 0x000fe2000c726670 */
[----:B------:R-:W-:Y:S01]  /*10bf0*/  SHFL.IDX PT, R7, R16, 0x1, 0x1f ;  /* 0x00201f0010077f89 */ /* 0x000fe200000e0000 */
[----:B------:R-:W-:Y:S01]  /*10c00*/  ISETP.GE.U32.AND P2, PT, R6, 0x2, PT ;  /* 0x000000020600780c */ /* 0x000fe20003f46070 */
[----:B------:R-:W-:-:S10]  /*10c10*/  ULDC UR4, c[0x0][0xc3c] ;  /* 0x00030f0000047ab9 */ /* 0x000fd40000000800 */
[----:B0-----:R-:W0:Y:S02]  /*10c20*/  @!P1 LDC.64 R2, c[0x0][0xc80] ;  /* 0x00032000ff029b82 */ /* 0x001e240000000a00 */
        /* <DEDUP_REMOVED lines=16> */
[----:B------:R-:W1:Y:S02]  /*10d30*/  SHFL.UP PT, R3, R2, 0x8, RZ ;  /* 0x0500000002037989 */ /* 0x000e6400000e00ff */
[----:B-1----:R-:W-:-:S05]  /*10d40*/  SEL R3, R3, RZ, P4 ;  /* 0x000000ff03037207 */ /* 0x002fca0002000000 */
[----:B------:R-:W-:-:S05]  /*10d50*/  IMAD.IADD R3, R2, 0x1, R3 ;  /* 0x0000000102037824 */ /* 0x000fca00078e0203 */
[----:B------:R-:W1:Y:S02]  /*10d60*/  SHFL.UP PT, R0, R3, 0x10, RZ ;  /* 0x0600000003007989 */ /* 0x000e6400000e00ff */
[----:B-1----:R-:W-:-:S05]  /*10d70*/  SEL R0, R0, RZ, P5 ;  /* 0x000000ff00007207 */ /* 0x002fca0002800000 */
[----:B------:R-:W-:Y:S02]  /*10d80*/  IMAD.IADD R6, R3, 0x1, R0 ;  /* 0x0000000103067824 */ /* 0x000fe400078e0200 */
[----:B------:R-:W-:Y:S04]  /*10d90*/  SHFL.IDX PT, R0, R16, RZ, 0x1f ;  /* 0x00001fff10007589 */ /* 0x000fe800000e0000 */
[----:B------:R-:W0:Y:S02]  /*10da0*/  SHFL.IDX PT, R5, R6, 0x1f, 0x1f ;  /* 0x03e01f0006057f89 */ /* 0x000e2400000e0000 */
[----:B0-----:R-:W-:-:S04]  /*10db0*/  IMAD R2, R5, R4, RZ ;  /* 0x0000000405027224 */ /* 0x001fc800078e02ff */
[----:B------:R-:W-:-:S05]  /*10dc0*/  IMAD.IADD R5, R7, 0x1, R2 ;  /* 0x0000000107057824 */ /* 0x000fca00078e0202 */
[----:B------:R-:W-:-:S13]  /*10dd0*/  ISETP.GT.AND P6, PT, R5, R0, PT ;  /* 0x000000000500720c */ /* 0x000fda0003fc4270 */
[----:B------:R-:W-:Y:S05]  /*10de0*/  @P6 BRA `(.L_x_2089) ;  /* 0x0000000000906947 */ /* 0x000fea0003800000 */
.L_x_2093:
        /* <DEDUP_REMOVED lines=14> */
.L_x_2092:
[----:B------:R-:W-:Y:S05]  /*10ed0*/  BSYNC B0 ;  /* 0x0000000000007941 */ /* 0x000fea0003800000 */
.L_x_2091:
        /* <DEDUP_REMOVED lines=21> */
.L_x_2089:
[----:B------:R-:W-:Y:S01]  /*11030*/  IMAD.IADD R16, R5, 0x1, -R2 ;  /* 0x0000000105107824 */ /* 0x000fe200078e0a02 */
[----:B------:R-:W-:-:S03]  /*11040*/  ULDC.64 UR4, c[0x0][0xc90] ;  /* 0x0003240000047ab9 */ /* 0x000fc60000000a00 */
[----:B------:R-:W-:-:S05]  /*11050*/  IMAD R3, R6, R4, R16 ;  /* 0x0000000406037224 */ /* 0x000fca00078e0210 */
[----:B------:R-:W-:-:S13]  /*11060*/  ISETP.GT.AND P0, PT, R3, R0, PT ;  /* 0x000000000300720c */ /* 0x000fda0003f04270 */
[----:B------:R-:W-:Y:S02]  /*11070*/  VOTEU.ANY UR7, UPT, !P0 ;  /* 0x0000000000077886 */ /* 0x000fe400040e0100 */
[----:B------:R-:W-:-:S04]  /*11080*/  UPOPC UR6, UR7 ;  /* 0x00000007000672bf */ /* 0x000fc80008000000 */
[----:B------:R-:W-:-:S04]  /*11090*/  UIADD3 UR40, UR6, UR40, URZ ;  /* 0x0000002806287290 */ /* 0x000fc8000fffe03f */
[----:B------:R-:W-:-:S06]  /*110a0*/  UIMAD.WIDE UR4, UR40, 0x4, UR4 ;  /* 0x00000004280478a5 */ /* 0x000fcc000f8e0204 */
[----:B------:R-:W-:Y:S01]  /*110b0*/  IMAD.U32 R2, RZ, RZ, UR4 ;  /* 0x00000004ff027e24 */ /* 0x000fe2000f8e00ff */
[----:B------:R-:W-:-:S05]  /*110c0*/  MOV R3, UR5 ;  /* 0x0000000500037c02 */ /* 0x000fca0008000f00 */
[----:B------:R0:W2:Y:S01]  /*110d0*/  LDG.E R7, desc[UR52][R2.64] ;  /* 0x0000003402077981 */ /* 0x0000a2000c1e1900 */
[----:B------:R-:W-:Y:S01]  /*110e0*/  IMAD.U32 R10, RZ, RZ, UR6 ;  /* 0x00000006ff0a7e24 */ /* 0x000fe2000f8e00ff */
[----:B------:R-:W-:-:S04]  /*110f0*/  ISETP.NE.AND P0, PT, RZ, UR7, PT ;  /* 0x00000007ff007c0c */ /* 0x000fc8000bf05270 */
[----:B------:R-:W2:Y:S01]  /*11100*/  SHFL.IDX PT, R17, R17, R10, 0x1f ;  /* 0x00001f0a11117589 */ /* 0x000ea200000e0000 */
[----:B0-----:R-:W-:Y:S02]  /*11110*/  IMAD.MOV.U32 R2, RZ, RZ, RZ ;  /* 0x000000ffff027224 */ /* 0x001fe400078e00ff */
[----:B--2---:R-:W-:-:S05]  /*11120*/  IMAD R5, R17, R7, RZ ;  /* 0x0000000711057224 */ /* 0x004fca00078e02ff */
[----:B------:R-:W-:Y:S01]  /*11130*/  IABS R8, R5 ;  /* 0x0000000500087213 */ /* 0x000fe20000000000 */
[----:B------:R-:W-:Y:S06]  /*11140*/  @!P0 BRA `(.L_x_2094) ;  /* 0x00000000000c8947 */ /* 0x000fec0003800000 */
[----:B------:R-:W-:-:S06]  /*11150*/  UIADD3 UR4, UR6, -0x1, URZ ;  /* 0xffffffff06047890 */ /* 0x000fcc000fffe03f */
[----:B------:R-:W-:-:S05]  /*11160*/  IMAD.U32 R3, RZ, RZ, UR4 ;  /* 0x00000004ff037e24 */ /* 0x000fca000f8e00ff */
[----:B------:R0:W1:Y:S02]  /*11170*/  SHFL.IDX PT, R2, R6, R3, 0x1f ;  /* 0x00001f0306027589 */ /* 0x00006400000e0000 */
.L_x_2094:
[----:B------:R-:W2:Y:S01]  /*11180*/  I2F.RP R9, R8 ;  /* 0x0000000800097306 */ /* 0x000ea20000209400 */
[----:B-1----:R-:W-:-:S04]  /*11190*/  IMAD R16, R2, R4, R16 ;  /* 0x0000000402107224 */ /* 0x002fc800078e0210 */
[----:B------:R-:W-:-:S03]  /*111a0*/  IMAD.IADD R0, R0, 0x1, -R16 ;  /* 0x0000000100007824 */ /* 0x000fc600078e0a10 */
[----:B--2---:R-:W1:Y:S02]  /*111b0*/  MUFU.RCP R9, R9 ;  /* 0x0000000900097308 */ /* 0x004e640000001000 */
[----:B-1----:R-:W-:-:S06]  /*111c0*/  VIADD R10, R9, 0xffffffe ;  /* 0x0ffffffe090a7836 */ /* 0x002fcc0000000000 */
[----:B0-----:R-:W0:Y:S02]  /*111d0*/  F2I.FTZ.U32.TRUNC.NTZ R3, R10 ;  /* 0x0000000a00037305 */ /* 0x001e24000021f000 */
        /* <DEDUP_REMOVED lines=32> */
[----:B------:R-:W-:Y:S01]  /*113e0*/  IMAD R9, R0, R7, RZ ;  /* 0x0000000700097224 */ /* 0x000fe200078e02ff */
[----:B------:R-:W-:-:S03]  /*113f0*/  IABS R0, R5 ;  /* 0x0000000500007213 */ /* 0x000fc60000000000 */
[----:B------:R-:W-:Y:S01]  /*11400*/  IMAD.HI.U32 R9, R3, R9, R2 ;  /* 0x0000000903097227 */ /* 0x000fe200078e0002 */
[----:B------:R-:W-:-:S05]  /*11410*/  IABS R2, R4 ;  /* 0x0000000400027213 */ /* 0x000fca0000000000 */
        /* <DEDUP_REMOVED lines=18> */
.L_x_2090:
[----:B------:R-:W-:Y:S01]  /*11540*/  IMAD.MOV.U32 R16, RZ, RZ, R0 ;  /* 0x000000ffff107224 */ /* 0x000fe200078e0000 */
[----:B------:R-:W-:Y:S01]  /*11550*/  ULDC UR40, c[0x0][0xc3c] ;  /* 0x00030f0000287ab9 */ /* 0x000fe20000000800 */
[----:B------:R-:W-:Y:S02]  /*11560*/  IMAD.MOV.U32 R17, RZ, RZ, RZ ;  /* 0x000000ffff117224 */ /* 0x000fe400078e00ff */
[----:B------:R-:W-:-:S07]  /*11570*/  IMAD.MOV.U32 R18, RZ, RZ, RZ ;  /* 0x000000ffff127224 */ /* 0x000fce00078e00ff */
.L_x_2095:
[----:B------:R0:W2:Y:S01]  /*11580*/  LDL R2, [R1] ;  /* 0x0000000001027983 */ /* 0x0000a20000100800 */
[----:B------:R-:W1:Y:S02]  /*11590*/  S2R R0, SR_TID.X ;  /* 0x0000000000007919 */ /* 0x000e640000002100 */
[----:B-1----:R-:W-:Y:S01]  /*115a0*/  LOP3.LUT R0, R0, 0x1f, RZ, 0xc0, !PT ;  /* 0x0000001f00007812 */ /* 0x002fe200078ec0ff */
[----:B------:R-:W-:Y:S03]  /*115b0*/  BAR.SYNC.DEFER_BLOCKING 0x4, 0x200 ;  /* 0x0108000000007b1d */ /* 0x000fe60000010000 */
[----:B------:R-:W-:Y:S02]  /*115c0*/  ISETP.NE.AND P0, PT, R0, RZ, PT ;  /* 0x000000ff0000720c */ /* 0x000fe40003f05270 */
[----:B-----5:R-:W-:-:S11]  /*115d0*/  MOV R19, UR40 ;  /* 0x0000002800137c02 */ /* 0x020fd60008000f00 */
[----:B------:R-:W-:Y:S01]  /*115e0*/  @!P0 MOV R0, 0x400 ;  /* 0x0000040000008802 */ /* 0x000fe20000000f00 */
[----:B--2---:R-:W1:Y:S03]  /*115f0*/  @!P0 S2R R2, SR_CgaCtaId ;  /* 0x0000000000028919 */ /* 0x004e660000008800 */
[----:B-1----:R-:W-:Y:S01]  /*11600*/  @!P0 LEA R22, R2, R0, 0x18 ;  /* 0x0000000002168211 */ /* 0x002fe200078ec0ff */
[----:B------:R0:W-:Y:S04]  /*11610*/  @!P0 STL [R1], R2 ;  /* 0x0000000201008387 */ /* 0x0001e80000100800 */
[----:B------:R0:W-:Y:S01]  /*11620*/  @!P0 STS.128 [R22+0x19cd0], R16 ;  /* 0x019cd01016008388 */ /* 0x0001e20000000c00 */
[----:B------:R-:W-:Y:S06]  /*11630*/  BAR.ARV 0x5, 0x200 ;  /* 0x0148000000007b1d */ /* 0x000fec0000002000 */
.L_x_2088:
[----:B------:R-:W-:Y:S02]  /*11640*/  ULDC UR4, c[0x0][0xc3c] ;  /* 0x00030f0000047ab9 */ /* 0x000fe40000000800 */
[----:B------:R-:W-:-:S06]  /*11650*/  UISETP.GE.AND UP0, UPT, UR40, UR4, UPT ;  /* 0x000000042800728c */ /* 0x000fcc000bf06270 */
[----:B------:R-:W-:-:S13]  /*11660*/  PLOP3.LUT P0, PT, PT, PT, UP0, 0x80, 0x0 ;  /* 0x000000000000781c */ /* 0x000fda0003f0f008 */
[----:B------:R-:W-:Y:S05]  /*11670*/  @!P0 BRA `(.L_x_2096) ;  /* 0xffffffb400fc8947 */ /* 0x000fea000383ffff */
.L_x_2021:
[----:B------:R-:W2:Y:S01]  /*11680*/  LDL.LU R0, [R1+0x18] ;  /* 0x0000180001007983 */ /* 0x000ea20000300800 */
[----:B------:R-:W-:Y:S01]  /*11690*/  BSSY B0, `(.L_x_2097) ;  /* 0x000000b000007945 */ /* 0x000fe20003800000 */
[----:B------:R-:W1:Y:S01]  /*116a0*/  S2R R5, SR_CgaCtaId ;  /* 0x0000000000057919 */ /* 0x000e620000008800 */
[----:B--2---:R-:W-:-:S05]  /*116b0*/  VIADD R0, R0, 0x1 ;  /* 0x0000000100007836 */ /* 0x004fca0000000000 */
[----:B0-----:R-:W-:-:S04]  /*116c0*/  LEA.HI R2, R0, R0, RZ, 0x1 ;  /* 0x0000000000027211 */ /* 0x001fc800078f08ff */
[----:B------:R-:W-:Y:S02]  /*116d0*/  LOP3.LUT R3, R2, 0xfffffffe, RZ, 0xc0, !PT ;  /* 0xfffffffe02037812 */ /* 0x000fe400078ec0ff */
[----:B------:R-:W-:-:S03]  /*116e0*/  MOV R2, 0x400 ;  /* 0x0000040000027802 */ /* 0x000fc60000000f00 */
[----:B------:R-:W-:Y:S01]  /*116f0*/  IMAD.IADD R0, R0, 0x1, -R3 ;  /* 0x0000000100007824 */ /* 0x000fe200078e0a03 */
[----:B-1----:R-:W-:-:S04]  /*11700*/  LEA R4, R5, R2, 0x18 ;  /* 0x0000000205047211 */ /* 0x002fc800078ec0ff */
[----:B------:R-:W-:-:S04]  /*11710*/  SHF.L.U32 R0, R0, 0x1f, RZ ;  /* 0x0000001f00007819 */ /* 0x000fc800000006ff */
[----:B------:R-:W0:Y:S02]  /*11720*/  SYNCS.PHASECHK.TRANS64.TRYWAIT P0, [R4+URZ+0x19c20], R0 ;  /* 0x019c2000040075a7 */ /* 0x000e24000800017f */
[----:B0-----:R-:W-:Y:S05]  /*11730*/  @!P0 BRA `(.L_x_2098) ;  /* 0x0000001800088947 */ /* 0x001fea0003800000 */
.L_x_2157:
[----:B------:R-:W-:Y:S05]  /*11740*/  BSYNC B0 ;  /* 0x0000000000007941 */ /* 0x000fea0003800000 */
.L_x_2097:
[----:B------:R-:W-:-:S03]  /*11750*/  UMOV UR4, 0xffffffff ;  /* 0xffffffff00047882 */ /* 0x000fc60000000000 */
[----:B------:R-:W-:Y:S05]  /*11760*/  BRA.DIV UR4, `(.L_x_2099) ;  /* 0x0000001a04107947 */ /* 0x000fea000b800000 */
[----:B0-----:R-:W0:Y:S02]  /*11770*/  S2R R0, SR_TID.X ;  /* 0x0000000000007919 */ /* 0x001e240000002100 */
[----:B0-----:R-:W-:-:S04]  /*11780*/  SHF.R.U32.HI R0, RZ, 0x5, R0 ;  /* 0x00000005ff007819 */ /* 0x001fc80000011600 */
[----:B------:R-:W-:-:S05]  /*11790*/  LOP3.LUT R0, R0, 0x3, RZ, 0xc0, !PT ;  /* 0x0000000300007812 */ /* 0x000fca00078ec0ff */
[----:B------:R0:W1:Y:S02]  /*117a0*/  SHFL.IDX PT, R14, R0, RZ, 0x1f ;  /* 0x00001fff000e7589 */ /* 0x00006400000e0000 */
.L_x_2160:
[----:B-1----:R-:W-:Y:S01]  /*117b0*/  ISETP.NE.AND P0, PT, R14, RZ, PT ;  /* 0x000000ff0e00720c */ /* 0x002fe20003f05270 */
[----:B------:R-:W-:-:S12]  /*117c0*/  BSSY B0, `(.L_x_2100) ;  /* 0x000002c000007945 */ /* 0x000fd80003800000 */
[----:B------:R-:W-:Y:S05]  /*117d0*/  @P0 BRA `(.L_x_2101) ;  /* 0x0000000000a80947 */ /* 0x000fea0003800000 */
[----:B------:R-:W-:-:S03]  /*117e0*/  UMOV UR4, 0xffffffff ;  /* 0xffffffff00047882 */ /* 0x000fc60000000000 */
[----:B------:R-:W-:Y:S05]  /*117f0*/  BRA.DIV UR4, `(.L_x_2102) ;  /* 0x0000001a04207947 */ /* 0x000fea000b800000 */
[----:B------:R-:W-:-:S13]  /*11800*/  ELECT P6, URZ, PT ;  /* 0x00000000003f782f */ /* 0x000fda00038c0000 */
.L_x_2163:
[----:B------:R-:W-:Y:S05]  /*11810*/  @!P6 BRA `(.L_x_2101) ;  /* 0x000000000098e947 */ /* 0x000fea0003800000 */
[----:B------:R-:W-:-:S06]  /*11820*/  ULOP3.LUT UR4, UR39, 0x2, URZ, 0xfc, !UPT ;  /* 0x0000000227047892 */ /* 0x000fcc000f8efc3f */
[----:B0-----:R-:W-:-:S05]  /*11830*/  IMAD.U32 R0, RZ, RZ, UR4 ;  /* 0x00000004ff007e24 */ /* 0x001fca000f8e00ff */
[----:B------:R-:W-:-:S13]  /*11840*/  ISETP.NE.AND P0, PT, R0, 0x3, PT ;  /* 0x000000030000780c */ /* 0x000fda0003f05270 */
[----:B------:R-:W-:Y:S05]  /*11850*/  @!P0 BRA `(.L_x_2103) ;  /* 0x0000000000048947 */ /* 0x000fea0003800000 */
[----:B------:R-:W-:Y:S01]  /*11860*/  BPT.TRAP 0x1 ;  /* 0x000000040000795c */ /* 0x000fe20000300000 */
.L_x_2103:
[C---:B------:R-:W-:Y:S01]  /*11870*/  IMAD R5, R23.reuse, 0x8, R4 ;  /* 0x0000000817057824 */ /* 0x040fe200078e0204 */
[----:B------:R-:W-:Y:S01]  /*11880*/  SHF.L.U32 R0, R24, 0x1f, RZ ;  /* 0x0000001f18007819 */ /* 0x000fe200000006ff */
[----:B------:R-:W-:-:S03]  /*11890*/  VIADD R23, R23, 0x1 ;  /* 0x0000000117177836 */ /* 0x000fc60000000000 */
[----:B------:R-:W0:Y:S02]  /*118a0*/  SYNCS.PHASECHK.TRANS64.TRYWAIT P1, [R5+URZ+0x19c40], R0 ;  /* 0x019c4000050075a7 */ /* 0x000e24000802017f */
[----:B------:R-:W-:-:S04]  /*118b0*/  ISETP.NE.AND P2, PT, R23, 0x2, PT ;  /* 0x000000021700780c */ /* 0x000fc80003f45270 */
[----:B------:R-:W-:Y:S01]  /*118c0*/  SEL R3, RZ, 0x1, P2 ;  /* 0x00000001ff037807 */ /* 0x000fe20001000000 */
[----:B0-----:R-:W-:Y:S08]  /*118d0*/  @!P1 BRA `(.L_x_2104) ;  /* 0x0000001800089947 */ /* 0x001ff00003800000 */
.L_x_2164:
[----:B------:R-:W-:Y:S02]  /*118e0*/  SEL R23, R23, RZ, P2 ;  /* 0x000000ff17177207 */ /* 0x000fe40001000000 */
[----:B------:R-:W-:Y:S01]  /*118f0*/  LOP3.LUT R2, R24, R3, RZ, 0x3c, !PT ;  /* 0x0000000318027212 */ /* 0x000fe200078e3cff */
[----:B------:R-:W-:Y:S06]  /*11900*/  @!P0 BRA `(.L_x_2105) ;  /* 0x0000000000048947 */ /* 0x000fec0003800000 */
[----:B------:R-:W-:Y:S01]  /*11910*/  BPT.TRAP 0x1 ;  /* 0x000000040000795c */ /* 0x000fe20000300000 */
.L_x_2105:
[----:B------:R-:W-:Y:S01]  /*11920*/  IMAD R23, R23, 0x8, R4 ;  /* 0x0000000817177824 */ /* 0x000fe200078e0204 */
[----:B------:R-:W-:-:S04]  /*11930*/  SHF.L.U32 R2, R2, 0x1f, RZ ;  /* 0x0000001f02027819 */ /* 0x000fc800000006ff */
[----:B------:R-:W1:Y:S02]  /*11940*/  SYNCS.PHASECHK.TRANS64.TRYWAIT P1, [R23+URZ+0x19c40], R2 ;  /* 0x019c4002170075a7 */ /* 0x000e64000802017f */
[----:B-1----:R-:W-:Y:S05]  /*11950*/  @!P1 BRA `(.L_x_2106) ;  /* 0x0000001400fc9947 */ /* 0x002fea0003800000 */
.L_x_2165:
[----:B------:R-:W-:Y:S05]  /*11960*/  @!P0 BRA `(.L_x_2107) ;  /* 0x0000000000048947 */ /* 0x000fea0003800000 */
[----:B------:R-:W-:Y:S01]  /*11970*/  BPT.TRAP 0x1 ;  /* 0x000000040000795c */ /* 0x000fe20000300000 */
.L_x_2107:
[----:B------:R-:W2:Y:S02]  /*11980*/  SYNCS.PHASECHK.TRANS64.TRYWAIT P1, [R5+URZ+0x19c60], R0 ;  /* 0x019c6000050075a7 */ /* 0x000ea4000802017f */
[----:B--2---:R-:W-:Y:S05]  /*11990*/  @!P1 BRA `(.L_x_2108) ;  /* 0x0000001800009947 */ /* 0x004fea0003800000 */
.L_x_2166:
[----:B------:R-:W-:Y:S05]  /*119a0*/  @!P0 BRA `(.L_x_2109) ;  /* 0x0000000000048947 */ /* 0x000fea0003800000 */
[----:B------:R-:W-:Y:S01]  /*119b0*/  BPT.TRAP 0x1 ;  /* 0x000000040000795c */ /* 0x000fe20000300000 */
.L_x_2109:
[----:B------:R-:W3:Y:S02]  /*119c0*/  SYNCS.PHASECHK.TRANS64.TRYWAIT P1, [R23+URZ+0x19c60], R2 ;  /* 0x019c6002170075a7 */ /* 0x000ee4000802017f */
[----:B---3--:R-:W-:Y:S05]  /*119d0*/  @!P1 BRA `(.L_x_2110) ;  /* 0x0000001800049947 */ /* 0x008fea0003800000 */
.L_x_2167:
[----:B------:R-:W-:Y:S05]  /*119e0*/  @!P0 BRA `(.L_x_2111) ;  /* 0x0000000000048947 */ /* 0x000fea0003800000 */
[----:B------:R-:W-:Y:S01]  /*119f0*/  BPT.TRAP 0x1 ;  /* 0x000000040000795c */ /* 0x000fe20000300000 */
.L_x_2111:
[----:B------:R-:W4:Y:S02]  /*11a00*/  SYNCS.PHASECHK.TRANS64.TRYWAIT P1, [R5+URZ+0x19c80], R0 ;  /* 0x019c8000050075a7 */ /* 0x000f24000802017f */
[----:B----4-:R-:W-:Y:S05]  /*11a10*/  @!P1 BRA `(.L_x_2112) ;  /* 0x0000001800089947 */ /* 0x010fea0003800000 */
.L_x_2168:
[----:B------:R-:W-:Y:S05]  /*11a20*/  @!P0 BRA `(.L_x_2113) ;  /* 0x0000000000048947 */ /* 0x000fea0003800000 */
[----:B------:R-:W-:Y:S01]  /*11a30*/  BPT.TRAP 0x1 ;  /* 0x000000040000795c */ /* 0x000fe20000300000 */
.L_x_2113:
[----:B------:R0:W0:Y:S02]  /*11a40*/  SYNCS.PHASECHK.TRANS64.TRYWAIT P0, [R23+URZ+0x19c80], R2 ;  /* 0x019c8002170075a7 */ /* 0x000024000800017f */
[----:B0-----:R-:W-:Y:S05]  /*11a50*/  @!P0 NANOSLEEP.SYNCS 0x989680 ;  /* 0x009896800000895d */ /* 0x001fea0003900000 */
[----:B------:R-:W0:Y:S02]  /*11a60*/  @!P0 SYNCS.PHASECHK.TRANS64 P0, [R23+URZ+0x19c80], R2 ;  /* 0x019c8002170085a7 */ /* 0x000e24000800007f */
[----:B0-----:R-:W-:Y:S05]  /*11a70*/  @!P0 BRA `(.L_x_2113) ;  /* 0xfffffffc00f08947 */ /* 0x001fea000383ffff */
.L_x_2101:
[----:B------:R-:W-:Y:S05]  /*11a80*/  BSYNC B0 ;  /* 0x0000000000007941 */ /* 0x000fea0003800000 */
.L_x_2100:
[----:B------:R-:W-:Y:S05]  /*11a90*/  EXIT ;  /* 0x000000000000794d */ /* 0x000fea0003800000 */
.L_x_1966:
[----:B0-----:R-:W-:-:S04]  /*11aa0*/  IMAD.U32 R3, RZ, RZ, UR46 ;  /* 0x0000002eff037e24 */ /* 0x001fc8000f8e00ff */
[----:B------:R0:W1:Y:S03]  /*11ab0*/  SYNCS.PHASECHK.TRANS64.TRYWAIT P1, [R3+URZ+0x19c00], R6 ;  /* 0x019c0006030075a7 */ /* 0x000066000802017f */
[----:B-1----:R-:W-:Y:S05]  /*11ac0*/  @!P1 NANOSLEEP.SYNCS 0x989680 ;  /* 0x009896800000995d */ /* 0x002fea0003900000 */
[----:B------:R-:W1:Y:S02]  /*11ad0*/  @!P1 SYNCS.PHASECHK.TRANS64 P1, [R3+URZ+0x19c00], R6 ;  /* 0x019c0006030095a7 */ /* 0x000e64000802007f */
[----:B-1----:R-:W-:Y:S05]  /*11ae0*/  @!P1 BRA `(.L_x_1966) ;  /* 0xfffffffc00ec9947 */ /* 0x002fea000383ffff */
[----:B------:R-:W-:Y:S05]  /*11af0*/  BRA `(.L_x_2114) ;  /* 0xfffffefc00c47947 */ /* 0x000fea000383ffff */
.L_x_1970:
[----:B-1----:R1:W2:Y:S02]  /*11b00*/  SYNCS.PHASECHK.TRANS64.TRYWAIT P1, [R2+URZ+0x19c30], R3 ;  /* 0x019c3003020075a7 */ /* 0x0022a4000802017f */
[----:B--2---:R-:W-:Y:S05]  /*11b10*/  @!P1 NANOSLEEP.SYNCS 0x989680 ;  /* 0x009896800000995d */ /* 0x004fea0003900000 */
[----:B------:R-:W2:Y:S02]  /*11b20*/  @!P1 SYNCS.PHASECHK.TRANS64 P1, [R2+URZ+0x19c30], R3 ;  /* 0x019c3003020095a7 */ /* 0x000ea4000802007f */
[----:B--2---:R-:W-:Y:S05]  /*11b30*/  @!P1 BRA `(.L_x_1970) ;  /* 0xfffffffc00f09947 */ /* 0x004fea000383ffff */
[----:B------:R-:W-:Y:S05]  /*11b40*/  BRA `(.L_x_1969) ;  /* 0xfffffefc00e07947 */ /* 0x000fea000383ffff */
.L_x_1976:
[----:B-1----:R-:W-:-:S04]  /*11b50*/  IMAD.U32 R7, RZ, RZ, UR19 ;  /* 0x00000013ff077e24 */ /* 0x002fc8000f8e00ff */
[----:B------:R1:W2:Y:S03]  /*11b60*/  SYNCS.PHASECHK.TRANS64.TRYWAIT P1, [R7+URZ+0x19c30], R6 ;  /* 0x019c3006070075a7 */ /* 0x0002a6000802017f */
[----:B--2---:R-:W-:Y:S05]  /*11b70*/  @!P1 NANOSLEEP.SYNCS 0x989680 ;  /* 0x009896800000995d */ /* 0x004fea0003900000 */
[----:B------:R-:W2:Y:S02]  /*11b80*/  @!P1 SYNCS.PHASECHK.TRANS64 P1, [R7+URZ+0x19c30], R6 ;  /* 0x019c3006070095a7 */ /* 0x000ea4000802007f */
[----:B--2---:R-:W-:Y:S05]  /*11b90*/  @!P1 BRA `(.L_x_1976) ;  /* 0xfffffffc00ec9947 */ /* 0x004fea000383ffff */
[----:B------:R-:W-:Y:S05]  /*11ba0*/  BRA `(.L_x_1975) ;  /* 0xffffff28004c7947 */ /* 0x000fea000383ffff */
.L_x_1980:
[----:B-1----:R-:W-:-:S04]  /*11bb0*/  IMAD.U32 R7, RZ, RZ, UR11 ;  /* 0x0000000bff077e24 */ /* 0x002fc8000f8e00ff */
[----:B------:R1:W2:Y:S03]  /*11bc0*/  SYNCS.PHASECHK.TRANS64.TRYWAIT P1, [R7+URZ+0x19c50], R6 ;  /* 0x019c5006070075a7 */ /* 0x0002a6000802017f */
[----:B--2---:R-:W-:Y:S05]  /*11bd0*/  @!P1 NANOSLEEP.SYNCS 0x989680 ;  /* 0x009896800000995d */ /* 0x004fea0003900000 */
[----:B------:R-:W2:Y:S02]  /*11be0*/  @!P1 SYNCS.PHASECHK.TRANS64 P1, [R7+URZ+0x19c50], R6 ;  /* 0x019c5006070095a7 */ /* 0x000ea4000802007f */
[----:B--2---:R-:W-:Y:S05]  /*11bf0*/  @!P1 BRA `(.L_x_1980) ;  /* 0xfffffffc00ec9947 */ /* 0x004fea000383ffff */
[----:B------:R-:W-:Y:S05]  /*11c00*/  BRA `(.L_x_1979) ;  /* 0xffffff28009c7947 */ /* 0x000fea000383ffff */
.L_x_1988:
[----:B-1----:R-:W-:-:S04]  /*11c10*/  IMAD.U32 R7, RZ, RZ, UR6 ;  /* 0x00000006ff077e24 */ /* 0x002fc8000f8e00ff */
[----:B------:R1:W2:Y:S03]  /*11c20*/  SYNCS.PHASECHK.TRANS64.TRYWAIT P1, [R7+URZ+0x19c30], R6 ;  /* 0x019c3006070075a7 */ /* 0x0002a6000802017f */
[----:B--2---:R-:W-:Y:S05]  /*11c30*/  @!P1 NANOSLEEP.SYNCS 0x989680 ;  /* 0x009896800000995d */ /* 0x004fea0003900000 */
[----:B------:R-:W2:Y:S02]  /*11c40*/  @!P1 SYNCS.PHASECHK.TRANS64 P1, [R7+URZ+0x19c30], R6 ;  /* 0x019c3006070095a7 */ /* 0x000ea4000802007f */
[----:B--2---:R-:W-:Y:S05]  /*11c50*/  @!P1 BRA `(.L_x_1988) ;  /* 0xfffffffc00ec9947 */ /* 0x004fea000383ffff */
[----:B------:R-:W-:Y:S05]  /*11c60*/  BRA `(.L_x_1987) ;  /* 0xffffff5400747947 */ /* 0x000fea000383ffff */
.L_x_1992:
[----:B-1----:R-:W-:-:S04]  /*11c70*/  IMAD.U32 R7, RZ, RZ, UR11 ;  /* 0x0000000bff077e24 */ /* 0x002fc8000f8e00ff */
[----:B------:R1:W2:Y:S03]  /*11c80*/  SYNCS.PHASECHK.TRANS64.TRYWAIT P1, [R7+URZ+0x19c50], R6 ;  /* 0x019c5006070075a7 */ /* 0x0002a6000802017f */
[----:B--2---:R-:W-:Y:S05]  /*11c90*/  @!P1 NANOSLEEP.SYNCS 0x989680 ;  /* 0x009896800000995d */ /* 0x004fea0003900000 */
[----:B------:R-:W2:Y:S02]  /*11ca0*/  @!P1 SYNCS.PHASECHK.TRANS64 P1, [R7+URZ+0x19c50], R6 ;  /* 0x019c5006070095a7 */ /* 0x000ea4000802007f */
[----:B--2---:R-:W-:Y:S05]  /*11cb0*/  @!P1 BRA `(.L_x_1992) ;  /* 0xfffffffc00ec9947 */ /* 0x004fea000383ffff */
[----:B------:R-:W-:Y:S05]  /*11cc0*/  BRA `(.L_x_1991) ;  /* 0xffffff5400c47947 */ /* 0x000fea000383ffff */
.L_x_1999:
[----:B-1----:R-:W-:-:S04]  /*11cd0*/  IMAD.U32 R5, RZ, RZ, UR14 ;  /* 0x0000000eff057e24 */ /* 0x002fc8000f8e00ff */
[----:B------:R1:W2:Y:S03]  /*11ce0*/  SYNCS.PHASECHK.TRANS64.TRYWAIT P1, [R5+URZ+0x19c50], R0 ;  /* 0x019c5000050075a7 */ /* 0x0002a6000802017f */
[----:B--2---:R-:W-:Y:S05]  /*11cf0*/  @!P1 NANOSLEEP.SYNCS 0x989680 ;  /* 0x009896800000995d */ /* 0x004fea0003900000 */
[----:B------:R-:W2:Y:S02]  /*11d00*/  @!P1 SYNCS.PHASECHK.TRANS64 P1, [R5+URZ+0x19c50], R0 ;  /* 0x019c5000050095a7 */ /* 0x000ea4000802007f */
[----:B--2---:R-:W-:Y:S05]  /*11d10*/  @!P1 BRA `(.L_x_1999) ;  /* 0xfffffffc00ec9947 */ /* 0x004fea000383ffff */
[----:B------:R-:W-:Y:S05]  /*11d20*/  BRA `(.L_x_1998) ;  /* 0xffffff7800147947 */ /* 0x000fea000383ffff */
.L_x_2036:
        /* <DEDUP_REMOVED lines=10> */
.L_x_2115:
[----:B------:R-:W-:Y:S05]  /*11dd0*/  BRA `(.L_x_2116) ;  /* 0xffffffc000587947 */ /* 0x000fea000383ffff */
.L_x_2039:
[----:B0-----:R-:W2:Y:S02]  /*11de0*/  LDL R0, [R1+0x14] ;  /* 0x0000140001007983 */ /* 0x001ea40000100800 */
[----:B--2---:R0:W1:Y:S02]  /*11df0*/  SYNCS.PHASECHK.TRANS64.TRYWAIT P0, [R4+URZ+0x19c80], R0 ;  /* 0x019c8000040075a7 */ /* 0x004064000800017f */
[----:B-1----:R-:W-:Y:S05]  /*11e00*/  @!P0 NANOSLEEP.SYNCS 0x989680 ;  /* 0x009896800000895d */ /* 0x002fea0003900000 */
[----:B------:R-:W1:Y:S02]  /*11e10*/  @!P0 SYNCS.PHASECHK.TRANS64 P0, [R4+URZ+0x19c80], R0 ;  /* 0x019c8000040085a7 */ /* 0x000e64000800007f */
[----:B-1----:R-:W-:Y:S05]  /*11e20*/  @!P0 BRA `(.L_x_2039) ;  /* 0xfffffffc00ec8947 */ /* 0x002fea000383ffff */
[----:B------:R-:W-:Y:S05]  /*11e30*/  BRA `(.L_x_2117) ;  /* 0xffffffc000687947 */ /* 0x000fea000383ffff */
.L_x_2040:
        /* <DEDUP_REMOVED lines=8> */
.L_x_2119:
[----:B------:R-:W-:Y:S05]  /*11ec0*/  BSYNC B0 ;  /* 0x0000000000007941 */ /* 0x000fea0003800000 */
.L_x_2118:
        /* <DEDUP_REMOVED lines=8> */
.L_x_2120:
        /* <DEDUP_REMOVED lines=25> */
.L_x_2121:
        /* <DEDUP_REMOVED lines=10> */
.L_x_2122:
[----:B------:R-:W-:Y:S01]  /*12180*/  IMAD.MOV.U32 R2, RZ, RZ, R14 ;  /* 0x000000ffff027224 */ /* 0x000fe200078e000e */
[----:B------:R-:W-:Y:S06]  /*12190*/  BRA `(.L_x_2123) ;  /* 0xffffffc000507947 */ /* 0x000fec000383ffff */
.L_x_2045:
[----:B--2---:R-:W2:Y:S02]  /*121a0*/  LDL R2, [R1+0x14] ;  /* 0x0000140001027983 */ /* 0x004ea40000100800 */
[----:B--2---:R2:W3:Y:S02]  /*121b0*/  SYNCS.PHASECHK.TRANS64.TRYWAIT P1, [R4+URZ+0x19c40], R2 ;  /* 0x019c4002040075a7 */ /* 0x0044e4000802017f */
[----:B---3--:R-:W-:Y:S05]  /*121c0*/  @!P1 NANOSLEEP.SYNCS 0x989680 ;  /* 0x009896800000995d */ /* 0x008fea0003900000 */
[----:B------:R-:W3:Y:S02]  /*121d0*/  @!P1 SYNCS.PHASECHK.TRANS64 P1, [R4+URZ+0x19c40], R2 ;  /* 0x019c4002040095a7 */ /* 0x000ee4000802007f */
[----:B---3--:R-:W-:Y:S05]  /*121e0*/  @!P1 BRA `(.L_x_2045) ;  /* 0xfffffffc00ec9947 */ /* 0x008fea000383ffff */
[----:B------:R-:W-:Y:S05]  /*121f0*/  BRA `(.L_x_2124) ;  /* 0xffffffc000b47947 */ /* 0x000fea000383ffff */
.L_x_2046:
[----:B------:R-:W-:Y:S01]  /*12200*/  BSSY B0, `(.L_x_2125) ;  /* 0x0000008000007945 */ /* 0x000fe20003800000 */
[----:B------:R-:W-:Y:S02]  /*12210*/  IMAD.MOV.U32 R13, RZ, RZ, R6 ;  /* 0x000000ffff0d7224 */ /* 0x000fe400078e0006 */
[----:B------:R-:W-:Y:S02]  /*12220*/  IMAD.MOV.U32 R12, RZ, RZ, RZ ;  /* 0x000000ffff0c7224 */ /* 0x000fe400078e00ff */
[----:B------:R-:W-:Y:S02]  /*12230*/  IMAD.MOV.U32 R11, RZ, RZ, 0x1e1f ;  /* 0x00001e1fff0b7424 */ /* 0x000fe400078e00ff */
[----:B------:R-:W-:-:S07]  /*12240*/  IMAD.MOV.U32 R15, RZ, RZ, -0x1 ;  /* 0xffffffffff0f7424 */ /* 0x000fce00078e00ff */
[----:B-1----:R-:W-:Y:S05]  /*12250*/  WARPSYNC.COLLECTIVE R15, `(.L_x_2126) ;  /* 0x000000000f087348 */ /* 0x002fea0003c00000 */
[----:B------:R0:W2:Y:S02]  /*12260*/  SHFL.IDX P6, R14, R13, R12, R11 ;  /* 0x0000000c0d0e7389 */ /* 0x0000a400000c000b */
[----:B012---:R-:W-:Y:S01]  /*12270*/  ENDCOLLECTIVE ;  /* 0x000000000000791b */ /* 0x007fe20003800000 */
.L_x_2126:
[----:B------:R-:W-:Y:S05]  /*12280*/  BSYNC B0 ;  /* 0x0000000000007941 */ /* 0x000fea0003800000 */
.L_x_2125:
        /* <DEDUP_REMOVED lines=8> */
.L_x_2127:
[----:B------:R-:W-:Y:S02]  /*12310*/  IMAD.MOV.U32 R13, RZ, RZ, R6 ;  /* 0x000000ffff0d7224 */ /* 0x000fe400078e0006 */
[----:B------:R-:W-:Y:S02]  /*12320*/  IMAD.MOV.U32 R12, RZ, RZ, 0x1 ;  /* 0x00000001ff0c7424 */ /* 0x000fe400078e00ff */
[----:B------:R-:W-:-:S07]  /*12330*/  IMAD.MOV.U32 R3, RZ, RZ, R14 ;  /* 0x000000ffff037224 */ /* 0x000fce00078e000e */
[----:B------:R-:W-:Y:S05]  /*12340*/  WARPSYNC.COLLECTIVE R15, `(.L_x_2128) ;  /* 0x000000000f087348 */ /* 0x000fea0003c00000 */
[----:B------:R0:W1:Y:S02]  /*12350*/  SHFL.IDX P6, R14, R13, R12, R11 ;  /* 0x0000000c0d0e7389 */ /* 0x00006400000c000b */
[----:B01----:R-:W-:Y:S01]  /*12360*/  ENDCOLLECTIVE ;  /* 0x000000000000791b */ /* 0x003fe20003800000 */
.L_x_2128:
        /* <DEDUP_REMOVED lines=10> */
.L_x_2129:
        /* <DEDUP_REMOVED lines=8> */
.L_x_2051:
        /* <DEDUP_REMOVED lines=9> */
.L_x_2131:
[----:B------:R-:W-:Y:S01]  /*12520*/  ISETP.GE.AND P1, PT, R17, R5, PT ;  /* 0x000000051100720c */ /* 0x000fe20003f26270 */
[----:B------:R-:W-:Y:S01]  /*12530*/  IMAD.MOV.U32 R13, RZ, RZ, R4 ;  /* 0x000000ffff0d7224 */ /* 0x000fe200078e0004 */
[----:B------:R-:W-:-:S11]  /*12540*/  MOV R2, R14 ;  /* 0x0000000e00027202 */ /* 0x000fd60000000f00 */
[----:B------:R-:W-:Y:S05]  /*12550*/  WARPSYNC.COLLECTIVE R15, `(.L_x_2132) ;  /* 0x000000000f087348 */ /* 0x000fea0003c00000 */
[----:B------:R0:W1:Y:S02]  /*12560*/  SHFL.IDX P6, R14, R13, R12, R11 ;  /* 0x0000000c0d0e7389 */ /* 0x00006400000c000b */
[----:B01----:R-:W-:Y:S01]  /*12570*/  ENDCOLLECTIVE ;  /* 0x000000000000791b */ /* 0x003fe20003800000 */
.L_x_2132:
[----:B------:R-:W-:Y:S02]  /*12580*/  IMAD.MOV.U32 R13, RZ, RZ, R0 ;  /* 0x000000ffff0d7224 */ /* 0x000fe400078e0000 */
[----:B------:R-:W-:Y:S02]  /*12590*/  IMAD.MOV.U32 R12, RZ, RZ, 0x1 ;  /* 0x00000001ff0c7424 */ /* 0x000fe400078e00ff */
[----:B------:R-:W-:-:S07]  /*125a0*/  IMAD.MOV.U32 R3, RZ, RZ, R14 ;  /* 0x000000ffff037224 */ /* 0x000fce00078e000e */
[----:B------:R-:W-:Y:S05]  /*125b0*/  WARPSYNC.COLLECTIVE R15, `(.L_x_2133) ;  /* 0x000000000f087348 */ /* 0x000fea0003c00000 */
[----:B------:R0:W1:Y:S02]  /*125c0*/  SHFL.IDX P6, R14, R13, R12, R11 ;  /* 0x0000000c0d0e7389 */ /* 0x00006400000c000b */
[----:B01----:R-:W-:Y:S01]  /*125d0*/  ENDCOLLECTIVE ;  /* 0x000000000000791b */ /* 0x003fe20003800000 */
.L_x_2133:
        /* <DEDUP_REMOVED lines=10> */
.L_x_2134:
        /* <DEDUP_REMOVED lines=12> */
.L_x_2135:
        /* <DEDUP_REMOVED lines=8> */
.L_x_2136:
[----:B------:R-:W-:-:S04]  /*127c0*/  @!P1 IMAD.X R0, RZ, RZ, R0, P4 ;  /* 0x000000ffff009224 */ /* 0x000fc800020e0600 */
[----:B------:R-:W-:-:S05]  /*127d0*/  @!P1 IMAD.MOV.U32 R3, RZ, RZ, R0 ;  /* 0x000000ffff039224 */ /* 0x000fca00078e0000 */
        /* <DEDUP_REMOVED lines=8> */
.L_x_2056:
[----:B-1----:R1:W2:Y:S02]  /*12860*/  SYNCS.PHASECHK.TRANS64.TRYWAIT P0, [R22+URZ+0x19c20], R3 ;  /* 0x019c2003160075a7 */ /* 0x0022a4000800017f */
[----:B--2---:R-:W-:Y:S05]  /*12870*/  @!P0 NANOSLEEP.SYNCS 0x989680 ;  /* 0x009896800000895d */ /* 0x004fea0003900000 */
[----:B------:R-:W2:Y:S02]  /*12880*/  @!P0 SYNCS.PHASECHK.TRANS64 P0, [R22+URZ+0x19c20], R3 ;  /* 0x019c2003160085a7 */ /* 0x000ea4000800007f */
[----:B--2---:R-:W-:Y:S05]  /*12890*/  @!P0 BRA `(.L_x_2056) ;  /* 0xfffffffc00f08947 */ /* 0x004fea000383ffff */
[----:B------:R-:W-:Y:S05]  /*128a0*/  BRA `(.L_x_2138) ;  /* 0xffffffc800ac7947 */ /* 0x000fea000383ffff */
.L_x_2060:
[----:B0-----:R0:W1:Y:S02]  /*128b0*/  SYNCS.PHASECHK.TRANS64.TRYWAIT P0, [R0+URZ+0x19c80], R10 ;  /* 0x019c800a000075a7 */ /* 0x001064000800017f */
[----:B-1----:R-:W-:Y:S05]  /*128c0*/  @!P0 NANOSLEEP.SYNCS 0x989680 ;  /* 0x009896800000895d */ /* 0x002fea0003900000 */
[----:B------:R-:W1:Y:S02]  /*128d0*/  @!P0 SYNCS.PHASECHK.TRANS64 P0, [R0+URZ+0x19c80], R10 ;  /* 0x019c800a000085a7 */ /* 0x000e64000800007f */
[----:B-1----:R-:W-:Y:S05]  /*128e0*/  @!P0 BRA `(.L_x_2060) ;  /* 0xfffffffc00f08947 */ /* 0x002fea000383ffff */
[----:B------:R-:W-:Y:S05]  /*128f0*/  BRA `(.L_x_2139) ;  /* 0xffffffcc00747947 */ /* 0x000fea000383ffff */
.L_x_2061:
        /* <DEDUP_REMOVED lines=8> */
.L_x_2141:
[----:B------:R-:W-:Y:S05]  /*12980*/  BSYNC B0 ;  /* 0x0000000000007941 */ /* 0x000fea0003800000 */
.L_x_2140:
[----:B------:R-:W-:Y:S01]  /*12990*/  IMAD.MOV.U32 R13, RZ, RZ, R20 ;  /* 0x000000ffff0d7224 */ /* 0x000fe200078e0014 */
[----:B------:R-:W-:Y:S01]  /*129a0*/  IADD3 R6, R22, R6, RZ ;  /* 0x0000000616067210 */ /* 0x000fe20007ffe0ff */
[----:B------:R-:W-:Y:S02]  /*129b0*/  IMAD.MOV.U32 R12, RZ, RZ, RZ ;  /* 0x000000ffff0c7224 */ /* 0x000fe400078e00ff */
[----:B------:R-:W-:Y:S02]  /*129c0*/  IMAD.MOV.U32 R11, RZ, RZ, 0x1e1f ;  /* 0x00001e1fff0b7424 */ /* 0x000fe400078e00ff */
[----:B------:R-:W-:Y:S02]  /*129d0*/  IMAD.MOV.U32 R15, RZ, RZ, -0x1 ;  /* 0xffffffffff0f7424 */ /* 0x000fe400078e00ff */
[----:B------:R-:W-:-:S07]  /*129e0*/  IMAD.MOV.U32 R3, RZ, RZ, R14 ;  /* 0x000000ffff037224 */ /* 0x000fce00078e000e */
[----:B------:R-:W-:Y:S05]  /*129f0*/  WARPSYNC.COLLECTIVE R15, `(.L_x_2142) ;  /* 0x000000000f087348 */ /* 0x000fea0003c00000 */
[----:B------:R0:W1:Y:S02]  /*12a00*/  SHFL.IDX P6, R14, R13, R12, R11 ;  /* 0x0000000c0d0e7389 */ /* 0x00006400000c000b */
[----:B01----:R-:W-:Y:S01]  /*12a10*/  ENDCOLLECTIVE ;  /* 0x000000000000791b */ /* 0x003fe20003800000 */
.L_x_2142:
[----:B------:R-:W-:Y:S02]  /*12a20*/  IMAD.MOV.U32 R13, RZ, RZ, R21 ;  /* 0x000000ffff0d7224 */ /* 0x000fe400078e0015 */
[----:B------:R-:W-:Y:S02]  /*12a30*/  IMAD.MOV.U32 R12, RZ, RZ, 0x1 ;  /* 0x00000001ff0c7424 */ /* 0x000fe400078e00ff */
[----:B------:R-:W-:-:S07]  /*12a40*/  IMAD.MOV.U32 R2, RZ, RZ, R14 ;  /* 0x000000ffff027224 */ /* 0x000fce00078e000e */
[----:B------:R-:W-:Y:S05]  /*12a50*/  WARPSYNC.COLLECTIVE R15, `(.L_x_2143) ;  /* 0x000000000f087348 */ /* 0x000fea0003c00000 */
[----:B------:R0:W1:Y:S02]  /*12a60*/  SHFL.IDX P6, R14, R13, R12, R11 ;  /* 0x0000000c0d0e7389 */ /* 0x00006400000c000b */
[----:B01----:R-:W-:Y:S01]  /*12a70*/  ENDCOLLECTIVE ;  /* 0x000000000000791b */ /* 0x003fe20003800000 */
.L_x_2143:
        /* <DEDUP_REMOVED lines=13> */
.L_x_2144:
[----:B------:R-:W-:Y:S01]  /*12b50*/  IMAD.MOV.U32 R2, RZ, RZ, R14 ;  /* 0x000000ffff027224 */ /* 0x000fe200078e000e */
[----:B------:R-:W-:Y:S06]  /*12b60*/  BRA `(.L_x_2145) ;  /* 0xffffffcc00707947 */ /* 0x000fec000383ffff */
.L_x_2066:
[----:B---3--:R3:W4:Y:S02]  /*12b70*/  SYNCS.PHASECHK.TRANS64.TRYWAIT P0, [R0+URZ+0x19c40], R10 ;  /* 0x019c400a000075a7 */ /* 0x008724000800017f */
[----:B----4-:R-:W-:Y:S05]  /*12b80*/  @!P0 NANOSLEEP.SYNCS 0x989680 ;  /* 0x009896800000895d */ /* 0x010fea0003900000 */
[----:B------:R-:W4:Y:S02]  /*12b90*/  @!P0 SYNCS.PHASECHK.TRANS64 P0, [R0+URZ+0x19c40], R10 ;  /* 0x019c400a000085a7 */ /* 0x000f24000800007f */
[----:B----4-:R-:W-:Y:S05]  /*12ba0*/  @!P0 BRA `(.L_x_2066) ;  /* 0xfffffffc00f08947 */ /* 0x010fea000383ffff */
[----:B------:R-:W-:Y:S05]  /*12bb0*/  BRA `(.L_x_2146) ;  /* 0xffffffcc00c87947 */ /* 0x000fea000383ffff */
.L_x_2067:
        /* <DEDUP_REMOVED lines=8> */
.L_x_2148:
[----:B------:R-:W-:Y:S05]  /*12c40*/  BSYNC B0 ;  /* 0x0000000000007941 */ /* 0x000fea0003800000 */
.L_x_2147:
        /* <DEDUP_REMOVED lines=8> */
.L_x_2149:
[----:B------:R-:W-:Y:S02]  /*12cd0*/  IMAD.MOV.U32 R13, RZ, RZ, R8 ;  /* 0x000000ffff0d7224 */ /* 0x000fe400078e0008 */
[----:B------:R-:W-:Y:S02]  /*12ce0*/  IMAD.MOV.U32 R12, RZ, RZ, 0x1 ;  /* 0x00000001ff0c7424 */ /* 0x000fe400078e00ff */
[----:B------:R-:W-:-:S07]  /*12cf0*/  IMAD.MOV.U32 R2, RZ, RZ, R14 ;  /* 0x000000ffff027224 */ /* 0x000fce00078e000e */
[----:B------:R-:W-:Y:S05]  /*12d00*/  WARPSYNC.COLLECTIVE R15, `(.L_x_2150) ;  /* 0x000000000f087348 */ /* 0x000fea0003c00000 */
[----:B------:R0:W1:Y:S02]  /*12d10*/  SHFL.IDX P6, R14, R13, R12, R11 ;  /* 0x0000000c0d0e7389 */ /* 0x00006400000c000b */
[----:B01----:R-:W-:Y:S01]  /*12d20*/  ENDCOLLECTIVE ;  /* 0x000000000000791b */ /* 0x003fe20003800000 */
.L_x_2150:
        /* <DEDUP_REMOVED lines=13> */
.L_x_2151:
[----:B------:R-:W-:Y:S01]  /*12e00*/  IMAD.MOV.U32 R2, RZ, RZ, R14 ;  /* 0x000000ffff027224 */ /* 0x000fe200078e000e */
[----:B------:R-:W-:Y:S06]  /*12e10*/  BRA `(.L_x_2152) ;  /* 0xffffffcc00bc7947 */ /* 0x000fec000383ffff */
.L_x_2072:
[----:B0-----:R0:W2:Y:S02]  /*12e20*/  SYNCS.PHASECHK.TRANS64.TRYWAIT P2, [R2+URZ+0x19c70], R0 ;  /* 0x019c7000020075a7 */ /* 0x0010a4000804017f */
[----:B--2---:R-:W-:Y:S05]  /*12e30*/  @!P2 NANOSLEEP.SYNCS 0x989680 ;  /* 0x009896800000a95d */ /* 0x004fea0003900000 */
[----:B------:R-:W2:Y:S02]  /*12e40*/  @!P2 SYNCS.PHASECHK.TRANS64 P2, [R2+URZ+0x19c70], R0 ;  /* 0x019c70000200a5a7 */ /* 0x000ea4000804007f */
[----:B--2---:R-:W-:Y:S05]  /*12e50*/  @!P2 BRA `(.L_x_2072) ;  /* 0xfffffffc00f0a947 */ /* 0x004fea000383ffff */
[----:B------:R-:W-:Y:S05]  /*12e60*/  BRA `(.L_x_2153) ;  /* 0xffffffd000287947 */ /* 0x000fea000383ffff */
.L_x_2074:
[----:B0-----:R0:W2:Y:S02]  /*12e70*/  SYNCS.PHASECHK.TRANS64.TRYWAIT P2, [R2+URZ+0x19c60], R0 ;  /* 0x019c6000020075a7 */ /* 0x0010a4000804017f */
[----:B--2---:R-:W-:Y:S05]  /*12e80*/  @!P2 NANOSLEEP.SYNCS 0x989680 ;  /* 0x009896800000a95d */ /* 0x004fea0003900000 */
[----:B------:R-:W2:Y:S02]  /*12e90*/  @!P2 SYNCS.PHASECHK.TRANS64 P2, [R2+URZ+0x19c60], R0 ;  /* 0x019c60000200a5a7 */ /* 0x000ea4000804007f */
[----:B--2---:R-:W-:Y:S05]  /*12ea0*/  @!P2 BRA `(.L_x_2074) ;  /* 0xfffffffc00f0a947 */ /* 0x004fea000383ffff */
[----:B------:R-:W-:Y:S05]  /*12eb0*/  BRA `(.L_x_2154) ;  /* 0xffffffd000387947 */ /* 0x000fea000383ffff */
.L_x_2082:
[----:B0-----:R0:W1:Y:S02]  /*12ec0*/  SYNCS.PHASECHK.TRANS64.TRYWAIT P1, [R3+URZ+0x19c70], R0 ;  /* 0x019c7000030075a7 */ /* 0x001064000802017f */
[----:B-1----:R-:W-:Y:S05]  /*12ed0*/  @!P1 NANOSLEEP.SYNCS 0x989680 ;  /* 0x009896800000995d */ /* 0x002fea0003900000 */
[----:B------:R-:W1:Y:S02]  /*12ee0*/  @!P1 SYNCS.PHASECHK.TRANS64 P1, [R3+URZ+0x19c70], R0 ;  /* 0x019c7000030095a7 */ /* 0x000e64000802007f */
[----:B-1----:R-:W-:Y:S05]  /*12ef0*/  @!P1 BRA `(.L_x_2082) ;  /* 0xfffffffc00f09947 */ /* 0x002fea000383ffff */
[----:B------:R-:W-:Y:S05]  /*12f00*/  BRA `(.L_x_2155) ;  /* 0xffffffd400a87947 */ /* 0x000fea000383ffff */
.L_x_2084:
[----:B0-----:R0:W1:Y:S02]  /*12f10*/  SYNCS.PHASECHK.TRANS64.TRYWAIT P1, [R3+URZ+0x19c60], R0 ;  /* 0x019c6000030075a7 */ /* 0x001064000802017f */
[----:B-1----:R-:W-:Y:S05]  /*12f20*/  @!P1 NANOSLEEP.SYNCS 0x989680 ;  /* 0x009896800000995d */ /* 0x002fea0003900000 */
[----:B------:R-:W1:Y:S02]  /*12f30*/  @!P1 SYNCS.PHASECHK.TRANS64 P1, [R3+URZ+0x19c60], R0 ;  /* 0x019c6000030095a7 */ /* 0x000e64000802007f */
[----:B-1----:R-:W-:Y:S05]  /*12f40*/  @!P1 BRA `(.L_x_2084) ;  /* 0xfffffffc00f09947 */ /* 0x002fea000383ffff */
[----:B------:R-:W-:Y:S05]  /*12f50*/  BRA `(.L_x_2156) ;  /* 0xffffffd400b47947 */ /* 0x000fea000383ffff */
.L_x_2098:
[----:B0-----:R0:W1:Y:S02]  /*12f60*/  SYNCS.PHASECHK.TRANS64.TRYWAIT P0, [R4+URZ+0x19c20], R0 ;  /* 0x019c2000040075a7 */ /* 0x001064000800017f */
[----:B-1----:R-:W-:Y:S05]  /*12f70*/  @!P0 NANOSLEEP.SYNCS 0x989680 ;  /* 0x009896800000895d */ /* 0x002fea0003900000 */
[----:B------:R-:W1:Y:S02]  /*12f80*/  @!P0 SYNCS.PHASECHK.TRANS64 P0, [R4+URZ+0x19c20], R0 ;  /* 0x019c2000040085a7 */ /* 0x000e64000800007f */
[----:B-1----:R-:W-:Y:S05]  /*12f90*/  @!P0 BRA `(.L_x_2098) ;  /* 0xfffffffc00f08947 */ /* 0x002fea000383ffff */
[----:B------:R-:W-:Y:S05]  /*12fa0*/  BRA `(.L_x_2157) ;  /* 0xffffffe400e47947 */ /* 0x000fea000383ffff */
.L_x_2099:
        /* <DEDUP_REMOVED lines=11> */
.L_x_2159:
[----:B------:R-:W-:Y:S05]  /*13060*/  BSYNC B0 ;  /* 0x0000000000007941 */ /* 0x000fea0003800000 */
.L_x_2158:
[----:B------:R-:W-:Y:S05]  /*13070*/  BRA `(.L_x_2160) ;  /* 0xffffffe400cc7947 */ /* 0x000fea000383ffff */
.L_x_2102:
[----:B------:R-:W-:Y:S01]  /*13080*/  BSSY B1, `(.L_x_2161) ;  /* 0x0000006000017945 */ /* 0x000fe20003800000 */
[----:B------:R-:W-:-:S07]  /*13090*/  IMAD.MOV.U32 R15, RZ, RZ, -0x1 ;  /* 0xffffffffff0f7424 */ /* 0x000fce00078e00ff */
[----:B0-----:R-:W-:Y:S05]  /*130a0*/  WARPSYNC.COLLECTIVE R15, `(.L_x_2162) ;  /* 0x000000000f0c7348 */ /* 0x001fea0003c00000 */
[----:B------:R-:W-:Y:S02]  /*130b0*/  ELECT P6, UR62, PT ;  /* 0x00000000003e782f */ /* 0x000fe400038c0000 */
[----:B------:R-:W-:Y:S01]  /*130c0*/  MOV R14, UR62 ;  /* 0x0000003e000e7c02 */ /* 0x000fe20008000f00 */
[----:B0-----:R-:W-:Y:S10]  /*130d0*/  ENDCOLLECTIVE ;  /* 0x000000000000791b */ /* 0x001ff40003800000 */
.L_x_2162:
[----:B------:R-:W-:Y:S05]  /*130e0*/  BSYNC B1 ;  /* 0x0000000000017941 */ /* 0x000fea0003800000 */
.L_x_2161:
[----:B------:R-:W-:Y:S05]  /*130f0*/  BRA `(.L_x_2163) ;  /* 0xffffffe400c47947 */ /* 0x000fea000383ffff */
.L_x_2104:
[----:B0-----:R0:W1:Y:S02]  /*13100*/  SYNCS.PHASECHK.TRANS64.TRYWAIT P1, [R5+URZ+0x19c40], R0 ;  /* 0x019c4000050075a7 */ /* 0x001064000802017f */
[----:B-1----:R-:W-:Y:S05]  /*13110*/  @!P1 NANOSLEEP.SYNCS 0x989680 ;  /* 0x009896800000995d */ /* 0x002fea0003900000 */
[----:B------:R-:W1:Y:S02]  /*13120*/  @!P1 SYNCS.PHASECHK.TRANS64 P1, [R5+URZ+0x19c40], R0 ;  /* 0x019c4000050095a7 */ /* 0x000e64000802007f */
[----:B-1----:R-:W-:Y:S05]  /*13130*/  @!P1 BRA `(.L_x_2104) ;  /* 0xfffffffc00f09947 */ /* 0x002fea000383ffff */
[----:B------:R-:W-:Y:S05]  /*13140*/  BRA `(.L_x_2164) ;  /* 0xffffffe400e47947 */ /* 0x000fea000383ffff */
.L_x_2106:
[----:B-1----:R1:W2:Y:S02]  /*13150*/  SYNCS.PHASECHK.TRANS64.TRYWAIT P1, [R23+URZ+0x19c40], R2 ;  /* 0x019c4002170075a7 */ /* 0x0022a4000802017f */
[----:B--2---:R-:W-:Y:S05]  /*13160*/  @!P1 NANOSLEEP.SYNCS 0x989680 ;  /* 0x009896800000995d */ /* 0x004fea0003900000 */
[----:B------:R-:W2:Y:S02]  /*13170*/  @!P1 SYNCS.PHASECHK.TRANS64 P1, [R23+URZ+0x19c40], R2 ;  /* 0x019c4002170095a7 */ /* 0x000ea4000802007f */
[----:B--2---:R-:W-:Y:S05]  /*13180*/  @!P1 BRA `(.L_x_2106) ;  /* 0xfffffffc00f09947 */ /* 0x004fea000383ffff */
[----:B------:R-:W-:Y:S05]  /*13190*/  BRA `(.L_x_2165) ;  /* 0xffffffe400f07947 */ /* 0x000fea000383ffff */
.L_x_2108:
[----:B--2---:R2:W3:Y:S02]  /*131a0*/  SYNCS.PHASECHK.TRANS64.TRYWAIT P1, [R5+URZ+0x19c60], R0 ;  /* 0x019c6000050075a7 */ /* 0x0044e4000802017f */
[----:B---3--:R-:W-:Y:S05]  /*131b0*/  @!P1 NANOSLEEP.SYNCS 0x989680 ;  /* 0x009896800000995d */ /* 0x008fea0003900000 */
[----:B------:R-:W3:Y:S02]  /*131c0*/  @!P1 SYNCS.PHASECHK.TRANS64 P1, [R5+URZ+0x19c60], R0 ;  /* 0x019c6000050095a7 */ /* 0x000ee4000802007f */
[----:B---3--:R-:W-:Y:S05]  /*131d0*/  @!P1 BRA `(.L_x_2108) ;  /* 0xfffffffc00f09947 */ /* 0x008fea000383ffff */
[----:B------:R-:W-:Y:S05]  /*131e0*/  BRA `(.L_x_2166) ;  /* 0xffffffe400ec7947 */ /* 0x000fea000383ffff */
.L_x_2110:
[----:B---3--:R3:W4:Y:S02]  /*131f0*/  SYNCS.PHASECHK.TRANS64.TRYWAIT P1, [R23+URZ+0x19c60], R2 ;  /* 0x019c6002170075a7 */ /* 0x008724000802017f */
[----:B----4-:R-:W-:Y:S05]  /*13200*/  @!P1 NANOSLEEP.SYNCS 0x989680 ;  /* 0x009896800000995d */ /* 0x010fea0003900000 */
[----:B------:R-:W4:Y:S02]  /*13210*/  @!P1 SYNCS.PHASECHK.TRANS64 P1, [R23+URZ+0x19c60], R2 ;  /* 0x019c6002170095a7 */ /* 0x000f24000802007f */
[----:B----4-:R-:W-:Y:S05]  /*13220*/  @!P1 BRA `(.L_x_2110) ;  /* 0xfffffffc00f09947 */ /* 0x010fea000383ffff */
[----:B------:R-:W-:Y:S05]  /*13230*/  BRA `(.L_x_2167) ;  /* 0xffffffe400e87947 */ /* 0x000fea000383ffff */
.L_x_2112:
[----:B----4-:R4:W0:Y:S02]  /*13240*/  SYNCS.PHASECHK.TRANS64.TRYWAIT P1, [R5+URZ+0x19c80], R0 ;  /* 0x019c8000050075a7 */ /* 0x010824000802017f */
[----:B0-----:R-:W-:Y:S05]  /*13250*/  @!P1 NANOSLEEP.SYNCS 0x989680 ;  /* 0x009896800000995d */ /* 0x001fea0003900000 */
[----:B------:R-:W0:Y:S02]  /*13260*/  @!P1 SYNCS.PHASECHK.TRANS64 P1, [R5+URZ+0x19c80], R0 ;  /* 0x019c8000050095a7 */ /* 0x000e24000802007f */
[----:B0-----:R-:W-:Y:S05]  /*13270*/  @!P1 BRA `(.L_x_2112) ;  /* 0xfffffffc00f09947 */ /* 0x001fea000383ffff */
[----:B------:R-:W-:Y:S05]  /*13280*/  BRA `(.L_x_2168) ;  /* 0xffffffe400e47947 */ /* 0x000fea000383ffff */
.L_x_2169:
        /* <DEDUP_REMOVED lines=15> */
.L_x_2585:


//--------------------- .text._ZN7cutlass13device_kernelIN5flash11enable_sm90INS1_16FlashAttnFwdSm90INS1_25CollectiveMainloopFwdSm90ILi2EN4cute5tupleIJNS5_1CILi1EEES8_S8_EEENS6_IJNS7_ILi192EEENS7_ILi128EEENS7_ILi96EEEEEELi96ENS_12float_e4m3_tEfNS_4arch4Sm90ELb1ELb0ELb1ELb1ELb1ELb1ELb0ELb1ELb1ELb1ELb0ELb0EEENS1_21CollectiveEpilogueFwdINS6_IJSA_SC_SB_EEES9_NS_10bfloat16_tESG_Li384ELb1ELb1ELb0ELb1EEENS1_36VarlenDynamicPersistentTileSchedulerILi192ELi128ELi384ELi128ELb0ELb1ELb1ELb1ELb1ELb1EEEEEEEEEvNT_6ParamsE --------------------------
	.section	.text._ZN7cutlass13device_kernelIN5flash11enable_sm90INS1_16FlashAttnFwdSm90INS1_25CollectiveMainloopFwdSm90ILi2EN4cute5tupleIJNS5_1CILi1EEES8_S8_EEENS6_IJNS7_ILi192EEENS7_ILi128EEENS7_ILi96EEEEEELi96ENS_12float_e4m3_tEfNS_4arch4Sm90ELb1ELb0ELb1ELb1ELb1ELb1ELb0ELb1ELb1ELb1ELb0ELb0EEENS1_21CollectiveEpilogueFwdINS6_IJSA_SC_SB_EEES9_NS_10bfloat16_tESG_Li384ELb1ELb1ELb0ELb1EEENS1_36VarlenDynamicPersistentTileSchedulerILi192ELi128ELi384ELi128ELb0ELb1ELb1ELb1ELb1ELb1EEEEEEEEEvNT_6ParamsE,"ax",@progbits
	.align	128
.text._ZN7cutlass13device_kernelIN5flash11enable_sm90INS1_16FlashAttnFwdSm90INS1_25CollectiveMainloopFwdSm90ILi2EN4cute5tupleIJNS5_1CILi1EEES8_S8_EEENS6_IJNS7_ILi192EEENS7_ILi128EEENS7_ILi96EEEEEELi96ENS_12float_e4m3_tEfNS_4arch4Sm90ELb1ELb0ELb1ELb1ELb1ELb1ELb0ELb1ELb1ELb1ELb0ELb0EEENS1_21CollectiveEpilogueFwdINS6_IJSA_SC_SB_EEES9_NS_10bfloat16_tESG_Li384ELb1ELb1ELb0ELb1EEENS1_36VarlenDynamicPersistentTileSchedulerILi192ELi128ELi384ELi128ELb0ELb1ELb1ELb1ELb1ELb1EEEEEEEEEvNT_6ParamsE:
        .type           _ZN7cutlass13device_kernelIN5flash11enable_sm90INS1_16FlashAttnFwdSm90INS1_25CollectiveMainloopFwdSm90ILi2EN4cute5tupleIJNS5_1CILi1EEES8_S8_EEENS6_IJNS7_ILi192EEENS7_ILi128EEENS7_ILi96EEEEEELi96ENS_12float_e4m3_tEfNS_4arch4Sm90ELb1ELb0ELb1ELb1ELb1ELb1ELb0ELb1ELb1ELb1ELb0ELb0EEENS1_21CollectiveEpilogueFwdINS6_IJSA_SC_SB_EEES9_NS_10bfloat16_tESG_Li384ELb1ELb1ELb0ELb1EEENS1_36VarlenDynamicPersistentTileSchedulerILi192ELi128ELi384ELi128ELb0ELb1ELb1ELb1ELb1ELb1EEEEEEEEEvNT_6ParamsE,@function
        .size           _ZN7cutlass13device_kernelIN5flash11enable_sm90INS1_16FlashAttnFwdSm90INS1_25CollectiveMainloopFwdSm90ILi2EN4cute5tupleIJNS5_1CILi1EEES8_S8_EEENS6_IJNS7_ILi192EEENS7_ILi128EEENS7_ILi96EEEEEELi96ENS_12float_e4m3_tEfNS_4arch4Sm90ELb1ELb0ELb1ELb1ELb1ELb1ELb0ELb1ELb1ELb1ELb0ELb0EEENS1_21CollectiveEpilogueFwdINS6_IJSA_SC_SB_EEES9_NS_10bfloat16_tESG_Li384ELb1ELb1ELb0ELb1EEENS1_36VarlenDynamicPersistentTileSchedulerILi192ELi128ELi384ELi128ELb0ELb1ELb1ELb1ELb1ELb1EEEEEEEEEvNT_6ParamsE,(.L_x_2586 - _ZN7cutlass13device_kernelIN5flash11enable_sm90INS1_16FlashAttnFwdSm90INS1_25CollectiveMainloopFwdSm90ILi2EN4cute5tupleIJNS5_1CILi1EEES8_S8_EEENS6_IJNS7_ILi192EEENS7_ILi128EEENS7_ILi96EEEEEELi96ENS_12float_e4m3_tEfNS_4arch4Sm90ELb1ELb0ELb1ELb1ELb1ELb1ELb0ELb1ELb1ELb1ELb0ELb0EEENS1_21CollectiveEpilogueFwdINS6_IJSA_SC_SB_EEES9_NS_10bfloat16_tESG_Li384ELb1ELb1ELb0ELb1EEENS1_36VarlenDynamicPersistentTileSchedulerILi192ELi128ELi384ELi128ELb0ELb1ELb1ELb1ELb1ELb1EEEEEEEEEvNT_6ParamsE)
        .other          _ZN7cutlass13device_kernelIN5flash11enable_sm90INS1_16FlashAttnFwdSm90INS1_25CollectiveMainloopFwdSm90ILi2EN4cute5tupleIJNS5_1CILi1EEES8_S8_EEENS6_IJNS7_ILi192EEENS7_ILi128EEENS7_ILi96EEEEEELi96ENS_12float_e4m3_tEfNS_4arch4Sm90ELb1ELb0ELb1ELb1ELb1ELb1ELb0ELb1ELb1ELb1ELb0ELb0EEENS1_21CollectiveEpilogueFwdINS6_IJSA_SC_SB_EEES9_NS_10bfloat16_tESG_Li384ELb1ELb1ELb0ELb1EEENS1_36VarlenDynamicPersistentTileSchedulerILi192ELi128ELi384ELi128ELb0ELb1ELb1ELb1ELb1ELb1EEEEEEEEEvNT_6ParamsE,@"STO_CUDA_ENTRY STV_DEFAULT"
_ZN7cutlass13device_kernelIN5flash11enable_sm90INS1_16FlashAttnFwdSm90INS1_25CollectiveMainloopFwdSm90ILi2EN4cute5tupleIJNS5_1CILi1EEES8_S8_EEENS6_IJNS7_ILi192EEENS7_ILi128EEENS7_ILi96EEEEEELi96ENS_12float_e4m3_tEfNS_4arch4Sm90ELb1ELb0ELb1ELb1ELb1ELb1ELb0ELb1ELb1ELb1ELb0ELb0EEENS1_21CollectiveEpilogueFwdINS6_IJSA_SC_SB_EEES9_NS_10bfloat16_tESG_Li384ELb1ELb1ELb0ELb1EEENS1_36VarlenDynamicPersistentTileSchedulerILi192ELi128ELi384ELi128ELb0ELb1ELb1ELb1ELb1ELb1EEEEEEEEEvNT_6ParamsE:
        /* <DEDUP_REMOVED lines=18> */
.L_x_2171:
[----:B------:R-:W-:Y:S05]  /*0120*/  BSYNC B0 ;  /* 0x0000000000007941 */ /* 0x000fea0003800000 */
.L_x_2170:
        /* <DEDUP_REMOVED lines=41> */
.L_x_2172:
        /* <DEDUP_REMOVED lines=22> */
.L_x_2173:
        /* <DEDUP_REMOVED lines=18> */
.L_x_2174:
        /* <DEDUP_REMOVED lines=22> */
.L_x_2175:
        /* <DEDUP_REMOVED lines=23> */
.L_x_2176:
        /* <DEDUP_REMOVED lines=8> */
.L_x_2179:
        /* <DEDUP_REMOVED lines=33> */
[----:B------:R-:W-:-:S02]  /*0ba0*/  IADD3 R16, R22, -R7, RZ ;  /* 0x8000000716107210 */ /* 0x000fc40007ffe0ff */
[----:B------:R-:W-:Y:S01]  /*0bb0*/  LEA.HI R6, R6, R10, RZ, 0x2 ;  /* 0x0000000a06067211 */ /* 0x000fe200078f10ff */
[----:B------:R-:W-:Y:S01]  /*0bc0*/  IMAD.IADD R15, R22, 0x1, -R8 ;  /* 0x00000001160f7824 */ /* 0x000fe200078e0a08 */
[----:B------:R-:W-:Y:S01]  /*0bd0*/  SHF.R.S32.HI R19, RZ, 0x7, R2 ;  /* 0x00000007ff137819 */ /* 0x000fe20000011402 */
[C---:B------:R-:W-:Y:S01]  /*0be0*/  IMAD.SHL.U32 R156, R16.reuse, 0x8, RZ ;  /* 0x00000008109c7824 */ /* 0x040fe200078e00ff */
[----:B------:R-:W-:Y:S01]  /*0bf0*/  SHF.R.S32.HI R2, RZ, 0x4, R3 ;  /* 0x00000004ff027819 */ /* 0x000fe20000011403 */
[----:B------:R-:W-:Y:S01]  /*0c00*/  IMAD.SHL.U32 R16, R16, 0x10, RZ ;  /* 0x0000001010107824 */ /* 0x000fe200078e00ff */
[----:B------:R-:W-:Y:S01]  /*0c10*/  SHF.R.S32.HI R8, RZ, 0x1f, R15 ;  /* 0x0000001fff087819 */ /* 0x000fe2000001140f */
[----:B------:R-:W-:Y:S01]  /*0c20*/  VIADD R21, R156, 0x20 ;  /* 0x000000209c157836 */ /* 0x000fe20000000000 */
[----:B------:R-:W-:Y:S02]  /*0c30*/  LOP3.LUT R6, R6, 0x7fffffc, RZ, 0xc0, !PT ;  /* 0x07fffffc06067812 */ /* 0x000fe400078ec0ff */
[----:B------:R-:W-:-:S02]  /*0c40*/  LEA.HI R9, R8, R15, RZ, 0x2 ;  /* 0x0000000f08097211 */ /* 0x000fc400078f10ff */
[----:B------:R-:W-:Y:S01]  /*0c50*/  LEA.HI R3, R3, R2, RZ, 0x1 ;  /* 0x0000000203037211 */ /* 0x000fe200078f08ff */
[----:B------:R-:W-:Y:S01]  /*0c60*/  IMAD.IADD R7, R10, 0x1, -R6 ;  /* 0x000000010a077824 */ /* 0x000fe200078e0a06 */
[----:B------:R-:W-:Y:S01]  /*0c70*/  LEA.HI R5, R0, R22, RZ, 0x3 ;  /* 0x0000001600057211 */ /* 0x000fe200078f18ff */
[----:B------:R-:W-:Y:S01]  /*0c80*/  IMAD.IADD R10, R156, 0x1, R21 ;  /* 0x000000019c0a7824 */ /* 0x000fe200078e0215 */
[----:B------:R-:W-:Y:S01]  /*0c90*/  SHF.R.S32.HI R6, RZ, 0x2, R9 ;  /* 0x00000002ff067819 */ /* 0x000fe20000011409 */
[----:B------:R-:W-:Y:S01]  /*0ca0*/  IMAD R13, R2, 0x8, R7 ;  /* 0x00000008020d7824 */ /* 0x000fe200078e0207 */
[----:B------:R-:W-:Y:S01]  /*0cb0*/  SHF.R.S32.HI R11, RZ, 0x1f, R9 ;  /* 0x0000001fff0b7819 */ /* 0x000fe20000011409 */
[----:B------:R-:W-:Y:S01]  /*0cc0*/  STL [R1+0x20], R21 ;  /* 0x0000201501007387 */ /* 0x000fe20000100800 */
[----:B------:R-:W-:Y:S01]  /*0cd0*/  LOP3.LUT R3, R3, 0x1ffffffe, RZ, 0xc0, !PT ;  /* 0x1ffffffe03037812 */ /* 0x000fe200078ec0ff */
[----:B------:R-:W-:Y:S01]  /*0ce0*/  IMAD.SHL.U32 R14, R13, 0x20, RZ ;  /* 0x000000200d0e7824 */ /* 0x000fe200078e00ff */
[----:B------:R-:W-:-:S02]  /*0cf0*/  LEA.HI R11, R11, R6, RZ, 0x3 ;  /* 0x000000060b0b7211 */ /* 0x000fc400078f18ff */
[----:B------:R-:W-:Y:S01]  /*0d00*/  SHF.R.S32.HI R5, RZ, 0x3, R5 ;  /* 0x00000003ff057819 */ /* 0x000fe20000011405 */
[----:B------:R-:W-:Y:S01]  /*0d10*/  IMAD.IADD R3, R2, 0x1, -R3 ;  /* 0x0000000102037824 */ /* 0x000fe200078e0a03 */
[----:B------:R-:W-:Y:S01]  /*0d20*/  SHF.R.S32.HI R7, RZ, 0x1f, R10 ;  /* 0x0000001fff077819 */ /* 0x000fe2000001140a */
[----:B------:R-:W-:Y:S01]  /*0d30*/  IMAD.HI R2, R19, 0x55555556, RZ ;  /* 0x5555555613027827 */ /* 0x000fe200078e02ff */
[----:B------:R-:W-:Y:S02]  /*0d40*/  LOP3.LUT R11, R11, 0xfffffff8, RZ, 0xc0, !PT ;  /* 0xfffffff80b0b7812 */ /* 0x000fe400078ec0ff */
[----:B------:R-:W-:Y:S01]  /*0d50*/  LEA.HI R8, R8, R15, RZ, 0x5 ;  /* 0x0000000f08087211 */ /* 0x000fe200078f28ff */
[----:B------:R-:W-:Y:S01]  /*0d60*/  IMAD.SHL.U32 R5, R5, 0x80, RZ ;  /* 0x0000008005057824 */ /* 0x000fe200078e00ff */
[CC--:B------:R-:W-:Y:S02]  /*0d70*/  LEA.HI R12, R7.reuse, R10.reuse, RZ, 0x4 ;  /* 0x0000000a070c7211 */ /* 0x0c0fe400078f20ff */
[----:B------:R-:W-:-:S02]  /*0d80*/  LEA.HI R7, R7, R10, RZ, 0x5 ;  /* 0x0000000a07077211 */ /* 0x000fc400078f28ff */
[----:B------:R-:W-:Y:S01]  /*0d90*/  IADD3 R11, R6, -R11, RZ ;  /* 0x8000000b060b7210 */ /* 0x000fe20007ffe0ff */
        /* <DEDUP_REMOVED lines=16> */
[----:B------:R-:W-:Y:S01]  /*0ea0*/  IMAD.MOV.U32 R19, RZ, RZ, RZ ;  /* 0x000000ffff137224 */ /* 0x000fe200078e00ff */
[----:B------:R-:W-:Y:S01]  /*0eb0*/  IADD3 R4, R18, R7, R5 ;  /* 0x0000000712047210 */ /* 0x000fe20007ffe005 */
[----:B------:R-:W-:Y:S01]  /*0ec0*/  STL [R1+0x74], R20 ;  /* 0x0000741401007387 */ /* 0x000fe20000100800 */
[----:B------:R-:W-:Y:S01]  /*0ed0*/  VIADD R5, R16, 0x40 ;  /* 0x0000004010057836 */ /* 0x000fe20000000000 */
[----:B------:R-:W-:Y:S01]  /*0ee0*/  LOP3.LUT R9, R9, 0x7ffffffc, RZ, 0xc0, !PT ;  /* 0x7ffffffc09097812 */ /* 0x000fe200078ec0ff */
[----:B------:R-:W-:Y:S01]  /*0ef0*/  VIADD R7, R156, 0x10 ;  /* 0x000000109c077836 */ /* 0x000fe20000000000 */
[----:B------:R0:W-:Y:S02]  /*0f00*/  STL [R1+0x7c], R6 ;  /* 0x00007c0601007387 */ /* 0x0001e40000100800 */
[----:B------:R-:W-:-:S02]  /*0f10*/  SHF.R.S32.HI R8, RZ, 0x1f, R5 ;  /* 0x0000001fff087819 */ /* 0x000fc40000011405 */
[----:B------:R1:W-:Y:S04]  /*0f20*/  STL [R1+0x70], R4 ;  /* 0x0000700401007387 */ /* 0x0003e80000100800 */
[----:B------:R-:W-:Y:S01]  /*0f30*/  STL [R1+0x78], R3 ;  /* 0x0000780301007387 */ /* 0x000fe20000100800 */
[----:B0-----:R-:W-:Y:S01]  /*0f40*/  IMAD.IADD R6, R22, 0x1, -R2 ;  /* 0x0000000116067824 */ /* 0x001fe200078e0a02 */
[----:B------:R-:W-:Y:S02]  /*0f50*/  SHF.R.S32.HI R2, RZ, 0x2, R0 ;  /* 0x00000002ff027819 */ /* 0x000fe40000011400 */
[----:B------:R-:W-:Y:S01]  /*0f60*/  STL [R1+0x58], RZ ;  /* 0x000058ff01007387 */ /* 0x000fe20000100800 */
[----:B------:R-:W-:Y:S02]  /*0f70*/  CS2R R22, SRZ ;  /* 0x0000000000167805 */ /* 0x000fe4000001ff00 */
[C---:B-1----:R-:W-:Y:S01]  /*0f80*/  SHF.L.U32 R4, R6.reuse, 0x3, RZ ;  /* 0x0000000306047819 */ /* 0x042fe200000006ff */
[----:B------:R-:W-:Y:S01]  /*0f90*/  STL [R1+0x4], RZ ;  /* 0x000004ff01007387 */ /* 0x000fe20000100800 */
[----:B------:R-:W-:-:S03]  /*0fa0*/  LEA.HI R0, R6, R6, RZ, 0x1 ;  /* 0x0000000606007211 */ /* 0x000fc600078f08ff */
[----:B------:R-:W-:Y:S01]  /*0fb0*/  STL [R1+0x48], R4 ;  /* 0x0000480401007387 */ /* 0x000fe20000100800 */
[----:B------:R-:W-:Y:S02]  /*0fc0*/  LOP3.LUT R2, R0, 0x1ffffffe, RZ, 0xc0, !PT ;  /* 0x1ffffffe00027812 */ /* 0x000fe400078ec0ff */
[----:B------:R-:W-:Y:S01]  /*0fd0*/  LOP3.LUT R0, R24, 0x10, R16, 0xf8, !PT ;  /* 0x0000001018007812 */ /* 0x000fe200078ef810 */
[----:B------:R0:W-:Y:S02]  /*0fe0*/  STL [R1], R5 ;  /* 0x0000000501007387 */ /* 0x0001e40000100800 */
        /* <DEDUP_REMOVED lines=18> */
[----:B------:R-:W-:-:S03]  /*1110*/  LEA R0, R2, R3, 0x3 ;  /* 0x0000000302007211 */ /* 0x000fc600078e18ff */
[----:B------:R1:W-:Y:S04]  /*1120*/  STL [R1+0x38], R6 ;  /* 0x0000380601007387 */ /* 0x0003e80000100800 */
[----:B------:R1:W-:Y:S01]  /*1130*/  STL [R1+0x34], R5 ;  /* 0x0000340501007387 */ /* 0x0003e20000100800 */
[----:B0-----:R-:W-:-:S03]  /*1140*/  SHF.R.S32.HI R4, RZ, 0x4, R12 ;  /* 0x00000004ff047819 */ /* 0x001fc6000001140c */
[----:B------:R1:W-:Y:S04]  /*1150*/  STL [R1+0x3c], R0 ;  /* 0x00003c0001007387 */ /* 0x0003e80000100800 */
[----:B------:R1:W-:Y:S02]  /*1160*/  STL [R1+0x10], R4 ;  /* 0x0000100401007387 */ /* 0x0003e40000100800 */
.L_x_2315:
[----:B0---4-:R-:W0:Y:S01]  /*1170*/  LDC.64 R2, c[0x0][0xc88] ;  /* 0x00032200ff027b82 */ /* 0x011e220000000a00 */
[----:B------:R-:W-:Y:S01]  /*1180*/  ULDC.64 UR4, c[0x0][0xa28] ;  /* 0x00028a0000047ab9 */ /* 0x000fe20000000a00 */
[----:B------:R-:W-:Y:S01]  /*1190*/  ULDC.64 UR8, c[0x0][0xa18] ;  /* 0x0002860000087ab9 */ /* 0x000fe20000000a00 */
[----:B------:R-:W-:Y:S01]  /*11a0*/  ULDC.64 UR6, c[0x0][0xa08] ;  /* 0x0002820000067ab9 */ /* 0x000fe20000000a00 */
[----:B0-----:R-:W-:-:S05]  /*11b0*/  IMAD.WIDE R2, R155, 0x4, R2 ;  /* 0x000000049b027825 */ /* 0x001fca00078e0202 */
[----:B-12---:R-:W2:Y:S01]  /*11c0*/  LDG.E R0, desc[UR42][R2.64] ;  /* 0x0000002a02007981 */ /* 0x006ea2000c1e1900 */
[----:B------:R-:W-:Y:S01]  /*11d0*/  ISETP.NE.U32.AND P2, PT, RZ, UR4, PT ;  /* 0x00000004ff007c0c */ /* 0x000fe2000bf45070 */
[----:B---3--:R-:W-:Y:S01]  /*11e0*/  IMAD.MOV.U32 R9, RZ, RZ, RZ ;  /* 0x000000ffff097224 */ /* 0x008fe200078e00ff */
[----:B------:R-:W-:Y:S01]  /*11f0*/  ISETP.NE.U32.AND P1, PT, RZ, UR8, PT ;  /* 0x00000008ff007c0c */ /* 0x000fe2000bf25070 */
[----:B------:R-:W-:Y:S01]  /*1200*/  IMAD.MOV.U32 R67, RZ, RZ, RZ ;  /* 0x000000ffff437224 */ /* 0x000fe200078e00ff */
[----:B------:R-:W-:Y:S02]  /*1210*/  ISETP.NE.AND.EX P2, PT, RZ, UR5, PT, P2 ;  /* 0x00000005ff007c0c */ /* 0x000fe4000bf45320 */
[----:B------:R-:W-:Y:S02]  /*1220*/  ISETP.NE.AND.EX P1, PT, RZ, UR9, PT, P1 ;  /* 0x00000009ff007c0c */ /* 0x000fe4000bf25310 */
[----:B------:R-:W-:-:S04]  /*1230*/  ISETP.NE.U32.AND P0, PT, RZ, UR6, PT ;  /* 0x00000006ff007c0c */ /* 0x000fc8000bf05070 */
[----:B------:R-:W-:Y:S02]  /*1240*/  ISETP.NE.AND.EX P0, PT, RZ, UR7, PT, P0 ;  /* 0x00000007ff007c0c */ /* 0x000fe4000bf05300 */
[----:B--2---:R-:W-:Y:S01]  /*1250*/  SHF.R.S32.HI R4, RZ, 0x1f, R0 ;  /* 0x0000001fff047819 */ /* 0x004fe20000011400 */
[C---:B------:R-:W-:Y:S02]  /*1260*/  IMAD.SHL.U32 R30, R0.reuse, 0x4, RZ ;  /* 0x00000004001e7824 */ /* 0x040fe400078e00ff */
[C---:B------:R-:W-:Y:S01]  /*1270*/  @P2 LEA R2, P3, R0.reuse, UR4, 0x2 ;  /* 0x0000000400022c11 */ /* 0x040fe2000f8610ff */
[----:B------:R-:W-:Y:S01]  /*1280*/  STL [R1+0x44], R0 ;  /* 0x0000440001007387 */ /* 0x000fe20000100800 */
[C-C-:B------:R-:W-:Y:S02]  /*1290*/  SHF.L.U64.HI R29, R0.reuse, 0x2, R4.reuse ;  /* 0x00000002001d7819 */ /* 0x140fe40000010204 */
[----:B------:R-:W-:Y:S01]  /*12a0*/  @P2 LEA.HI.X R3, R0, UR5, R4, 0x2, P3 ;  /* 0x0000000500032c11 */ /* 0x000fe200098f1404 */
[----:B------:R0:W-:Y:S01]  /*12b0*/  STL [R1+0x5c], R4 ;  /* 0x00005c0401007387 */ /* 0x0001e20000100800 */
[----:B------:R-:W-:Y:S01]  /*12c0*/  ULDC UR4, c[0x0][0x288] ;  /* 0x0000a20000047ab9 */ /* 0x000fe20000000800 */
[----:B------:R-:W-:-:S02]  /*12d0*/  IADD3 R6, P4, R30, UR6, RZ ;  /* 0x000000061e067c10 */ /* 0x000fc4000ff9e0ff */
[----:B-----5:R1:W5:Y:S01]  /*12e0*/  @P2 LDG.E R9, desc[UR42][R2.64] ;  /* 0x0000002a02092981 */ /* 0x020362000c1e1900 */
[----:B------:R-:W-:Y:S01]  /*12f0*/  IMAD.U32 R8, RZ, RZ, UR4 ;  /* 0x00000004ff087e24 */ /* 0x000fe2000f8e00ff */
[----:B------:R-:W-:Y:S01]  /*1300*/  IADD3.X R7, R29, UR7, RZ, P4, !PT ;  /* 0x000000071d077c10 */ /* 0x000fe2000a7fe4ff */
[----:B------:R-:W-:Y:S01]  /*1310*/  ULDC.64 UR4, c[0x0][0x418] ;  /* 0x0001060000047ab9 */ /* 0x000fe20000000a00 */
[----:B------:R1:W-:Y:S01]  /*1320*/  STL [R1+0x50], R30 ;  /* 0x0000501e01007387 */ /* 0x0003e20000100800 */
[----:B0-----:R-:W-:-:S03]  /*1330*/  @P1 IADD3 R4, P2, R30, UR8, RZ ;  /* 0x000000081e041c10 */ /* 0x001fc6000ff5e0ff */
[----:B------:R1:W5:Y:S01]  /*1340*/  @P0 LDG.E R67, desc[UR42][R6.64] ;  /* 0x0000002a06430981 */ /* 0x000362000c1e1900 */
[----:B------:R-:W-:Y:S01]  /*1350*/  @P1 IADD3.X R5, R29, UR9, RZ, P2, !PT ;  /* 0x000000091d051c10 */ /* 0x000fe200097fe4ff */
[----:B------:R-:W-:Y:S02]  /*1360*/  UISETP.NE.U32.AND UP0, UPT, UR4, URZ, UPT ;  /* 0x0000003f0400728c */ /* 0x000fe4000bf05070 */
[----:B------:R1:W-:Y:S01]  /*1370*/  STL [R1+0x54], R29 ;  /* 0x0000541d01007387 */ /* 0x0003e20000100800 */
[----:B------:R-:W-:Y:S01]  /*1380*/  ULDC.64 UR8, c[0x0][0xa20] ;  /* 0x0002880000087ab9 */ /* 0x000fe20000000a00 */
[----:B------:R-:W-:Y:S02]  /*1390*/  ULDC UR4, c[0x0][0x424] ;  /* 0x0001090000047ab9 */ /* 0x000fe40000000800 */
[----:B------:R-:W2:Y:S01]  /*13a0*/  @P1 LDG.E R8, desc[UR42][R4.64] ;  /* 0x0000002a04081981 */ /* 0x000ea2000c1e1900 */
        /* <DEDUP_REMOVED lines=8> */
[----:B--2---:R1:W-:Y:S04]  /*1430*/  STL [R1+0x2c], R8 ;  /* 0x00002c0801007387 */ /* 0x0043e80000100800 */
[----:B------:R1:W-:Y:S01]  /*1440*/  STL [R1+0x4c], R154 ;  /* 0x00004c9a01007387 */ /* 0x0003e20000100800 */
[----:B------:R-:W-:Y:S05]  /*1450*/  @P1 BRA `(.L_x_2181) ;  /* 0x0000000000281947 */ /* 0x000fea0003800000 */
[----:B------:R-:W-:Y:S02]  /*1460*/  ULDC.64 UR6, c[0x0][0xa00] ;  /* 0x0002800000067ab9 */ /* 0x000fe40000000a00 */
[----:B------:R-:W-:-:S04]  /*1470*/  ISETP.NE.U32.AND P1, PT, RZ, UR6, PT ;  /* 0x00000006ff007c0c */ /* 0x000fc8000bf25070 */
[----:B------:R-:W-:-:S13]  /*1480*/  ISETP.NE.AND.EX P1, PT, RZ, UR7, PT, P1 ;  /* 0x00000007ff007c0c */ /* 0x000fda000bf25310 */
[----:B------:R-:W-:Y:S05]  /*1490*/  @!P1 BRA `(.L_x_2181) ;  /* 0x0000000000189947 */ /* 0x000fea0003800000 */
[----:B-1----:R-:W0:Y:S02]  /*14a0*/  LDC.64 R2, c[0x0][0xa00] ;  /* 0x00028000ff027b82 */ /* 0x002e240000000a00 */
[----:B0-----:R-:W-:-:S05]  /*14b0*/  IMAD.WIDE R2, R41, 0x4, R2 ;  /* 0x0000000429027825 */ /* 0x001fca00078e0202 */
[----:B------:R-:W2:Y:S04]  /*14c0*/  LDG.E R0, desc[UR42][R2.64] ;  /* 0x0000002a02007981 */ /* 0x000ea8000c1e1900 */
[----:B------:R-:W2:Y:S02]  /*14d0*/  LDG.E R5, desc[UR42][R2.64+0x4] ;  /* 0x0000042a02057981 */ /* 0x000ea4000c1e1900 */
[----:B--2---:R-:W-:-:S05]  /*14e0*/  IMAD.IADD R8, R5, 0x1, -R0 ;  /* 0x0000000105087824 */ /* 0x004fca00078e0a00 */
[----:B------:R0:W-:Y:S02]  /*14f0*/  STL [R1+0x2c], R8 ;  /* 0x00002c0801007387 */ /* 0x0001e40000100800 */
.L_x_2181:
[----:B------:R-:W-:Y:S01]  /*1500*/  IMAD.U32 R40, RZ, RZ, UR5 ;  /* 0x00000005ff287e24 */ /* 0x000fe2000f8e00ff */
[----:B------:R-:W-:Y:S01]  /*1510*/  MOV R28, UR4 ;  /* 0x00000004001c7c02 */ /* 0x000fe20008000f00 */
[----:B------:R-:W-:Y:S06]  /*1520*/  @!P2 BRA `(.L_x_2182) ;  /* 0x000000000010a947 */ /* 0x000fec0003800000 */
[----:B-1----:R-:W-:-:S04]  /*1530*/  IADD3 R2, P0, R30, UR8, RZ ;  /* 0x000000081e027c10 */ /* 0x002fc8000ff1e0ff */
[----:B------:R-:W-:-:S05]  /*1540*/  IADD3.X R3, R29, UR9, RZ, P0, !PT ;  /* 0x000000091d037c10 */ /* 0x000fca00087fe4ff */
[----:B------:R2:W5:Y:S01]  /*1550*/  LDG.E R28, desc[UR42][R2.64] ;  /* 0x0000002a021c7981 */ /* 0x000562000c1e1900 */
[----:B------:R-:W-:Y:S05]  /*1560*/  BRA `(.L_x_2183) ;  /* 0x0000000000107947 */ /* 0x000fea0003800000 */
.L_x_2182:
[----:B------:R-:W-:Y:S05]  /*1570*/  @!P0 BRA `(.L_x_2183) ;  /* 0x00000000000c8947 */ /* 0x000fea0003800000 */
[----:B-1----:R-:W2:Y:S04]  /*1580*/  LDG.E R3, desc[UR42][R6.64] ;  /* 0x0000002a06037981 */ /* 0x002ea8000c1e1900 */
[----:B------:R-:W2:Y:S02]  /*1590*/  LDG.E R28, desc[UR42][R6.64+0x4] ;  /* 0x0000042a061c7981 */ /* 0x000ea4000c1e1900 */
[----:B--2---:R-:W-:-:S07]  /*15a0*/  IMAD.IADD R28, R28, 0x1, -R3 ;  /* 0x000000011c1c7824 */ /* 0x004fce00078e0a03 */
.L_x_2183:
[----:B------:R-:W-:Y:S01]  /*15b0*/  ULDC.64 UR4, c[0x0][0xa10] ;  /* 0x0002840000047ab9 */ /* 0x000fe20000000a00 */
[----:B-1----:R-:W1:Y:S01]  /*15c0*/  LDC R6, c[0x0][0x448] ;  /* 0x00011200ff067b82 */ /* 0x002e620000000800 */
[----:B------:R-:W-:-:S04]  /*15d0*/  ISETP.NE.U32.AND P0, PT, RZ, UR4, PT ;  /* 0x00000004ff007c0c */ /* 0x000fc8000bf05070 */
[----:B------:R-:W-:Y:S01]  /*15e0*/  ISETP.NE.AND.EX P0, PT, RZ, UR5, PT, P0 ;  /* 0x00000005ff007c0c */ /* 0x000fe2000bf05300 */
[----:B------:R-:W-:-:S12]  /*15f0*/  ULDC.64 UR4, c[0x0][0xa30] ;  /* 0x00028c0000047ab9 */ /* 0x000fd80000000a00 */
[----:B--2---:R-:W2:Y:S02]  /*1600*/  @P0 LDC.64 R2, c[0x0][0xa10] ;  /* 0x00028400ff020b82 */ /* 0x004ea40000000a00 */
[----:B--2---:R-:W-:-:S05]  /*1610*/  @P0 IMAD.WIDE R2, R41, 0x4, R2 ;  /* 0x0000000429020825 */ /* 0x004fca00078e0202 */
[----:B------:R-:W2:Y:S04]  /*1620*/  @P0 LDG.E R0, desc[UR42][R2.64] ;  /* 0x0000002a02000981 */ /* 0x000ea8000c1e1900 */
[----:B------:R3:W2:Y:S01]  /*1630*/  @P0 LDG.E R7, desc[UR42][R2.64+0x4] ;  /* 0x0000042a02070981 */ /* 0x0006a2000c1e1900 */
[----:B------:R-:W-:Y:S01]  /*1640*/  ISETP.NE.U32.AND P1, PT, RZ, UR4, PT ;  /* 0x00000004ff007c0c */ /* 0x000fe2000bf25070 */
[----:B-----5:R-:W-:-:S03]  /*1650*/  IMAD.MOV.U32 R24, RZ, RZ, R28 ;  /* 0x000000ffff187224 */ /* 0x020fc600078e001c */
[----:B------:R-:W-:-:S13]  /*1660*/  ISETP.NE.AND.EX P1, PT, RZ, UR5, PT, P1 ;  /* 0x00000005ff007c0c */ /* 0x000fda000bf25310 */
[----:B------:R-:W-:-:S04]  /*1670*/  @P1 IADD3 R4, P2, R30, UR4, RZ ;  /* 0x000000041e041c10 */ /* 0x000fc8000ff5e0ff */
[----:B------:R-:W-:-:S05]  /*1680*/  @P1 IADD3.X R5, R29, UR5, RZ, P2, !PT ;  /* 0x000000051d051c10 */ /* 0x000fca00097fe4ff */
[----:B------:R4:W5:Y:S01]  /*1690*/  @P1 LDG.E R24, desc[UR42][R4.64] ;  /* 0x0000002a04181981 */ /* 0x000962000c1e1900 */
[----:B-1----:R-:W-:Y:S01]  /*16a0*/  ISETP.NE.AND P1, PT, R6, 0x1, PT ;  /* 0x000000010600780c */ /* 0x002fe20003f25270 */
[----:B------:R-:W-:Y:S02]  /*16b0*/  IMAD R10, R153, 0xc0, RZ ;  /* 0x000000c0990a7824 */ /* 0x000fe400078e02ff */
[----:B------:R-:W-:Y:S02]  /*16c0*/  IMAD.IADD R9, R28, 0x1, -R9 ;  /* 0x000000011c097824 */ /* 0x000fe400078e0a09 */
[----:B---3--:R-:W-:Y:S01]  /*16d0*/  VIADD R2, R10, 0xbf ;  /* 0x000000bf0a027836 */ /* 0x008fe20000000000 */
[----:B------:R1:W-:Y:S01]  /*16e0*/  STL [R1+0x28], R10 ;  /* 0x0000280a01007387 */ /* 0x0003e20000100800 */
[----:B------:R-:W-:-:S05]  /*16f0*/  IMAD.MOV R25, RZ, RZ, -R9 ;  /* 0x000000ffff197224 */ /* 0x000fca00078e0a09 */
[----:B------:R-:W-:Y:S01]  /*1700*/  VIMNMX R25, RZ, R25, !PT ;  /* 0x00000019ff197248 */ /* 0x000fe20007fe0100 */
[----:B------:R-:W3:Y:S08]  /*1710*/  @P1 LDC R11, c[0x0][0x44c] ;  /* 0x00011300ff0b1b82 */ /* 0x000ef00000000800 */
[----:B------:R-:W0:Y:S01]  /*1720*/  @P1 LDC R3, c[0x0][0x450] ;  /* 0x00011400ff031b82 */ /* 0x000e220000000800 */
[----:B--2---:R-:W-:-:S02]  /*1730*/  @P0 IMAD.IADD R40, R7, 0x1, -R0 ;  /* 0x0000000107280824 */ /* 0x004fc400078e0a00 */
[----:B---3--:R-:W-:-:S04]  /*1740*/  @P1 IMAD.HI.U32 R0, R2, R11, RZ ;  /* 0x0000000b02001227 */ /* 0x008fc800078e00ff */
[----:B----4-:R-:W-:Y:S01]  /*1750*/  IMAD.IADD R4, R9, 0x1, R40 ;  /* 0x0000000109047824 */ /* 0x010fe200078e0228 */
[----:B0-----:R-:W-:-:S03]  /*1760*/  @P1 SHF.R.U32.HI R2, RZ, R3, R0 ;  /* 0x00000003ff021219 */ /* 0x001fc60000011600 */
[C---:B------:R-:W-:Y:S01]  /*1770*/  VIADD R0, R4.reuse, 0x7f ;  /* 0x0000007f04007836 */ /* 0x040fe20000000000 */
[----:B------:R-:W-:Y:S01]  /*1780*/  IADD3 R27, R4, 0x80, -R8 ;  /* 0x00000080041b7810 */ /* 0x000fe20007ffe808 */
[----:B------:R1:W-:Y:S03]  /*1790*/  STL [R1+0x30], R4 ;  /* 0x0000300401007387 */ /* 0x0003e60000100800 */
[----:B------:R-:W-:Y:S02]  /*17a0*/  IADD3 R2, R27, R2, RZ ;  /* 0x000000021b027210 */ /* 0x000fe40007ffe0ff */
[----:B------:R-:W-:Y:S02]  /*17b0*/  SHF.R.S32.HI R3, RZ, 0x1f, R0 ;  /* 0x0000001fff037819 */ /* 0x000fe40000011400 */
[----:B------:R-:W-:Y:S02]  /*17c0*/  SHF.R.S32.HI R5, RZ, 0x1f, R2 ;  /* 0x0000001fff057819 */ /* 0x000fe40000011402 */
[----:B------:R-:W-:-:S02]  /*17d0*/  LEA.HI R3, R3, R0, RZ, 0x7 ;  /* 0x0000000003037211 */ /* 0x000fc400078f38ff */
[----:B------:R-:W-:Y:S02]  /*17e0*/  LEA.HI R5, R5, R2, RZ, 0x7 ;  /* 0x0000000205057211 */ /* 0x000fe400078f38ff */
[----:B------:R-:W-:Y:S02]  /*17f0*/  SHF.R.S32.HI R26, RZ, 0x7, R3 ;  /* 0x00000007ff1a7819 */ /* 0x000fe40000011403 */
[----:B------:R-:W-:-:S04]  /*1800*/  SHF.R.S32.HI R5, RZ, 0x7, R5 ;  /* 0x00000007ff057819 */ /* 0x000fc80000011405 */
[----:B------:R-:W-:-:S05]  /*1810*/  VIMNMX R5, R26, R5, PT ;  /* 0x000000051a057248 */ /* 0x000fca0003fe0100 */
[----:B------:R-:W-:-:S05]  /*1820*/  IMAD R5, R5, 0x80, -R9 ;  /* 0x0000008005057824 */ /* 0x000fca00078e0a09 */
[----:B------:R-:W-:-:S04]  /*1830*/  VIMNMX R0, R5, R40, PT ;  /* 0x0000002805007248 */ /* 0x000fc80003fe0100 */
[----:B------:R-:W-:Y:S02]  /*1840*/  ISETP.GT.AND P0, PT, R0, R25, PT ;  /* 0x000000190000720c */ /* 0x000fe40003f04270 */
[----:B------:R-:W-:-:S05]  /*1850*/  SHF.R.U32.HI R25, RZ, 0x7, R25 ;  /* 0x00000007ff197819 */ /* 0x000fca0000011619 */
[----:B------:R-:W-:-:S06]  /*1860*/  IMAD.MOV.U32 R2, RZ, RZ, R25 ;  /* 0x000000ffff027224 */ /* 0x000fcc00078e0019 */
[----:B------:R-:W-:-:S05]  /*1870*/  @P0 VIADD R0, R0, 0x7f ;  /* 0x0000007f00000836 */ /* 0x000fca0000000000 */
[----:B------:R-:W-:-:S04]  /*1880*/  @P0 SHF.R.S32.HI R3, RZ, 0x1f, R0 ;  /* 0x0000001fff030819 */ /* 0x000fc80000011400 */
[----:B------:R-:W-:-:S04]  /*1890*/  @P0 LEA.HI R3, R3, R0, RZ, 0x7 ;  /* 0x0000000003030211 */ /* 0x000fc800078f38ff */
[----:B------:R-:W-:Y:S02]  /*18a0*/  @P0 SHF.R.S32.HI R2, RZ, 0x7, R3 ;  /* 0x00000007ff020819 */ /* 0x000fe40000011403 */
[----:B------:R-:W-:Y:S02]  /*18b0*/  PLOP3.LUT P0, PT, PT, PT, PT, 0x80, 0x0 ;  /* 0x000000000000781c */ /* 0x000fe40003f0f070 */
[----:B------:R-:W-:-:S13]  /*18c0*/  ISETP.GT.AND P1, PT, R2, R25, PT ;  /* 0x000000190200720c */ /* 0x000fda0003f24270 */
[----:B-1----:R-:W-:Y:S05]  /*18d0*/  @!P1 BRA `(.L_x_2184) ;  /* 0x0000005000709947 */ /* 0x002fea0003800000 */
        /* <DEDUP_REMOVED lines=20> */
.L_x_2186:
[----:B------:R-:W-:Y:S05]  /*1a20*/  BSYNC B6 ;  /* 0x0000000000067941 */ /* 0x000fea0003800000 */
.L_x_2185:
        /* <DEDUP_REMOVED lines=20> */
.L_x_2188:
[----:B------:R-:W-:Y:S05]  /*1b70*/  BSYNC B6 ;  /* 0x0000000000067941 */ /* 0x000fea0003800000 */
.L_x_2187:
[----:B------:R-:W-:Y:S01]  /*1b80*/  ULDC.64 UR4, c[0x0][0x9f8] ;  /* 0x00027e0000047ab9 */ /* 0x000fe20000000a00 */
[----:B------:R-:W2:Y:S01]  /*1b90*/  LDL R12, [R1+0x74] ;  /* 0x00007400010c7983 */ /* 0x000ea20000100800 */
[----:B------:R-:W-:Y:S01]  /*1ba0*/  ISETP.NE.U32.AND P0, PT, RZ, UR4, PT ;  /* 0x00000004ff007c0c */ /* 0x000fe2000bf05070 */
[----:B------:R-:W0:Y:S02]  /*1bb0*/  LDC R55, c[0x0][0x3f4] ;  /* 0x0000fd00ff377b82 */ /* 0x000e240000000800 */
[----:B------:R-:W3:Y:S01]  /*1bc0*/  LDL R15, [R1+0x24] ;  /* 0x00002400010f7983 */ /* 0x000ee20000100800 */
[----:B------:R-:W-:-:S03]  /*1bd0*/  ISETP.NE.AND.EX P0, PT, RZ, UR5, PT, P0 ;  /* 0x00000005ff007c0c */ /* 0x000fc6000bf05300 */
[----:B------:R-:W4:Y:S02]  /*1be0*/  LDL R14, [R1] ;  /* 0x00000000010e7983 */ /* 0x000f240000100800 */
[----:B------:R-:W1:Y:S08]  /*1bf0*/  LDC.64 R6, c[0x0][0x3f8] ;  /* 0x0000fe00ff067b82 */ /* 0x000e700000000a00 */
[----:B------:R-:W-:Y:S01]  /*1c00*/  @P0 IADD3 R8, P1, R30, UR4, RZ ;  /* 0x000000041e080c10 */ /* 0x000fe2000ff3e0ff */
[----:B------:R-:W0:Y:S01]  /*1c10*/  S2R R20, SR_TID.X ;  /* 0x0000000000147919 */ /* 0x000e220000002100 */
[----:B------:R-:W1:Y:S01]  /*1c20*/  LDC.64 R4, c[0x0][0x408] ;  /* 0x00010200ff047b82 */ /* 0x000e620000000a00 */
[----:B------:R-:W-:Y:S01]  /*1c30*/  VIADD R68, R16, 0x20 ;  /* 0x0000002010447836 */ /* 0x000fe20000000000 */
[----:B------:R-:W-:Y:S01]  /*1c40*/  @P0 IADD3.X R9, R29, UR5, RZ, P1, !PT ;  /* 0x000000051d090c10 */ /* 0x000fe20008ffe4ff */
[----:B------:R-:W2:Y:S01]  /*1c50*/  LDL R30, [R1+0x14] ;  /* 0x00001400011e7983 */ /* 0x000ea20000100800 */
[----:B------:R-:W-:-:S03]  /*1c60*/  ULDC UR4, c[0x0][0x2f4] ;  /* 0x0000bd0000047ab9 */ /* 0x000fc60000000800 */
[----:B------:R0:W4:Y:S01]  /*1c70*/  @P0 LDG.E R41, desc[UR42][R8.64] ;  /* 0x0000002a08290981 */ /* 0x000122000c1e1900 */
[----:B------:R-:W-:Y:S02]  /*1c80*/  ISETP.GE.AND P1, PT, R68, UR4, PT ;  /* 0x0000000444007c0c */ /* 0x000fe4000bf26270 */
[----:B------:R-:W-:Y:S02]  /*1c90*/  ISETP.GE.AND P0, PT, R16, UR4, PT ;  /* 0x0000000410007c0c */ /* 0x000fe4000bf06270 */
[----:B------:R-:W-:Y:S02]  /*1ca0*/  SEL R3, RZ, 0xffffffff, P1 ;  /* 0xffffffffff037807 */ /* 0x000fe40000800000 */
[----:B------:R-:W-:-:S03]  /*1cb0*/  SEL R0, RZ, 0x1, P0 ;  /* 0x00000001ff007807 */ /* 0x000fc60000000000 */
[----:B0-----:R-:W-:Y:S01]  /*1cc0*/  IMAD.SHL.U32 R9, R3, 0x2, RZ ;  /* 0x0000000203097824 */ /* 0x001fe200078e00ff */
[----:B------:R-:W-:Y:S01]  /*1cd0*/  ISETP.GE.AND P2, PT, R68, R55, PT ;  /* 0x000000374400720c */ /* 0x000fe20003f46270 */
[----:B------:R-:W-:-:S05]  /*1ce0*/  VIADD R31, R20, 0xffffff80 ;  /* 0xffffff80141f7836 */ /* 0x000fca0000000000 */
[----:B------:R-:W-:-:S04]  /*1cf0*/  LEA.HI R29, R31, R31, RZ, 0x1 ;  /* 0x0000001f1f1d7211 */ /* 0x000fc800078f08ff */
[----:B------:R-:W-:Y:S02]  /*1d00*/  SHF.R.S32.HI R29, RZ, 0x1, R29 ;  /* 0x00000001ff1d7819 */ /* 0x000fe4000001141d */
[----:B------:R-:W-:Y:S02]  /*1d10*/  ISETP.GE.AND P3, PT, R16, R55, PT ;  /* 0x000000371000720c */ /* 0x000fe40003f66270 */
[----:B------:R-:W-:Y:S02]  /*1d20*/  SHF.R.S32.HI R3, RZ, 0x1f, R29 ;  /* 0x0000001fff037819 */ /* 0x000fe4000001141d */
[----:B------:R-:W-:Y:S02]  /*1d30*/  LOP3.LUT R0, R9, 0x2, R0, 0xe2, !PT ;  /* 0x0000000209007812 */ /* 0x000fe400078ee200 */
[----:B------:R-:W-:Y:S01]  /*1d40*/  SEL R9, R55, RZ, P2 ;  /* 0x000000ff37097207 */ /* 0x000fe20001000000 */
[C---:B-1----:R-:W-:Y:S02]  /*1d50*/  IMAD R8, R3.reuse, R6, RZ ;  /* 0x0000000603087224 */ /* 0x042fe400078e02ff */
[----:B------:R-:W-:Y:S01]  /*1d60*/  IMAD R10, R3, R4, RZ ;  /* 0x00000004030a7224 */ /* 0x000fe200078e02ff */
[----:B------:R-:W-:Y:S01]  /*1d70*/  SEL R3, R55, RZ, P3 ;  /* 0x000000ff37037207 */ /* 0x000fe20001800000 */
[----:B------:R-:W-:-:S03]  /*1d80*/  IMAD.IADD R9, R68, 0x1, R9 ;  /* 0x0000000144097824 */ /* 0x000fc600078e0209 */
[----:B------:R-:W-:Y:S01]  /*1d90*/  IADD3 R3, R16, R3, RZ ;  /* 0x0000000310037210 */ /* 0x000fe20007ffe0ff */
[C---:B------:R-:W-:Y:S02]  /*1da0*/  IMAD R11, R29.reuse, R7, R8 ;  /* 0x000000071d0b7224 */ /* 0x040fe400078e0208 */
[----:B------:R-:W-:Y:S01]  /*1db0*/  IMAD R13, R29, R5, R10 ;  /* 0x000000051d0d7224 */ /* 0x000fe200078e020a */
[----:B------:R-:W-:Y:S02]  /*1dc0*/  SHF.R.S32.HI R8, RZ, 0x1f, R3 ;  /* 0x0000001fff087819 */ /* 0x000fe40000011403 */
[----:B------:R-:W-:Y:S02]  /*1dd0*/  SHF.R.S32.HI R10, RZ, 0x1f, R9 ;  /* 0x0000001fff0a7819 */ /* 0x000fe40000011409 */
[----:B------:R-:W-:Y:S02]  /*1de0*/  LEA.HI R66, R8, R3, RZ, 0x4 ;  /* 0x0000000308427211 */ /* 0x000fe400078f20ff */
[----:B------:R-:W-:-:S02]  /*1df0*/  LEA.HI R65, R10, R9, RZ, 0x4 ;  /* 0x000000090a417211 */ /* 0x000fc400078f20ff */
[----:B------:R-:W-:Y:S02]  /*1e00*/  LEA.HI R3, R8, R3, RZ, 0x5 ;  /* 0x0000000308037211 */ /* 0x000fe400078f28ff */
[----:B------:R-:W-:-:S03]  /*1e10*/  LEA.HI R9, R10, R9, RZ, 0x5 ;  /* 0x000000090a097211 */ /* 0x000fc600078f28ff */
[----:B------:R-:W-:Y:S02]  /*1e20*/  IMAD.SHL.U32 R8, R3, 0x80, RZ ;  /* 0x0000008003087824 */ /* 0x000fe400078e00ff */
[----:B------:R-:W-:Y:S01]  /*1e30*/  IMAD.SHL.U32 R10, R9, 0x80, RZ ;  /* 0x00000080090a7824 */ /* 0x000fe200078e00ff */
[----:B------:R-:W-:Y:S02]  /*1e40*/  SHF.R.S32.HI R157, RZ, 0x1f, R156 ;  /* 0x0000001fff9d7819 */ /* 0x000fe4000001149c */
        /* <DEDUP_REMOVED lines=10> */
[----:B------:R-:W-:Y:S01]  /*1ef0*/  IMAD.WIDE.U32 R20, R29, R4, R16 ;  /* 0x000000041d147225 */ /* 0x000fe200078e0010 */
[----:B------:R-:W-:Y:S02]  /*1f00*/  LOP3.LUT R10, R10, 0xfffff000, RZ, 0xc0, !PT ;  /* 0xfffff0000a0a7812 */ /* 0x000fe400078ec0ff */
[----:B------:R-:W-:Y:S01]  /*1f10*/  LOP3.LUT R28, R28, 0xfffffffe, RZ, 0xc0, !PT ;  /* 0xfffffffe1c1c7812 */ /* 0x000fe200078ec0ff */
[----:B------:R-:W-:Y:S02]  /*1f20*/  IMAD.IADD R43, R43, 0x1, R13 ;  /* 0x000000012b2b7824 */ /* 0x000fe400078e020d */
[----:B------:R-:W-:Y:S02]  /*1f30*/  IMAD.IADD R21, R13, 0x1, R21 ;  /* 0x000000010d157824 */ /* 0x000fe400078e0215 */
[----:B------:R-:W-:Y:S01]  /*1f40*/  IMAD.WIDE.U32 R46, R24, R6, R46 ;  /* 0x00000006182e7225 */ /* 0x000fe200078e002e */
[----:B------:R-:W-:-:S03]  /*1f50*/  LOP3.LUT R54, R0, 0x1, RZ, 0xc0, !PT ;  /* 0x0000000100367812 */ /* 0x000fc600078ec0ff */
[----:B------:R-:W-:Y:S01]  /*1f60*/  IMAD.WIDE.U32 R44, R24, R6, R44 ;  /* 0x00000006182c7225 */ /* 0x000fe200078e002c */
[----:B------:R-:W-:-:S03]  /*1f70*/  LOP3.LUT R53, R0, 0x2, RZ, 0xc0, !PT ;  /* 0x0000000200357812 */ /* 0x000fc600078ec0ff */
[----:B------:R-:W-:-:S04]  /*1f80*/  IMAD.WIDE.U32 R42, R24, R4, R42 ;  /* 0x00000004182a7225 */ /* 0x000fc800078e002a */
        /* <DEDUP_REMOVED lines=8> */
[----:B------:R-:W-:Y:S01]  /*2010*/  LOP3.LUT R48, R66, 0xfffffff0, RZ, 0xc0, !PT ;  /* 0xfffffff042307812 */ /* 0x000fe200078ec0ff */
[----:B------:R-:W-:Y:S01]  /*2020*/  IMAD.SHL.U32 R55, R55, 0x2, RZ ;  /* 0x0000000237377824 */ /* 0x000fe200078e00ff */
[C---:B--2---:R-:W-:Y:S02]  /*2030*/  LOP3.LUT R3, R30.reuse, 0x10, R66, 0xf8, !PT ;  /* 0x000000101e037812 */ /* 0x044fe400078ef842 */
[----:B------:R-:W-:-:S02]  /*2040*/  LOP3.LUT R9, R30, 0x10, R65, 0xf8, !PT ;  /* 0x000000101e097812 */ /* 0x000fc400078ef841 */
[----:B------:R-:W0:Y:S01]  /*2050*/  S2R R30, SR_TID.X ;  /* 0x00000000001e7919 */ /* 0x000e220000002100 */
[-C--:B------:R-:W-:Y:S02]  /*2060*/  LOP3.LUT R3, R3, R12.reuse, RZ, 0x3c, !PT ;  /* 0x0000000c03037212 */ /* 0x080fe400078e3cff */
[----:B------:R-:W-:Y:S01]  /*2070*/  LOP3.LUT R9, R9, R12, RZ, 0x3c, !PT ;  /* 0x0000000c09097212 */ /* 0x000fe200078e3cff */
[C---:B------:R-:W-:Y:S02]  /*2080*/  IMAD R12, R11.reuse, R6, RZ ;  /* 0x000000060b0c7224 */ /* 0x040fe400078e02ff */
[----:B------:R-:W-:Y:S01]  /*2090*/  IMAD R11, R11, R4, RZ ;  /* 0x000000040b0b7224 */ /* 0x000fe200078e02ff */
[--C-:B---3--:R-:W-:Y:S01]  /*20a0*/  IADD3 R64, R3, R8, R15.reuse ;  /* 0x0000000803407210 */ /* 0x108fe20007ffe00f */
[C---:B------:R-:W-:Y:S01]  /*20b0*/  IMAD R51, R24.reuse, R7, R12 ;  /* 0x0000000718337224 */ /* 0x040fe200078e020c */
[----:B------:R-:W-:Y:S01]  /*20c0*/  IADD3 R63, R9, R10, R15 ;  /* 0x0000000a093f7210 */ /* 0x000fe20007ffe00f */
[----:B------:R-:W-:Y:S01]  /*20d0*/  IMAD R11, R24, R5, R11 ;  /* 0x00000005180b7224 */ /* 0x000fe200078e020b */
[----:B----4-:R-:W-:Y:S01]  /*20e0*/  ISETP.GE.AND P1, PT, R14, UR4, PT ;  /* 0x000000040e007c0c */ /* 0x010fe2000bf26270 */
[----:B------:R-:W-:Y:S01]  /*20f0*/  IMAD.IADD R52, R47, 0x1, R51 ;  /* 0x000000012f347824 */ /* 0x000fe200078e0233 */
[----:B------:R-:W-:Y:S01]  /*2100*/  LOP3.LUT R3, R65, 0xfffffff0, RZ, 0xc0, !PT ;  /* 0xfffffff041037812 */ /* 0x000fe200078ec0ff */
[----:B------:R-:W-:Y:S01]  /*2110*/  IMAD.IADD R51, R51, 0x1, R45 ;  /* 0x0000000133337824 */ /* 0x000fe200078e022d */
[----:B------:R-:W-:Y:S01]  /*2120*/  SHF.R.S32.HI R0, RZ, 0x1f, R41 ;  /* 0x0000001fff007819 */ /* 0x000fe20000011429 */
[----:B------:R-:W-:-:S02]  /*2130*/  IMAD.IADD R50, R43, 0x1, R11 ;  /* 0x000000012b327824 */ /* 0x000fc400078e020b */
[----:B------:R-:W-:Y:S01]  /*2140*/  IMAD.IADD R49, R11, 0x1, R21 ;  /* 0x000000010b317824 */ /* 0x000fe200078e0215 */
[----:B0-----:R-:W-:-:S04]  /*2150*/  SHF.R.U32.HI R15, RZ, 0x7, R30 ;  /* 0x00000007ff0f7819 */ /* 0x001fc8000001161e */
[----:B------:R-:W-:-:S07]  /*2160*/  IADD3 R56, R15, 0x8, RZ ;  /* 0x000000080f387810 */ /* 0x000fce0007ffe0ff */
.L_x_2231:
[----:B--2---:R-:W2:Y:S01]  /*2170*/  LDL R10, [R1+0x34] ;  /* 0x00003400010a7983 */ /* 0x004ea20000100800 */
[----:B0-----:R-:W0:Y:S01]  /*2180*/  LDC R78, c[0x0][0x430] ;  /* 0x00010c00ff4e7b82 */ /* 0x001e220000000800 */
[----:B------:R-:W-:Y:S02]  /*2190*/  VIADD R12, R2, 0xffffffff ;  /* 0xffffffff020c7836 */ /* 0x000fe40000000000 */
[----:B------:R-:W-:Y:S02]  /*21a0*/  IMAD.MOV.U32 R79, RZ, RZ, RZ ;  /* 0x000000ffff4f7224 */ /* 0x000fe400078e00ff */
[----:B------:R-:W-:-:S03]  /*21b0*/  IMAD R4, R12, 0x80, R57 ;  /* 0x000000800c047824 */ /* 0x000fc600078e0239 */
[----:B------:R-:W1:Y:S02]  /*21c0*/  LDC R81, c[0x0][0x3f4] ;  /* 0x0000fd00ff517b82 */ /* 0x000e640000000800 */
[----:B------:R-:W-:Y:S02]  /*21d0*/  ISETP.GE.AND P0, PT, R4, R40, PT ;  /* 0x000000280400720c */ /* 0x000fe40003f06270 */
[----:B------:R-:W-:Y:S02]  /*21e0*/  IADD3 R13, R67, R4, RZ ;  /* 0x00000004430d7210 */ /* 0x000fe40007ffe0ff */
[----:B------:R-:W-:-:S03]  /*21f0*/  ISETP.GT.OR P0, PT, R57, 0x7f, P0 ;  /* 0x0000007f3900780c */ /* 0x000fc60000704670 */
[----:B------:R-:W-:Y:S01]  /*2200*/  IMAD.MOV.U32 R8, RZ, RZ, R13 ;  /* 0x000000ffff087224 */ /* 0x000fe200078e000d */
[----:B0-----:R-:W-:-:S09]  /*2210*/  ISETP.NE.AND P4, PT, R78, 0x1, PT ;  /* 0x000000014e00780c */ /* 0x001fd20003f85270 */
        /* <DEDUP_REMOVED lines=36> */
[----:B------:R-:W-:Y:S02]  /*2460*/  IMAD.IADD R5, R5, 0x1, R7 ;  /* 0x0000000105057824 */ /* 0x000fe400078e0207 */
[C---:B------:R-:W-:Y:S01]  /*2470*/  IMAD R7, R79.reuse, UR5, R6 ;  /* 0x000000054f077c24 */ /* 0x040fe2000f8e0206 */
[----:B------:R-:W-:Y:S01]  /*2480*/  SHF.R.S32.HI R6, RZ, 0x1f, R2 ;  /* 0x0000001fff067819 */ /* 0x000fe20000011402 */
[----:B------:R-:W-:Y:S01]  /*2490*/  IMAD.WIDE.U32 R4, R79, UR4, R4 ;  /* 0x000000044f047c25 */ /* 0x000fe2000f8e0004 */
[----:B------:R-:W-:-:S03]  /*24a0*/  ULDC.64 UR4, c[0x0][0x308] ;  /* 0x0000c20000047ab9 */ /* 0x000fc60000000a00 */
[----:B------:R-:W-:Y:S01]  /*24b0*/  IMAD R15, R6, R59, R10 ;  /* 0x0000003b060f7224 */ /* 0x000fe200078e020a */
[----:B------:R-:W-:Y:S01]  /*24c0*/  IADD3 R5, R5, R7, RZ ;  /* 0x0000000705057210 */ /* 0x000fe20007ffe0ff */
[----:B------:R-:W-:Y:S02]  /*24d0*/  IMAD R7, R58, UR4, RZ ;  /* 0x000000043a077c24 */ /* 0x000fe4000f8e02ff */
[----:B------:R-:W-:Y:S02]  /*24e0*/  IMAD R71, R12, -0x80, R40 ;  /* 0xffffff800c477824 */ /* 0x000fe400078e0228 */
[----:B------:R-:W-:-:S03]  /*24f0*/  IMAD.WIDE.U32 R4, R154, UR4, R4 ;  /* 0x000000049a047c25 */ /* 0x000fc6000f8e0004 */
[----:B------:R-:W-:Y:S01]  /*2500*/  VIMNMX R71, R71, 0x80, PT ;  /* 0x0000008047477848 */ /* 0x000fe20003fe0100 */
[----:B------:R-:W-:Y:S01]  /*2510*/  IMAD R7, R154, UR5, R7 ;  /* 0x000000059a077c24 */ /* 0x000fe2000f8e0207 */
[----:B------:R-:W-:Y:S01]  /*2520*/  ULDC.64 UR4, c[0x0][0x2e8] ;  /* 0x0000ba0000047ab9 */ /* 0x000fe20000000a00 */
[----:B------:R-:W-:Y:S01]  /*2530*/  IMAD R9, R6, R61, R8 ;  /* 0x0000003d06097224 */ /* 0x000fe200078e0208 */
[----:B------:R-:W-:Y:S01]  /*2540*/  IADD3 R83, P5, R4, UR4, RZ ;  /* 0x0000000404537c10 */ /* 0x000fe2000ffbe0ff */
[----:B------:R-:W-:-:S03]  /*2550*/  IMAD.WIDE.U32 R10, R61, R2, RZ ;  /* 0x000000023d0a7225 */ /* 0x000fc600078e00ff */
[----:B------:R-:W-:Y:S01]  /*2560*/  IADD3.X R82, R5, UR5, R7, P5, !PT ;  /* 0x0000000505527c10 */ /* 0x000fe2000affe407 */
        /* <DEDUP_REMOVED lines=40> */
.L_x_2193:
[----:B------:R-:W-:Y:S05]  /*27f0*/  BSYNC B1 ;  /* 0x0000000000017941 */ /* 0x000fea0003800000 */
.L_x_2192:
        /* <DEDUP_REMOVED lines=10> */
.L_x_2194:
[----:B------:R-:W2:Y:S01]  /*28a0*/  LDL R4, [R1+0x4] ;  /* 0x0000040001047983 */ /* 0x000ea20000100800 */
[----:B------:R-:W-:Y:S01]  /*28b0*/  IMAD R69, R19, 0x8, R18 ;  /* 0x0000000813457824 */ /* 0x000fe200078e0212 */
[----:B------:R-:W-:Y:S01]  /*28c0*/  BSSY B1, `(.L_x_2195) ;  /* 0x0000004000017945 */ /* 0x000fe20003800000 */
[----:B--2---:R-:W-:-:S04]  /*28d0*/  SHF.L.U32 R80, R4, 0x1f, RZ ;  /* 0x0000001f04507819 */ /* 0x004fc800000006ff */
[----:B------:R-:W1:Y:S02]  /*28e0*/  SYNCS.PHASECHK.TRANS64.TRYWAIT P6, [R69+URZ+0x19c90], R80 ;  /* 0x019c9050450075a7 */ /* 0x000e6400080c017f */
[----:B-1----:R-:W-:Y:S05]  /*28f0*/  @!P6 BRA `(.L_x_2196) ;  /* 0x000001b00010e947 */ /* 0x002fea0003800000 */
.L_x_2458:
[----:B------:R-:W-:Y:S05]  /*2900*/  BSYNC B1 ;  /* 0x0000000000017941 */ /* 0x000fea0003800000 */
.L_x_2195:
[----:B------:R-:W-:-:S03]  /*2910*/  UMOV UR4, 0xffffffff ;  /* 0xffffffff00047882 */ /* 0x000fc60000000000 */
[----:B------:R-:W-:Y:S05]  /*2920*/  BRA.DIV UR4, `(.L_x_2197) ;  /* 0x000001b204187947 */ /* 0x000fea000b800000 */
[----:B------:R2:W3:Y:S04]  /*2930*/  SHFL.IDX PT, R39, R82, RZ, 0x1e1f ;  /* 0x001e1fff52277589 */ /* 0x0004e800000e0000 */
[----:B------:R2:W4:Y:S02]  /*2940*/  SHFL.IDX PT, R14, R83, RZ, 0x1e1f ;  /* 0x001e1fff530e7589 */ /* 0x00052400000e0000 */
.L_x_2462:
        /* <DEDUP_REMOVED lines=72> */
[----:B------:R-:W-:Y:S01]  /*2dd0*/  HADD2.F32 R89, -RZ, R87.H1_H1 ;  /* 0x30000057ff597230 */ /* 0x000fe20000004100 */
[----:B------:R-:W-:Y:S02]  /*2de0*/  F2FP.F16.E4M3.UNPACK_B R37, R6.H1 ;  /* 0x00000006ff25723e */ /* 0x000fe400030006ff */
        /* <DEDUP_REMOVED lines=12> */
[----:B------:R-:W-:Y:S01]  /*2eb0*/  FMUL.FTZ R88, R37, R88 ;  /* 0x0000005825587220 */ /* 0x000fe20000410000 */
        /* <DEDUP_REMOVED lines=10> */
[--C-:B------:R-:W-:Y:S01]  /*2f60*/  HADD2.F32 R7, -RZ, R6.reuse.H0_H0 ;  /* 0x20000006ff077230 */ /* 0x100fe20000004100 */
[----:B------:R-:W-:Y:S01]  /*2f70*/  F2FP.SATFINITE.E4M3.F32.PACK_AB_MERGE_C R4, R34, R15, R36 ;  /* 0x0000000f2204723e */ /* 0x000fe20004807024 */
[----:B------:R-:W-:-:S02]  /*2f80*/  HADD2.F32 R6, -RZ, R6.H1_H1 ;  /* 0x30000006ff067230 */ /* 0x000fc40000004100 */
[-C--:B------:R-:W-:Y:S01]  /*2f90*/  FMUL.FTZ R88, R37, R82.reuse ;  /* 0x0000005225587220 */ /* 0x080fe20000410000 */
[----:B------:R-:W-:Y:S02]  /*2fa0*/  HADD2.F32 R86, -RZ, R86.H0_H0 ;  /* 0x20000056ff567230 */ /* 0x000fe40000004100 */
[----:B------:R-:W-:Y:S01]  /*2fb0*/  FMUL.FTZ R92, R13, R82 ;  /* 0x000000520d5c7220 */ /* 0x000fe20000410000 */
[----:B------:R-:W-:Y:S02]  /*2fc0*/  HADD2.F32 R84, -RZ, R84.H0_H0 ;  /* 0x20000054ff547230 */ /* 0x000fe40000004100 */
[----:B------:R-:W-:Y:S02]  /*2fd0*/  HADD2.F32 R83, -RZ, R83.H0_H0 ;  /* 0x20000053ff537230 */ /* 0x000fe40000004100 */
[CC--:B------:R-:W-:Y:S01]  /*2fe0*/  FMUL.FTZ R82, R6.reuse, R86.reuse ;  /* 0x0000005606527220 */ /* 0x0c0fe20000410000 */
[----:B------:R-:W-:Y:S01]  /*2ff0*/  FMUL.FTZ R75, R7, R86 ;  /* 0x00000056074b7220 */ /* 0x000fe20000410000 */
[-C--:B------:R-:W-:Y:S01]  /*3000*/  FFMA.FTZ R88, R13, R84.reuse, -R88 ;  /* 0x000000540d587223 */ /* 0x080fe20000010858 */
[----:B------:R-:W-:Y:S01]  /*3010*/  FFMA.FTZ R37, R37, R84, R92 ;  /* 0x0000005425257223 */ /* 0x000fe2000001005c */
[-C--:B------:R-:W-:Y:S01]  /*3020*/  FFMA.FTZ R82, R7, R83.reuse, -R82 ;  /* 0x0000005307527223 */ /* 0x080fe20000010852 */
[----:B------:R-:W-:-:S03]  /*3030*/  FFMA.FTZ R75, R6, R83, R75 ;  /* 0x00000053064b7223 */ /* 0x000fc6000001004b */
[----:B------:R-:W-:Y:S02]  /*3040*/  F2FP.SATFINITE.E4M3.F32.PACK_AB_MERGE_C R7, R37, R88, R12 ;  /* 0x000000582507723e */ /* 0x000fe4000480700c */
[----:B------:R-:W-:-:S07]  /*3050*/  F2FP.SATFINITE.E4M3.F32.PACK_AB_MERGE_C R6, R75, R82, R85 ;  /* 0x000000524b06723e */ /* 0x000fce0004807055 */
.L_x_2202:
[----:B------:R-:W-:Y:S05]  /*3060*/  BSYNC B2 ;  /* 0x0000000000027941 */ /* 0x000fea0003800000 */
.L_x_2201:
[----:B-1----:R0:W-:Y:S02]  /*3070*/  ST.E.128 desc[UR42][R10.64], R4 ;  /* 0x000000040a007985 */ /* 0x0021e4000c101d2a */
.L_x_2200:
[----:B------:R-:W-:Y:S05]  /*3080*/  BSYNC B1 ;  /* 0x0000000000017941 */ /* 0x000fea0003800000 */
.L_x_2199:
        /* <DEDUP_REMOVED lines=115> */
.L_x_2206:
[----:B------:R-:W-:Y:S05]  /*37c0*/  BSYNC B2 ;  /* 0x0000000000027941 */ /* 0x000fea0003800000 */
.L_x_2205:
[----:B--2---:R0:W-:Y:S02]  /*37d0*/  ST.E.128 desc[UR42][R10.64], R4 ;  /* 0x000000040a007985 */ /* 0x0041e4000c101d2a */
.L_x_2204:
[----:B------:R-:W-:Y:S05]  /*37e0*/  BSYNC B1 ;  /* 0x0000000000017941 */ /* 0x000fea0003800000 */
.L_x_2203:
[----:B------:R-:W-:Y:S05]  /*37f0*/  @P1 BRA `(.L_x_2198) ;  /* 0x0000002c00481947 */ /* 0x000fea0003800000 */
[----:B0-----:R-:W4:Y:S04]  /*3800*/  LDL R4, [R1] ;  /* 0x0000000001047983 */ /* 0x001f280000100800 */
        /* <DEDUP_REMOVED lines=8> */
[----:B------:R-:W-:Y:S01]  /*3890*/  SHF.R.U32.HI R14, RZ, 0x8, R29 ;  /* 0x00000008ff0e7819 */ /* 0x000fe2000001161d */
[----:B----4-:R-:W-:Y:S01]  /*38a0*/  IMAD.MOV.U32 R8, RZ, RZ, R4 ;  /* 0x000000ffff087224 */ /* 0x010fe200078e0004 */
[--C-:B------:R-:W-:Y:S02]  /*38b0*/  SHF.R.U32.HI R12, RZ, 0x8, R9.reuse ;  /* 0x00000008ff0c7819 */ /* 0x100fe40000011609 */
[----:B------:R-:W-:Y:S01]  /*38c0*/  SHF.R.U32.HI R30, RZ, 0x10, R9 ;  /* 0x00000010ff1e7819 */ /* 0x000fe20000011609 */
[----:B------:R-:W-:Y:S01]  /*38d0*/  IMAD.SHL.U32 R14, R14, 0x100, RZ ;  /* 0x000001000e0e7824 */ /* 0x000fe200078e00ff */
[----:B------:R-:W-:Y:S01]  /*38e0*/  LOP3.LUT R13, R9, 0xff0000ff, RZ, 0xc0, !PT ;  /* 0xff0000ff090d7812 */ /* 0x000fe200078ec0ff */
[----:B------:R-:W-:Y:S01]  /*38f0*/  IMAD.MOV.U32 R9, RZ, RZ, R5 ;  /* 0x000000ffff097224 */ /* 0x000fe200078e0005 */
[----:B------:R-:W-:Y:S01]  /*3900*/  SHF.R.U32.HI R28, RZ, 0x10, R29 ;  /* 0x00000010ff1c7819 */ /* 0x000fe2000001161d */
[----:B------:R-:W-:Y:S01]  /*3910*/  IMAD.U32 R5, R30, 0x10000, RZ ;  /* 0x000100001e057824 */ /* 0x000fe200078e00ff */
[----:B------:R-:W-:-:S02]  /*3920*/  LOP3.LUT R15, R29, 0xff0000ff, RZ, 0xc0, !PT ;  /* 0xff0000ff1d0f7812 */ /* 0x000fc400078ec0ff */
[----:B------:R-:W-:Y:S02]  /*3930*/  SHF.L.U32 R12, R12, 0x8, RZ ;  /* 0x000000080c0c7819 */ /* 0x000fe400000006ff */
[----:B------:R-:W-:Y:S01]  /*3940*/  LOP3.LUT R15, R15, 0xff00, R14, 0xf8, !PT ;  /* 0x0000ff000f0f7812 */ /* 0x000fe200078ef80e */
[----:B------:R-:W-:Y:S01]  /*3950*/  IMAD.U32 R14, R28, 0x10000, RZ ;  /* 0x000100001c0e7824 */ /* 0x000fe200078e00ff */
[----:B------:R-:W-:Y:S02]  /*3960*/  LOP3.LUT R12, R13, 0xff00, R12, 0xf8, !PT ;  /* 0x0000ff000d0c7812 */ /* 0x000fe400078ef80c */
[-C--:B------:R-:W-:Y:S02]  /*3970*/  F2FP.F16.E4M3.UNPACK_B R4, R9.reuse ;  /* 0x00000009ff04723e */ /* 0x080fe400020006ff */
[----:B------:R-:W-:Y:S02]  /*3980*/  F2FP.F16.E4M3.UNPACK_B R13, R72.H1 ;  /* 0x00000048ff0d723e */ /* 0x000fe400030006ff */
[----:B------:R-:W-:Y:S01]  /*3990*/  LOP3.LUT R5, R12, 0xff0000, R5, 0xf8, !PT ;  /* 0x00ff00000c057812 */ /* 0x000fe200078ef805 */
[--C-:B------:R-:W-:Y:S01]  /*39a0*/  HADD2.F32 R12, -RZ, R4.reuse.H1_H1 ;  /* 0x30000004ff0c7230 */ /* 0x100fe20000004100 */
[----:B------:R-:W-:Y:S01]  /*39b0*/  LOP3.LUT R30, R15, 0xff0000, R14, 0xf8, !PT ;  /* 0x00ff00000f1e7812 */ /* 0x000fe200078ef80e */
[--C-:B------:R-:W-:Y:S01]  /*39c0*/  HADD2.F32 R31, -RZ, R13.reuse.H0_H0 ;  /* 0x2000000dff1f7230 */ /* 0x100fe20000004100 */
[----:B------:R-:W-:Y:S01]  /*39d0*/  F2FP.F16.E4M3.UNPACK_B R15, R38.H1 ;  /* 0x00000026ff0f723e */ /* 0x000fe200030006ff */
[----:B------:R-:W-:Y:S01]  /*39e0*/  HADD2.F32 R4, -RZ, R4.H0_H0 ;  /* 0x20000004ff047230 */ /* 0x000fe20000004100 */
[----:B------:R-:W-:Y:S01]  /*39f0*/  F2FP.F16.E4M3.UNPACK_B R9, R9.H1 ;  /* 0x00000009ff09723e */ /* 0x000fe200030006ff */
        /* <DEDUP_REMOVED lines=9> */
[----:B------:R-:W-:Y:S01]  /*3a90*/  FMUL.FTZ R32, R14, R28 ;  /* 0x0000001c0e207220 */ /* 0x000fe20000410000 */
[-C--:B------:R-:W-:Y:S01]  /*3aa0*/  FFMA.FTZ R4, R4, R29.reuse, -R33 ;  /* 0x0000001d04047223 */ /* 0x080fe20000010821 */
[----:B------:R-:W-:Y:S01]  /*3ab0*/  FFMA.FTZ R9, R12, R29, R9 ;  /* 0x0000001d0c097223 */ /* 0x000fe20000010009 */
[----:B------:R-:W-:Y:S01]  /*3ac0*/  F2FP.F16.E4M3.UNPACK_B R12, R8.H1 ;  /* 0x00000008ff0c723e */ /* 0x000fe200030006ff */
[C---:B------:R-:W-:Y:S01]  /*3ad0*/  FMUL.FTZ R31, R13.reuse, R28 ;  /* 0x0000001c0d1f7220 */ /* 0x040fe20000410000 */
[----:B------:R-:W-:Y:S01]  /*3ae0*/  F2FP.F16.E4M3.UNPACK_B R8, R8 ;  /* 0x00000008ff08723e */ /* 0x000fe200020006ff */
[----:B------:R-:W-:Y:S01]  /*3af0*/  FFMA.FTZ R32, R13, R15, -R32 ;  /* 0x0000000f0d207223 */ /* 0x000fe20000010820 */
[----:B------:R-:W-:-:S02]  /*3b00*/  HADD2.F32 R28, -RZ, R72.H1_H1 ;  /* 0x30000048ff1c7230 */ /* 0x000fc40000004100 */
[----:B------:R-:W-:Y:S01]  /*3b10*/  FFMA.FTZ R33, R14, R15, R31 ;  /* 0x0000000f0e217223 */ /* 0x000fe2000001001f */
[----:B------:R-:W-:Y:S02]  /*3b20*/  HADD2.F32 R72, -RZ, R72.H0_H0 ;  /* 0x20000048ff487230 */ /* 0x000fe40000004100 */
[--C-:B------:R-:W-:Y:S02]  /*3b30*/  HADD2.F32 R14, -RZ, R12.reuse.H0_H0 ;  /* 0x2000000cff0e7230 */ /* 0x100fe40000004100 */
[----:B------:R-:W-:Y:S01]  /*3b40*/  HADD2.F32 R15, -RZ, R12.H1_H1 ;  /* 0x3000000cff0f7230 */ /* 0x000fe20000004100 */
[----:B------:R-:W-:Y:S01]  /*3b50*/  F2FP.SATFINITE.E4M3.F32.PACK_AB_MERGE_C R39, R33, R32, RZ ;  /* 0x000000202127723e */ /* 0x000fe200048070ff */
[--C-:B------:R-:W-:Y:S01]  /*3b60*/  HADD2.F32 R13, -RZ, R8.reuse.H1_H1 ;  /* 0x30000008ff0d7230 */ /* 0x100fe20000004100 */
[----:B------:R-:W-:Y:S01]  /*3b70*/  F2FP.F16.E4M3.UNPACK_B R32, R30.H1 ;  /* 0x0000001eff20723e */ /* 0x000fe200030006ff */
[----:B------:R-:W-:Y:S02]  /*3b80*/  HADD2.F32 R12, -RZ, R8.H0_H0 ;  /* 0x20000008ff0c7230 */ /* 0x000fe40000004100 */
[----:B------:R-:W-:Y:S01]  /*3b90*/  FMUL.FTZ R31, R15, R28 ;  /* 0x0000001c0f1f7220 */ /* 0x000fe20000410000 */
[----:B------:R-:W-:-:S02]  /*3ba0*/  HADD2.F32 R8, -RZ, R38.H1_H1 ;  /* 0x30000026ff087230 */ /* 0x000fc40000004100 */
[CC--:B------:R-:W-:Y:S01]  /*3bb0*/  FMUL.FTZ R29, R13.reuse, R72.reuse ;  /* 0x000000480d1d7220 */ /* 0x0c0fe20000410000 */
[----:B------:R-:W-:Y:S02]  /*3bc0*/  HADD2.F32 R38, -RZ, R38.H0_H0 ;  /* 0x20000026ff267230 */ /* 0x000fe40000004100 */
[----:B------:R-:W-:Y:S01]  /*3bd0*/  FMUL.FTZ R72, R12, R72 ;  /* 0x000000480c487220 */ /* 0x000fe20000410000 */
[C---:B------:R-:W-:Y:S01]  /*3be0*/  FMUL.FTZ R28, R14.reuse, R28 ;  /* 0x0000001c0e1c7220 */ /* 0x040fe20000410000 */
[----:B------:R-:W-:Y:S01]  /*3bf0*/  FFMA.FTZ R31, R14, R8, -R31 ;  /* 0x000000080e1f7223 */ /* 0x000fe2000001081f */
[--C-:B------:R-:W-:Y:S02]  /*3c00*/  HADD2.F32 R34, -RZ, R32.reuse.H1_H1 ;  /* 0x30000020ff227230 */ /* 0x100fe40000004100 */
[----:B------:R-:W-:Y:S01]  /*3c10*/  FFMA.FTZ R35, R13, R38, R72 ;  /* 0x000000260d237223 */ /* 0x000fe20000010048 */
[----:B------:R-:W-:Y:S01]  /*3c20*/  FFMA.FTZ R28, R15, R8, R28 ;  /* 0x000000080f1c7223 */ /* 0x000fe2000001001c */
[----:B------:R-:W-:Y:S01]  /*3c30*/  F2FP.F16.E4M3.UNPACK_B R13, R7.H1 ;  /* 0x00000007ff0d723e */ /* 0x000fe200030006ff */
[----:B------:R-:W-:Y:S01]  /*3c40*/  FFMA.FTZ R8, R12, R38, -R29 ;  /* 0x000000260c087223 */ /* 0x000fe2000001081d */
[----:B------:R-:W-:Y:S01]  /*3c50*/  F2FP.F16.E4M3.UNPACK_B R29, R5.H1 ;  /* 0x00000005ff1d723e */ /* 0x000fe200030006ff */
[----:B------:R-:W-:Y:S01]  /*3c60*/  HADD2.F32 R32, -RZ, R32.H0_H0 ;  /* 0x20000020ff207230 */ /* 0x000fe20000004100 */
[----:B------:R-:W-:Y:S01]  /*3c70*/  F2FP.SATFINITE.E4M3.F32.PACK_AB_MERGE_C R38, R28, R31, RZ ;  /* 0x0000001f1c26723e */ /* 0x000fe200048070ff */
        /* <DEDUP_REMOVED lines=20> */
[----:B------:R-:W-:-:S02]  /*3dc0*/  HADD2.F32 R12, -RZ, R7.H0_H0 ;  /* 0x20000007ff0c7230 */ /* 0x000fc40000004100 */
[--C-:B------:R-:W-:Y:S01]  /*3dd0*/  HADD2.F32 R5, -RZ, R6.reuse.H0_H0 ;  /* 0x20000006ff057230 */ /* 0x100fe20000004100 */
[----:B------:R-:W-:Y:S01]  /*3de0*/  F2FP.SATFINITE.E4M3.F32.PACK_AB_MERGE_C R15, R15, R34, RZ ;  /* 0x000000220f0f723e */ /* 0x000fe200048070ff */
[----:B------:R-:W-:Y:S01]  /*3df0*/  HADD2.F32 R7, -RZ, R7.H1_H1 ;  /* 0x30000007ff077230 */ /* 0x000fe20000004100 */
[----:B------:R-:W-:Y:S01]  /*3e00*/  F2FP.SATFINITE.E4M3.F32.PACK_AB_MERGE_C R30, R30, R37, RZ ;  /* 0x000000251e1e723e */ /* 0x000fe200048070ff */
[----:B------:R-:W-:Y:S02]  /*3e10*/  HADD2.F32 R6, -RZ, R6.H1_H1 ;  /* 0x30000006ff067230 */ /* 0x000fe40000004100 */
[----:B------:R-:W-:Y:S02]  /*3e20*/  HADD2.F32 R31, -RZ, R31.H0_H0 ;  /* 0x2000001fff1f7230 */ /* 0x000fe40000004100 */
[-C--:B------:R-:W-:Y:S01]  /*3e30*/  FMUL.FTZ R13, R7, R32.reuse ;  /* 0x00000020070d7220 */ /* 0x080fe20000410000 */
[----:B------:R-:W-:Y:S02]  /*3e40*/  HADD2.F32 R29, -RZ, R29.H0_H0 ;  /* 0x2000001dff1d7230 */ /* 0x000fe40000004100 */
[----:B------:R-:W-:Y:S01]  /*3e50*/  FMUL.FTZ R32, R12, R32 ;  /* 0x000000200c207220 */ /* 0x000fe20000410000 */
[----:B------:R-:W-:-:S02]  /*3e60*/  HADD2.F32 R28, -RZ, R28.H0_H0 ;  /* 0x2000001cff1c7230 */ /* 0x000fc40000004100 */
[-C--:B------:R-:W-:Y:S01]  /*3e70*/  FMUL.FTZ R14, R6, R31.reuse ;  /* 0x0000001f060e7220 */ /* 0x080fe20000410000 */
[----:B------:R-:W-:Y:S01]  /*3e80*/  FMUL.FTZ R31, R5, R31 ;  /* 0x0000001f051f7220 */ /* 0x000fe20000410000 */
[-C--:B------:R-:W-:Y:S01]  /*3e90*/  FFMA.FTZ R13, R12, R29.reuse, -R13 ;  /* 0x0000001d0c0d7223 */ /* 0x080fe2000001080d */
[----:B------:R-:W-:Y:S01]  /*3ea0*/  FFMA.FTZ R32, R7, R29, R32 ;  /* 0x0000001d07207223 */ /* 0x000fe20000010020 */
[-C--:B------:R-:W-:Y:S01]  /*3eb0*/  FFMA.FTZ R14, R5, R28.reuse, -R14 ;  /* 0x0000001c050e7223 */ /* 0x080fe2000001080e */
[----:B------:R-:W-:Y:S01]  /*3ec0*/  FFMA.FTZ R31, R6, R28, R31 ;  /* 0x0000001c061f7223 */ /* 0x000fe2000001001f */
[----:B------:R-:W-:Y:S02]  /*3ed0*/  F2FP.SATFINITE.E4M3.F32.PACK_AB_MERGE_C R5, R9, R4, R39 ;  /* 0x000000040905723e */ /* 0x000fe40004807027 */
[----:B------:R-:W-:Y:S02]  /*3ee0*/  F2FP.SATFINITE.E4M3.F32.PACK_AB_MERGE_C R4, R35, R8, R38 ;  /* 0x000000082304723e */ /* 0x000fe40004807026 */
[----:B------:R-:W-:-:S02]  /*3ef0*/  F2FP.SATFINITE.E4M3.F32.PACK_AB_MERGE_C R6, R31, R14, R30 ;  /* 0x0000000e1f06723e */ /* 0x000fc4000480701e */
[----:B------:R-:W-:-:S07]  /*3f00*/  F2FP.SATFINITE.E4M3.F32.PACK_AB_MERGE_C R7, R32, R13, R15 ;  /* 0x0000000d2007723e */ /* 0x000fce000480700f */
.L_x_2208:
[----:B------:R-:W-:Y:S05]  /*3f10*/  BSYNC B1 ;  /* 0x0000000000017941 */ /* 0x000fea0003800000 */
.L_x_2207:
[----:B----4-:R0:W-:Y:S01]  /*3f20*/  ST.E.128 desc[UR42][R10.64], R4 ;  /* 0x000000040a007985 */ /* 0x0101e2000c101d2a */
[----:B------:R-:W-:Y:S05]  /*3f30*/  BRA `(.L_x_2198) ;  /* 0x0000002400787947 */ /* 0x000fea0003800000 */
.L_x_2191:
        /* <DEDUP_REMOVED lines=31> */
.L_x_2210:
[----:B------:R-:W-:Y:S05]  /*4130*/  BSYNC B1 ;  /* 0x0000000000017941 */ /* 0x000fea0003800000 */
.L_x_2209:
[----:B------:R-:W-:Y:S01]  /*4140*/  UISETP.NE.AND UP0, UPT, UR36, 0x3, UPT ;  /* 0x000000032400788c */ /* 0x000fe2000bf05270 */
[----:B-----5:R-:W-:Y:S01]  /*4150*/  IMAD.MOV.U32 R84, RZ, RZ, R6 ;  /* 0x000000ffff547224 */ /* 0x020fe200078e0006 */
[----:B------:R-:W-:Y:S01]  /*4160*/  MOV R85, R4 ;  /* 0x0000000400557202 */ /* 0x000fe20000000f00 */
[----:B------:R-:W-:Y:S02]  /*4170*/  IMAD.MOV.U32 R89, RZ, RZ, R30 ;  /* 0x000000ffff597224 */ /* 0x000fe400078e001e */
[----:B------:R-:W-:Y:S01]  /*4180*/  IMAD.MOV.U32 R92, RZ, RZ, R28 ;  /* 0x000000ffff5c7224 */ /* 0x000fe200078e001c */
[----:B------:R-:W-:Y:S01]  /*4190*/  PLOP3.LUT P0, PT, PT, PT, UP0, 0x80, 0x0 ;  /* 0x000000000000781c */ /* 0x000fe20003f0f008 */
[----:B------:R-:W-:Y:S02]  /*41a0*/  IMAD.MOV.U32 R86, RZ, RZ, R34 ;  /* 0x000000ffff567224 */ /* 0x000fe400078e0022 */
[----:B------:R-:W-:Y:S02]  /*41b0*/  IMAD.MOV.U32 R87, RZ, RZ, R32 ;  /* 0x000000ffff577224 */ /* 0x000fe400078e0020 */
[----:B------:R-:W-:-:S02]  /*41c0*/  IMAD.MOV.U32 R91, RZ, RZ, R38 ;  /* 0x000000ffff5b7224 */ /* 0x000fc400078e0026 */
[----:B------:R-:W-:-:S06]  /*41d0*/  IMAD.MOV.U32 R90, RZ, RZ, R36 ;  /* 0x000000ffff5a7224 */ /* 0x000fcc00078e0024 */
[----:B------:R-:W-:Y:S05]  /*41e0*/  @!P0 BRA `(.L_x_2211) ;  /* 0x0000000000048947 */ /* 0x000fea0003800000 */
[----:B------:R-:W-:Y:S01]  /*41f0*/  BPT.TRAP 0x1 ;  /* 0x000000040000795c */ /* 0x000fe20000300000 */
.L_x_2211:
[----:B------:R-:W2:Y:S01]  /*4200*/  LDL R8, [R1+0x4] ;  /* 0x0000040001087983 */ /* 0x000ea20000100800 */
[----:B------:R-:W-:Y:S01]  /*4210*/  IMAD R69, R19, 0x8, R18 ;  /* 0x0000000813457824 */ /* 0x000fe200078e0212 */
[----:B------:R-:W-:Y:S01]  /*4220*/  BSSY B1, `(.L_x_2212) ;  /* 0x0000004000017945 */ /* 0x000fe20003800000 */
[----:B--2---:R-:W-:-:S04]  /*4230*/  SHF.L.U32 R80, R8, 0x1f, RZ ;  /* 0x0000001f08507819 */ /* 0x004fc800000006ff */
[----:B------:R-:W1:Y:S02]  /*4240*/  SYNCS.PHASECHK.TRANS64.TRYWAIT P6, [R69+URZ+0x19c90], R80 ;  /* 0x019c9050450075a7 */ /* 0x000e6400080c017f */
[----:B-1----:R-:W-:Y:S05]  /*4250*/  @!P6 BRA `(.L_x_2213) ;  /* 0x000001980014e947 */ /* 0x002fea0003800000 */
.L_x_2463:
[----:B------:R-:W-:Y:S05]  /*4260*/  BSYNC B1 ;  /* 0x0000000000017941 */ /* 0x000fea0003800000 */
.L_x_2212:
[----:B------:R-:W-:-:S03]  /*4270*/  UMOV UR4, 0xffffffff ;  /* 0xffffffff00047882 */ /* 0x000fc60000000000 */
[----:B------:R-:W-:Y:S05]  /*4280*/  BRA.DIV UR4, `(.L_x_2214) ;  /* 0x0000019a041c7947 */ /* 0x000fea000b800000 */
[----:B------:R-:W2:Y:S04]  /*4290*/  SHFL.IDX PT, R82, R82, RZ, 0x1e1f ;  /* 0x001e1fff52527589 */ /* 0x000ea800000e0000 */
[----:B------:R-:W3:Y:S02]  /*42a0*/  SHFL.IDX PT, R83, R83, RZ, 0x1e1f ;  /* 0x001e1fff53537589 */ /* 0x000ee400000e0000 */
.L_x_2467:
[----:B------:R-:W-:Y:S05]  /*42b0*/  @P5 BRA `(.L_x_2198) ;  /* 0x0000002000985947 */ /* 0x000fea0003800000 */
[----:B------:R-:W4:Y:S01]  /*42c0*/  LDC R88, c[0x0][0x2f4] ;  /* 0x0000bd00ff587b82 */ /* 0x000f220000000800 */
[----:B------:R-:W-:Y:S01]  /*42d0*/  ISETP.NE.AND P5, PT, R54, RZ, PT ;  /* 0x000000ff3600720c */ /* 0x000fe20003fa5270 */
[----:B------:R-:W-:Y:S01]  /*42e0*/  BSSY B1, `(.L_x_2215) ;  /* 0x00000f3000017945 */ /* 0x000fe20003800000 */
[----:B----4-:R-:W-:-:S11]  /*42f0*/  IADD3 R93, -R55, R88, RZ ;  /* 0x00000058375d7210 */ /* 0x010fd60007ffe1ff */
        /* <DEDUP_REMOVED lines=30> */
[----:B--2---:R-:W-:Y:S01]  /*44e0*/  IMAD.MOV.U32 R100, RZ, RZ, R12 ;  /* 0x000000ffff647224 */ /* 0x004fe200078e000c */
[----:B------:R-:W-:Y:S01]  /*44f0*/  F2FP.F16.E4M3.UNPACK_B R104, R90.H1 ;  /* 0x0000005aff68723e */ /* 0x000fe200030006ff */
[----:B0-----:R-:W-:Y:S01]  /*4500*/  IMAD.MOV.U32 R101, RZ, RZ, R8 ;  /* 0x000000ffff657224 */ /* 0x001fe200078e0008 */
[--C-:B------:R-:W-:Y:S02]  /*4510*/  SHF.R.U32.HI R36, RZ, 0x10, R31.reuse ;  /* 0x00000010ff247819 */ /* 0x100fe4000001161f */
[----:B------:R-:W-:Y:S01]  /*4520*/  F2FP.F16.E4M3.UNPACK_B R102, R100.H1 ;  /* 0x00000064ff66723e */ /* 0x000fe200030006ff */
[----:B------:R-:W-:Y:S01]  /*4530*/  HADD2.F32 R105, -RZ, R104.H0_H0 ;  /* 0x20000068ff697230 */ /* 0x000fe20000004100 */
[----:B------:R-:W-:Y:S02]  /*4540*/  F2FP.F16.E4M3.UNPACK_B R98, R101.H1 ;  /* 0x00000065ff62723e */ /* 0x000fe400030006ff */
[----:B------:R-:W-:Y:S01]  /*4550*/  SHF.R.U32.HI R38, RZ, 0x8, R31 ;  /* 0x00000008ff267819 */ /* 0x000fe2000001161f */
[----:B------:R-:W-:Y:S01]  /*4560*/  HADD2.F32 R12, -RZ, R102.H0_H0 ;  /* 0x20000066ff0c7230 */ /* 0x000fe20000004100 */
[----:B------:R-:W-:Y:S01]  /*4570*/  LOP3.LUT R94, R31, 0xff0000ff, RZ, 0xc0, !PT ;  /* 0xff0000ff1f5e7812 */ /* 0x000fe200078ec0ff */
[----:B------:R-:W-:Y:S01]  /*4580*/  HADD2.F32 R8, -RZ, R98.H0_H0 ;  /* 0x20000062ff087230 */ /* 0x000fe20000004100 */
[--C-:B------:R-:W-:Y:S01]  /*4590*/  SHF.R.U32.HI R31, RZ, 0x10, R37.reuse ;  /* 0x00000010ff1f7819 */ /* 0x100fe20000011625 */
[----:B------:R-:W-:Y:S01]  /*45a0*/  HADD2.F32 R102, -RZ, R102.H1_H1 ;  /* 0x30000066ff667230 */ /* 0x000fe20000004100 */
[----:B------:R-:W-:Y:S01]  /*45b0*/  SHF.R.U32.HI R95, RZ, 0x8, R37 ;  /* 0x00000008ff5f7819 */ /* 0x000fe20000011625 */
[-C--:B------:R-:W-:Y:S01]  /*45c0*/  FMUL.FTZ R107, R12, R105.reuse ;  /* 0x000000690c6b7220 */ /* 0x080fe20000410000 */
[----:B------:R-:W-:Y:S01]  /*45d0*/  LOP3.LUT R97, R37, 0xff0000ff, RZ, 0xc0, !PT ;  /* 0xff0000ff25617812 */ /* 0x000fe200078ec0ff */
[----:B------:R-:W-:Y:S01]  /*45e0*/  FMUL.FTZ R105, R8, R105 ;  /* 0x0000006908697220 */ /* 0x000fe20000410000 */
[--C-:B------:R-:W-:Y:S01]  /*45f0*/  SHF.R.U32.HI R37, RZ, 0x10, R39.reuse ;  /* 0x00000010ff257819 */ /* 0x100fe20000011627 */
[----:B------:R-:W-:Y:S01]  /*4600*/  HADD2.F32 R98, -RZ, R98.H1_H1 ;  /* 0x30000062ff627230 */ /* 0x000fe20000004100 */
[----:B------:R-:W-:Y:S01]  /*4610*/  SHF.R.U32.HI R96, RZ, 0x8, R39 ;  /* 0x00000008ff607819 */ /* 0x000fe20000011627 */
[----:B------:R-:W-:Y:S01]  /*4620*/  IMAD.U32 R31, R31, 0x10000, RZ ;  /* 0x000100001f1f7824 */ /* 0x000fe200078e00ff */
[----:B------:R-:W-:-:S02]  /*4630*/  LOP3.LUT R99, R39, 0xff0000ff, RZ, 0xc0, !PT ;  /* 0xff0000ff27637812 */ /* 0x000fc400078ec0ff */
[-C--:B------:R-:W-:Y:S01]  /*4640*/  F2FP.F16.E4M3.UNPACK_B R39, R92.reuse.H1 ;  /* 0x0000005cff27723e */ /* 0x080fe200030006ff */
[----:B------:R-:W-:Y:S01]  /*4650*/  IMAD.SHL.U32 R96, R96, 0x100, RZ ;  /* 0x0000010060607824 */ /* 0x000fe200078e00ff */
[----:B------:R-:W-:Y:S02]  /*4660*/  F2FP.F16.E4M3.UNPACK_B R101, R101 ;  /* 0x00000065ff65723e */ /* 0x000fe400020006ff */
[----:B------:R-:W-:Y:S01]  /*4670*/  F2FP.F16.E4M3.UNPACK_B R92, R92 ;  /* 0x0000005cff5c723e */ /* 0x000fe200020006ff */
[--C-:B------:R-:W-:Y:S01]  /*4680*/  HADD2.F32 R103, -RZ, R39.reuse.H0_H0 ;  /* 0x20000027ff677230 */ /* 0x100fe20000004100 */
[-C--:B------:R-:W-:Y:S01]  /*4690*/  F2FP.F16.E4M3.UNPACK_B R106, R89.reuse.H1 ;  /* 0x00000059ff6a723e */ /* 0x080fe200030006ff */
[----:B------:R-:W-:Y:S01]  /*46a0*/  HADD2.F32 R39, -RZ, R39.H1_H1 ;  /* 0x30000027ff277230 */ /* 0x000fe20000004100 */
[----:B------:R-:W-:Y:S02]  /*46b0*/  F2FP.F16.E4M3.UNPACK_B R89, R89 ;  /* 0x00000059ff59723e */ /* 0x000fe400020006ff */
[-C--:B------:R-:W-:Y:S01]  /*46c0*/  FFMA.FTZ R8, R8, R103.reuse, -R107 ;  /* 0x0000006708087223 */ /* 0x080fe2000001086b */
[----:B------:R-:W-:Y:S01]  /*46d0*/  FFMA.FTZ R12, R12, R103, R105 ;  /* 0x000000670c0c7223 */ /* 0x000fe20000010069 */
[----:B------:R-:W-:Y:S01]  /*46e0*/  HADD2.F32 R103, -RZ, R104.H1_H1 ;  /* 0x30000068ff677230 */ /* 0x000fe20000004100 */
[--C-:B------:R-:W-:Y:S01]  /*46f0*/  SHF.R.U32.HI R28, RZ, 0x8, R29.reuse ;  /* 0x00000008ff1c7819 */ /* 0x100fe2000001161d */
[--C-:B------:R-:W-:Y:S01]  /*4700*/  HADD2.F32 R108, -RZ, R106.reuse.H0_H0 ;  /* 0x2000006aff6c7230 */ /* 0x100fe20000004100 */
[----:B------:R-:W-:Y:S01]  /*4710*/  SHF.R.U32.HI R30, RZ, 0x10, R29 ;  /* 0x00000010ff1e7819 */ /* 0x000fe2000001161d */
[----:B------:R-:W-:-:S02]  /*4720*/  HADD2.F32 R106, -RZ, R106.H1_H1 ;  /* 0x3000006aff6a7230 */ /* 0x000fc40000004100 */
[-C--:B------:R-:W-:Y:S01]  /*4730*/  FMUL.FTZ R105, R102, R103.reuse ;  /* 0x0000006766697220 */ /* 0x080fe20000410000 */
[----:B------:R-:W-:Y:S01]  /*4740*/  FMUL.FTZ R103, R98, R103 ;  /* 0x0000006762677220 */ /* 0x000fe20000410000 */
[----:B------:R-:W-:Y:S01]  /*4750*/  IMAD.SHL.U32 R28, R28, 0x100, RZ ;  /* 0x000001001c1c7824 */ /* 0x000fe200078e00ff */
[----:B------:R-:W-:Y:S01]  /*4760*/  LOP3.LUT R29, R29, 0xff0000ff, RZ, 0xc0, !PT ;  /* 0xff0000ff1d1d7812 */ /* 0x000fe200078ec0ff */
[-C--:B------:R-:W-:Y:S01]  /*4770*/  FFMA.FTZ R98, R98, R39.reuse, -R105 ;  /* 0x0000002762627223 */ /* 0x080fe20000010869 */
[----:B------:R-:W-:Y:S01]  /*4780*/  FFMA.FTZ R39, R102, R39, R103 ;  /* 0x0000002766277223 */ /* 0x000fe20000010067 */
[----:B------:R-:W-:Y:S01]  /*4790*/  F2FP.F16.E4M3.UNPACK_B R103, R100 ;  /* 0x00000064ff67723e */ /* 0x000fe200020006ff */
[----:B------:R-:W-:Y:S01]  /*47a0*/  HADD2.F32 R105, -RZ, R92.H0_H0 ;  /* 0x2000005cff697230 */ /* 0x000fe20000004100 */
[----:B------:R-:W-:Y:S01]  /*47b0*/  F2FP.F16.E4M3.UNPACK_B R102, R90 ;  /* 0x0000005aff66723e */ /* 0x000fe200020006ff */
[----:B------:R-:W-:Y:S01]  /*47c0*/  HADD2.F32 R90, -RZ, R101.H0_H0 ;  /* 0x20000065ff5a7230 */ /* 0x000fe20000004100 */
[----:B------:R-:W-:Y:S01]  /*47d0*/  LOP3.LUT R29, R29, 0xff00, R28, 0xf8, !PT ;  /* 0x0000ff001d1d7812 */ /* 0x000fe200078ef81c */
[--C-:B------:R-:W-:Y:S01]  /*47e0*/  HADD2.F32 R100, -RZ, R103.reuse.H0_H0 ;  /* 0x20000067ff647230 */ /* 0x100fe20000004100 */
[----:B------:R-:W-:Y:S01]  /*47f0*/  F2FP.SATFINITE.E4M3.F32.PACK_AB_MERGE_C R12, R39, R12, RZ ;  /* 0x0000000c270c723e */ /* 0x000fe200048070ff */
[----:B------:R-:W-:Y:S01]  /*4800*/  HADD2.F32 R104, -RZ, R102.H1_H1 ;  /* 0x30000066ff687230 */ /* 0x000fe20000004100 */
[----:B------:R-:W-:Y:S01]  /*4810*/  LOP3.LUT R99, R99, 0xff00, R96, 0xf8, !PT ;  /* 0x0000ff0063637812 */ /* 0x000fe200078ef860 */
[----:B------:R-:W-:-:S02]  /*4820*/  HADD2.F32 R103, -RZ, R103.H1_H1 ;  /* 0x30000067ff677230 */ /* 0x000fc40000004100 */
[----:B------:R-:W-:Y:S02]  /*4830*/  HADD2.F32 R101, -RZ, R101.H1_H1 ;  /* 0x30000065ff657230 */ /* 0x000fe40000004100 */
[----:B------:R-:W-:Y:S02]  /*4840*/  HADD2.F32 R107, -RZ, R102.H0_H0 ;  /* 0x20000066ff6b7230 */ /* 0x000fe40000004100 */
[----:B------:R-:W-:Y:S02]  /*4850*/  HADD2.F32 R102, -RZ, R92.H1_H1 ;  /* 0x3000005cff667230 */ /* 0x000fe40000004100 */
[-C--:B------:R-:W-:Y:S01]  /*4860*/  FMUL.FTZ R92, R103, R104.reuse ;  /* 0x00000068675c7220 */ /* 0x080fe20000410000 */
[C---:B------:R-:W-:Y:S01]  /*4870*/  FMUL.FTZ R104, R101.reuse, R104 ;  /* 0x0000006865687220 */ /* 0x040fe20000410000 */
[-C--:B------:R-:W-:Y:S01]  /*4880*/  FMUL.FTZ R109, R100, R107.reuse ;  /* 0x0000006b646d7220 */ /* 0x080fe20000410000 */
[C---:B------:R-:W-:Y:S01]  /*4890*/  FMUL.FTZ R107, R90.reuse, R107 ;  /* 0x0000006b5a6b7220 */ /* 0x040fe20000410000 */
[-C--:B------:R-:W-:Y:S01]  /*48a0*/  FFMA.FTZ R92, R101, R102.reuse, -R92 ;  /* 0x00000066655c7223 */ /* 0x080fe2000001085c */
[----:B------:R-:W-:Y:S01]  /*48b0*/  FFMA.FTZ R101, R103, R102, R104 ;  /* 0x0000006667657223 */ /* 0x000fe20000010068 */
[----:B------:R-:W-:Y:S01]  /*48c0*/  F2FP.F16.E4M3.UNPACK_B R102, R91.H1 ;  /* 0x0000005bff66723e */ /* 0x000fe200030006ff */
[-C--:B------:R-:W-:Y:S01]  /*48d0*/  FFMA.FTZ R90, R90, R105.reuse, -R109 ;  /* 0x000000695a5a7223 */ /* 0x080fe2000001086d */
[----:B------:R-:W-:Y:S01]  /*48e0*/  F2FP.F16.E4M3.UNPACK_B R104, R14.H1 ;  /* 0x0000000eff68723e */ /* 0x000fe200030006ff */
[----:B------:R-:W-:Y:S01]  /*48f0*/  FFMA.FTZ R100, R100, R105, R107 ;  /* 0x0000006964647223 */ /* 0x000fe2000001006b */
[----:B------:R-:W-:Y:S01]  /*4900*/  F2FP.F16.E4M3.UNPACK_B R103, R10.H1 ;  /* 0x0000000aff67723e */ /* 0x000fe200030006ff */
[----:B------:R-:W-:Y:S01]  /*4910*/  HADD2.F32 R110, -RZ, R102.H0_H0 ;  /* 0x20000066ff6e7230 */ /* 0x000fe20000004100 */
[----:B------:R-:W-:Y:S01]  /*4920*/  F2FP.F16.E4M3.UNPACK_B R91, R91 ;  /* 0x0000005bff5b723e */ /* 0x000fe200020006ff */
[----:B------:R-:W-:Y:S01]  /*4930*/  HADD2.F32 R105, -RZ, R104.H0_H0 ;  /* 0x20000068ff697230 */ /* 0x000fe20000004100 */
[----:B------:R-:W-:Y:S01]  /*4940*/  F2FP.F16.E4M3.UNPACK_B R14, R14 ;  /* 0x0000000eff0e723e */ /* 0x000fe200020006ff */
[----:B------:R-:W-:Y:S01]  /*4950*/  HADD2.F32 R107, -RZ, R103.H0_H0 ;  /* 0x20000067ff6b7230 */ /* 0x000fe20000004100 */
[----:B------:R-:W-:Y:S01]  /*4960*/  F2FP.F16.E4M3.UNPACK_B R10, R10 ;  /* 0x0000000aff0a723e */ /* 0x000fe200020006ff */
[----:B------:R-:W-:-:S02]  /*4970*/  HADD2.F32 R102, -RZ, R102.H1_H1 ;  /* 0x30000066ff667230 */ /* 0x000fc40000004100 */
[-C--:B------:R-:W-:Y:S01]  /*4980*/  FMUL.FTZ R109, R105, R110.reuse ;  /* 0x0000006e696d7220 */ /* 0x080fe20000410000 */
[----:B------:R-:W-:Y:S02]  /*4990*/  HADD2.F32 R103, -RZ, R103.H1_H1 ;  /* 0x30000067ff677230 */ /* 0x000fe40000004100 */
[C---:B------:R-:W-:Y:S01]  /*49a0*/  FMUL.FTZ R110, R107.reuse, R110 ;  /* 0x0000006e6b6e7220 */ /* 0x040fe20000410000 */
[----:B------:R-:W-:Y:S02]  /*49b0*/  IMAD.U32 R30, R30, 0x10000, RZ ;  /* 0x000100001e1e7824 */ /* 0x000fe400078e00ff */
[----:B------:R-:W-:Y:S01]  /*49c0*/  FFMA.FTZ R109, R107, R108, -R109 ;  /* 0x0000006c6b6d7223 */ /* 0x000fe2000001086d */
[----:B------:R-:W-:Y:S01]  /*49d0*/  F2FP.SATFINITE.E4M3.F32.PACK_AB_MERGE_C R12, R101, R100, R12 ;  /* 0x00000064650c723e */ /* 0x000fe2000480700c */
[----:B------:R-:W-:Y:S01]  /*49e0*/  FFMA.FTZ R110, R105, R108, R110 ;  /* 0x0000006c696e7223 */ /* 0x000fe2000001006e */
[----:B------:R-:W-:Y:S01]  /*49f0*/  HADD2.F32 R105, -RZ, R104.H1_H1 ;  /* 0x30000068ff697230 */ /* 0x000fe20000004100 */
[----:B------:R-:W-:Y:S01]  /*4a00*/  LOP3.LUT R30, R29, 0xff0000, R30, 0xf8, !PT ;  /* 0x00ff00001d1e7812 */ /* 0x000fe200078ef81e */
[----:B------:R-:W-:-:S02]  /*4a10*/  HADD2.F32 R108, -RZ, R91.H0_H0 ;  /* 0x2000005bff6c7230 */ /* 0x000fc40000004100 */
[----:B------:R-:W-:Y:S02]  /*4a20*/  HADD2.F32 R91, -RZ, R91.H1_H1 ;  /* 0x3000005bff5b7230 */ /* 0x000fe40000004100 */
[-C--:B------:R-:W-:Y:S01]  /*4a30*/  FMUL.FTZ R104, R105, R102.reuse ;  /* 0x0000006669687220 */ /* 0x080fe20000410000 */
[C---:B------:R-:W-:Y:S01]  /*4a40*/  FMUL.FTZ R102, R103.reuse, R102 ;  /* 0x0000006667667220 */ /* 0x040fe20000410000 */
[--C-:B------:R-:W-:Y:S02]  /*4a50*/  HADD2.F32 R29, -RZ, R14.reuse.H1_H1 ;  /* 0x3000000eff1d7230 */ /* 0x100fe40000004100 */
[-C--:B------:R-:W-:Y:S01]  /*4a60*/  FFMA.FTZ R103, R103, R106.reuse, -R104 ;  /* 0x0000006a67677223 */ /* 0x080fe20000010868 */
[----:B------:R-:W-:Y:S01]  /*4a70*/  FFMA.FTZ R102, R105, R106, R102 ;  /* 0x0000006a69667223 */ /* 0x000fe20000010066 */
[----:B------:R-:W-:Y:S02]  /*4a80*/  HADD2.F32 R104, -RZ, R14.H0_H0 ;  /* 0x2000000eff687230 */ /* 0x000fe40000004100 */
[----:B------:R-:W-:Y:S01]  /*4a90*/  HADD2.F32 R106, -RZ, R10.H0_H0 ;  /* 0x2000000aff6a7230 */ /* 0x000fe20000004100 */
[----:B------:R-:W-:Y:S01]  /*4aa0*/  F2FP.SATFINITE.E4M3.F32.PACK_AB_MERGE_C R103, R103, R109, RZ ;  /* 0x0000006d6767723e */ /* 0x000fe200048070ff */
[----:B------:R-:W-:-:S02]  /*4ab0*/  HADD2.F32 R105, -RZ, R89.H0_H0 ;  /* 0x20000059ff697230 */ /* 0x000fc40000004100 */
[-C--:B------:R-:W-:Y:S01]  /*4ac0*/  FMUL.FTZ R107, R104, R108.reuse ;  /* 0x0000006c686b7220 */ /* 0x080fe20000410000 */
[----:B------:R-:W-:Y:S02]  /*4ad0*/  HADD2.F32 R14, -RZ, R10.H1_H1 ;  /* 0x3000000aff0e7230 */ /* 0x000fe40000004100 */
[C---:B------:R-:W-:Y:S01]  /*4ae0*/  FMUL.FTZ R108, R106.reuse, R108 ;  /* 0x0000006c6a6c7220 */ /* 0x040fe20000410000 */
[----:B------:R-:W-:Y:S02]  /*4af0*/  IMAD.U32 R10, R37, 0x10000, RZ ;  /* 0x00010000250a7824 */ /* 0x000fe400078e00ff */
[----:B------:R-:W-:Y:S01]  /*4b00*/  FFMA.FTZ R107, R106, R105, -R107 ;  /* 0x000000696a6b7223 */ /* 0x000fe2000001086b */
[----:B------:R-:W-:Y:S01]  /*4b10*/  FMUL.FTZ R37, R29, R91 ;  /* 0x0000005b1d257220 */ /* 0x000fe20000410000 */
[----:B------:R-:W-:Y:S01]  /*4b20*/  FFMA.FTZ R108, R104, R105, R108 ;  /* 0x00000069686c7223 */ /* 0x000fe2000001006c */
[----:B------:R-:W-:Y:S01]  /*4b30*/  SHF.L.U32 R105, R38, 0x8, RZ ;  /* 0x0000000826697819 */ /* 0x000fe200000006ff */
[----:B------:R-:W-:Y:S01]  /*4b40*/  IMAD.SHL.U32 R38, R95, 0x100, RZ ;  /* 0x000001005f267824 */ /* 0x000fe200078e00ff */
[----:B------:R-:W-:Y:S01]  /*4b50*/  LOP3.LUT R10, R99, 0xff0000, R10, 0xf8, !PT ;  /* 0x00ff0000630a7812 */ /* 0x000fe200078ef80a */
[----:B------:R-:W-:Y:S01]  /*4b60*/  IMAD.U32 R95, R36, 0x10000, RZ ;  /* 0x00010000245f7824 */ /* 0x000fe200078e00ff */
[----:B------:R-:W-:Y:S01]  /*4b70*/  LOP3.LUT R28, R94, 0xff00, R105, 0xf8, !PT ;  /* 0x0000ff005e1c7812 */ /* 0x000fe200078ef869 */
[----:B------:R-:W-:Y:S01]  /*4b80*/  FMUL.FTZ R36, R14, R91 ;  /* 0x0000005b0e247220 */ /* 0x000fe20000410000 */
[----:B------:R-:W-:-:S02]  /*4b90*/  LOP3.LUT R38, R97, 0xff00, R38, 0xf8, !PT ;  /* 0x0000ff0061267812 */ /* 0x000fc400078ef826 */
[----:B------:R-:W-:Y:S02]  /*4ba0*/  LOP3.LUT R28, R28, 0xff0000, R95, 0xf8, !PT ;  /* 0x00ff00001c1c7812 */ /* 0x000fe400078ef85f */
[----:B------:R-:W-:Y:S01]  /*4bb0*/  LOP3.LUT R38, R38, 0xff0000, R31, 0xf8, !PT ;  /* 0x00ff000026267812 */ /* 0x000fe200078ef81f */
[----:B------:R-:W-:Y:S01]  /*4bc0*/  HADD2.F32 R31, -RZ, R89.H1_H1 ;  /* 0x30000059ff1f7230 */ /* 0x000fe20000004100 */
[----:B------:R-:W-:Y:S02]  /*4bd0*/  F2FP.SATFINITE.E4M3.F32.PACK_AB_MERGE_C R95, R98, R8, RZ ;  /* 0x00000008625f723e */ /* 0x000fe400048070ff */
[----:B------:R-:W-:Y:S02]  /*4be0*/  F2FP.F16.E4M3.UNPACK_B R89, R13 ;  /* 0x0000000dff59723e */ /* 0x000fe400020006ff */
[-C--:B------:R-:W-:Y:S01]  /*4bf0*/  FFMA.FTZ R14, R14, R31.reuse, -R37 ;  /* 0x0000001f0e0e7223 */ /* 0x080fe20000010825 */
[----:B------:R-:W-:Y:S01]  /*4c00*/  F2FP.F16.E4M3.UNPACK_B R37, R38 ;  /* 0x00000026ff25723e */ /* 0x000fe200020006ff */
[----:B------:R-:W-:Y:S01]  /*4c10*/  FFMA.FTZ R29, R29, R31, R36 ;  /* 0x0000001f1d1d7223 */ /* 0x000fe20000010024 */
[----:B------:R-:W-:Y:S01]  /*4c20*/  F2FP.F16.E4M3.UNPACK_B R91, R9 ;  /* 0x00000009ff5b723e */ /* 0x000fe200020006ff */
[----:B------:R-:W-:Y:S01]  /*4c30*/  HADD2.F32 R31, -RZ, R89.H0_H0 ;  /* 0x20000059ff1f7230 */ /* 0x000fe20000004100 */
[----:B------:R-:W-:Y:S01]  /*4c40*/  F2FP.SATFINITE.E4M3.F32.PACK_AB_MERGE_C R8, R92, R90, R95 ;  /* 0x0000005a5c08723e */ /* 0x000fe2000480705f */
[----:B------:R-:W-:Y:S01]  /*4c50*/  HADD2.F32 R92, -RZ, R37.H0_H0 ;  /* 0x20000025ff5c7230 */ /* 0x000fe20000004100 */
[----:B------:R-:W-:Y:S01]  /*4c60*/  F2FP.F16.E4M3.UNPACK_B R90, R30 ;  /* 0x0000001eff5a723e */ /* 0x000fe200020006ff */
[--C-:B------:R-:W-:Y:S01]  /*4c70*/  HADD2.F32 R36, -RZ, R91.reuse.H0_H0 ;  /* 0x2000005bff247230 */ /* 0x100fe20000004100 */
[----:B------:R-:W-:Y:S01]  /*4c80*/  F2FP.F16.E4M3.UNPACK_B R94, R38.H1 ;  /* 0x00000026ff5e723e */ /* 0x000fe200030006ff */
[----:B------:R-:W-:-:S02]  /*4c90*/  HADD2.F32 R91, -RZ, R91.H1_H1 ;  /* 0x3000005bff5b7230 */ /* 0x000fc40000004100 */
[CC--:B------:R-:W-:Y:S01]  /*4ca0*/  FMUL.FTZ R95, R31.reuse, R92.reuse ;  /* 0x0000005c1f5f7220 */ /* 0x0c0fe20000410000 */
[--C-:B------:R-:W-:Y:S02]  /*4cb0*/  HADD2.F32 R39, -RZ, R90.reuse.H0_H0 ;  /* 0x2000005aff277230 */ /* 0x100fe40000004100 */
[----:B------:R-:W-:Y:S01]  /*4cc0*/  FMUL.FTZ R92, R36, R92 ;  /* 0x0000005c245c7220 */ /* 0x000fe20000410000 */
[----:B------:R-:W-:Y:S01]  /*4cd0*/  HADD2.F32 R90, -RZ, R90.H1_H1 ;  /* 0x3000005aff5a7230 */ /* 0x000fe20000004100 */
[----:B------:R-:W-:Y:S01]  /*4ce0*/  F2FP.F16.E4M3.UNPACK_B R38, R30.H1 ;  /* 0x0000001eff26723e */ /* 0x000fe200030006ff */
[----:B------:R-:W-:Y:S02]  /*4cf0*/  HADD2.F32 R96, -RZ, R94.H0_H0 ;  /* 0x2000005eff607230 */ /* 0x000fe40000004100 */
[----:B------:R-:W-:Y:S01]  /*4d00*/  FFMA.FTZ R31, R31, R39, R92 ;  /* 0x000000271f1f7223 */ /* 0x000fe2000001005c */
[----:B------:R-:W-:Y:S01]  /*4d10*/  HADD2.F32 R92, -RZ, R89.H1_H1 ;  /* 0x30000059ff5c7230 */ /* 0x000fe20000004100 */
[----:B------:R-:W-:Y:S01]  /*4d20*/  F2FP.F16.E4M3.UNPACK_B R89, R13.H1 ;  /* 0x0000000dff59723e */ /* 0x000fe200030006ff */
[----:B------:R-:W-:-:S02]  /*4d30*/  HADD2.F32 R13, -RZ, R37.H1_H1 ;  /* 0x30000025ff0d7230 */ /* 0x000fc40000004100 */
[----:B------:R-:W-:Y:S01]  /*4d40*/  FFMA.FTZ R36, R36, R39, -R95 ;  /* 0x0000002724247223 */ /* 0x000fe2000001085f */
[----:B------:R-:W-:Y:S01]  /*4d50*/  F2FP.F16.E4M3.UNPACK_B R39, R9.H1 ;  /* 0x00000009ff27723e */ /* 0x000fe200030006ff */
[----:B------:R-:W-:Y:S01]  /*4d60*/  HADD2.F32 R94, -RZ, R94.H1_H1 ;  /* 0x3000005eff5e7230 */ /* 0x000fe20000004100 */
[----:B------:R-:W-:Y:S01]  /*4d70*/  F2FP.F16.E4M3.UNPACK_B R97, R10.H1 ;  /* 0x0000000aff61723e */ /* 0x000fe200030006ff */
[CC--:B------:R-:W-:Y:S01]  /*4d80*/  FMUL.FTZ R9, R91.reuse, R13.reuse ;  /* 0x0000000d5b097220 */ /* 0x0c0fe20000410000 */
[----:B------:R-:W-:Y:S01]  /*4d90*/  FMUL.FTZ R98, R92, R13 ;  /* 0x0000000d5c627220 */ /* 0x000fe20000410000 */
[----:B------:R-:W-:Y:S01]  /*4da0*/  HADD2.F32 R37, -RZ, R89.H0_H0 ;  /* 0x20000059ff257230 */ /* 0x000fe20000004100 */
[----:B------:R-:W-:Y:S01]  /*4db0*/  F2FP.SATFINITE.E4M3.F32.PACK_AB_MERGE_C R102, R102, R110, RZ ;  /* 0x0000006e6666723e */ /* 0x000fe200048070ff */
[-C--:B------:R-:W-:Y:S01]  /*4dc0*/  FFMA.FTZ R30, R92, R90.reuse, R9 ;  /* 0x0000005a5c1e7223 */ /* 0x080fe20000010009 */
[----:B------:R-:W-:Y:S02]  /*4dd0*/  HADD2.F32 R9, -RZ, R39.H0_H0 ;  /* 0x20000027ff097230 */ /* 0x000fe40000004100 */
[----:B------:R-:W-:Y:S01]  /*4de0*/  FFMA.FTZ R13, R91, R90, -R98 ;  /* 0x0000005a5b0d7223 */ /* 0x000fe20000010862 */
[----:B------:R-:W-:-:S02]  /*4df0*/  HADD2.F32 R90, -RZ, R89.H1_H1 ;  /* 0x30000059ff5a7230 */ /* 0x000fc40000004100 */
[-C--:B------:R-:W-:Y:S01]  /*4e00*/  FMUL.FTZ R98, R37, R96.reuse ;  /* 0x0000006025627220 */ /* 0x080fe20000410000 */
[----:B------:R-:W-:Y:S02]  /*4e10*/  HADD2.F32 R39, -RZ, R39.H1_H1 ;  /* 0x30000027ff277230 */ /* 0x000fe40000004100 */
[----:B------:R-:W-:Y:S01]  /*4e20*/  FMUL.FTZ R96, R9, R96 ;  /* 0x0000006009607220 */ /* 0x000fe20000410000 */
[--C-:B------:R-:W-:Y:S01]  /*4e30*/  HADD2.F32 R92, -RZ, R38.reuse.H0_H0 ;  /* 0x20000026ff5c7230 */ /* 0x100fe20000004100 */
[----:B------:R-:W-:Y:S01]  /*4e40*/  F2FP.F16.E4M3.UNPACK_B R91, R15 ;  /* 0x0000000fff5b723e */ /* 0x000fe200020006ff */
[----:B------:R-:W-:Y:S02]  /*4e50*/  HADD2.F32 R89, -RZ, R38.H1_H1 ;  /* 0x30000026ff597230 */ /* 0x000fe40000004100 */
[CC--:B------:R-:W-:Y:S01]  /*4e60*/  FMUL.FTZ R38, R90.reuse, R94.reuse ;  /* 0x0000005e5a267220 */ /* 0x0c0fe20000410000 */
[----:B------:R-:W-:Y:S01]  /*4e70*/  FMUL.FTZ R95, R39, R94 ;  /* 0x0000005e275f7220 */ /* 0x000fe20000410000 */
[-C--:B------:R-:W-:Y:S01]  /*4e80*/  FFMA.FTZ R9, R9, R92.reuse, -R98 ;  /* 0x0000005c09097223 */ /* 0x080fe20000010862 */
[----:B------:R-:W-:Y:S01]  /*4e90*/  FFMA.FTZ R37, R37, R92, R96 ;  /* 0x0000005c25257223 */ /* 0x000fe20000010060 */
[----:B------:R-:W-:Y:S01]  /*4ea0*/  F2FP.F16.E4M3.UNPACK_B R94, R10 ;  /* 0x0000000aff5e723e */ /* 0x000fe200020006ff */
[----:B------:R-:W-:Y:S01]  /*4eb0*/  FFMA.FTZ R38, R39, R89, -R38 ;  /* 0x0000005927267223 */ /* 0x000fe20000010826 */
[----:B------:R-:W-:Y:S01]  /*4ec0*/  F2FP.F16.E4M3.UNPACK_B R92, R11 ;  /* 0x0000000bff5c723e */ /* 0x000fe200020006ff */
[----:B------:R-:W-:Y:S01]  /*4ed0*/  FFMA.FTZ R90, R90, R89, R95 ;  /* 0x000000595a5a7223 */ /* 0x000fe2000001005f */
        /* <DEDUP_REMOVED lines=10> */
[----:B------:R-:W-:Y:S02]  /*4f80*/  HADD2.F32 R91, -RZ, R91.H1_H1 ;  /* 0x3000005bff5b7230 */ /* 0x000fe40000004100 */
[-C--:B------:R-:W-:Y:S01]  /*4f90*/  FFMA.FTZ R89, R89, R96.reuse, -R100 ;  /* 0x0000006059597223 */ /* 0x080fe20000010864 */
[----:B------:R-:W-:Y:S02]  /*4fa0*/  HADD2.F32 R94, -RZ, R94.H1_H1 ;  /* 0x3000005eff5e7230 */ /* 0x000fe40000004100 */
[----:B------:R-:W-:Y:S01]  /*4fb0*/  FFMA.FTZ R39, R39, R96, R98 ;  /* 0x0000006027277223 */ /* 0x000fe20000010062 */
[----:B------:R-:W-:Y:S01]  /*4fc0*/  F2FP.F16.E4M3.UNPACK_B R96, R11.H1 ;  /* 0x0000000bff60723e */ /* 0x000fe200030006ff */
[----:B------:R-:W-:Y:S01]  /*4fd0*/  HADD2.F32 R11, -RZ, R15.H0_H0 ;  /* 0x2000000fff0b7230 */ /* 0x000fe20000004100 */
[----:B------:R-:W-:Y:S01]  /*4fe0*/  F2FP.SATFINITE.E4M3.F32.PACK_AB_MERGE_C R14, R14, R107, R103 ;  /* 0x0000006b0e0e723e */ /* 0x000fe20004807067 */
[----:B------:R-:W-:Y:S01]  /*4ff0*/  HADD2.F32 R98, -RZ, R28.H0_H0 ;  /* 0x2000001cff627230 */ /* 0x000fe20000004100 */
[----:B------:R-:W-:Y:S01]  /*5000*/  F2FP.SATFINITE.E4M3.F32.PACK_AB_MERGE_C R9, R38, R9, RZ ;  /* 0x000000092609723e */ /* 0x000fe200048070ff */
[----:B------:R-:W-:-:S02]  /*5010*/  HADD2.F32 R10, -RZ, R96.H0_H0 ;  /* 0x20000060ff0a7230 */ /* 0x000fc40000004100 */
[-C--:B------:R-:W-:Y:S01]  /*5020*/  FMUL.FTZ R101, R11, R99.reuse ;  /* 0x000000630b657220 */ /* 0x080fe20000410000 */
[----:B------:R-:W-:Y:S01]  /*5030*/  HADD2.F32 R96, -RZ, R96.H1_H1 ;  /* 0x30000060ff607230 */ /* 0x000fe20000004100 */
[----:B------:R-:W-:Y:S01]  /*5040*/  F2FP.SATFINITE.E4M3.F32.PACK_AB_MERGE_C R29, R29, R108, R102 ;  /* 0x0000006c1d1d723e */ /* 0x000fe20004807066 */
[----:B------:R-:W-:Y:S02]  /*5050*/  HADD2.F32 R92, -RZ, R92.H1_H1 ;  /* 0x3000005cff5c7230 */ /* 0x000fe40000004100 */
[C---:B------:R-:W-:Y:S01]  /*5060*/  FMUL.FTZ R100, R10.reuse, R99 ;  /* 0x000000630a647220 */ /* 0x040fe20000410000 */
[-C--:B------:R-:W-:Y:S01]  /*5070*/  FFMA.FTZ R10, R10, R98.reuse, -R101 ;  /* 0x000000620a0a7223 */ /* 0x080fe20000010865 */
[----:B------:R-:W-:Y:S01]  /*5080*/  HADD2.F32 R95, -RZ, R95.H1_H1 ;  /* 0x3000005fff5f7230 */ /* 0x000fe20000004100 */
[----:B------:R-:W-:Y:S01]  /*5090*/  F2FP.SATFINITE.E4M3.F32.PACK_AB_MERGE_C R37, R90, R37, RZ ;  /* 0x000000255a25723e */ /* 0x000fe200048070ff */
[----:B------:R-:W-:Y:S01]  /*50a0*/  FFMA.FTZ R11, R11, R98, R100 ;  /* 0x000000620b0b7223 */ /* 0x000fe20000010064 */
[----:B------:R-:W-:Y:S01]  /*50b0*/  HADD2.F32 R98, -RZ, R15.H1_H1 ;  /* 0x3000000fff627230 */ /* 0x000fe20000004100 */
[----:B------:R-:W-:Y:S01]  /*50c0*/  F2FP.SATFINITE.E4M3.F32.PACK_AB_MERGE_C R9, R13, R36, R9 ;  /* 0x000000240d09723e */ /* 0x000fe20004807009 */
[----:B------:R-:W-:Y:S01]  /*50d0*/  HADD2.F32 R15, -RZ, R97.H1_H1 ;  /* 0x30000061ff0f7230 */ /* 0x000fe20000004100 */
[----:B------:R-:W-:Y:S01]  /*50e0*/  F2FP.SATFINITE.E4M3.F32.PACK_AB_MERGE_C R13, R30, R31, R37 ;  /* 0x0000001f1e0d723e */ /* 0x000fe20004807025 */
[----:B------:R-:W-:-:S03]  /*50f0*/  HADD2.F32 R97, -RZ, R28.H1_H1 ;  /* 0x3000001cff617230 */ /* 0x000fc60000004100 */
[-C--:B------:R-:W-:Y:S01]  /*5100*/  FMUL.FTZ R99, R98, R15.reuse ;  /* 0x0000000f62637220 */ /* 0x080fe20000410000 */
[----:B------:R-:W-:-:S03]  /*5110*/  FMUL.FTZ R101, R96, R15 ;  /* 0x0000000f60657220 */ /* 0x000fc60000410000 */
[-C--:B------:R-:W-:Y:S01]  /*5120*/  FFMA.FTZ R15, R96, R97.reuse, -R99 ;  /* 0x00000061600f7223 */ /* 0x080fe20000010863 */
[----:B------:R-:W-:Y:S01]  /*5130*/  FFMA.FTZ R28, R98, R97, R101 ;  /* 0x00000061621c7223 */ /* 0x000fe20000010065 */
[-C--:B------:R-:W-:Y:S01]  /*5140*/  FMUL.FTZ R97, R91, R94.reuse ;  /* 0x0000005e5b617220 */ /* 0x080fe20000410000 */
[C---:B------:R-:W-:Y:S02]  /*5150*/  FMUL.FTZ R94, R92.reuse, R94 ;  /* 0x0000005e5c5e7220 */ /* 0x040fe40000410000 */
[----:B------:R-:W-:Y:S01]  /*5160*/  F2FP.SATFINITE.E4M3.F32.PACK_AB_MERGE_C R10, R15, R10, RZ ;  /* 0x0000000a0f0a723e */ /* 0x000fe200048070ff */
[-C--:B------:R-:W-:Y:S01]  /*5170*/  FFMA.FTZ R92, R92, R95.reuse, -R97 ;  /* 0x0000005f5c5c7223 */ /* 0x080fe20000010861 */
[----:B------:R-:W-:Y:S01]  /*5180*/  FFMA.FTZ R94, R91, R95, R94 ;  /* 0x0000005f5b5e7223 */ /* 0x000fe2000001005e */
[----:B------:R-:W-:-:S03]  /*5190*/  F2FP.SATFINITE.E4M3.F32.PACK_AB_MERGE_C R28, R28, R11, RZ ;  /* 0x0000000b1c1c723e */ /* 0x000fc600048070ff */
[----:B------:R-:W-:Y:S01]  /*51a0*/  F2FP.SATFINITE.E4M3.F32.PACK_AB_MERGE_C R11, R92, R89, R10 ;  /* 0x000000595c0b723e */ /* 0x000fe2000480700a */
[----:B------:R-:W-:Y:S01]  /*51b0*/  IMAD.MOV.U32 R10, RZ, RZ, R14 ;  /* 0x000000ffff0a7224 */ /* 0x000fe200078e000e */
[----:B------:R-:W-:Y:S02]  /*51c0*/  F2FP.SATFINITE.E4M3.F32.PACK_AB_MERGE_C R15, R94, R39, R28 ;  /* 0x000000275e0f723e */ /* 0x000fe4000480701c */
[----:B------:R-:W-:-:S07]  /*51d0*/  MOV R14, R29 ;  /* 0x0000001d000e7202 */ /* 0x000fce0000000f00 */
.L_x_2218:
[----:B------:R-:W-:Y:S05]  /*51e0*/  BSYNC B2 ;  /* 0x0000000000027941 */ /* 0x000fea0003800000 */
.L_x_2217:
[----:B0-----:R4:W-:Y:S04]  /*51f0*/  ST.E.128 desc[UR42][R72.64], R8 ;  /* 0x0000000848007985 */ /* 0x0019e8000c101d2a */
[----:B--2---:R4:W-:Y:S02]  /*5200*/  @!P5 ST.E.128 desc[UR42][R74.64], R12 ;  /* 0x0000000c4a00d985 */ /* 0x0049e4000c101d2a */
.L_x_2216:
[----:B------:R-:W-:Y:S05]  /*5210*/  BSYNC B1 ;  /* 0x0000000000017941 */ /* 0x000fea0003800000 */
.L_x_2215:
        /* <DEDUP_REMOVED lines=34> */
[----:B------:R-:W-:Y:S02]  /*5440*/  SHF.R.U32.HI R38, RZ, 0x8, R33 ;  /* 0x00000008ff267819 */ /* 0x000fe40000011621 */
[----:B------:R-:W-:Y:S02]  /*5450*/  SHF.R.U32.HI R37, RZ, 0x8, R35 ;  /* 0x00000008ff257819 */ /* 0x000fe40000011623 */
[----:B------:R-:W-:-:S02]  /*5460*/  SHF.R.U32.HI R39, RZ, 0x8, R7 ;  /* 0x00000008ff277819 */ /* 0x000fc40000011607 */
[----:B------:R-:W-:Y:S02]  /*5470*/  LOP3.LUT R6, R7, 0xff0000ff, RZ, 0xc0, !PT ;  /* 0xff0000ff07067812 */ /* 0x000fe400078ec0ff */
[----:B------:R-:W-:Y:S02]  /*5480*/  SHF.R.U32.HI R74, RZ, 0x10, R7 ;  /* 0x00000010ff4a7819 */ /* 0x000fe40000011607 */
        /* <DEDUP_REMOVED lines=8> */
[----:B------:R-:W-:Y:S01]  /*5510*/  SHF.L.U32 R7, R39, 0x8, RZ ;  /* 0x0000000827077819 */ /* 0x000fe200000006ff */
[----:B------:R-:W-:Y:S01]  /*5520*/  IMAD.U32 R72, R72, 0x10000, RZ ;  /* 0x0001000048487824 */ /* 0x000fe200078e00ff */
[----:B------:R-:W-:-:S02]  /*5530*/  LOP3.LUT R38, R34, 0xff00, R33, 0xf8, !PT ;  /* 0x0000ff0022267812 */ /* 0x000fc400078ef821 */
[----:B------:R-:W-:Y:S02]  /*5540*/  LOP3.LUT R7, R6, 0xff00, R7, 0xf8, !PT ;  /* 0x0000ff0006077812 */ /* 0x000fe400078ef807 */
[----:B------:R-:W-:Y:S02]  /*5550*/  LOP3.LUT R39, R36, 0xff00, R35, 0xf8, !PT ;  /* 0x0000ff0024277812 */ /* 0x000fe400078ef823 */
[----:B------:R-:W-:Y:S01]  /*5560*/  LOP3.LUT R6, R4, 0xff0000, R5, 0xf8, !PT ;  /* 0x00ff000004067812 */ /* 0x000fe200078ef805 */
[----:B------:R-:W-:Y:S01]  /*5570*/  IMAD.U32 R4, R74, 0x10000, RZ ;  /* 0x000100004a047824 */ /* 0x000fe200078e00ff */
[----:B------:R-:W-:Y:S02]  /*5580*/  F2FP.F16.E4M3.UNPACK_B R36, R87.H1 ;  /* 0x00000057ff24723e */ /* 0x000fe400030006ff */
[----:B------:R-:W-:Y:S02]  /*5590*/  F2FP.F16.E4M3.UNPACK_B R34, R32.H1 ;  /* 0x00000020ff22723e */ /* 0x000fe400030006ff */
[----:B------:R-:W-:Y:S01]  /*55a0*/  F2FP.F16.E4M3.UNPACK_B R33, R30.H1 ;  /* 0x0000001eff21723e */ /* 0x000fe200030006ff */
[----:B------:R-:W-:Y:S01]  /*55b0*/  HADD2.F32 R5, -RZ, R36.H0_H0 ;  /* 0x20000024ff057230 */ /* 0x000fe20000004100 */
[----:B------:R-:W-:Y:S01]  /*55c0*/  LOP3.LUT R4, R7, 0xff0000, R4, 0xf8, !PT ;  /* 0x00ff000007047812 */ /* 0x000fe200078ef804 */
[----:B------:R-:W-:Y:S01]  /*55d0*/  HADD2.F32 R12, -RZ, R34.H0_H0 ;  /* 0x20000022ff0c7230 */ /* 0x000fe20000004100 */
[----:B------:R-:W-:Y:S01]  /*55e0*/  F2FP.F16.E4M3.UNPACK_B R35, R85.H1 ;  /* 0x00000055ff23723e */ /* 0x000fe200030006ff */
[----:B------:R-:W-:Y:S01]  /*55f0*/  HADD2.F32 R8, -RZ, R33.H0_H0 ;  /* 0x20000021ff087230 */ /* 0x000fe20000004100 */
[----:B------:R-:W-:Y:S01]  /*5600*/  F2FP.F16.E4M3.UNPACK_B R87, R87 ;  /* 0x00000057ff57723e */ /* 0x000fe200020006ff */
[----:B------:R-:W-:-:S02]  /*5610*/  IMAD.U32 R7, R73, 0x10000, RZ ;  /* 0x0001000049077824 */ /* 0x000fc400078e00ff */
[-C--:B------:R-:W-:Y:S01]  /*5620*/  FMUL.FTZ R73, R12, R5.reuse ;  /* 0x000000050c497220 */ /* 0x080fe20000410000 */
[--C-:B------:R-:W-:Y:S02]  /*5630*/  HADD2.F32 R37, -RZ, R35.reuse.H0_H0 ;  /* 0x20000023ff257230 */ /* 0x100fe40000004100 */
[----:B------:R-:W-:Y:S01]  /*5640*/  FMUL.FTZ R75, R8, R5 ;  /* 0x00000005084b7220 */ /* 0x000fe20000410000 */
[----:B------:R-:W-:Y:S01]  /*5650*/  LOP3.LUT R5, R39, 0xff0000, R72, 0xf8, !PT ;  /* 0x00ff000027057812 */ /* 0x000fe200078ef848 */
[----:B------:R-:W-:Y:S01]  /*5660*/  HADD2.F32 R72, -RZ, R36.H1_H1 ;  /* 0x30000024ff487230 */ /* 0x000fe20000004100 */
[----:B------:R-:W-:Y:S01]  /*5670*/  LOP3.LUT R7, R38, 0xff0000, R7, 0xf8, !PT ;  /* 0x00ff000026077812 */ /* 0x000fe200078ef807 */
[----:B------:R-:W-:Y:S01]  /*5680*/  HADD2.F32 R38, -RZ, R35.H1_H1 ;  /* 0x30000023ff267230 */ /* 0x000fe20000004100 */
[----:B------:R-:W-:Y:S01]  /*5690*/  F2FP.F16.E4M3.UNPACK_B R36, R32 ;  /* 0x00000020ff24723e */ /* 0x000fe200020006ff */
[----:B------:R-:W-:Y:S01]  /*56a0*/  HADD2.F32 R35, -RZ, R34.H1_H1 ;  /* 0x30000022ff237230 */ /* 0x000fe20000004100 */
[----:B------:R-:W-:Y:S01]  /*56b0*/  F2FP.F16.E4M3.UNPACK_B R34, R30 ;  /* 0x0000001eff22723e */ /* 0x000fe200020006ff */
[----:B------:R-:W-:Y:S01]  /*56c0*/  HADD2.F32 R39, -RZ, R87.H0_H0 ;  /* 0x20000057ff277230 */ /* 0x000fe20000004100 */
[----:B------:R-:W-:Y:S01]  /*56d0*/  F2FP.F16.E4M3.UNPACK_B R85, R85 ;  /* 0x00000055ff55723e */ /* 0x000fe200020006ff */
[----:B------:R-:W-:-:S02]  /*56e0*/  HADD2.F32 R30, -RZ, R36.H0_H0 ;  /* 0x20000024ff1e7230 */ /* 0x000fc40000004100 */
[-C--:B------:R-:W-:Y:S01]  /*56f0*/  FFMA.FTZ R8, R8, R37.reuse, -R73 ;  /* 0x0000002508087223 */ /* 0x080fe20000010849 */
[----:B------:R-:W-:Y:S02]  /*5700*/  HADD2.F32 R32, -RZ, R34.H0_H0 ;  /* 0x20000022ff207230 */ /* 0x000fe40000004100 */
[----:B------:R-:W-:Y:S01]  /*5710*/  FFMA.FTZ R12, R12, R37, R75 ;  /* 0x000000250c0c7223 */ /* 0x000fe2000001004b */
[----:B------:R-:W-:Y:S02]  /*5720*/  HADD2.F32 R33, -RZ, R33.H1_H1 ;  /* 0x30000021ff217230 */ /* 0x000fe40000004100 */
[-C--:B------:R-:W-:Y:S01]  /*5730*/  FMUL.FTZ R73, R30, R39.reuse ;  /* 0x000000271e497220 */ /* 0x080fe20000410000 */
[----:B------:R-:W-:Y:S02]  /*5740*/  HADD2.F32 R37, -RZ, R85.H0_H0 ;  /* 0x20000055ff257230 */ /* 0x000fe40000004100 */
[----:B------:R-:W-:Y:S01]  /*5750*/  FMUL.FTZ R74, R35, R72 ;  /* 0x00000048234a7220 */ /* 0x000fe20000410000 */
[----:B------:R-:W-:Y:S01]  /*5760*/  FMUL.FTZ R39, R32, R39 ;  /* 0x0000002720277220 */ /* 0x000fe20000410000 */
[----:B------:R-:W-:-:S02]  /*5770*/  HADD2.F32 R87, -RZ, R87.H1_H1 ;  /* 0x30000057ff577230 */ /* 0x000fc40000004100 */
[C---:B------:R-:W-:Y:S01]  /*5780*/  FMUL.FTZ R72, R33.reuse, R72 ;  /* 0x0000004821487220 */ /* 0x040fe20000410000 */
[----:B------:R-:W-:Y:S02]  /*5790*/  HADD2.F32 R36, -RZ, R36.H1_H1 ;  /* 0x30000024ff247230 */ /* 0x000fe40000004100 */
[-C--:B------:R-:W-:Y:S01]  /*57a0*/  FFMA.FTZ R32, R32, R37.reuse, -R73 ;  /* 0x0000002520207223 */ /* 0x080fe20000010849 */
[----:B------:R-:W-:Y:S01]  /*57b0*/  FFMA.FTZ R30, R30, R37, R39 ;  /* 0x000000251e1e7223 */ /* 0x000fe20000010027 */
[----:B------:R-:W-:Y:S02]  /*57c0*/  HADD2.F32 R34, -RZ, R34.H1_H1 ;  /* 0x30000022ff227230 */ /* 0x000fe40000004100 */
[-C--:B------:R-:W-:Y:S01]  /*57d0*/  FFMA.FTZ R33, R33, R38.reuse, -R74 ;  /* 0x0000002621217223 */ /* 0x080fe2000001084a */
[----:B------:R-:W-:Y:S02]  /*57e0*/  HADD2.F32 R85, -RZ, R85.H1_H1 ;  /* 0x30000055ff557230 */ /* 0x000fe40000004100 */
        /* <DEDUP_REMOVED lines=20> */
[----:B------:R-:W-:Y:S01]  /*5930*/  FFMA.FTZ R34, R36, R75, -R87 ;  /* 0x0000004b24227223 */ /* 0x000fe20000010857 */
[----:B------:R-:W-:Y:S02]  /*5940*/  HADD2.F32 R74, -RZ, R74.H1_H1 ;  /* 0x3000004aff4a7230 */ /* 0x000fe40000004100 */
[C---:B------:R-:W-:Y:S01]  /*5950*/  FMUL.FTZ R87, R73.reuse, R85 ;  /* 0x0000005549577220 */ /* 0x040fe20000410000 */
[----:B------:R-:W-:Y:S01]  /*5960*/  FFMA.FTZ R72, R72, R75, R81 ;  /* 0x0000004b48487223 */ /* 0x000fe20000010051 */
[C---:B------:R-:W-:Y:S01]  /*5970*/  FMUL.FTZ R36, R38.reuse, R85 ;  /* 0x0000005526247220 */ /* 0x040fe20000410000 */
[----:B------:R-:W-:Y:S01]  /*5980*/  F2FP.F16.E4M3.UNPACK_B R84, R84 ;  /* 0x00000054ff54723e */ /* 0x000fe200020006ff */
[-C--:B------:R-:W-:Y:S01]  /*5990*/  FFMA.FTZ R91, R38, R74.reuse, -R87 ;  /* 0x0000004a265b7223 */ /* 0x080fe20000010857 */
[--C-:B------:R-:W-:Y:S02]  /*59a0*/  HADD2.F32 R81, -RZ, R86.reuse.H0_H0 ;  /* 0x20000056ff517230 */ /* 0x100fe40000004100 */
[----:B------:R-:W-:Y:S01]  /*59b0*/  FFMA.FTZ R93, R73, R74, R36 ;  /* 0x0000004a495d7223 */ /* 0x000fe20000010024 */
[----:B------:R-:W-:Y:S01]  /*59c0*/  F2FP.F16.E4M3.UNPACK_B R36, R14 ;  /* 0x0000000eff24723e */ /* 0x000fe200020006ff */
[----:B------:R-:W-:Y:S01]  /*59d0*/  HADD2.F32 R85, -RZ, R86.H1_H1 ;  /* 0x30000056ff557230 */ /* 0x000fe20000004100 */
[----:B------:R-:W-:Y:S01]  /*59e0*/  F2FP.SATFINITE.E4M3.F32.PACK_AB_MERGE_C R8, R33, R8, RZ ;  /* 0x000000082108723e */ /* 0x000fe200048070ff */
[----:B------:R-:W-:Y:S01]  /*59f0*/  HADD2.F32 R14, -RZ, R10.H0_H0 ;  /* 0x2000000aff0e7230 */ /* 0x000fe20000004100 */
[----:B------:R-:W-:Y:S01]  /*5a00*/  F2FP.SATFINITE.E4M3.F32.PACK_AB_MERGE_C R91, R91, R34, RZ ;  /* 0x000000225b5b723e */ /* 0x000fe200048070ff */
[--C-:B------:R-:W-:Y:S01]  /*5a10*/  HADD2.F32 R38, -RZ, R36.reuse.H0_H0 ;  /* 0x20000024ff267230 */ /* 0x100fe20000004100 */
[----:B------:R-:W-:Y:S01]  /*5a20*/  F2FP.SATFINITE.E4M3.F32.PACK_AB_MERGE_C R8, R37, R32, R8 ;  /* 0x000000202508723e */ /* 0x000fe20004807008 */
[----:B------:R-:W-:Y:S01]  /*5a30*/  HADD2.F32 R36, -RZ, R36.H1_H1 ;  /* 0x30000024ff247230 */ /* 0x000fe20000004100 */
[----:B------:R-:W-:Y:S01]  /*5a40*/  F2FP.SATFINITE.E4M3.F32.PACK_AB_MERGE_C R12, R35, R12, RZ ;  /* 0x0000000c230c723e */ /* 0x000fe200048070ff */
[----:B------:R-:W-:-:S02]  /*5a50*/  HADD2.F32 R10, -RZ, R10.H1_H1 ;  /* 0x3000000aff0a7230 */ /* 0x000fc40000004100 */
[----:B------:R-:W-:Y:S01]  /*5a60*/  FMUL.FTZ R87, R38, R81 ;  /* 0x0000005126577220 */ /* 0x000fe20000410000 */
[--C-:B------:R-:W-:Y:S02]  /*5a70*/  HADD2.F32 R73, -RZ, R84.reuse.H0_H0 ;  /* 0x20000054ff497230 */ /* 0x100fe40000004100 */
[----:B------:R-:W-:Y:S01]  /*5a80*/  FMUL.FTZ R89, R36, R85 ;  /* 0x0000005524597220 */ /* 0x000fe20000410000 */
[----:B------:R-:W-:Y:S02]  /*5a90*/  HADD2.F32 R75, -RZ, R84.H1_H1 ;  /* 0x30000054ff4b7230 */ /* 0x000fe40000004100 */
        /* <DEDUP_REMOVED lines=33> */
[----:B------:R-:W-:Y:S01]  /*5cb0*/  HADD2.F32 R34, -RZ, R35.H0_H0 ;  /* 0x20000023ff227230 */ /* 0x000fe20000004100 */
[----:B------:R-:W-:Y:S01]  /*5cc0*/  F2FP.F16.E4M3.UNPACK_B R81, R5.H1 ;  /* 0x00000005ff51723e */ /* 0x000fe200030006ff */
[----:B------:R-:W-:-:S02]  /*5cd0*/  HADD2.F32 R37, -RZ, R38.H0_H0 ;  /* 0x20000026ff257230 */ /* 0x000fc40000004100 */
[----:B------:R-:W-:Y:S01]  /*5ce0*/  FFMA.FTZ R10, R10, R75, -R89 ;  /* 0x0000004b0a0a7223 */ /* 0x000fe20000010859 */
[----:B------:R-:W-:Y:S01]  /*5cf0*/  HADD2.F32 R36, -RZ, R35.H1_H1 ;  /* 0x30000023ff247230 */ /* 0x000fe20000004100 */
[----:B------:R-:W-:Y:S01]  /*5d00*/  F2FP.F16.E4M3.UNPACK_B R75, R5 ;  /* 0x00000005ff4b723e */ /* 0x000fe200020006ff */
        /* <DEDUP_REMOVED lines=13> */
[----:B------:R-:W-:Y:S01]  /*5de0*/  F2FP.F16.E4M3.UNPACK_B R38, R15.H1 ;  /* 0x0000000fff26723e */ /* 0x000fe200030006ff */
[----:B------:R-:W-:Y:S01]  /*5df0*/  HADD2.F32 R85, -RZ, R81.H0_H0 ;  /* 0x20000051ff557230 */ /* 0x000fe20000004100 */
[----:B------:R-:W-:Y:S01]  /*5e00*/  F2FP.F16.E4M3.UNPACK_B R35, R11 ;  /* 0x0000000bff23723e */ /* 0x000fe200020006ff */
[----:B------:R-:W-:Y:S01]  /*5e10*/  HADD2.F32 R84, -RZ, R75.H0_H0 ;  /* 0x2000004bff547230 */ /* 0x000fe20000004100 */
[----:B------:R-:W-:Y:S01]  /*5e20*/  F2FP.F16.E4M3.UNPACK_B R37, R15 ;  /* 0x0000000fff25723e */ /* 0x000fe200020006ff */
[----:B------:R-:W-:Y:S01]  /*5e30*/  HADD2.F32 R81, -RZ, R81.H1_H1 ;  /* 0x30000051ff517230 */ /* 0x000fe20000004100 */
[----:B------:R-:W-:Y:S01]  /*5e40*/  F2FP.F16.E4M3.UNPACK_B R11, R11.H1 ;  /* 0x0000000bff0b723e */ /* 0x000fe200030006ff */
        /* <DEDUP_REMOVED lines=9> */
[----:B------:R-:W-:Y:S01]  /*5ee0*/  FMUL.FTZ R86, R39, R84 ;  /* 0x0000005427567220 */ /* 0x000fe20000410000 */
[----:B------:R-:W-:Y:S02]  /*5ef0*/  HADD2.F32 R38, -RZ, R38.H1_H1 ;  /* 0x30000026ff267230 */ /* 0x000fe40000004100 */
[C---:B------:R-:W-:Y:S01]  /*5f00*/  FMUL.FTZ R85, R36.reuse, R85 ;  /* 0x0000005524557220 */ /* 0x040fe20000410000 */
[----:B------:R-:W-:Y:S02]  /*5f10*/  HADD2.F32 R11, -RZ, R11.H1_H1 ;  /* 0x3000000bff0b7230 */ /* 0x000fe40000004100 */
[----:B------:R-:W-:Y:S01]  /*5f20*/  FFMA.FTZ R87, R36, R73, -R87 ;  /* 0x0000004924577223 */ /* 0x000fe20000010857 */
[----:B------:R-:W-:-:S02]  /*5f30*/  HADD2.F32 R74, -RZ, R5.H0_H0 ;  /* 0x20000005ff4a7230 */ /* 0x000fc40000004100 */
[----:B------:R-:W-:Y:S01]  /*5f40*/  FMUL.FTZ R84, R15, R84 ;  /* 0x000000540f547220 */ /* 0x000fe20000410000 */
[----:B------:R-:W-:Y:S02]  /*5f50*/  HADD2.F32 R37, -RZ, R37.H1_H1 ;  /* 0x30000025ff257230 */ /* 0x000fe40000004100 */
[-C--:B------:R-:W-:Y:S01]  /*5f60*/  FMUL.FTZ R90, R38, R81.reuse ;  /* 0x00000051265a7220 */ /* 0x080fe20000410000 */
[----:B------:R-:W-:Y:S02]  /*5f70*/  HADD2.F32 R36, -RZ, R75.H1_H1 ;  /* 0x3000004bff247230 */ /* 0x000fe40000004100 */
[----:B------:R-:W-:Y:S01]  /*5f80*/  FMUL.FTZ R81, R11, R81 ;  /* 0x000000510b517220 */ /* 0x000fe20000410000 */
[----:B------:R-:W-:Y:S02]  /*5f90*/  HADD2.F32 R35, -RZ, R35.H1_H1 ;  /* 0x30000023ff237230 */ /* 0x000fe40000004100 */
[----:B------:R-:W-:Y:S01]  /*5fa0*/  FFMA.FTZ R86, R15, R74, -R86 ;  /* 0x0000004a0f567223 */ /* 0x000fe20000010856 */
[----:B------:R-:W-:-:S02]  /*5fb0*/  HADD2.F32 R72, -RZ, R72.H1_H1 ;  /* 0x30000048ff487230 */ /* 0x000fc40000004100 */
[----:B------:R-:W-:Y:S01]  /*5fc0*/  FFMA.FTZ R84, R39, R74, R84 ;  /* 0x0000004a27547223 */ /* 0x000fe20000010054 */
[----:B------:R-:W-:Y:S01]  /*5fd0*/  FFMA.FTZ R85, R4, R73, R85 ;  /* 0x0000004904557223 */ /* 0x000fe20000010055 */
[----:B------:R-:W-:Y:S02]  /*5fe0*/  HADD2.F32 R4, -RZ, R5.H1_H1 ;  /* 0x30000005ff047230 */ /* 0x000fe40000004100 */
[-C--:B------:R-:W-:Y:S01]  /*5ff0*/  FMUL.FTZ R74, R37, R36.reuse ;  /* 0x00000024254a7220 */ /* 0x080fe20000410000 */
[----:B------:R-:W-:Y:S01]  /*6000*/  FMUL.FTZ R36, R35, R36 ;  /* 0x0000002423247220 */ /* 0x000fe20000410000 */
[-C--:B------:R-:W-:Y:S01]  /*6010*/  FFMA.FTZ R90, R11, R72.reuse, -R90 ;  /* 0x000000480b5a7223 */ /* 0x080fe2000001085a */
[----:B------:R-:W-:Y:S01]  /*6020*/  FFMA.FTZ R38, R38, R72, R81 ;  /* 0x0000004826267223 */ /* 0x000fe20000010051 */
[-C--:B------:R-:W-:Y:S01]  /*6030*/  FFMA.FTZ R35, R35, R4.reuse, -R74 ;  /* 0x0000000423237223 */ /* 0x080fe2000001084a */
[----:B------:R-:W-:Y:S01]  /*6040*/  FFMA.FTZ R37, R37, R4, R36 ;  /* 0x0000000425257223 */ /* 0x000fe20000010024 */
[----:B------:R-:W-:-:S02]  /*6050*/  F2FP.SATFINITE.E4M3.F32.PACK_AB_MERGE_C R13, R34, R13, RZ ;  /* 0x0000000d220d723e */ /* 0x000fc400048070ff */
[----:B------:R-:W-:Y:S02]  /*6060*/  F2FP.SATFINITE.E4M3.F32.PACK_AB_MERGE_C R87, R90, R87, RZ ;  /* 0x000000575a57723e */ /* 0x000fe400048070ff */
[----:B------:R-:W-:Y:S02]  /*6070*/  F2FP.SATFINITE.E4M3.F32.PACK_AB_MERGE_C R38, R38, R85, RZ ;  /* 0x000000552626723e */ /* 0x000fe400048070ff */
[----:B------:R-:W-:Y:S02]  /*6080*/  F2FP.SATFINITE.E4M3.F32.PACK_AB_MERGE_C R9, R9, R30, R6 ;  /* 0x0000001e0909723e */ /* 0x000fe40004807006 */
[----:B------:R-:W-:Y:S02]  /*6090*/  F2FP.SATFINITE.E4M3.F32.PACK_AB_MERGE_C R11, R35, R86, R87 ;  /* 0x00000056230b723e */ /* 0x000fe40004807057 */
[----:B------:R-:W-:Y:S02]  /*60a0*/  F2FP.SATFINITE.E4M3.F32.PACK_AB_MERGE_C R13, R7, R32, R13 ;  /* 0x00000020070d723e */ /* 0x000fe4000480700d */
[----:B------:R-:W-:-:S07]  /*60b0*/  F2FP.SATFINITE.E4M3.F32.PACK_AB_MERGE_C R15, R37, R84, R38 ;  /* 0x00000054250f723e */ /* 0x000fce0004807026 */
.L_x_2220:
[----:B------:R-:W-:Y:S05]  /*60c0*/  BSYNC B1 ;  /* 0x0000000000017941 */ /* 0x000fea0003800000 */
.L_x_2219:
[----:B0-----:R0:W-:Y:S01]  /*60d0*/  ST.E.128 desc[UR42][R28.64], R8 ;  /* 0x000000081c007985 */ /* 0x0011e2000c101d2a */
[----:B------:R-:W-:-:S13]  /*60e0*/  ISETP.GE.AND P5, PT, R31, R88, PT ;  /* 0x000000581f00720c */ /* 0x000fda0003fa6270 */
[----:B------:R-:W-:Y:S05]  /*60f0*/  @P5 BRA `(.L_x_2198) ;  /* 0x0000000400085947 */ /* 0x000fea0003800000 */
[----:B------:R-:W-:-:S04]  /*6100*/  IADD3 R4, P5, R83, R31, RZ ;  /* 0x0000001f53047210 */ /* 0x000fc80007fbe0ff */
[----:B------:R-:W-:-:S05]  /*6110*/  LEA.HI.X.SX32 R5, R31, R82, 0x1, P5 ;  /* 0x000000521f057211 */ /* 0x000fca00028f0eff */
[----:B--2---:R2:W-:Y:S01]  /*6120*/  ST.E.128 desc[UR42][R4.64], R12 ;  /* 0x0000000c04007985 */ /* 0x0045e2000c101d2a */
[----:B------:R-:W-:Y:S05]  /*6130*/  BRA `(.L_x_2198) ;  /* 0x0000000000f87947 */ /* 0x000fea0003800000 */
.L_x_2190:
[----:B------:R-:W-:-:S06]  /*6140*/  UISETP.NE.AND UP0, UPT, UR36, 0x3, UPT ;  /* 0x000000032400788c */ /* 0x000fcc000bf05270 */
[----:B------:R-:W-:-:S13]  /*6150*/  PLOP3.LUT P0, PT, PT, PT, UP0, 0x80, 0x0 ;  /* 0x000000000000781c */ /* 0x000fda0003f0f008 */
[----:B------:R-:W-:Y:S05]  /*6160*/  @!P0 BRA `(.L_x_2221) ;  /* 0x0000000000048947 */ /* 0x000fea0003800000 */
[----:B------:R-:W-:Y:S01]  /*6170*/  BPT.TRAP 0x1 ;  /* 0x000000040000795c */ /* 0x000fe20000300000 */
.L_x_2221:
[----:B------:R-:W2:Y:S01]  /*6180*/  LDL R4, [R1+0x4] ;  /* 0x0000040001047983 */ /* 0x000ea20000100800 */
[----:B------:R-:W-:Y:S01]  /*6190*/  IMAD R69, R19, 0x8, R18 ;  /* 0x0000000813457824 */ /* 0x000fe200078e0212 */
[----:B------:R-:W-:Y:S01]  /*61a0*/  BSSY B1, `(.L_x_2222) ;  /* 0x0000005000017945 */ /* 0x000fe20003800000 */
[----:B------:R-:W-:Y:S02]  /*61b0*/  SHF.R.S32.HI R77, RZ, 0x1f, R78 ;  /* 0x0000001fff4d7819 */ /* 0x000fe4000001144e */
[----:B--2---:R-:W-:-:S04]  /*61c0*/  SHF.L.U32 R80, R4, 0x1f, RZ ;  /* 0x0000001f04507819 */ /* 0x004fc800000006ff */
[----:B------:R-:W0:Y:S02]  /*61d0*/  SYNCS.PHASECHK.TRANS64.TRYWAIT P5, [R69+URZ+0x19c90], R80 ;  /* 0x019c9050450075a7 */ /* 0x000e2400080a017f */
[----:B0-----:R-:W-:Y:S05]  /*61e0*/  @!P5 BRA `(.L_x_2223) ;  /* 0x000001780090d947 */ /* 0x001fea0003800000 */
.L_x_2468:
[----:B------:R-:W-:Y:S05]  /*61f0*/  BSYNC B1 ;  /* 0x0000000000017941 */ /* 0x000fea0003800000 */
.L_x_2222:
        /* <DEDUP_REMOVED lines=9> */
[----:B------:R-:W-:Y:S01]  /*6290*/  IMAD R6, R76, UR4, RZ ;  /* 0x000000044c067c24 */ /* 0x000fe2000f8e02ff */
[----:B------:R-:W-:Y:S02]  /*62a0*/  IADD3 R5, R5, R7, RZ ;  /* 0x0000000705057210 */ /* 0x000fe40007ffe0ff */
        /* <DEDUP_REMOVED lines=18> */
.L_x_2472:
[----:B------:R-:W-:Y:S05]  /*63d0*/  @!P5 BRA `(.L_x_2198) ;  /* 0x000000000050d947 */ /* 0x000fea0003800000 */
[----:B------:R-:W4:Y:S01]  /*63e0*/  LDL R10, [R1+0x10] ;  /* 0x00001000010a7983 */ /* 0x000f220000100800 */
[----:B------:R-:W-:-:S03]  /*63f0*/  ULDC UR4, c[0x0][0x2f4] ;  /* 0x0000bd0000047ab9 */ /* 0x000fc60000000800 */
[----:B------:R-:W5:Y:S04]  /*6400*/  LDL R12, [R1] ;  /* 0x00000000010c7983 */ /* 0x000f680000100800 */
        /* <DEDUP_REMOVED lines=17> */
.L_x_2198:
[----:B------:R-:W-:Y:S05]  /*6520*/  BSYNC B0 ;  /* 0x0000000000007941 */ /* 0x000fea0003800000 */
.L_x_2189:
        /* <DEDUP_REMOVED lines=16> */
.L_x_2226:
[----:B------:R-:W-:Y:S05]  /*6630*/  BSYNC B0 ;  /* 0x0000000000007941 */ /* 0x000fea0003800000 */
.L_x_2225:
[----:B------:R-:W0:Y:S01]  /*6640*/  SYNCS.PHASECHK.TRANS64.TRYWAIT P0, [R69+URZ+0x19cb0], R80 ;  /* 0x019cb050450075a7 */ /* 0x000e22000800017f */
[----:B------:R-:W-:Y:S04]  /*6650*/  BSSY B0, `(.L_x_2227) ;  /* 0x0000002000007945 */ /* 0x000fe80003800000 */
[----:B0-----:R-:W-:Y:S05]  /*6660*/  @!P0 BRA `(.L_x_2228) ;  /* 0x0000017400c88947 */ /* 0x001fea0003800000 */
.L_x_2473:
[----:B------:R-:W-:Y:S05]  /*6670*/  BSYNC B0 ;  /* 0x0000000000007941 */ /* 0x000fea0003800000 */
.L_x_2227:
        /* <DEDUP_REMOVED lines=12> */
[----:B------:R-:W-:-:S04]  /*6740*/  ULDC.64 UR4, c[0x0][0x330] ;  /* 0x0000cc0000047ab9 */ /* 0x000fc80000000a00 */
[----:B------:R-:W-:Y:S01]  /*6750*/  IADD3 R5, R5, R7, RZ ;  /* 0x0000000705057210 */ /* 0x000fe20007ffe0ff */
[----:B------:R-:W-:Y:S02]  /*6760*/  IMAD R7, R58, UR4, RZ ;  /* 0x000000043a077c24 */ /* 0x000fe4000f8e02ff */
[----:B------:R-:W-:-:S04]  /*6770*/  IMAD.WIDE.U32 R4, R154, UR4, R4 ;  /* 0x000000049a047c25 */ /* 0x000fc8000f8e0004 */
[----:B--2---:R-:W-:Y:S01]  /*6780*/  VIADD R6, R6, 0xffffff80 ;  /* 0xffffff8006067836 */ /* 0x004fe20000000000 */
[----:B------:R-:W-:Y:S01]  /*6790*/  IADD3 R4, P0, R4, UR6, RZ ;  /* 0x0000000604047c10 */ /* 0x000fe2000ff1e0ff */
[----:B------:R-:W-:-:S03]  /*67a0*/  IMAD R7, R154, UR5, R7 ;  /* 0x000000059a077c24 */ /* 0x000fc6000f8e0207 */
[----:B------:R-:W-:Y:S01]  /*67b0*/  LEA.HI R6, R6, R6, RZ, 0x1 ;  /* 0x0000000606067211 */ /* 0x000fe200078f08ff */
[----:B------:R1:W2:Y:S01]  /*67c0*/  SHFL.IDX PT, R13, R4, RZ, 0x1e1f ;  /* 0x001e1fff040d7589 */ /* 0x0002a200000e0000 */
[----:B------:R-:W-:Y:S02]  /*67d0*/  IADD3.X R5, R5, UR7, R7, P0, !PT ;  /* 0x0000000705057c10 */ /* 0x000fe400087fe407 */
[----:B------:R-:W-:-:S03]  /*67e0*/  SHF.R.S32.HI R6, RZ, 0x1, R6 ;  /* 0x00000001ff067819 */ /* 0x000fc60000011406 */
[----:B------:R1:W4:Y:S01]  /*67f0*/  SHFL.IDX PT, R11, R5, RZ, 0x1e1f ;  /* 0x001e1fff050b7589 */ /* 0x00032200000e0000 */
[----:B------:R-:W-:-:S13]  /*6800*/  ISETP.GT.AND P0, PT, R71, R6, PT ;  /* 0x000000064700720c */ /* 0x000fda0003f04270 */
[----:B-1----:R-:W-:Y:S05]  /*6810*/  @!P0 BRA `(.L_x_2230) ;  /* 0x0000000000508947 */ /* 0x002fea0003800000 */
[----:B------:R-:W5:Y:S01]  /*6820*/  LDL R10, [R1+0x10] ;  /* 0x00001000010a7983 */ /* 0x000f620000100800 */
[----:B------:R-:W-:-:S03]  /*6830*/  ULDC UR4, c[0x0][0x2f4] ;  /* 0x0000bd0000047ab9 */ /* 0x000fc60000000800 */
[----:B---3--:R-:W3:Y:S04]  /*6840*/  LDL R14, [R1] ;  /* 0x00000000010e7983 */ /* 0x008ee80000100800 */
        /* <DEDUP_REMOVED lines=17> */
.L_x_2230:
[----:B------:R-:W-:Y:S05]  /*6960*/  BSYNC B0 ;  /* 0x0000000000007941 */ /* 0x000fea0003800000 */
.L_x_2229:
        /* <DEDUP_REMOVED lines=19> */
.L_x_2184:
[----:B------:R-:W4:Y:S01]  /*6aa0*/  LDL R4, [R1+0x28] ;  /* 0x0000280001047983 */ /* 0x000f220000100800 */
[----:B------:R-:W1:Y:S01]  /*6ab0*/  LDC R0, c[0x0][0x448] ;  /* 0x00011200ff007b82 */ /* 0x000e620000000800 */
[----:B------:R-:W-:Y:S01]  /*6ac0*/  BSSY B0, `(.L_x_2232) ;  /* 0x000002c000007945 */ /* 0x000fe20003800000 */
[----:B------:R-:W-:Y:S02]  /*6ad0*/  CS2R R134, SRZ ;  /* 0x0000000000867805 */ /* 0x000fe4000001ff00 */
[----:B------:R-:W-:Y:S02]  /*6ae0*/  CS2R R20, SRZ ;  /* 0x0000000000147805 */ /* 0x000fe4000001ff00 */
[----:B------:R-:W-:Y:S02]  /*6af0*/  CS2R R128, SRZ ;  /* 0x0000000000807805 */ /* 0x000fe4000001ff00 */
[----:B--2---:R-:W-:Y:S02]  /*6b00*/  CS2R R12, SRZ ;  /* 0x00000000000c7805 */ /* 0x004fe4000001ff00 */
[----:B------:R-:W-:-:S02]  /*6b10*/  CS2R R126, SRZ ;  /* 0x00000000007e7805 */ /* 0x000fc4000001ff00 */
[----:B------:R-:W-:Y:S02]  /*6b20*/  CS2R R28, SRZ ;  /* 0x00000000001c7805 */ /* 0x000fe4000001ff00 */
[----:B---3--:R-:W-:Y:S02]  /*6b30*/  CS2R R14, SRZ ;  /* 0x00000000000e7805 */ /* 0x008fe4000001ff00 */
[----:B------:R-:W-:Y:S01]  /*6b40*/  CS2R R120, SRZ ;  /* 0x0000000000787805 */ /* 0x000fe2000001ff00 */
        /* <DEDUP_REMOVED lines=8> */
[----:B----4-:R-:W-:Y:S02]  /*6bd0*/  CS2R R10, SRZ ;  /* 0x00000000000a7805 */ /* 0x010fe4000001ff00 */
[----:B------:R-:W-:-:S02]  /*6be0*/  CS2R R104, SRZ ;  /* 0x0000000000687805 */ /* 0x000fc4000001ff00 */
[----:B------:R-:W-:Y:S01]  /*6bf0*/  CS2R R102, SRZ ;  /* 0x0000000000667805 */ /* 0x000fe2000001ff00 */
[----:B------:R-:W-:Y:S01]  /*6c00*/  IMAD.MOV.U32 R34, RZ, RZ, RZ ;  /* 0x000000ffff227224 */ /* 0x000fe200078e00ff */
[----:B------:R-:W-:Y:S02]  /*6c10*/  CS2R R96, SRZ ;  /* 0x0000000000607805 */ /* 0x000fe4000001ff00 */
[----:B------:R-:W-:Y:S02]  /*6c20*/  CS2R R94, SRZ ;  /* 0x00000000005e7805 */ /* 0x000fe4000001ff00 */
[----:B-1----:R-:W-:Y:S01]  /*6c30*/  ISETP.NE.AND P1, PT, R0, 0x1, PT ;  /* 0x000000010000780c */ /* 0x002fe20003f25270 */
[----:B------:R-:W-:Y:S02]  /*6c40*/  IMAD.MOV.U32 R36, RZ, RZ, RZ ;  /* 0x000000ffff247224 */ /* 0x000fe400078e00ff */
[----:B------:R-:W-:-:S10]  /*6c50*/  IMAD.MOV.U32 R89, RZ, RZ, RZ ;  /* 0x000000ffff597224 */ /* 0x000fd400078e00ff */
[----:B------:R-:W1:Y:S08]  /*6c60*/  @P1 LDC R3, c[0x0][0x44c] ;  /* 0x00011300ff031b82 */ /* 0x000e700000000800 */
[----:B------:R-:W2:Y:S01]  /*6c70*/  @P1 LDC R2, c[0x0][0x450] ;  /* 0x00011400ff021b82 */ /* 0x000ea20000000800 */
[----:B------:R-:W-:-:S04]  /*6c80*/  VIADD R0, R4, 0xbf ;  /* 0x000000bf04007836 */ /* 0x000fc80000000000 */
[----:B-1----:R-:W-:-:S05]  /*6c90*/  @P1 IMAD.HI.U32 R3, R0, R3, RZ ;  /* 0x0000000300031227 */ /* 0x002fca00078e00ff */
[----:B--2---:R-:W-:Y:S01]  /*6ca0*/  @P1 SHF.R.U32.HI R0, RZ, R2, R3 ;  /* 0x00000002ff001219 */ /* 0x004fe20000011603 */
[----:B------:R-:W-:Y:S01]  /*6cb0*/  IMAD.MOV.U32 R2, RZ, RZ, RZ ;  /* 0x000000ffff027224 */ /* 0x000fe200078e00ff */
[----:B------:R-:W-:Y:S02]  /*6cc0*/  PLOP3.LUT P1, PT, PT, PT, PT, 0x80, 0x0 ;  /* 0x000000000000781c */ /* 0x000fe40003f2f070 */
[----:B------:R-:W-:-:S04]  /*6cd0*/  IADD3 R0, R27, R0, RZ ;  /* 0x000000001b007210 */ /* 0x000fc80007ffe0ff */
[----:B------:R-:W-:-:S04]  /*6ce0*/  SHF.R.S32.HI R3, RZ, 0x1f, R0 ;  /* 0x0000001fff037819 */ /* 0x000fc80000011400 */
[----:B------:R-:W-:Y:S01]  /*6cf0*/  LEA.HI R3, R3, R0, RZ, 0x7 ;  /* 0x0000000003037211 */ /* 0x000fe200078f38ff */
[----:B------:R-:W-:-:S03]  /*6d00*/  IMAD.MOV.U32 R0, RZ, RZ, RZ ;  /* 0x000000ffff007224 */ /* 0x000fc600078e00ff */
[----:B------:R-:W-:-:S04]  /*6d10*/  SHF.R.S32.HI R3, RZ, 0x7, R3 ;  /* 0x00000007ff037819 */ /* 0x000fc80000011403 */
[----:B------:R-:W-:Y:S02]  /*6d20*/  VIMNMX R88, R26, R3, PT ;  /* 0x000000031a587248 */ /* 0x000fe40003fe0100 */
[----:B------:R-:W-:Y:S02]  /*6d30*/  CS2R R26, SRZ ;  /* 0x00000000001a7805 */ /* 0x000fe4000001ff00 */
[----:B------:R-:W-:Y:S01]  /*6d40*/  ISETP.GE.AND P2, PT, R88, 0x1, PT ;  /* 0x000000015800780c */ /* 0x000fe20003f46270 */
[----:B------:R-:W-:-:S12]  /*6d50*/  @P0 BRA `(.L_x_2233) ;  /* 0x0000000000080947 */ /* 0x000fd80003800000 */
[----:B------:R-:W1:Y:S02]  /*6d60*/  FENCE.VIEW.ASYNC.G ;  /* 0x00000000000073c6 */ /* 0x000e640000000100 */
[----:B-1----:R-:W-:Y:S06]  /*6d70*/  BAR.ARV 0xc, 0x200 ;  /* 0x0308000000007b1d */ /* 0x002fec0000002000 */
.L_x_2233:
[----:B------:R-:W-:Y:S05]  /*6d80*/  BSYNC B0 ;  /* 0x0000000000007941 */ /* 0x000fea0003800000 */
.L_x_2232:
[----:B------:R-:W-:Y:S01]  /*6d90*/  IMAD.MOV.U32 R92, RZ, RZ, RZ ;  /* 0x000000ffff5c7224 */ /* 0x000fe200078e00ff */
[----:B------:R-:W-:Y:S01]  /*6da0*/  MOV R3, RZ ;  /* 0x000000ff00037202 */ /* 0x000fe20000000f00 */
        /* <DEDUP_REMOVED lines=33> */
.L_x_2236:
[----:B------:R-:W-:Y:S05]  /*6fc0*/  BSYNC B6 ;  /* 0x0000000000067941 */ /* 0x000fea0003800000 */
.L_x_2235:
        /* <DEDUP_REMOVED lines=25> */
[C---:B------:R-:W-:Y:S02]  /*7160*/  @P1 IMAD R11, R154.reuse, R13, R6 ;  /* 0x0000000d9a0b1224 */ /* 0x040fe400078e0206 */
[----:B------:R-:W-:-:S04]  /*7170*/  @P0 IMAD.WIDE.U32 R2, R154, R10, R2 ;  /* 0x0000000a9a020225 */ /* 0x000fc800078e0002 */
[----:B------:R-:W-:Y:S01]  /*7180*/  @P1 IMAD.WIDE.U32 R6, R154, R12, R4 ;  /* 0x0000000c9a061225 */ /* 0x000fe200078e0004 */
[----:B------:R-:W-:Y:S01]  /*7190*/  @P0 LEA R4, P2, R2, UR4, 0x2 ;  /* 0x0000000402040c11 */ /* 0x000fe2000f8410ff */
[----:B------:R-:W-:Y:S02]  /*71a0*/  ULDC UR4, c[0x0][0x3f4] ;  /* 0x0000fd0000047ab9 */ /* 0x000fe40000000800 */
[----:B------:R-:W-:Y:S01]  /*71b0*/  @P0 IMAD.IADD R5, R3, 0x1, R9 ;  /* 0x0000000103050824 */ /* 0x000fe200078e0209 */
[----:B------:R-:W-:Y:S01]  /*71c0*/  @P1 IADD3 R3, R7, R11, RZ ;  /* 0x0000000b07031210 */ /* 0x000fe20007ffe0ff */
[----:B------:R-:W-:Y:S01]  /*71d0*/  IMAD.MOV.U32 R0, RZ, RZ, 0x3f800000 ;  /* 0x3f800000ff007424 */ /* 0x000fe200078e00ff */
[----:B------:R-:W-:Y:S02]  /*71e0*/  @P1 LEA R8, P3, R6, UR6, 0x2 ;  /* 0x0000000606081c11 */ /* 0x000fe4000f8610ff */
[----:B------:R-:W-:Y:S02]  /*71f0*/  @P0 LEA.HI.X R5, R2, UR5, R5, 0x2, P2 ;  /* 0x0000000502050c11 */ /* 0x000fe400090f1405 */
        /* <DEDUP_REMOVED lines=19> */
.L_x_2240:
[----:B-1----:R1:W2:Y:S02]  /*7330*/  SYNCS.PHASECHK.TRANS64.TRYWAIT P0, [R18+URZ+0x19c00], R3 ;  /* 0x019c0003120075a7 */ /* 0x0022a4000800017f */
[----:B--2---:R-:W-:Y:S05]  /*7340*/  @!P0 NANOSLEEP.SYNCS 0x989680 ;  /* 0x009896800000895d */ /* 0x004fea0003900000 */
[----:B------:R-:W2:Y:S02]  /*7350*/  @!P0 SYNCS.PHASECHK.TRANS64 P0, [R18+URZ+0x19c00], R3 ;  /* 0x019c0003120085a7 */ /* 0x000ea4000800007f */
[----:B--2---:R-:W-:Y:S05]  /*7360*/  @!P0 BRA `(.L_x_2240) ;  /* 0xfffffffc00f08947 */ /* 0x004fea000383ffff */
.L_x_2239:
[----:B------:R-:W-:Y:S05]  /*7370*/  BSYNC B0 ;  /* 0x0000000000007941 */ /* 0x000fea0003800000 */
.L_x_2238:
[----:B------:R-:W-:Y:S05]  /*7380*/  BRA `(.L_x_2241) ;  /* 0x00000044007c7947 */ /* 0x000fea0003800000 */
.L_x_2237:
        /* <DEDUP_REMOVED lines=21> */
[----:B------:R-:W-:Y:S01]  /*74e0*/  MOV R6, UR6 ;  /* 0x0000000600067c02 */ /* 0x000fe20008000f00 */
        /* <DEDUP_REMOVED lines=8> */
.L_x_2243:
[----:B------:R-:W-:Y:S05]  /*7570*/  BSYNC B6 ;  /* 0x0000000000067941 */ /* 0x000fea0003800000 */
.L_x_2242:
        /* <DEDUP_REMOVED lines=8> */
[----:B------:R-:W-:-:S04]  /*7600*/  SHF.R.S32.HI R39, RZ, 0x1, R39 ;  /* 0x00000001ff277819 */ /* 0x000fc80000011427 */
[----:B--2---:R-:W-:Y:S01]  /*7610*/  IADD3 R10, R39, R21, RZ ;  /* 0x00000015270a7210 */ /* 0x004fe20007ffe0ff */
[----:B---3--:R-:W-:Y:S02]  /*7620*/  IMAD.IADD R37, R18, 0x1, R20 ;  /* 0x0000000112257824 */ /* 0x008fe400078e0214 */
[----:B------:R-:W-:Y:S05]  /*7630*/  @!P0 BRA `(.L_x_2245) ;  /* 0x0000001c00388947 */ /* 0x000fea0003800000 */
        /* <DEDUP_REMOVED lines=16> */
[----:B------:R-:W-:Y:S01]  /*7740*/  IMAD R4, R0, UR4, RZ ;  /* 0x0000000400047c24 */ /* 0x000fe2000f8e02ff */
[----:B------:R-:W-:Y:S01]  /*7750*/  IADD3 R5, P1, R8, UR8, RZ ;  /* 0x0000000808057c10 */ /* 0x000fe2000ff3e0ff */
[----:B------:R-:W-:-:S04]  /*7760*/  IMAD.WIDE.U32 R6, R11, UR4, R6 ;  /* 0x000000040b067c25 */ /* 0x000fc8000f8e0006 */
[----:B------:R-:W-:Y:S02]  /*7770*/  IMAD R0, R0, UR6, RZ ;  /* 0x0000000600007c24 */ /* 0x000fe4000f8e02ff */
        /* <DEDUP_REMOVED lines=11> */
[----:B------:R0:W4:Y:S02]  /*7830*/  SHFL.IDX PT, R14, R5, RZ, 0x1e1f ;  /* 0x001e1fff050e7589 */ /* 0x00012400000e0000 */
.L_x_2479:
[----:B0-----:R-:W5:Y:S04]  /*7840*/  LDL R5, [R1+0x2c] ;  /* 0x00002c0001057983 */ /* 0x001f680000100800 */
[----:B------:R-:W2:Y:S01]  /*7850*/  LDL R6, [R1+0x58] ;  /* 0x0000580001067983 */ /* 0x000ea20000100800 */
[----:B------:R-:W-:Y:S01]  /*7860*/  BSSY B1, `(.L_x_2247) ;  /* 0x000002f000017945 */ /* 0x000fe20003800000 */
[----:B------:R-:W-:Y:S02]  /*7870*/  CS2R R24, SRZ ;  /* 0x0000000000187805 */ /* 0x000fe4000001ff00 */
[----:B------:R-:W-:Y:S02]  /*7880*/  CS2R R20, SRZ ;  /* 0x0000000000147805 */ /* 0x000fe4000001ff00 */
[----:B------:R-:W-:-:S02]  /*7890*/  CS2R R8, SRZ ;  /* 0x0000000000087805 */ /* 0x000fc4000001ff00 */
[----:B------:R-:W-:Y:S02]  /*78a0*/  CS2R R26, SRZ ;  /* 0x00000000001a7805 */ /* 0x000fe4000001ff00 */
[----:B------:R-:W-:Y:S01]  /*78b0*/  CS2R R12, SRZ ;  /* 0x00000000000c7805 */ /* 0x000fe2000001ff00 */
[----:B-----5:R-:W-:Y:S01]  /*78c0*/  IMAD R38, R5, R38, RZ ;  /* 0x0000002605267224 */ /* 0x020fe200078e02ff */
[----:B--2---:R-:W-:-:S04]  /*78d0*/  LEA.HI R5, R6, R6, RZ, 0x1 ;  /* 0x0000000606057211 */ /* 0x004fc800078f08ff */
[----:B------:R-:W-:Y:S02]  /*78e0*/  ISETP.GE.AND P0, PT, R10, R38, PT ;  /* 0x000000260a00720c */ /* 0x000fe40003f06270 */
[----:B------:R-:W-:Y:S02]  /*78f0*/  CS2R R10, SRZ ;  /* 0x00000000000a7805 */ /* 0x000fe4000001ff00 */
[----:B------:R-:W-:-:S05]  /*7900*/  LOP3.LUT R5, R5, 0xfffffffe, RZ, 0xc0, !PT ;  /* 0xfffffffe05057812 */ /* 0x000fca00078ec0ff */
[----:B------:R-:W-:-:S05]  /*7910*/  IMAD.IADD R5, R6, 0x1, -R5 ;  /* 0x0000000106057824 */ /* 0x000fca00078e0a05 */
[----:B------:R-:W-:Y:S01]  /*7920*/  SHF.L.U32 R5, R5, 0x1f, RZ ;  /* 0x0000001f05057819 */ /* 0x000fe200000006ff */
[----:B------:R-:W-:Y:S06]  /*7930*/  @P0 BRA `(.L_x_2248) ;  /* 0x0000000000840947 */ /* 0x000fec0003800000 */
[----:B------:R-:W2:Y:S01]  /*7940*/  LDL R32, [R1+0x1c] ;  /* 0x00001c0001207983 */ /* 0x000ea20000100800 */
[----:B------:R-:W-:-:S03]  /*7950*/  ULDC UR4, c[0x0][0x3f4] ;  /* 0x0000fd0000047ab9 */ /* 0x000fc60000000800 */
[----:B------:R-:W2:Y:S04]  /*7960*/  LDL R15, [R1+0x20] ;  /* 0x00002000010f7983 */ /* 0x000ea80000100800 */
[----:B------:R-:W2:Y:S04]  /*7970*/  LDL R41, [R1+0x6c] ;  /* 0x00006c0001297983 */ /* 0x000ea80000100800 */
[----:B------:R-:W2:Y:S01]  /*7980*/  LDL R40, [R1+0x68] ;  /* 0x0000680001287983 */ /* 0x000ea20000100800 */
[----:B------:R-:W-:Y:S02]  /*7990*/  ISETP.GE.AND P5, PT, R156, UR4, PT ;  /* 0x000000049c007c0c */ /* 0x000fe4000bfa6270 */
[----:B------:R-:W-:-:S02]  /*79a0*/  CS2R R26, SRZ ;  /* 0x00000000001a7805 */ /* 0x000fc4000001ff00 */
[----:B------:R-:W-:Y:S02]  /*79b0*/  CS2R R24, SRZ ;  /* 0x0000000000187805 */ /* 0x000fe4000001ff00 */
[----:B------:R-:W-:-:S07]  /*79c0*/  CS2R R12, SRZ ;  /* 0x00000000000c7805 */ /* 0x000fce000001ff00 */
[----:B------:R-:W-:Y:S02]  /*79d0*/  @!P5 SHF.R.S32.HI R9, RZ, 0x1f, R156 ;  /* 0x0000001fff09d819 */ /* 0x000fe4000001149c */
[C---:B------:R-:W-:Y:S02]  /*79e0*/  @!P5 IADD3 R6, P2, R156.reuse, R3, RZ ;  /* 0x000000039c06d210 */ /* 0x040fe40007f5e0ff */
[----:B----4-:R-:W-:Y:S02]  /*79f0*/  @!P5 IADD3 R28, P3, R156, R14, RZ ;  /* 0x0000000e9c1cd210 */ /* 0x010fe40007f7e0ff */
[----:B-1----:R-:W-:-:S03]  /*7a00*/  @!P5 IADD3.X R7, R0, R9, RZ, P2, !PT ;  /* 0x000000090007d210 */ /* 0x002fc600017fe4ff */
[----:B---3--:R-:W-:Y:S01]  /*7a10*/  @!P5 IMAD.X R29, R4, 0x1, R9, P3 ;  /* 0x00000001041dd824 */ /* 0x008fe200018e0609 */
[----:B------:R-:W-:Y:S02]  /*7a20*/  CS2R R20, SRZ ;  /* 0x0000000000147805 */ /* 0x000fe4000001ff00 */
[----:B------:R-:W-:Y:S02]  /*7a30*/  CS2R R10, SRZ ;  /* 0x00000000000a7805 */ /* 0x000fe4000001ff00 */
[----:B------:R-:W-:Y:S01]  /*7a40*/  CS2R R8, SRZ ;  /* 0x0000000000087805 */ /* 0x000fe2000001ff00 */
[----:B------:R0:W5:Y:S04]  /*7a50*/  @!P5 LD.E.64 R26, desc[UR42][R6.64] ;  /* 0x0000002a061ad980 */ /* 0x000168000c101b00 */
[----:B------:R0:W5:Y:S01]  /*7a60*/  @!P5 LD.E.64 R24, desc[UR42][R28.64] ;  /* 0x0000002a1c18d980 */ /* 0x000162000c101b00 */
[----:B--2---:R-:W-:-:S02]  /*7a70*/  ISETP.GE.AND P1, PT, R32, UR4, PT ;  /* 0x0000000420007c0c */ /* 0x004fc4000bf26270 */
[----:B------:R-:W-:-:S11]  /*7a80*/  ISETP.GE.AND P0, PT, R15, UR4, PT ;  /* 0x000000040f007c0c */ /* 0x000fd6000bf06270 */
[CC--:B------:R-:W-:Y:S02]  /*7a90*/  @!P1 IADD3 R30, P4, R32.reuse, R3.reuse, RZ ;  /* 0x00000003201e9210 */ /* 0x0c0fe40007f9e0ff */
[-C--:B------:R-:W-:Y:S02]  /*7aa0*/  @!P1 IADD3 R32, P2, R32, R14.reuse, RZ ;  /* 0x0000000e20209210 */ /* 0x080fe40007f5e0ff */
[C---:B------:R-:W-:Y:S01]  /*7ab0*/  @!P0 IADD3 R34, P3, R15.reuse, R3, RZ ;  /* 0x000000030f228210 */ /* 0x040fe20007f7e0ff */
[--C-:B------:R-:W-:Y:S01]  /*7ac0*/  @!P1 IMAD.X R31, R0, 0x1, R41.reuse, P4 ;  /* 0x00000001001f9824 */ /* 0x100fe200020e0629 */
[----:B------:R-:W-:Y:S01]  /*7ad0*/  @!P0 IADD3 R14, P4, R15, R14, RZ ;  /* 0x0000000e0f0e8210 */ /* 0x000fe20007f9e0ff */
[----:B------:R-:W-:Y:S02]  /*7ae0*/  @!P1 IMAD.X R33, R4, 0x1, R41, P2 ;  /* 0x0000000104219824 */ /* 0x000fe400010e0629 */
[--C-:B------:R-:W-:Y:S01]  /*7af0*/  @!P0 IMAD.X R35, R0, 0x1, R40.reuse, P3 ;  /* 0x0000000100238824 */ /* 0x100fe200018e0628 */
[----:B------:R0:W5:Y:S01]  /*7b00*/  @!P1 LD.E.64 R12, desc[UR42][R30.64] ;  /* 0x0000002a1e0c9980 */ /* 0x000162000c101b00 */
[----:B------:R-:W-:-:S03]  /*7b10*/  @!P0 IMAD.X R15, R4, 0x1, R40, P4 ;  /* 0x00000001040f8824 */ /* 0x000fc600020e0628 */
[----:B------:R0:W5:Y:S04]  /*7b20*/  @!P1 LD.E.64 R20, desc[UR42][R32.64] ;  /* 0x0000002a20149980 */ /* 0x000168000c101b00 */
[----:B------:R0:W5:Y:S04]  /*7b30*/  @!P0 LD.E.64 R10, desc[UR42][R34.64] ;  /* 0x0000002a220a8980 */ /* 0x000168000c101b00 */
[----:B------:R0:W5:Y:S02]  /*7b40*/  @!P0 LD.E.64 R8, desc[UR42][R14.64] ;  /* 0x0000002a0e088980 */ /* 0x000164000c101b00 */
.L_x_2248:
[----:B------:R-:W-:Y:S05]  /*7b50*/  BSYNC B1 ;  /* 0x0000000000017941 */ /* 0x000fea0003800000 */
.L_x_2247:
[----:B------:R-:W2:Y:S01]  /*7b60*/  SYNCS.PHASECHK.TRANS64.TRYWAIT P0, [R18+URZ+0x19c00], R5 ;  /* 0x019c0005120075a7 */ /* 0x000ea2000800017f */
[----:B------:R-:W-:Y:S01]  /*7b70*/  IMAD R153, R153, -0xc0, R38 ;  /* 0xffffff4099997824 */ /* 0x000fe200078e0226 */
[----:B------:R-:W-:Y:S04]  /*7b80*/  BSSY B1, `(.L_x_2249) ;  /* 0x0000004000017945 */ /* 0x000fe80003800000 */
[----:B------:R-:W-:-:S04]  /*7b90*/  VIMNMX R153, R153, 0xc0, PT ;  /* 0x000000c099997848 */ /* 0x000fc80003fe0100 */
[----:B------:R-:W-:Y:S01]  /*7ba0*/  ISETP.GE.AND P1, PT, R39, R153, PT ;  /* 0x000000992700720c */ /* 0x000fe20003f26270 */
[----:B--2---:R-:W-:-:S12]  /*7bb0*/  @!P0 BRA `(.L_x_2250) ;  /* 0x0000016000f48947 */ /* 0x004fd80003800000 */
.L_x_2480:
[----:B------:R-:W-:Y:S05]  /*7bc0*/  BSYNC B1 ;  /* 0x0000000000017941 */ /* 0x000fea0003800000 */
.L_x_2249:
[----:B------:R-:W-:Y:S05]  /*7bd0*/  @P1 BRA `(.L_x_2251) ;  /* 0x0000003c00441947 */ /* 0x000fea0003800000 */
[----:B---3--:R-:W3:Y:S01]  /*7be0*/  LDL R4, [R1+0x1c] ;  /* 0x00001c0001047983 */ /* 0x008ee20000100800 */
[----:B------:R-:W0:Y:S03]  /*7bf0*/  LDC R3, c[0x0][0x3f4] ;  /* 0x0000fd00ff037b82 */ /* 0x000e260000000800 */
[----:B-1----:R-:W2:Y:S01]  /*7c00*/  LDL R0, [R1+0x20] ;  /* 0x0000200001007983 */ /* 0x002ea20000100800 */
[----:B------:R-:W-:Y:S01]  /*7c10*/  BSSY B1, `(.L_x_2252) ;  /* 0x000007b000017945 */ /* 0x000fe20003800000 */
[-C--:B0-----:R-:W-:Y:S02]  /*7c20*/  ISETP.GE.AND P0, PT, R156, R3.reuse, PT ;  /* 0x000000039c00720c */ /* 0x081fe40003f06270 */
[-C--:B---3--:R-:W-:Y:S02]  /*7c30*/  ISETP.GE.AND P1, PT, R4, R3.reuse, PT ;  /* 0x000000030400720c */ /* 0x088fe40003f26270 */
[----:B--2---:R-:W-:-:S09]  /*7c40*/  ISETP.GE.AND P2, PT, R0, R3, PT ;  /* 0x000000030000720c */ /* 0x004fd20003f46270 */
[----:B------:R-:W-:Y:S05]  /*7c50*/  @P0 BRA `(.L_x_2253) ;  /* 0x0000000400d80947 */ /* 0x000fea0003800000 */
[----:B------:R-:W0:Y:S01]  /*7c60*/  LDS.128 R4, [R37+0xf000] ;  /* 0x00f0000025047984 */ /* 0x000e220000000c00 */
[----:B-----5:R-:W-:Y:S02]  /*7c70*/  SHF.R.U32.HI R15, RZ, 0x8, R27 ;  /* 0x00000008ff0f7819 */ /* 0x020fe4000001161b */
[----:B----4-:R-:W-:Y:S02]  /*7c80*/  LOP3.LUT R14, R27, 0xff, RZ, 0xc0, !PT ;  /* 0x000000ff1b0e7812 */ /* 0x010fe400078ec0ff */
        /* <DEDUP_REMOVED lines=23> */
[-C--:B0-----:R-:W-:Y:S02]  /*7e00*/  F2FP.F16.E4M3.UNPACK_B R0, R6.reuse.H1 ;  /* 0x00000006ff00723e */ /* 0x081fe400030006ff */
[----:B------:R-:W-:Y:S02]  /*7e10*/  LOP3.LUT R29, R29, 0xff0000, R24, 0xf8, !PT ;  /* 0x00ff00001d1d7812 */ /* 0x000fe400078ef818 */
[----:B------:R-:W-:Y:S01]  /*7e20*/  F2FP.F16.E4M3.UNPACK_B R32, R31 ;  /* 0x0000001fff20723e */ /* 0x000fe200020006ff */
[--C-:B------:R-:W-:Y:S01]  /*7e30*/  HADD2.F32 R15, -RZ, R0.reuse.H1_H1 ;  /* 0x30000000ff0f7230 */ /* 0x100fe20000004100 */
[----:B------:R-:W-:Y:S01]  /*7e40*/  F2FP.F16.E4M3.UNPACK_B R28, R27 ;  /* 0x0000001bff1c723e */ /* 0x000fe200020006ff */
[----:B------:R-:W-:Y:S01]  /*7e50*/  HADD2.F32 R14, -RZ, R0.H0_H0 ;  /* 0x20000000ff0e7230 */ /* 0x000fe20000004100 */
        /* <DEDUP_REMOVED lines=13> */
[--C-:B------:R-:W-:Y:S01]  /*7f30*/  HADD2.F32 R5, -RZ, R3.reuse.H1_H1 ;  /* 0x30000003ff057230 */ /* 0x100fe20000004100 */
[----:B------:R-:W-:Y:S01]  /*7f40*/  F2FP.F16.E4M3.UNPACK_B R31, R31.H1 ;  /* 0x0000001fff1f723e */ /* 0x000fe200030006ff */
[C---:B------:R-:W-:Y:S01]  /*7f50*/  FFMA.FTZ R35, R14.reuse, R29, -R35 ;  /* 0x0000001d0e237223 */ /* 0x040fe20000010823 */
        /* <DEDUP_REMOVED lines=70> */
.L_x_2253:
[----:B------:R-:W-:Y:S05]  /*83c0*/  BSYNC B1 ;  /* 0x0000000000017941 */ /* 0x000fea0003800000 */
.L_x_2252:
[----:B------:R-:W-:Y:S04]  /*83d0*/  BSSY B1, `(.L_x_2254) ;  /* 0x000007c000017945 */ /* 0x000fe80003800000 */
[----:B------:R-:W-:Y:S05]  /*83e0*/  @P1 BRA `(.L_x_2255) ;  /* 0x0000000400e81947 */ /* 0x000fea0003800000 */
[----:B0-----:R-:W0:Y:S01]  /*83f0*/  LDS.128 R4, [R37+0x10800] ;  /* 0x0108000025047984 */ /* 0x001e220000000c00 */
[----:B-----5:R-:W-:Y:S02]  /*8400*/  SHF.R.U32.HI R26, RZ, 0x8, R21 ;  /* 0x00000008ff1a7819 */ /* 0x020fe40000011615 */
[----:B----4-:R-:W-:Y:S02]  /*8410*/  SHF.R.U32.HI R14, RZ, 0x8, R13 ;  /* 0x00000008ff0e7819 */ /* 0x010fe4000001160d */
        /* <DEDUP_REMOVED lines=119> */
.L_x_2255:
[----:B------:R-:W-:Y:S05]  /*8b90*/  BSYNC B1 ;  /* 0x0000000000017941 */ /* 0x000fea0003800000 */
.L_x_2254:
[----:B------:R-:W-:Y:S05]  /*8ba0*/  @P2 BRA `(.L_x_2251) ;  /* 0x0000002c00502947 */ /* 0x000fea0003800000 */
[----:B01----:R-:W0:Y:S01]  /*8bb0*/  LDS.128 R4, [R37+0x12000] ;  /* 0x0120000025047984 */ /* 0x003e220000000c00 */
[----:B-----5:R-:W-:Y:S02]  /*8bc0*/  SHF.R.U32.HI R13, RZ, 0x8, R11 ;  /* 0x00000008ff0d7819 */ /* 0x020fe4000001160b */
[----:B------:R-:W-:Y:S02]  /*8bd0*/  LOP3.LUT R12, R11, 0xff, RZ, 0xc0, !PT ;  /* 0x000000ff0b0c7812 */ /* 0x000fe400078ec0ff */
[----:B------:R-:W-:Y:S02]  /*8be0*/  LOP3.LUT R13, R13, 0xff, RZ, 0xc0, !PT ;  /* 0x000000ff0d0d7812 */ /* 0x000fe400078ec0ff */
[----:B------:R-:W-:Y:S02]  /*8bf0*/  SHF.R.U32.HI R21, RZ, 0x8, R9 ;  /* 0x00000008ff157819 */ /* 0x000fe40000011609 */
[----:B------:R-:W-:Y:S02]  /*8c00*/  PRMT R12, R13, 0x7604, R12 ;  /* 0x000076040d0c7816 */ /* 0x000fe4000000000c */
[----:B----4-:R-:W-:-:S02]  /*8c10*/  LOP3.LUT R14, R9, 0xff, RZ, 0xc0, !PT ;  /* 0x000000ff090e7812 */ /* 0x010fc400078ec0ff */
[----:B------:R-:W-:Y:S02]  /*8c20*/  LOP3.LUT R21, R21, 0xff, RZ, 0xc0, !PT ;  /* 0x000000ff15157812 */ /* 0x000fe400078ec0ff */
[----:B------:R-:W-:Y:S02]  /*8c30*/  SHF.R.U32.HI R20, RZ, 0x10, R9 ;  /* 0x00000010ff147819 */ /* 0x000fe40000011609 */
[----:B------:R-:W-:Y:S02]  /*8c40*/  SHF.R.U32.HI R3, RZ, 0x8, R10 ;  /* 0x00000008ff037819 */ /* 0x000fe4000001160a */
[----:B------:R-:W-:Y:S02]  /*8c50*/  SHF.R.U32.HI R13, RZ, 0x8, R8 ;  /* 0x00000008ff0d7819 */ /* 0x000fe40000011608 */
[----:B------:R-:W-:Y:S02]  /*8c60*/  SHF.R.U32.HI R24, RZ, 0x10, R11 ;  /* 0x00000010ff187819 */ /* 0x000fe4000001160b */
[----:B------:R-:W-:Y:S01]  /*8c70*/  PRMT R14, R21, 0x7604, R14 ;  /* 0x00007604150e7816 */ /* 0x000fe2000000000e */
[----:B------:R-:W-:Y:S01]  /*8c80*/  IMAD.U32 R21, R20, 0x10000, RZ ;  /* 0x0001000014157824 */ /* 0x000fe200078e00ff */
[----:B------:R-:W-:-:S02]  /*8c90*/  LOP3.LUT R0, R10, 0xff, RZ, 0xc0, !PT ;  /* 0x000000ff0a007812 */ /* 0x000fc400078ec0ff */
[----:B------:R-:W-:Y:S02]  /*8ca0*/  LOP3.LUT R3, R3, 0xff, RZ, 0xc0, !PT ;  /* 0x000000ff03037812 */ /* 0x000fe400078ec0ff */
[----:B------:R-:W-:Y:S02]  /*8cb0*/  LOP3.LUT R15, R13, 0xff, RZ, 0xc0, !PT ;  /* 0x000000ff0d0f7812 */ /* 0x000fe400078ec0ff */
[----:B------:R-:W-:Y:S02]  /*8cc0*/  SHF.L.U32 R13, R24, 0x10, RZ ;  /* 0x00000010180d7819 */ /* 0x000fe400000006ff */
[----:B------:R-:W-:Y:S02]  /*8cd0*/  PRMT R3, R3, 0x7604, R0 ;  /* 0x0000760403037816 */ /* 0x000fe40000000000 */
[----:B------:R-:W-:Y:S02]  /*8ce0*/  LOP3.LUT R0, R8, 0xff, RZ, 0xc0, !PT ;  /* 0x000000ff08007812 */ /* 0x000fe400078ec0ff */
[----:B------:R-:W-:-:S02]  /*8cf0*/  LOP3.LUT R13, R12, 0xff0000, R13, 0xf8, !PT ;  /* 0x00ff00000c0d7812 */ /* 0x000fc400078ef80d */
[----:B------:R-:W-:Y:S02]  /*8d00*/  LOP3.LUT R21, R14, 0xff0000, R21, 0xf8, !PT ;  /* 0x00ff00000e157812 */ /* 0x000fe400078ef815 */
[----:B------:R-:W-:Y:S02]  /*8d10*/  PRMT R15, R15, 0x7604, R0 ;  /* 0x000076040f0f7816 */ /* 0x000fe40000000000 */
[----:B------:R-:W-:Y:S02]  /*8d20*/  LOP3.LUT R21, R21, 0xff000000, R9, 0xf8, !PT ;  /* 0xff00000015157812 */ /* 0x000fe400078ef809 */
[----:B------:R-:W-:Y:S02]  /*8d30*/  LOP3.LUT R13, R13, 0xff000000, R11, 0xf8, !PT ;  /* 0xff0000000d0d7812 */ /* 0x000fe400078ef80b */
[----:B------:R-:W-:Y:S02]  /*8d40*/  LOP3.LUT R3, R3, 0xff0000, R10, 0xf8, !PT ;  /* 0x00ff000003037812 */ /* 0x000fe400078ef80a */
[----:B0-----:R-:W-:-:S02]  /*8d50*/  F2FP.F16.E4M3.UNPACK_B R0, R6.H1 ;  /* 0x00000006ff00723e */ /* 0x001fc400030006ff */
[----:B------:R-:W-:Y:S02]  /*8d60*/  LOP3.LUT R15, R15, 0xff0000, R8, 0xf8, !PT ;  /* 0x00ff00000f0f7812 */ /* 0x000fe400078ef808 */
[----:B------:R-:W-:Y:S01]  /*8d70*/  F2FP.F16.E4M3.UNPACK_B R24, R21 ;  /* 0x00000015ff18723e */ /* 0x000fe200020006ff */
[----:B------:R-:W-:Y:S01]  /*8d80*/  HADD2.F32 R9, -RZ, R0.H1_H1 ;  /* 0x30000000ff097230 */ /* 0x000fe20000004100 */
[----:B------:R-:W-:Y:S02]  /*8d90*/  F2FP.F16.E4M3.UNPACK_B R14, R13 ;  /* 0x0000000dff0e723e */ /* 0x000fe400020006ff */
        /* <DEDUP_REMOVED lines=88> */
.L_x_2245:
        /* <DEDUP_REMOVED lines=32> */
.L_x_2486:
[----:B------:R-:W5:Y:S04]  /*9520*/  LDL R4, [R1+0x2c] ;  /* 0x00002c0001047983 */ /* 0x000f680000100800 */
[----:B------:R-:W2:Y:S01]  /*9530*/  LDL R13, [R1+0x58] ;  /* 0x00005800010d7983 */ /* 0x000ea20000100800 */
[----:B------:R-:W-:Y:S01]  /*9540*/  BSSY B1, `(.L_x_2257) ;  /* 0x000002c000017945 */ /* 0x000fe20003800000 */
[----:B------:R-:W-:Y:S02]  /*9550*/  CS2R R8, SRZ ;  /* 0x0000000000087805 */ /* 0x000fe4000001ff00 */
[----:B------:R-:W-:Y:S02]  /*9560*/  CS2R R14, SRZ ;  /* 0x00000000000e7805 */ /* 0x000fe4000001ff00 */
[----:B------:R-:W-:Y:S01]  /*9570*/  CS2R R26, SRZ ;  /* 0x00000000001a7805 */ /* 0x000fe2000001ff00 */
[----:B-----5:R-:W-:Y:S01]  /*9580*/  IMAD R38, R4, R25, RZ ;  /* 0x0000001904267224 */ /* 0x020fe200078e02ff */
[----:B------:R-:W-:-:S02]  /*9590*/  CS2R R4, SRZ ;  /* 0x0000000000047805 */ /* 0x000fc4000001ff00 */
[----:B------:R-:W-:Y:S02]  /*95a0*/  CS2R R24, SRZ ;  /* 0x0000000000187805 */ /* 0x000fe4000001ff00 */
[----:B--2---:R-:W-:Y:S02]  /*95b0*/  LEA.HI R6, R13, R13, RZ, 0x1 ;  /* 0x0000000d0d067211 */ /* 0x004fe400078f08ff */
[----:B------:R-:W-:Y:S02]  /*95c0*/  ISETP.GE.AND P0, PT, R10, R38, PT ;  /* 0x000000260a00720c */ /* 0x000fe40003f06270 */
[----:B------:R-:W-:Y:S02]  /*95d0*/  CS2R R10, SRZ ;  /* 0x00000000000a7805 */ /* 0x000fe4000001ff00 */
[----:B------:R-:W-:Y:S02]  /*95e0*/  LOP3.LUT R12, R6, 0xfffffffe, RZ, 0xc0, !PT ;  /* 0xfffffffe060c7812 */ /* 0x000fe400078ec0ff */
[----:B------:R-:W-:-:S03]  /*95f0*/  CS2R R6, SRZ ;  /* 0x0000000000067805 */ /* 0x000fc6000001ff00 */
[----:B------:R-:W-:Y:S01]  /*9600*/  IMAD.IADD R39, R13, 0x1, -R12 ;  /* 0x000000010d277824 */ /* 0x000fe200078e0a0c */
[----:B------:R-:W-:-:S04]  /*9610*/  CS2R R12, SRZ ;  /* 0x00000000000c7805 */ /* 0x000fc8000001ff00 */
[----:B------:R-:W-:Y:S01]  /*9620*/  SHF.L.U32 R39, R39, 0x1f, RZ ;  /* 0x0000001f27277819 */ /* 0x000fe200000006ff */
[----:B------:R-:W-:Y:S06]  /*9630*/  @P0 BRA `(.L_x_2258) ;  /* 0x0000000000700947 */ /* 0x000fec0003800000 */
[----:B------:R-:W2:Y:S01]  /*9640*/  LDL R28, [R1+0x10] ;  /* 0x00001000011c7983 */ /* 0x000ea20000100800 */
[C---:B------:R-:W-:Y:S01]  /*9650*/  IADD3 R4, R16.reuse, 0x20, RZ ;  /* 0x0000002010047810 */ /* 0x040fe20007ffe0ff */
        /* <DEDUP_REMOVED lines=11> */
[----:B----4-:R-:W-:-:S05]  /*9710*/  @!P4 IADD3 R30, P1, R16, R21, RZ ;  /* 0x00000015101ec210 */ /* 0x010fca0007f3e0ff */
[----:B---3--:R-:W-:Y:S02]  /*9720*/  @!P4 IMAD.X R31, R20, 0x1, R5, P1 ;  /* 0x00000001141fc824 */ /* 0x008fe400008e0605 */
[----:B--2---:R-:W-:Y:S01]  /*9730*/  @!P5 IMAD.SHL.U32 R4, R28, 0x10, RZ ;  /* 0x000000101c04d824 */ /* 0x004fe200078e00ff */
[----:B------:R-:W-:-:S04]  /*9740*/  @!P4 IADD3 R28, P0, R16, R3, RZ ;  /* 0x00000003101cc210 */ /* 0x000fc80007f1e0ff */
[----:B------:R-:W-:Y:S01]  /*9750*/  @!P5 IADD3 R32, P2, R4, R3, RZ ;  /* 0x000000030420d210 */ /* 0x000fe20007f5e0ff */
[----:B-1----:R-:W-:Y:S01]  /*9760*/  @!P4 IMAD.X R29, R0, 0x1, R5, P0 ;  /* 0x00000001001dc824 */ /* 0x002fe200000e0605 */
[----:B------:R-:W-:Y:S02]  /*9770*/  @!P5 IADD3 R34, P3, R4, R21, RZ ;  /* 0x000000150422d210 */ /* 0x000fe40007f7e0ff */
[----:B------:R-:W-:Y:S02]  /*9780*/  @!P5 SHF.R.S32.HI R3, RZ, 0x1f, R4 ;  /* 0x0000001fff03d819 */ /* 0x000fe40000011404 */
[----:B------:R-:W-:Y:S01]  /*9790*/  CS2R R4, SRZ ;  /* 0x0000000000047805 */ /* 0x000fe2000001ff00 */
[----:B------:R0:W5:Y:S02]  /*97a0*/  @!P4 LD.E.128 R12, desc[UR42][R28.64] ;  /* 0x0000002a1c0cc980 */ /* 0x000164000c101d00 */
[--C-:B------:R-:W-:Y:S02]  /*97b0*/  @!P5 IMAD.X R33, R0, 0x1, R3.reuse, P2 ;  /* 0x000000010021d824 */ /* 0x100fe400010e0603 */
[----:B------:R-:W-:Y:S01]  /*97c0*/  @!P5 IMAD.X R35, R20, 0x1, R3, P3 ;  /* 0x000000011423d824 */ /* 0x000fe200018e0603 */
[----:B------:R0:W5:Y:S04]  /*97d0*/  @!P4 LD.E.128 R4, desc[UR42][R30.64] ;  /* 0x0000002a1e04c980 */ /* 0x000168000c101d00 */
[----:B------:R0:W5:Y:S04]  /*97e0*/  @!P5 LD.E.128 R24, desc[UR42][R32.64] ;  /* 0x0000002a2018d980 */ /* 0x000168000c101d00 */
[----:B------:R0:W5:Y:S02]  /*97f0*/  @!P5 LD.E.128 R8, desc[UR42][R34.64] ;  /* 0x0000002a2208d980 */ /* 0x000164000c101d00 */
.L_x_2258:
[----:B------:R-:W-:Y:S05]  /*9800*/  BSYNC B1 ;  /* 0x0000000000017941 */ /* 0x000fea0003800000 */
.L_x_2257:
        /* <DEDUP_REMOVED lines=10> */
.L_x_2487:
[----:B------:R-:W-:Y:S05]  /*98b0*/  BSYNC B1 ;  /* 0x0000000000017941 */ /* 0x000fea0003800000 */
.L_x_2259:
        /* <DEDUP_REMOVED lines=26> */
[----:B------:R-:W-:Y:S02]  /*9a60*/  LOP3.LUT R40, R40, 0xff, RZ, 0xc0, !PT ;  /* 0x000000ff28287812 */ /* 0x000fe400078ec0ff */
[----:B0-----:R-:W-:Y:S02]  /*9a70*/  IADD3 R31, R21, -0x80, RZ ;  /* 0xffffff80151f7810 */ /* 0x001fe40007ffe0ff */
[----:B------:R-:W-:-:S02]  /*9a80*/  LOP3.LUT R21, R20, 0xff, RZ, 0xc0, !PT ;  /* 0x000000ff14157812 */ /* 0x000fc400078ec0ff */
[----:B------:R-:W-:Y:S02]  /*9a90*/  LEA.HI R32, R31, R31, RZ, 0x1 ;  /* 0x0000001f1f207211 */ /* 0x000fe400078f08ff */
[----:B------:R-:W-:Y:S02]  /*9aa0*/  LOP3.LUT R20, R14, 0xff, RZ, 0xc0, !PT ;  /* 0x000000ff0e147812 */ /* 0x000fe400078ec0ff */
[----:B------:R-:W-:Y:S02]  /*9ab0*/  LOP3.LUT R32, R32, 0xfffffffe, RZ, 0xc0, !PT ;  /* 0xfffffffe20207812 */ /* 0x000fe400078ec0ff */
[----:B-1----:R-:W-:Y:S02]  /*9ac0*/  PRMT R39, R21, 0x7604, R0 ;  /* 0x0000760415277816 */ /* 0x002fe40000000000 */
[----:B------:R-:W-:Y:S01]  /*9ad0*/  SHF.R.U32.HI R21, RZ, 0x8, R4 ;  /* 0x00000008ff157819 */ /* 0x000fe20000011604 */
        /* <DEDUP_REMOVED lines=17> */
[----:B------:R-:W-:Y:S01]  /*9bf0*/  PRMT R44, R47, 0x7604, R44 ;  /* 0x000076042f2c7816 */ /* 0x000fe2000000002c */
[----:B------:R-:W1:Y:S01]  /*9c00*/  LDS.128 R32, [R0+0xf000] ;  /* 0x00f0000000207984 */ /* 0x000e620000000c00 */
[----:B------:R-:W-:Y:S02]  /*9c10*/  LOP3.LUT R42, R6, 0xff, RZ, 0xc0, !PT ;  /* 0x000000ff062a7812 */ /* 0x000fe400078ec0ff */
[----:B------:R-:W-:Y:S02]  /*9c20*/  LOP3.LUT R43, R43, 0xff, RZ, 0xc0, !PT ;  /* 0x000000ff2b2b7812 */ /* 0x000fe400078ec0ff */
[----:B------:R-:W-:Y:S02]  /*9c30*/  PRMT R40, R40, 0x7604, R21 ;  /* 0x0000760428287816 */ /* 0x000fe40000000015 */
[----:B------:R-:W-:Y:S02]  /*9c40*/  SHF.R.U32.HI R47, RZ, 0x10, R5 ;  /* 0x00000010ff2f7819 */ /* 0x000fe40000011605 */
[----:B------:R-:W-:-:S02]  /*9c50*/  SHF.R.U32.HI R21, RZ, 0x10, R13 ;  /* 0x00000010ff157819 */ /* 0x000fc4000001160d */
[----:B------:R-:W-:Y:S01]  /*9c60*/  PRMT R49, R43, 0x7604, R42 ;  /* 0x000076042b317816 */ /* 0x000fe2000000002a */
[----:B------:R-:W-:Y:S01]  /*9c70*/  IMAD.U32 R47, R47, 0x10000, RZ ;  /* 0x000100002f2f7824 */ /* 0x000fe200078e00ff */
[----:B------:R-:W-:Y:S01]  /*9c80*/  SHF.R.U32.HI R51, RZ, 0x10, R7 ;  /* 0x00000010ff337819 */ /* 0x000fe20000011607 */
[----:B------:R-:W-:Y:S01]  /*9c90*/  IMAD.U32 R21, R21, 0x10000, RZ ;  /* 0x0001000015157824 */ /* 0x000fe200078e00ff */
[----:B------:R-:W-:Y:S02]  /*9ca0*/  SHF.R.U32.HI R43, RZ, 0x10, R15 ;  /* 0x00000010ff2b7819 */ /* 0x000fe4000001160f */
[----:B------:R-:W-:Y:S01]  /*9cb0*/  LOP3.LUT R45, R45, 0xff0000, R4, 0xf8, !PT ;  /* 0x00ff00002d2d7812 */ /* 0x000fe200078ef804 */
[----:B------:R-:W-:Y:S01]  /*9cc0*/  IMAD.U32 R51, R51, 0x10000, RZ ;  /* 0x0001000033337824 */ /* 0x000fe200078e00ff */
[----:B------:R-:W-:Y:S01]  /*9cd0*/  LOP3.LUT R47, R40, 0xff0000, R47, 0xf8, !PT ;  /* 0x00ff0000282f7812 */ /* 0x000fe200078ef82f */
[----:B------:R-:W-:Y:S01]  /*9ce0*/  IMAD.U32 R43, R43, 0x10000, RZ ;  /* 0x000100002b2b7824 */ /* 0x000fe200078e00ff */
        /* <DEDUP_REMOVED lines=11> */
[-C--:B0-----:R-:W-:Y:S02]  /*9da0*/  F2FP.F16.E4M3.UNPACK_B R14, R29.reuse ;  /* 0x0000001dff0e723e */ /* 0x081fe400020006ff */
[----:B------:R-:W-:-:S02]  /*9db0*/  F2FP.F16.E4M3.UNPACK_B R40, R29.H1 ;  /* 0x0000001dff28723e */ /* 0x000fc400030006ff */
        /* <DEDUP_REMOVED lines=179> */
.L_x_2262:
[----:B------:R-:W-:Y:S05]  /*a8f0*/  BSYNC B1 ;  /* 0x0000000000017941 */ /* 0x000fea0003800000 */
.L_x_2261:
        /* <DEDUP_REMOVED lines=255> */
.L_x_2251:
[----:B------:R-:W-:Y:S05]  /*b8f0*/  BSYNC B0 ;  /* 0x0000000000007941 */ /* 0x000fea0003800000 */
.L_x_2244:
        /* <DEDUP_REMOVED lines=8> */
.L_x_2241:
[----:B0-2---:R-:W-:-:S04]  /*b980*/  MOV R0, UR36 ;  /* 0x0000002400007c02 */ /* 0x005fc80008000f00 */
[----:B------:R-:W-:-:S13]  /*b990*/  ISETP.NE.AND P0, PT, R0, 0x3, PT ;  /* 0x000000030000780c */ /* 0x000fda0003f05270 */
[----:B------:R-:W-:Y:S05]  /*b9a0*/  @!P0 BRA `(.L_x_2263) ;  /* 0x0000000000048947 */ /* 0x000fea0003800000 */
[----:B------:R-:W-:Y:S01]  /*b9b0*/  BPT.TRAP 0x1 ;  /* 0x000000040000795c */ /* 0x000fe20000300000 */
.L_x_2263:
[----:B------:R-:W-:Y:S01]  /*b9c0*/  IMAD R0, R22, 0x8, R18 ;  /* 0x0000000816007824 */ /* 0x000fe200078e0212 */
[----:B-----5:R-:W-:-:S04]  /*b9d0*/  SHF.L.U32 R7, R23, 0x1f, RZ ;  /* 0x0000001f17077819 */ /* 0x020fc800000006ff */
[----:B------:R0:W2:Y:S01]  /*b9e0*/  SYNCS.PHASECHK.TRANS64.TRYWAIT P1, [R0+URZ+0x19c30], R7 ;  /* 0x019c3007000075a7 */ /* 0x0000a2000802017f */
[----:B------:R-:W-:Y:S05]  /*b9f0*/  @!P0 BRA `(.L_x_2264) ;  /* 0x0000000000048947 */ /* 0x000fea0003800000 */
[----:B------:R-:W-:Y:S01]  /*ba00*/  BPT.TRAP 0x1 ;  /* 0x000000040000795c */ /* 0x000fe20000300000 */
.L_x_2264:
[----:B-1----:R-:W-:Y:S01]  /*ba10*/  VIADD R3, R18, 0x13800 ;  /* 0x0001380012037836 */ /* 0x002fe20000000000 */
[----:B---3--:R-:W-:Y:S01]  /*ba20*/  LOP3.LUT R4, R36, 0x10000, RZ, 0xfc, !PT ;  /* 0x0001000024047812 */ /* 0x008fe200078efcff */
[----:B------:R-:W-:-:S03]  /*ba30*/  IMAD.MOV.U32 R5, RZ, RZ, -0x3ffffff0 ;  /* 0xc0000010ff057424 */ /* 0x000fc600078e00ff */
[----:B------:R-:W-:-:S04]  /*ba40*/  SHF.R.U32.HI R3, RZ, 0x4, R3 ;  /* 0x00000004ff037819 */ /* 0x000fc80000011603 */
[----:B------:R-:W-:-:S04]  /*ba50*/  LOP3.LUT R3, R3, 0x3fff, RZ, 0xc0, !PT ;  /* 0x00003fff03037812 */ /* 0x000fc800078ec0ff */
[----:B----4-:R-:W-:Y:S01]  /*ba60*/  LOP3.LUT R21, R3, 0x10000, RZ, 0xfc, !PT ;  /* 0x0001000003157812 */ /* 0x010fe200078efcff */
[----:B--2---:R-:W-:Y:S06]  /*ba70*/  @P1 BRA `(.L_x_2265) ;  /* 0x0000000000081947 */ /* 0x004fec0003800000 */
[----:B------:R-:W1:Y:S02]  /*ba80*/  SYNCS.PHASECHK.TRANS64.TRYWAIT P1, [R0+URZ+0x19c30], R7 ;  /* 0x019c3007000075a7 */ /* 0x000e64000802017f */
[----:B-1----:R-:W-:Y:S05]  /*ba90*/  @!P1 BRA `(.L_x_2266) ;  /* 0x0000012400d49947 */ /* 0x002fea0003800000 */
.L_x_2265:
[----:B------:R-:W-:Y:S01]  /*baa0*/  IMAD R6, R22, 0x300, R21 ;  /* 0x0000030016067824 */ /* 0x000fe200078e0215 */
[----:B------:R-:W-:Y:S05]  /*bab0*/  WARPSYNC.ALL ;  /* 0x0000000000007948 */ /* 0x000fea0003800000 */
[----:B01----:R-:W-:Y:S01]  /*bac0*/  IMAD.MOV.U32 R7, RZ, RZ, -0x3ffffff0 ;  /* 0xc0000010ff077424 */ /* 0x003fe200078e00ff */
[C---:B------:R-:W-:Y:S01]  /*bad0*/  R2UR UR4, R4.reuse ;  /* 0x00000000040472ca */ /* 0x040fe200000e0000 */
[----:B------:R-:W-:Y:S01]  /*bae0*/  WARPGROUP.ARRIVE ;  /* 0x00000000000079c5 */ /* 0x000fe20000000000 */
[----:B------:R-:W-:Y:S01]  /*baf0*/  R2UR UR5, R5 ;  /* 0x00000000050572ca */ /* 0x000fe200000e0000 */
[----:B------:R-:W-:Y:S01]  /*bb00*/  VIADD R152, R4, 0x180 ;  /* 0x0000018004987836 */ /* 0x000fe20000000000 */
[C---:B------:R-:W-:Y:S01]  /*bb10*/  R2UR UR6, R6.reuse ;  /* 0x00000000060672ca */ /* 0x040fe200000e0000 */
[C---:B------:R-:W-:Y:S01]  /*bb20*/  VIADD R8, R6.reuse, 0x100 ;  /* 0x0000010006087836 */ /* 0x040fe20000000000 */
[----:B------:R-:W-:Y:S01]  /*bb30*/  R2UR UR7, R7 ;  /* 0x00000000070772ca */ /* 0x000fe200000e0000 */
[----:B------:R-:W-:Y:S01]  /*bb40*/  IMAD.MOV.U32 R153, RZ, RZ, -0x3ffffff0 ;  /* 0xc0000010ff997424 */ /* 0x000fe200078e00ff */
[----:B------:R-:W-:Y:S01]  /*bb50*/  MOV R9, 0xc0000010 ;  /* 0xc000001000097802 */ /* 0x000fe20000000f00 */
[----:B------:R-:W-:-:S02]  /*bb60*/  VIADD R6, R6, 0x200 ;  /* 0x0000020006067836 */ /* 0x000fc40000000000 */
[----:B------:R-:W-:-:S08]  /*bb70*/  IMAD.MOV.U32 R7, RZ, RZ, -0x3ffffff0 ;  /* 0xc0000010ff077424 */ /* 0x000fd000078e00ff */
        /* <DEDUP_REMOVED lines=20> */
.L_x_2267:
[----:B------:R-:W2:Y:S01]  /*bcc0*/  LDL.LU R97, [R1+0x40] ;  /* 0x0000400001617983 */ /* 0x000ea20000300800 */
[----:B------:R-:W0:Y:S01]  /*bcd0*/  LDC R96, c[0x0][0x448] ;  /* 0x00011200ff607b82 */ /* 0x000e220000000800 */
[C---:B------:R-:W-:Y:S01]  /*bce0*/  FMUL.FTZ R15, R2.reuse, R37 ;  /* 0x00000025020f7220 */ /* 0x040fe20000410000 */
[C---:B------:R-:W-:Y:S01]  /*bcf0*/  FMUL.FTZ R13, R2.reuse, R33 ;  /* 0x00000021020d7220 */ /* 0x040fe20000410000 */
[----:B------:R-:W3:Y:S01]  /*bd00*/  LDL R95, [R1+0x3c] ;  /* 0x00003c00015f7983 */ /* 0x000ee20000100800 */
[C---:B------:R-:W-:Y:S01]  /*bd10*/  FMUL.FTZ R92, R2.reuse, R34 ;  /* 0x00000022025c7220 */ /* 0x040fe20000410000 */
[C---:B------:R-:W-:Y:S01]  /*bd20*/  FMUL.FTZ R12, R2.reuse, R32 ;  /* 0x00000020020c7220 */ /* 0x040fe20000410000 */
[C---:B------:R-:W-:Y:S01]  /*bd30*/  FMUL.FTZ R3, R2.reuse, R24 ;  /* 0x0000001802037220 */ /* 0x040fe20000410000 */
[----:B------:R-:W3:Y:S01]  /*bd40*/  LDL R100, [R1+0x28] ;  /* 0x0000280001647983 */ /* 0x000ee20000100800 */
[C---:B------:R-:W-:Y:S01]  /*bd50*/  FMUL.FTZ R24, R2.reuse, R40 ;  /* 0x0000002802187220 */ /* 0x040fe20000410000 */
[C---:B------:R-:W-:Y:S01]  /*bd60*/  FMUL.FTZ R91, R2.reuse, R35 ;  /* 0x00000023025b7220 */ /* 0x040fe20000410000 */
[C---:B------:R-:W-:Y:S01]  /*bd70*/  FMUL.FTZ R10, R2.reuse, R26 ;  /* 0x0000001a020a7220 */ /* 0x040fe20000410000 */
[----:B------:R-:W4:Y:S01]  /*bd80*/  LDL R37, [R1+0x38] ;  /* 0x0000380001257983 */ /* 0x000f220000100800 */
[C---:B------:R-:W-:Y:S01]  /*bd90*/  FMUL.FTZ R20, R2.reuse, R27 ;  /* 0x0000001b02147220 */ /* 0x040fe20000410000 */
[C---:B------:R-:W-:Y:S01]  /*bda0*/  FMUL.FTZ R14, R2.reuse, R36 ;  /* 0x00000024020e7220 */ /* 0x040fe20000410000 */
[C---:B------:R-:W-:Y:S01]  /*bdb0*/  FMUL.FTZ R90, R2.reuse, R30 ;  /* 0x0000001e025a7220 */ /* 0x040fe20000410000 */
[----:B------:R-:W5:Y:S01]  /*bdc0*/  LDL R98, [R1+0x2c] ;  /* 0x00002c0001627983 */ /* 0x000f620000100800 */
        /* <DEDUP_REMOVED lines=8> */
[----:B0-----:R-:W-:Y:S01]  /*be50*/  ISETP.NE.AND P4, PT, R96, 0x1, PT ;  /* 0x000000016000780c */ /* 0x001fe20003f85270 */
[----:B------:R-:W-:Y:S01]  /*be60*/  IMAD.MOV.U32 R35, RZ, RZ, -0x80 ;  /* 0xffffff80ff237424 */ /* 0x000fe200078e00ff */
[----:B------:R-:W4:Y:S01]  /*be70*/  LDL R96, [R1+0x30] ;  /* 0x0000300001607983 */ /* 0x000f220000100800 */
        /* <DEDUP_REMOVED lines=10> */
[----:B------:R-:W0:Y:S01]  /*bf20*/  @P4 LDC R33, c[0x0][0x44c] ;  /* 0x00011300ff214b82 */ /* 0x000e220000000800 */
[C---:B------:R-:W-:Y:S01]  /*bf30*/  FMUL.FTZ R99, R2.reuse, R70 ;  /* 0x0000004602637220 */ /* 0x040fe20000410000 */
[C---:B------:R-:W-:Y:S01]  /*bf40*/  FMUL.FTZ R103, R2.reuse, R74 ;  /* 0x0000004a02677220 */ /* 0x040fe20000410000 */
[C---:B------:R-:W-:Y:S01]  /*bf50*/  FMUL.FTZ R105, R2.reuse, R78 ;  /* 0x0000004e02697220 */ /* 0x040fe20000410000 */
[C---:B------:R-:W-:Y:S01]  /*bf60*/  FMUL.FTZ R82, R2.reuse, R82 ;  /* 0x0000005202527220 */ /* 0x040fe20000410000 */
[----:B------:R-:W-:Y:S01]  /*bf70*/  FMUL.FTZ R86, R2, R86 ;  /* 0x0000005602567220 */ /* 0x000fe20000410000 */
[----:B------:R-:W1:Y:S01]  /*bf80*/  MUFU.TANH R90, R90 ;  /* 0x0000005a005a7308 */ /* 0x000e620000002400 */
[----:B------:R-:W-:Y:S01]  /*bf90*/  ULDC UR4, c[0x0][0x988] ;  /* 0x0002620000047ab9 */ /* 0x000fe20000000800 */
[----:B------:R-:W1:Y:S01]  /*bfa0*/  @P4 LDC R34, c[0x0][0x450] ;  /* 0x00011400ff224b82 */ /* 0x000e620000000800 */
[----:B------:R-:W-:Y:S01]  /*bfb0*/  VIADD R0, R0, 0x19c40 ;  /* 0x00019c4000007836 */ /* 0x000fe20000000000 */
[----:B------:R-:W-:Y:S01]  /*bfc0*/  ULDC UR38, c[0x0][0x988] ;  /* 0x0002620000267ab9 */ /* 0x000fe20000000800 */
[----:B------:R-:W-:-:S03]  /*bfd0*/  ULDC UR39, c[0x0][0x988] ;  /* 0x0002620000277ab9 */ /* 0x000fc60000000800 */
[----:B------:R-:W5:Y:S08]  /*bfe0*/  MUFU.TANH R89, R89 ;  /* 0x0000005900597308 */ /* 0x000f700000002400 */
[----:B------:R-:W5:Y:S08]  /*bff0*/  MUFU.TANH R92, R92 ;  /* 0x0000005c005c7308 */ /* 0x000f700000002400 */
[----:B------:R-:W5:Y:S08]  /*c000*/  MUFU.TANH R91, R91 ;  /* 0x0000005b005b7308 */ /* 0x000f700000002400 */
[----:B------:R-:W5:Y:S08]  /*c010*/  MUFU.TANH R93, R93 ;  /* 0x0000005d005d7308 */ /* 0x000f700000002400 */
[----:B------:R-:W-:Y:S01]  /*c020*/  MUFU.TANH R94, R94 ;  /* 0x0000005e005e7308 */ /* 0x000fe20000002400 */
[C---:B------:R-:W-:Y:S01]  /*c030*/  FMUL.FTZ R29, R2.reuse, R49 ;  /* 0x00000031021d7220 */ /* 0x040fe20000410000 */
[----:B------:R-:W-:-:S06]  /*c040*/  FMUL.FTZ R28, R2, R48 ;  /* 0x00000030021c7220 */ /* 0x000fcc0000410000 */
[----:B------:R-:W5:Y:S08]  /*c050*/  MUFU.TANH R38, R38 ;  /* 0x0000002600267308 */ /* 0x000f700000002400 */
[----:B------:R-:W5:Y:S01]  /*c060*/  MUFU.TANH R42, R42 ;  /* 0x0000002a002a7308 */ /* 0x000f620000002400 */
[----:B------:R-:W-:-:S07]  /*c070*/  FMUL.FTZ R48, R2, R51 ;  /* 0x0000003302307220 */ /* 0x000fce0000410000 */
[----:B------:R-:W5:Y:S01]  /*c080*/  MUFU.TANH R46, R46 ;  /* 0x0000002e002e7308 */ /* 0x000f620000002400 */
[C---:B------:R-:W-:Y:S01]  /*c090*/  FMUL.FTZ R31, R2.reuse, R53 ;  /* 0x00000035021f7220 */ /* 0x040fe20000410000 */
[----:B------:R-:W-:-:S06]  /*c0a0*/  FMUL.FTZ R30, R2, R52 ;  /* 0x00000034021e7220 */ /* 0x000fcc0000410000 */
[----:B------:R-:W5:Y:S01]  /*c0b0*/  MUFU.TANH R44, R44 ;  /* 0x0000002c002c7308 */ /* 0x000f620000002400 */
[C---:B------:R-:W-:Y:S01]  /*c0c0*/  FMUL.FTZ R52, R2.reuse, R54 ;  /* 0x0000003602347220 */ /* 0x040fe20000410000 */
[----:B------:R-:W-:-:S06]  /*c0d0*/  FMUL.FTZ R54, R2, R55 ;  /* 0x0000003702367220 */ /* 0x000fcc0000410000 */
[----:B------:R-:W5:Y:S08]  /*c0e0*/  MUFU.TANH R50, R50 ;  /* 0x0000003200327308 */ /* 0x000f700000002400 */
[----:B------:R-:W5:Y:S08]  /*c0f0*/  MUFU.TANH R48, R48 ;  /* 0x0000003000307308 */ /* 0x000f700000002400 */
[----:B------:R-:W5:Y:S08]  /*c100*/  MUFU.TANH R52, R52 ;  /* 0x0000003400347308 */ /* 0x000f700000002400 */
[----:B------:R-:W5:Y:S08]  /*c110*/  MUFU.TANH R54, R54 ;  /* 0x0000003600367308 */ /* 0x000f700000002400 */
        /* <DEDUP_REMOVED lines=8> */
[----:B---3--:R-:W-:Y:S01]  /*c1a0*/  IMAD.IADD R32, R95, 0x1, R100 ;  /* 0x000000015f207824 */ /* 0x008fe200078e0264 */
[----:B--2---:R-:W-:-:S06]  /*c1b0*/  LOP3.LUT R97, R97, 0xfffffffd, RZ, 0xc0, !PT ;  /* 0xfffffffd61617812 */ /* 0x004fcc00078ec0ff */
[----:B------:R-:W-:Y:S01]  /*c1c0*/  MUFU.TANH R105, R105 ;  /* 0x0000006900697308 */ /* 0x000fe20000002400 */
[----:B0-----:R-:W-:-:S05]  /*c1d0*/  @P4 IMAD.HI.U32 R33, R32, R33, RZ ;  /* 0x0000002120214227 */ /* 0x001fca00078e00ff */
[----:B-1----:R-:W-:Y:S02]  /*c1e0*/  @P4 SHF.R.U32.HI R32, RZ, R34, R33 ;  /* 0x00000022ff204219 */ /* 0x002fe40000011621 */
[----:B------:R-:W-:Y:S03]  /*c1f0*/  MUFU.TANH R82, R82 ;  /* 0x0000005200527308 */ /* 0x000fe60000002400 */
[----:B------:R-:W0:Y:S01]  /*c200*/  SHFL.IDX PT, R40, R32, 0x1, 0x1c1f ;  /* 0x003c1f0020287f89 */ /* 0x000e2200000e0000 */
[----:B------:R-:W-:-:S04]  /*c210*/  IMAD R34, R88, R35, 0x80 ;  /* 0x0000008058227424 */ /* 0x000fc800078e0223 */
[----:B------:R-:W-:Y:S01]  /*c220*/  MUFU.TANH R86, R86 ;  /* 0x0000005600567308 */ /* 0x000fe20000002400 */
[----:B------:R-:W-:Y:S01]  /*c230*/  VIADD R36, R34, 0x1 ;  /* 0x0000000122247836 */ /* 0x000fe20000000000 */
[----:B----4-:R-:W-:-:S03]  /*c240*/  IADD3 R35, R96, R34, RZ ;  /* 0x0000002260237210 */ /* 0x010fc60007ffe0ff */
[C---:B------:R-:W-:Y:S02]  /*c250*/  IMAD R34, R37.reuse, -0x2, R36 ;  /* 0xfffffffe25227824 */ /* 0x040fe400078e0224 */
[----:B------:R-:W-:Y:S01]  /*c260*/  IMAD R35, R37, -0x2, R35 ;  /* 0xfffffffe25237824 */ /* 0x000fe200078e0223 */
[----:B------:R-:W-:Y:S02]  /*c270*/  MUFU.TANH R6, R6 ;  /* 0x0000000600067308 */ /* 0x000fe40000002400 */
[----:B-----5:R-:W-:-:S06]  /*c280*/  IADD3 R34, -R98, R34, R96 ;  /* 0x0000002262227210 */ /* 0x020fcc0007ffe160 */
[----:B------:R-:W-:Y:S01]  /*c290*/  MUFU.TANH R7, R7 ;  /* 0x0000000700077308 */ /* 0x000fe20000002400 */
[----:B0-----:R-:W-:-:S04]  /*c2a0*/  VIADDMNMX R40, R40, R34, R35, PT ;  /* 0x0000002228287246 */ /* 0x001fc80003800123 */
[----:B------:R-:W-:-:S03]  /*c2b0*/  ISETP.GT.AND P1, PT, R40, RZ, PT ;  /* 0x000000ff2800720c */ /* 0x000fc60003f24270 */
[----:B------:R-:W-:Y:S01]  /*c2c0*/  MUFU.TANH R11, R11 ;  /* 0x0000000b000b7308 */ /* 0x000fe20000002400 */
[C---:B------:R-:W-:Y:S02]  /*c2d0*/  ISETP.GT.AND P2, PT, R40.reuse, 0x1, PT ;  /* 0x000000012800780c */ /* 0x040fe40003f44270 */
[----:B------:R-:W-:Y:S02]  /*c2e0*/  ISETP.GT.AND P3, PT, R40, 0x8, PT ;  /* 0x000000082800780c */ /* 0x000fe40003f64270 */
[----:B------:R-:W-:Y:S02]  /*c2f0*/  FSEL R37, R10, -INF , P1 ;  /* 0xff8000000a257808 */ /* 0x000fe40000800000 */
[----:B------:R-:W-:Y:S01]  /*c300*/  FSEL R36, R20, -INF , P2 ;  /* 0xff80000014247808 */ /* 0x000fe20001000000 */
[----:B------:R-:W-:Y:S01]  /*c310*/  MUFU.TANH R14, R14 ;  /* 0x0000000e000e7308 */ /* 0x000fe20000002400 */
[----:B------:R-:W-:Y:S02]  /*c320*/  ISETP.GT.AND P1, PT, R40, 0x9, PT ;  /* 0x000000092800780c */ /* 0x000fe40003f24270 */
[----:B------:R-:W-:-:S02]  /*c330*/  FSEL R41, R90, -INF , P3 ;  /* 0xff8000005a297808 */ /* 0x000fc40001800000 */
[----:B------:R-:W-:Y:S02]  /*c340*/  FMNMX.FTZ R20, R37, R36, !PT ;  /* 0x0000002425147209 */ /* 0x000fe40007810000 */
[C---:B------:R-:W-:Y:S01]  /*c350*/  ISETP.GT.AND P2, PT, R40.reuse, 0x10, PT ;  /* 0x000000102800780c */ /* 0x040fe20003f44270 */
[----:B------:R-:W-:Y:S01]  /*c360*/  MUFU.TANH R24, R24 ;  /* 0x0000001800187308 */ /* 0x000fe20000002400 */
[----:B------:R-:W-:Y:S02]  /*c370*/  FSEL R39, R89, -INF , P1 ;  /* 0xff80000059277808 */ /* 0x000fe40000800000 */
[----:B------:R-:W-:Y:S02]  /*c380*/  FMNMX.FTZ R20, R41, R20, !PT ;  /* 0x0000001429147209 */ /* 0x000fe40007810000 */
[----:B------:R-:W-:Y:S02]  /*c390*/  ISETP.GT.AND P1, PT, R40, 0x11, PT ;  /* 0x000000112800780c */ /* 0x000fe40003f24270 */
[----:B------:R-:W-:Y:S01]  /*c3a0*/  FSEL R45, R92, -INF , P2 ;  /* 0xff8000005c2d7808 */ /* 0x000fe20001000000 */
[----:B------:R-:W-:Y:S01]  /*c3b0*/  MUFU.TANH R25, R25 ;  /* 0x0000001900197308 */ /* 0x000fe20000002400 */
[----:B------:R-:W-:-:S02]  /*c3c0*/  FMNMX.FTZ R20, R39, R20, !PT ;  /* 0x0000001427147209 */ /* 0x000fc40007810000 */
[C---:B------:R-:W-:Y:S02]  /*c3d0*/  ISETP.GT.AND P2, PT, R40.reuse, 0x18, PT ;  /* 0x000000182800780c */ /* 0x040fe40003f44270 */
[----:B------:R-:W-:Y:S02]  /*c3e0*/  FSEL R43, R91, -INF , P1 ;  /* 0xff8000005b2b7808 */ /* 0x000fe40000800000 */
[----:B------:R-:W-:Y:S01]  /*c3f0*/  FMNMX.FTZ R20, R45, R20, !PT ;  /* 0x000000142d147209 */ /* 0x000fe20007810000 */
[----:B------:R-:W-:Y:S01]  /*c400*/  MUFU.TANH R26, R26 ;  /* 0x0000001a001a7308 */ /* 0x000fe20000002400 */
[----:B------:R-:W-:Y:S02]  /*c410*/  ISETP.GT.AND P1, PT, R40, 0x19, PT ;  /* 0x000000192800780c */ /* 0x000fe40003f24270 */
[----:B------:R-:W-:Y:S02]  /*c420*/  FSEL R49, R93, -INF , P2 ;  /* 0xff8000005d317808 */ /* 0x000fe40001000000 */
[----:B------:R-:W-:-:S02]  /*c430*/  FMNMX.FTZ R20, R43, R20, !PT ;  /* 0x000000142b147209 */ /* 0x000fc40007810000 */
[----:B------:R-:W-:Y:S01]  /*c440*/  ISETP.GT.AND P2, PT, R40, 0x20, PT ;  /* 0x000000202800780c */ /* 0x000fe20003f44270 */
[----:B------:R-:W-:Y:S01]  /*c450*/  MUFU.TANH R27, R27 ;  /* 0x0000001b001b7308 */ /* 0x000fe20000002400 */
[----:B------:R-:W-:Y:S02]  /*c460*/  FSEL R47, R38, -INF , P1 ;  /* 0xff800000262f7808 */ /* 0x000fe40000800000 */
[----:B------:R-:W-:Y:S02]  /*c470*/  FMNMX.FTZ R20, R49, R20, !PT ;  /* 0x0000001431147209 */ /* 0x000fe40007810000 */
[----:B------:R-:W-:Y:S02]  /*c480*/  ISETP.GT.AND P1, PT, R40, 0x21, PT ;  /* 0x000000212800780c */ /* 0x000fe40003f24270 */
[----:B------:R-:W-:Y:S01]  /*c490*/  FSEL R53, R94, -INF , P2 ;  /* 0xff8000005e357808 */ /* 0x000fe20001000000 */
[----:B------:R-:W-:Y:S01]  /*c4a0*/  MUFU.TANH R28, R28 ;  /* 0x0000001c001c7308 */ /* 0x000fe20000002400 */
[----:B------:R-:W-:Y:S01]  /*c4b0*/  FMNMX.FTZ R20, R47, R20, !PT ;  /* 0x000000142f147209 */ /* 0x000fe20007810000 */
[----:B------:R-:W-:Y:S01]  /*c4c0*/  FMUL.FTZ R33, R2, R56 ;  /* 0x0000003802217220 */ /* 0x000fe20000410000 */
[----:B------:R-:W-:-:S02]  /*c4d0*/  ISETP.GT.AND P2, PT, R40, 0x28, PT ;  /* 0x000000282800780c */ /* 0x000fc40003f44270 */
[----:B------:R-:W-:Y:S02]  /*c4e0*/  FSEL R51, R42, -INF , P1 ;  /* 0xff8000002a337808 */ /* 0x000fe40000800000 */
[----:B------:R-:W-:Y:S01]  /*c4f0*/  FMNMX.FTZ R38, R53, R20, !PT ;  /* 0x0000001435267209 */ /* 0x000fe20007810000 */
[C---:B------:R-:W-:Y:S01]  /*c500*/  FMUL.FTZ R56, R2.reuse, R58 ;  /* 0x0000003a02387220 */ /* 0x040fe20000410000 */
[----:B------:R-:W-:Y:S01]  /*c510*/  FMUL.FTZ R58, R2, R59 ;  /* 0x0000003b023a7220 */ /* 0x000fe20000410000 */
[----:B------:R-:W-:Y:S02]  /*c520*/  ISETP.GT.AND P1, PT, R40, 0x29, PT ;  /* 0x000000292800780c */ /* 0x000fe40003f24270 */
[----:B------:R-:W-:Y:S02]  /*c530*/  FSEL R59, R46, -INF , P2 ;  /* 0xff8000002e3b7808 */ /* 0x000fe40001000000 */
[----:B------:R-:W-:Y:S02]  /*c540*/  FMNMX.FTZ R38, R51, R38, !PT ;  /* 0x0000002633267209 */ /* 0x000fe40007810000 */
[----:B------:R-:W-:-:S02]  /*c550*/  ISETP.GT.AND P2, PT, R40, 0x30, PT ;  /* 0x000000302800780c */ /* 0x000fc40003f44270 */
[----:B------:R-:W-:Y:S02]  /*c560*/  FSEL R55, R44, -INF , P1 ;  /* 0xff8000002c377808 */ /* 0x000fe40000800000 */
[----:B------:R-:W-:Y:S01]  /*c570*/  FMNMX.FTZ R38, R59, R38, !PT ;  /* 0x000000263b267209 */ /* 0x000fe20007810000 */
[----:B------:R-:W0:Y:S01]  /*c580*/  MUFU.TANH R56, R56 ;  /* 0x0000003800387308 */ /* 0x000e220000002400 */
[----:B------:R-:W-:Y:S01]  /*c590*/  FMUL.FTZ R95, R2, R67 ;  /* 0x00000043025f7220 */ /* 0x000fe20000410000 */
[----:B------:R-:W-:Y:S02]  /*c5a0*/  ISETP.GT.AND P1, PT, R40, 0x31, PT ;  /* 0x000000312800780c */ /* 0x000fe40003f24270 */
[----:B------:R-:W-:Y:S02]  /*c5b0*/  FSEL R67, R50, -INF , P2 ;  /* 0xff80000032437808 */ /* 0x000fe40001000000 */
[----:B------:R-:W-:Y:S01]  /*c5c0*/  FMNMX.FTZ R38, R55, R38, !PT ;  /* 0x0000002637267209 */ /* 0x000fe20007810000 */
[----:B------:R-:W-:Y:S01]  /*c5d0*/  FMUL.FTZ R10, R2, R63 ;  /* 0x0000003f020a7220 */ /* 0x000fe20000410000 */
[----:B------:R-:W-:Y:S01]  /*c5e0*/  @P4 LOP3.LUT R97, R97, 0x2, RZ, 0xfc, !PT ;  /* 0x0000000261614812 */ /* 0x000fe200078efcff */
[----:B------:R-:W1:Y:S01]  /*c5f0*/  MUFU.TANH R58, R58 ;  /* 0x0000003a003a7308 */ /* 0x000e620000002400 */
[----:B------:R-:W-:-:S02]  /*c600*/  ISETP.GT.AND P2, PT, R40, 0x38, PT ;  /* 0x000000382800780c */ /* 0x000fc40003f44270 */
[----:B------:R-:W-:Y:S02]  /*c610*/  FSEL R63, R48, -INF , P1 ;  /* 0xff800000303f7808 */ /* 0x000fe40000800000 */
[----:B------:R-:W-:Y:S01]  /*c620*/  FMNMX.FTZ R38, R67, R38, !PT ;  /* 0x0000002643267209 */ /* 0x000fe20007810000 */
[----:B------:R2:W-:Y:S01]  /*c630*/  STL [R1+0x40], R97 ;  /* 0x0000406101007387 */ /* 0x0005e20000100800 */
[----:B------:R-:W-:Y:S02]  /*c640*/  ISETP.GT.AND P1, PT, R40, 0x39, PT ;  /* 0x000000392800780c */ /* 0x000fe40003f24270 */
[----:B------:R-:W-:Y:S01]  /*c650*/  FSEL R75, R52, -INF , P2 ;  /* 0xff800000344b7808 */ /* 0x000fe20001000000 */
[----:B------:R-:W3:Y:S01]  /*c660*/  MUFU.TANH R10, R10 ;  /* 0x0000000a000a7308 */ /* 0x000ee20000002400 */
[----:B------:R-:W-:Y:S01]  /*c670*/  FMNMX.FTZ R38, R63, R38, !PT ;  /* 0x000000263f267209 */ /* 0x000fe20007810000 */
[----:B------:R-:W-:Y:S01]  /*c680*/  FMUL.FTZ R20, R2, R71 ;  /* 0x0000004702147220 */ /* 0x000fe20000410000 */
[----:B------:R-:W-:Y:S01]  /*c690*/  ISETP.GT.AND P2, PT, R40, 0x40, PT ;  /* 0x000000402800780c */ /* 0x000fe20003f44270 */
[C---:B------:R-:W-:Y:S01]  /*c6a0*/  FMUL.FTZ R46, R2.reuse, R65 ;  /* 0x00000041022e7220 */ /* 0x040fe20000410000 */
[----:B--2---:R-:W-:Y:S01]  /*c6b0*/  FMUL.FTZ R97, R2, R66 ;  /* 0x0000004202617220 */ /* 0x004fe20000410000 */
[----:B------:R-:W-:-:S02]  /*c6c0*/  FSEL R71, R54, -INF , P1 ;  /* 0xff80000036477808 */ /* 0x000fc40000800000 */
[----:B------:R-:W-:Y:S01]  /*c6d0*/  MUFU.TANH R95, R95 ;  /* 0x0000005f005f7308 */ /* 0x000fe20000002400 */
[----:B------:R-:W-:Y:S01]  /*c6e0*/  FMNMX.FTZ R38, R75, R38, !PT ;  /* 0x000000264b267209 */ /* 0x000fe20007810000 */
[----:B------:R-:W2:Y:S01]  /*c6f0*/  LDL R102, [R1+0xc] ;  /* 0x00000c0001667983 */ /* 0x000ea20000100800 */
[----:B------:R-:W-:Y:S02]  /*c700*/  ISETP.GT.AND P1, PT, R40, 0x41, PT ;  /* 0x000000412800780c */ /* 0x000fe40003f24270 */
[----:B0-----:R-:W-:Y:S02]  /*c710*/  FSEL R91, R56, -INF , P2 ;  /* 0xff800000385b7808 */ /* 0x001fe40001000000 */
[----:B------:R-:W-:Y:S01]  /*c720*/  FMNMX.FTZ R38, R71, R38, !PT ;  /* 0x0000002647267209 */ /* 0x000fe20007810000 */
[----:B------:R-:W0:Y:S01]  /*c730*/  MUFU.TANH R97, R97 ;  /* 0x0000006100617308 */ /* 0x000e220000002400 */
[----:B------:R-:W-:Y:S02]  /*c740*/  ISETP.GT.AND P2, PT, R40, 0x48, PT ;  /* 0x000000482800780c */ /* 0x000fe40003f44270 */
[----:B-1----:R-:W-:-:S02]  /*c750*/  FSEL R89, R58, -INF , P1 ;  /* 0xff8000003a597808 */ /* 0x002fc40000800000 */
[----:B------:R-:W-:Y:S01]  /*c760*/  FMNMX.FTZ R42, R91, R38, !PT ;  /* 0x000000265b2a7209 */ /* 0x000fe20007810000 */
[----:B------:R-:W-:Y:S01]  /*c770*/  FMUL.FTZ R38, R2, R79 ;  /* 0x0000004f02267220 */ /* 0x000fe20000410000 */
[----:B------:R-:W-:Y:S02]  /*c780*/  ISETP.GT.AND P1, PT, R40, 0x49, PT ;  /* 0x000000492800780c */ /* 0x000fe40003f24270 */
[----:B------:R-:W-:Y:S02]  /*c790*/  FSEL R79, R62, -INF , P2 ;  /* 0xff8000003e4f7808 */ /* 0x000fe40001000000 */
[----:B------:R-:W-:Y:S01]  /*c7a0*/  FMNMX.FTZ R42, R89, R42, !PT ;  /* 0x0000002a592a7209 */ /* 0x000fe20007810000 */
[----:B------:R-:W1:Y:S01]  /*c7b0*/  MUFU.TANH R20, R20 ;  /* 0x0000001400147308 */ /* 0x000e620000002400 */
[----:B------:R-:W-:Y:S02]  /*c7c0*/  ISETP.GT.AND P2, PT, R40, 0x50, PT ;  /* 0x000000502800780c */ /* 0x000fe40003f44270 */
[----:B---3--:R-:W-:-:S02]  /*c7d0*/  FSEL R93, R10, -INF , P1 ;  /* 0xff8000000a5d7808 */ /* 0x008fc40000800000 */
[----:B------:R-:W-:Y:S02]  /*c7e0*/  FMNMX.FTZ R42, R79, R42, !PT ;  /* 0x0000002a4f2a7209 */ /* 0x000fe40007810000 */
[C---:B------:R-:W-:Y:S02]  /*c7f0*/  ISETP.GT.AND P1, PT, R40.reuse, 0x51, PT ;  /* 0x000000512800780c */ /* 0x040fe40003f24270 */
[----:B0-----:R-:W-:Y:S02]  /*c800*/  FSEL R97, R97, -INF , P2 ;  /* 0xff80000061617808 */ /* 0x001fe40001000000 */
[----:B------:R-:W-:Y:S02]  /*c810*/  FMNMX.FTZ R42, R93, R42, !PT ;  /* 0x0000002a5d2a7209 */ /* 0x000fe40007810000 */
[----:B------:R-:W-:Y:S02]  /*c820*/  ISETP.GT.AND P2, PT, R40, 0x58, PT ;  /* 0x000000582800780c */ /* 0x000fe40003f44270 */
[----:B------:R-:W-:-:S02]  /*c830*/  FSEL R95, R95, -INF , P1 ;  /* 0xff8000005f5f7808 */ /* 0x000fc40000800000 */
[----:B------:R-:W-:Y:S02]  /*c840*/  FMNMX.FTZ R42, R97, R42, !PT ;  /* 0x0000002a612a7209 */ /* 0x000fe40007810000 */
[----:B------:R-:W-:Y:S02]  /*c850*/  ISETP.GT.AND P1, PT, R40, 0x59, PT ;  /* 0x000000592800780c */ /* 0x000fe40003f24270 */
[----:B------:R-:W-:Y:S02]  /*c860*/  FSEL R99, R99, -INF , P2 ;  /* 0xff80000063637808 */ /* 0x000fe40001000000 */
[----:B------:R-:W-:Y:S01]  /*c870*/  FMNMX.FTZ R42, R95, R42, !PT ;  /* 0x0000002a5f2a7209 */ /* 0x000fe20007810000 */
[----:B------:R-:W0:Y:S01]  /*c880*/  MUFU.TANH R38, R38 ;  /* 0x0000002600267308 */ /* 0x000e220000002400 */
[----:B------:R-:W-:Y:S01]  /*c890*/  FMUL.FTZ R10, R2, R83 ;  /* 0x00000053020a7220 */ /* 0x000fe20000410000 */
[----:B------:R-:W-:Y:S02]  /*c8a0*/  ISETP.GT.AND P2, PT, R40, 0x60, PT ;  /* 0x000000602800780c */ /* 0x000fe40003f44270 */
[----:B-1----:R-:W-:-:S02]  /*c8b0*/  FSEL R83, R20, -INF , P1 ;  /* 0xff80000014537808 */ /* 0x002fc40000800000 */
[----:B------:R-:W-:Y:S02]  /*c8c0*/  FMNMX.FTZ R42, R99, R42, !PT ;  /* 0x0000002a632a7209 */ /* 0x000fe40007810000 */
[C---:B------:R-:W-:Y:S02]  /*c8d0*/  ISETP.GT.AND P1, PT, R40.reuse, 0x61, PT ;  /* 0x000000612800780c */ /* 0x040fe40003f24270 */
[----:B------:R-:W-:Y:S02]  /*c8e0*/  FSEL R103, R103, -INF , P2 ;  /* 0xff80000067677808 */ /* 0x000fe40001000000 */
[----:B------:R-:W-:Y:S01]  /*c8f0*/  FMNMX.FTZ R42, R83, R42, !PT ;  /* 0x0000002a532a7209 */ /* 0x000fe20007810000 */
[----:B------:R1:W3:Y:S01]  /*c900*/  MUFU.TANH R44, R10 ;  /* 0x0000000a002c7308 */ /* 0x0002e20000002400 */
[----:B------:R-:W-:Y:S02]  /*c910*/  ISETP.GT.AND P2, PT, R40, 0x68, PT ;  /* 0x000000682800780c */ /* 0x000fe40003f44270 */
[----:B------:R-:W-:-:S02]  /*c920*/  FSEL R101, R101, -INF , P1 ;  /* 0xff80000065657808 */ /* 0x000fc40000800000 */
[----:B------:R-:W-:Y:S01]  /*c930*/  FMNMX.FTZ R42, R103, R42, !PT ;  /* 0x0000002a672a7209 */ /* 0x000fe20007810000 */
[----:B-1----:R-:W-:Y:S01]  /*c940*/  FMUL.FTZ R10, R2, R87 ;  /* 0x00000057020a7220 */ /* 0x002fe20000410000 */
[C---:B------:R-:W-:Y:S02]  /*c950*/  ISETP.GT.AND P1, PT, R40.reuse, 0x69, PT ;  /* 0x000000692800780c */ /* 0x040fe40003f24270 */
[----:B------:R-:W-:Y:S02]  /*c960*/  FSEL R105, R105, -INF , P2 ;  /* 0xff80000069697808 */ /* 0x000fe40001000000 */
[----:B------:R-:W-:Y:S01]  /*c970*/  FMNMX.FTZ R42, R101, R42, !PT ;  /* 0x0000002a652a7209 */ /* 0x000fe20007810000 */
[----:B------:R-:W1:Y:S01]  /*c980*/  MUFU.TANH R10, R10 ;  /* 0x0000000a000a7308 */ /* 0x000e620000002400 */
[----:B------:R-:W-:Y:S02]  /*c990*/  ISETP.GT.AND P2, PT, R40, 0x70, PT ;  /* 0x000000702800780c */ /* 0x000fe40003f44270 */
[----:B0-----:R-:W-:-:S02]  /*c9a0*/  FSEL R87, R38, -INF , P1 ;  /* 0xff80000026577808 */ /* 0x001fc40000800000 */
[----:B------:R-:W-:Y:S02]  /*c9b0*/  FMNMX.FTZ R42, R105, R42, !PT ;  /* 0x0000002a692a7209 */ /* 0x000fe40007810000 */
[----:B------:R-:W-:Y:S02]  /*c9c0*/  ISETP.GT.AND P1, PT, R40, 0x71, PT ;  /* 0x000000712800780c */ /* 0x000fe40003f24270 */
[----:B------:R-:W-:Y:S02]  /*c9d0*/  FSEL R111, R82, -INF , P2 ;  /* 0xff800000526f7808 */ /* 0x000fe40001000000 */
[----:B------:R-:W-:Y:S01]  /*c9e0*/  FMNMX.FTZ R42, R87, R42, !PT ;  /* 0x0000002a572a7209 */ /* 0x000fe20007810000 */
[----:B------:R-:W-:Y:S01]  /*c9f0*/  FMUL.FTZ R38, R2, R57 ;  /* 0x0000003902267220 */ /* 0x000fe20000410000 */
[----:B------:R-:W-:Y:S02]  /*ca00*/  ISETP.GT.AND P2, PT, R40, 0x78, PT ;  /* 0x000000782800780c */ /* 0x000fe40003f44270 */
[----:B---3--:R-:W-:-:S02]  /*ca10*/  FSEL R57, R44, -INF , P1 ;  /* 0xff8000002c397808 */ /* 0x008fc40000800000 */
[----:B------:R-:W-:Y:S02]  /*ca20*/  FMNMX.FTZ R42, R111, R42, !PT ;  /* 0x0000002a6f2a7209 */ /* 0x000fe40007810000 */
[----:B------:R-:W-:Y:S02]  /*ca30*/  ISETP.GT.AND P1, PT, R40, 0x79, PT ;  /* 0x000000792800780c */ /* 0x000fe40003f24270 */
[----:B------:R-:W-:Y:S02]  /*ca40*/  FSEL R109, R86, -INF , P2 ;  /* 0xff800000566d7808 */ /* 0x000fe40001000000 */
[----:B------:R-:W-:Y:S02]  /*ca50*/  FMNMX.FTZ R42, R57, R42, !PT ;  /* 0x0000002a392a7209 */ /* 0x000fe40007810000 */
[----:B-1----:R-:W-:Y:S02]  /*ca60*/  FSEL R107, R10, -INF , P1 ;  /* 0xff8000000a6b7808 */ /* 0x002fe40000800000 */
[----:B------:R-:W-:-:S04]  /*ca70*/  FMNMX.FTZ R10, R109, R42, !PT ;  /* 0x0000002a6d0a7209 */ /* 0x000fc80007810000 */
[----:B------:R-:W-:Y:S01]  /*ca80*/  FMNMX.FTZ R10, R107, R10, !PT ;  /* 0x0000000a6b0a7209 */ /* 0x000fe20007810000 */
[----:B------:R-:W-:-:S04]  /*ca90*/  FMUL.FTZ R42, R2, R61 ;  /* 0x0000003d022a7220 */ /* 0x000fc80000410000 */
[----:B------:R-:W0:Y:S04]  /*caa0*/  SHFL.BFLY PT, R61, R10, 0x2, 0x1f ;  /* 0x0c401f000a3d7f89 */ /* 0x000e2800000e0000 */
[----:B------:R-:W1:Y:S01]  /*cab0*/  SHFL.IDX PT, R66, R32, RZ, 0x1c1f ;  /* 0x001c1fff20427589 */ /* 0x000e6200000e0000 */
[----:B0-----:R-:W-:-:S05]  /*cac0*/  FMNMX.FTZ R20, R10, R61, !PT ;  /* 0x0000003d0a147209 */ /* 0x001fca0007810000 */
[----:B------:R-:W0:Y:S01]  /*cad0*/  SHFL.BFLY PT, R65, R20, 0x1, 0x1f ;  /* 0x0c201f0014417f89 */ /* 0x000e2200000e0000 */
[----:B-1----:R-:W-:Y:S01]  /*cae0*/  VIADDMNMX R34, R66, R34, R35, PT ;  /* 0x0000002242227246 */ /* 0x002fe20003800123 */
[----:B------:R-:W-:-:S03]  /*caf0*/  FMUL.FTZ R48, R2, R68 ;  /* 0x0000004402307220 */ /* 0x000fc60000410000 */
[C---:B------:R-:W-:Y:S02]  /*cb00*/  ISETP.GT.AND P2, PT, R34.reuse, 0x1, PT ;  /* 0x000000012200780c */ /* 0x040fe40003f44270 */
[----:B------:R-:W-:Y:S02]  /*cb10*/  ISETP.GT.AND P3, PT, R34, 0x8, PT ;  /* 0x000000082200780c */ /* 0x000fe40003f64270 */
[----:B0-----:R-:W-:Y:S01]  /*cb20*/  FMNMX.FTZ R10, R20, R65, !PT ;  /* 0x00000041140a7209 */ /* 0x001fe20007810000 */
[----:B------:R-:W-:-:S03]  /*cb30*/  IMAD.U32 R20, RZ, RZ, UR4 ;  /* 0x00000004ff147e24 */ /* 0x000fc6000f8e00ff */
[C---:B------:R-:W-:Y:S01]  /*cb40*/  FSETP.NEU.FTZ.AND P1, PT, R10.reuse, -INF , PT ;  /* 0xff8000000a00780b */ /* 0x040fe20003f3d000 */
[----:B------:R-:W-:-:S05]  /*cb50*/  FFMA.FTZ R62, R10, R20, -8 ;  /* 0xc10000000a3e7423 */ /* 0x000fca0000010014 */
[----:B------:R-:W-:Y:S02]  /*cb60*/  FSEL R62, R62, RZ, P1 ;  /* 0x000000ff3e3e7208 */ /* 0x000fe40000800000 */
[----:B------:R-:W-:Y:S02]  /*cb70*/  ISETP.GT.AND P1, PT, R34, RZ, PT ;  /* 0x000000ff2200720c */ /* 0x000fe40003f24270 */
[----:B------:R-:W-:Y:S01]  /*cb80*/  FSEL R6, R6, -INF , P2 ;  /* 0xff80000006067808 */ /* 0x000fe20001000000 */
[----:B------:R-:W-:-:S01]  /*cb90*/  FFMA.FTZ R68, R37, R20, -R62 ;  /* 0x0000001425447223 */ /* 0x000fc2000001083e */
[----:B------:R-:W-:Y:S02]  /*cba0*/  FSEL R37, R3, -INF , P1 ;  /* 0xff80000003257808 */ /* 0x000fe40000800000 */
[----:B------:R-:W-:Y:S02]  /*cbb0*/  ISETP.GT.AND P1, PT, R34, 0x9, PT ;  /* 0x000000092200780c */ /* 0x000fe40003f24270 */
[----:B------:R-:W-:-:S02]  /*cbc0*/  FSEL R7, R7, -INF , P3 ;  /* 0xff80000007077808 */ /* 0x000fc40001800000 */
[----:B------:R-:W-:Y:S01]  /*cbd0*/  FMNMX.FTZ R66, R37, R6, !PT ;  /* 0x0000000625427209 */ /* 0x000fe20007810000 */
[----:B------:R0:W-:Y:S01]  /*cbe0*/  MUFU.EX2 R32, R68 ;  /* 0x0000004400207308 */ /* 0x0001e20000000800 */
[----:B------:R-:W-:-:S01]  /*cbf0*/  FFMA.FTZ R41, R41, R20, -R62 ;  /* 0x0000001429297223 */ /* 0x000fc2000001083e */
[C---:B------:R-:W-:Y:S02]  /*cc00*/  ISETP.GT.AND P2, PT, R34.reuse, 0x10, PT ;  /* 0x000000102200780c */ /* 0x040fe40003f44270 */
[----:B------:R-:W-:Y:S01]  /*cc10*/  FMNMX.FTZ R66, R7, R66, !PT ;  /* 0x0000004207427209 */ /* 0x000fe20007810000 */
[----:B0-----:R-:W-:Y:S01]  /*cc20*/  FFMA.FTZ R68, R39, R20, -R62 ;  /* 0x0000001427447223 */ /* 0x001fe2000001083e */
[----:B------:R-:W-:Y:S02]  /*cc30*/  FSEL R39, R11, -INF , P1 ;  /* 0xff8000000b277808 */ /* 0x000fe40000800000 */
[----:B------:R0:W-:Y:S01]  /*cc40*/  MUFU.EX2 R3, R41 ;  /* 0x0000002900037308 */ /* 0x0001e20000000800 */
[----:B------:R-:W-:-:S02]  /*cc50*/  ISETP.GT.AND P1, PT, R34, 0x11, PT ;  /* 0x000000112200780c */ /* 0x000fc40003f24270 */
[----:B------:R-:W-:Y:S02]  /*cc60*/  FMNMX.FTZ R66, R39, R66, !PT ;  /* 0x0000004227427209 */ /* 0x000fe40007810000 */
[----:B------:R-:W-:Y:S02]  /*cc70*/  FSEL R13, R13, -INF , P1 ;  /* 0xff8000000d0d7808 */ /* 0x000fe40000800000 */
[----:B0-----:R-:W-:Y:S02]  /*cc80*/  FSEL R41, R12, -INF , P2 ;  /* 0xff8000000c297808 */ /* 0x001fe40001000000 */
[----:B------:R-:W-:Y:S02]  /*cc90*/  ISETP.GT.AND P2, PT, R34, 0x18, PT ;  /* 0x000000182200780c */ /* 0x000fe40003f44270 */
[----:B------:R-:W-:Y:S01]  /*cca0*/  FMNMX.FTZ R66, R41, R66, !PT ;  /* 0x0000004229427209 */ /* 0x000fe20007810000 */
[----:B------:R-:W-:-:S01]  /*ccb0*/  FFMA.FTZ R12, R45, R20, -R62 ;  /* 0x000000142d0c7223 */ /* 0x000fc2000001083e */
[----:B------:R-:W-:-:S02]  /*ccc0*/  ISETP.GT.AND P1, PT, R34, 0x19, PT ;  /* 0x000000192200780c */ /* 0x000fc40003f24270 */
[----:B------:R-:W-:Y:S02]  /*ccd0*/  FSEL R45, R14, -INF , P2 ;  /* 0xff8000000e2d7808 */ /* 0x000fe40001000000 */
[----:B------:R-:W-:Y:S02]  /*cce0*/  FMNMX.FTZ R66, R13, R66, !PT ;  /* 0x000000420d427209 */ /* 0x000fe40007810000 */
[----:B------:R-:W-:Y:S02]  /*ccf0*/  ISETP.GT.AND P2, PT, R34, 0x20, PT ;  /* 0x000000202200780c */ /* 0x000fe40003f44270 */
[----:B------:R-:W-:Y:S02]  /*cd00*/  FSEL R15, R15, -INF , P1 ;  /* 0xff8000000f0f7808 */ /* 0x000fe40000800000 */
[----:B------:R-:W-:Y:S01]  /*cd10*/  FMNMX.FTZ R66, R45, R66, !PT ;  /* 0x000000422d427209 */ /* 0x000fe20007810000 */
[----:B------:R-:W-:Y:S01]  /*cd20*/  FMUL.FTZ R50, R2, R69 ;  /* 0x0000004502327220 */ /* 0x000fe20000410000 */
[----:B------:R-:W-:-:S02]  /*cd30*/  ISETP.GT.AND P1, PT, R34, 0x21, PT ;  /* 0x000000212200780c */ /* 0x000fc40003f24270 */
[----:B------:R-:W-:Y:S02]  /*cd40*/  FSEL R69, R24, -INF , P2 ;  /* 0xff80000018457808 */ /* 0x000fe40001000000 */
[----:B------:R-:W-:Y:S01]  /*cd50*/  FMNMX.FTZ R66, R15, R66, !PT ;  /* 0x000000420f427209 */ /* 0x000fe20007810000 */
[----:B------:R-:W0:Y:S01]  /*cd60*/  MUFU.TANH R29, R29 ;  /* 0x0000001d001d7308 */ /* 0x000e220000002400 */
[C---:B------:R-:W-:Y:S02]  /*cd70*/  ISETP.GT.AND P2, PT, R34.reuse, 0x28, PT ;  /* 0x000000282200780c */ /* 0x040fe40003f44270 */
[----:B------:R-:W-:Y:S02]  /*cd80*/  FSEL R25, R25, -INF , P1 ;  /* 0xff80000019197808 */ /* 0x000fe40000800000 */
[----:B------:R-:W-:Y:S01]  /*cd90*/  FMNMX.FTZ R66, R69, R66, !PT ;  /* 0x0000004245427209 */ /* 0x000fe20007810000 */
[----:B------:R-:W-:Y:S01]  /*cda0*/  FFMA.FTZ R14, R49, R20, -R62 ;  /* 0x00000014310e7223 */ /* 0x000fe2000001083e */
[----:B------:R-:W-:Y:S01]  /*cdb0*/  ISETP.GT.AND P1, PT, R34, 0x29, PT ;  /* 0x000000292200780c */ /* 0x000fe20003f24270 */
[----:B------:R-:W1:Y:S01]  /*cdc0*/  MUFU.TANH R30, R30 ;  /* 0x0000001e001e7308 */ /* 0x000e620000002400 */
[----:B------:R-:W-:-:S02]  /*cdd0*/  FSEL R49, R26, -INF , P2 ;  /* 0xff8000001a317808 */ /* 0x000fc40001000000 */
[----:B------:R-:W-:Y:S02]  /*cde0*/  FMNMX.FTZ R66, R25, R66, !PT ;  /* 0x0000004219427209 */ /* 0x000fe40007810000 */
[----:B------:R-:W-:Y:S02]  /*cdf0*/  ISETP.GT.AND P2, PT, R34, 0x30, PT ;  /* 0x000000302200780c */ /* 0x000fe40003f44270 */
[----:B------:R-:W-:Y:S01]  /*ce00*/  FSEL R27, R27, -INF , P1 ;  /* 0xff8000001b1b7808 */ /* 0x000fe20000800000 */
[----:B------:R-:W3:Y:S01]  /*ce10*/  MUFU.TANH R31, R31 ;  /* 0x0000001f001f7308 */ /* 0x000ee20000002400 */
[----:B------:R-:W-:Y:S01]  /*ce20*/  FMNMX.FTZ R66, R49, R66, !PT ;  /* 0x0000004231427209 */ /* 0x000fe20007810000 */
[----:B------:R-:W-:Y:S01]  /*ce30*/  FMUL.FTZ R54, R2, R73 ;  /* 0x0000004902367220 */ /* 0x000fe20000410000 */
[----:B------:R-:W-:Y:S01]  /*ce40*/  ISETP.GT.AND P1, PT, R34, 0x31, PT ;  /* 0x000000312200780c */ /* 0x000fe20003f24270 */
[----:B------:R-:W-:Y:S01]  /*ce50*/  FMUL.FTZ R40, R2, R60 ;  /* 0x0000003c02287220 */ /* 0x000fe20000410000 */
[----:B------:R-:W-:-:S02]  /*ce60*/  FSEL R73, R28, -INF , P2 ;  /* 0xff8000001c497808 */ /* 0x000fc40001000000 */
[----:B------:R-:W-:Y:S01]  /*ce70*/  FMNMX.FTZ R66, R27, R66, !PT ;  /* 0x000000421b427209 */ /* 0x000fe20007810000 */
[----:B------:R-:W4:Y:S01]  /*ce80*/  MUFU.TANH R33, R33 ;  /* 0x0000002100217308 */ /* 0x000f220000002400 */
[----:B------:R-:W-:Y:S02]  /*ce90*/  ISETP.GT.AND P2, PT, R34, 0x38, PT ;  /* 0x000000382200780c */ /* 0x000fe40003f44270 */
[----:B0-----:R-:W-:Y:S02]  /*cea0*/  FSEL R29, R29, -INF , P1 ;  /* 0xff8000001d1d7808 */ /* 0x001fe40000800000 */
[----:B------:R-:W-:-:S03]  /*ceb0*/  FMNMX.FTZ R66, R73, R66, !PT ;  /* 0x0000004249427209 */ /* 0x000fc60007810000 */
[----:B------:R-:W0:Y:S01]  /*cec0*/  MUFU.TANH R38, R38 ;  /* 0x0000002600267308 */ /* 0x000e220000002400 */
[----:B------:R-:W-:-:S01]  /*ced0*/  FFMA.FTZ R24, R53, R20, -R62 ;  /* 0x0000001435187223 */ /* 0x000fc2000001083e */
[----:B------:R-:W-:Y:S01]  /*cee0*/  ISETP.GT.AND P1, PT, R34, 0x39, PT ;  /* 0x000000392200780c */ /* 0x000fe20003f24270 */
[----:B------:R-:W-:Y:S01]  /*cef0*/  FMUL.FTZ R44, R2, R64 ;  /* 0x00000040022c7220 */ /* 0x000fe20000410000 */
[----:B-1----:R-:W-:Y:S02]  /*cf00*/  FSEL R53, R30, -INF , P2 ;  /* 0xff8000001e357808 */ /* 0x002fe40001000000 */
[----:B------:R-:W-:Y:S02]  /*cf10*/  FMNMX.FTZ R66, R29, R66, !PT ;  /* 0x000000421d427209 */ /* 0x000fe40007810000 */
[----:B------:R-:W1:Y:S01]  /*cf20*/  MUFU.TANH R40, R40 ;  /* 0x0000002800287308 */ /* 0x000e620000002400 */
[----:B------:R-:W-:Y:S02]  /*cf30*/  ISETP.GT.AND P2, PT, R34, 0x40, PT ;  /* 0x000000402200780c */ /* 0x000fe40003f44270 */
[----:B---3--:R-:W-:-:S02]  /*cf40*/  FSEL R31, R31, -INF , P1 ;  /* 0xff8000001f1f7808 */ /* 0x008fc40000800000 */
[----:B------:R-:W-:-:S03]  /*cf50*/  FMNMX.FTZ R66, R53, R66, !PT ;  /* 0x0000004235427209 */ /* 0x000fc60007810000 */
[----:B------:R-:W3:Y:S01]  /*cf60*/  MUFU.TANH R42, R42 ;  /* 0x0000002a002a7308 */ /* 0x000ee20000002400 */
[----:B------:R-:W-:Y:S02]  /*cf70*/  ISETP.GT.AND P1, PT, R34, 0x41, PT ;  /* 0x000000412200780c */ /* 0x000fe40003f24270 */
[----:B----4-:R-:W-:Y:S02]  /*cf80*/  FSEL R33, R33, -INF , P2 ;  /* 0xff80000021217808 */ /* 0x010fe40001000000 */
[----:B------:R-:W-:-:S03]  /*cf90*/  FMNMX.FTZ R66, R31, R66, !PT ;  /* 0x000000421f427209 */ /* 0x000fc60007810000 */
[----:B------:R-:W4:Y:S01]  /*cfa0*/  MUFU.TANH R44, R44 ;  /* 0x0000002c002c7308 */ /* 0x000f220000002400 */
[----:B------:R-:W-:-:S01]  /*cfb0*/  FFMA.FTZ R26, R59, R20, -R62 ;  /* 0x000000143b1a7223 */ /* 0x000fc2000001083e */
[----:B------:R-:W-:Y:S02]  /*cfc0*/  ISETP.GT.AND P2, PT, R34, 0x48, PT ;  /* 0x000000482200780c */ /* 0x000fe40003f44270 */
[----:B0-----:R-:W-:Y:S02]  /*cfd0*/  FSEL R59, R38, -INF , P1 ;  /* 0xff800000263b7808 */ /* 0x001fe40000800000 */
[----:B------:R-:W-:Y:S02]  /*cfe0*/  FMNMX.FTZ R66, R33, R66, !PT ;  /* 0x0000004221427209 */ /* 0x000fe40007810000 */
[----:B------:R-:W0:Y:S01]  /*cff0*/  MUFU.TANH R46, R46 ;  /* 0x0000002e002e7308 */ /* 0x000e220000002400 */
[----:B------:R-:W-:Y:S01]  /*d000*/  FMUL.FTZ R58, R2, R77 ;  /* 0x0000004d023a7220 */ /* 0x000fe20000410000 */
[----:B------:R-:W-:Y:S01]  /*d010*/  ISETP.GT.AND P1, PT, R34, 0x49, PT ;  /* 0x000000492200780c */ /* 0x000fe20003f24270 */
[----:B------:R-:W-:Y:S01]  /*d020*/  FMUL.FTZ R52, R2, R72 ;  /* 0x0000004802347220 */ /* 0x000fe20000410000 */
[----:B-1----:R-:W-:-:S02]  /*d030*/  FSEL R77, R40, -INF , P2 ;  /* 0xff800000284d7808 */ /* 0x002fc40001000000 */
[----:B------:R-:W-:Y:S02]  /*d040*/  FMNMX.FTZ R66, R59, R66, !PT ;  /* 0x000000423b427209 */ /* 0x000fe40007810000 */
[----:B------:R-:W1:Y:S01]  /*d050*/  MUFU.TANH R48, R48 ;  /* 0x0000003000307308 */ /* 0x000e620000002400 */
[----:B------:R-:W-:Y:S01]  /*d060*/  FMUL.FTZ R61, R2, R81 ;  /* 0x00000051023d7220 */ /* 0x000fe20000410000 */
[----:B------:R-:W-:Y:S01]  /*d070*/  FFMA.FTZ R81, R55, R20, -R62 ;  /* 0x0000001437517223 */ /* 0x000fe2000001083e */
[----:B------:R-:W-:Y:S02]  /*d080*/  ISETP.GT.AND P2, PT, R34, 0x50, PT ;  /* 0x000000502200780c */ /* 0x000fe40003f44270 */
[----:B---3--:R-:W-:Y:S02]  /*d090*/  FSEL R55, R42, -INF , P1 ;  /* 0xff8000002a377808 */ /* 0x008fe40000800000 */
[----:B------:R-:W-:Y:S01]  /*d0a0*/  FMNMX.FTZ R66, R77, R66, !PT ;  /* 0x000000424d427209 */ /* 0x000fe20007810000 */
[----:B------:R-:W3:Y:S01]  /*d0b0*/  MUFU.TANH R50, R50 ;  /* 0x0000003200327308 */ /* 0x000ee20000002400 */
[----:B------:R-:W-:Y:S01]  /*d0c0*/  FMUL.FTZ R65, R2, R85 ;  /* 0x0000005502417220 */ /* 0x000fe20000410000 */
[----:B------:R-:W-:Y:S01]  /*d0d0*/  ISETP.GT.AND P1, PT, R34, 0x51, PT ;  /* 0x000000512200780c */ /* 0x000fe20003f24270 */
[----:B------:R-:W-:Y:S01]  /*d0e0*/  FMUL.FTZ R56, R2, R76 ;  /* 0x0000004c02387220 */ /* 0x000fe20000410000 */
[----:B----4-:R-:W-:-:S02]  /*d0f0*/  FSEL R85, R44, -INF , P2 ;  /* 0xff8000002c557808 */ /* 0x010fc40001000000 */
[----:B------:R-:W-:Y:S02]  /*d100*/  FMNMX.FTZ R66, R55, R66, !PT ;  /* 0x0000004237427209 */ /* 0x000fe40007810000 */
[----:B------:R-:W4:Y:S01]  /*d110*/  MUFU.TANH R52, R52 ;  /* 0x0000003400347308 */ /* 0x000f220000002400 */
[----:B------:R-:W-:-:S01]  /*d120*/  FFMA.FTZ R28, R67, R20, -R62 ;  /* 0x00000014431c7223 */ /* 0x000fc2000001083e */
[----:B------:R-:W-:Y:S02]  /*d130*/  ISETP.GT.AND P2, PT, R34, 0x58, PT ;  /* 0x000000582200780c */ /* 0x000fe40003f44270 */
[----:B0-----:R-:W-:Y:S02]  /*d140*/  FSEL R67, R46, -INF , P1 ;  /* 0xff8000002e437808 */ /* 0x001fe40000800000 */
[----:B------:R-:W-:Y:S02]  /*d150*/  FMNMX.FTZ R66, R85, R66, !PT ;  /* 0x0000004255427209 */ /* 0x000fe40007810000 */
[----:B------:R-:W0:Y:S01]  /*d160*/  MUFU.TANH R54, R54 ;  /* 0x0000003600367308 */ /* 0x000e220000002400 */
[----:B------:R-:W-:Y:S01]  /*d170*/  ISETP.GT.AND P1, PT, R34, 0x59, PT ;  /* 0x000000592200780c */ /* 0x000fe20003f24270 */
[----:B------:R-:W-:Y:S01]  /*d180*/  FMUL.FTZ R60, R2, R80 ;  /* 0x00000050023c7220 */ /* 0x000fe20000410000 */
[----:B-1----:R-:W-:-:S02]  /*d190*/  FSEL R113, R48, -INF , P2 ;  /* 0xff80000030717808 */ /* 0x002fc40001000000 */
[----:B------:R-:W-:-:S03]  /*d1a0*/  FMNMX.FTZ R66, R67, R66, !PT ;  /* 0x0000004243427209 */ /* 0x000fc60007810000 */
[----:B------:R-:W1:Y:S01]  /*d1b0*/  MUFU.TANH R56, R56 ;  /* 0x0000003800387308 */ /* 0x000e620000002400 */
[----:B------:R-:W-:Y:S02]  /*d1c0*/  ISETP.GT.AND P2, PT, R34, 0x60, PT ;  /* 0x000000602200780c */ /* 0x000fe40003f44270 */
[----:B---3--:R-:W-:Y:S02]  /*d1d0*/  FSEL R115, R50, -INF , P1 ;  /* 0xff80000032737808 */ /* 0x008fe40000800000 */
[----:B------:R-:W-:-:S03]  /*d1e0*/  FMNMX.FTZ R66, R113, R66, !PT ;  /* 0x0000004271427209 */ /* 0x000fc60007810000 */
[----:B------:R-:W3:Y:S01]  /*d1f0*/  MUFU.TANH R58, R58 ;  /* 0x0000003a003a7308 */ /* 0x000ee20000002400 */
[----:B------:R-:W-:Y:S01]  /*d200*/  ISETP.GT.AND P1, PT, R34, 0x61, PT ;  /* 0x000000612200780c */ /* 0x000fe20003f24270 */
[----:B------:R-:W-:Y:S01]  /*d210*/  FMUL.FTZ R64, R2, R84 ;  /* 0x0000005402407220 */ /* 0x000fe20000410000 */
        /* <DEDUP_REMOVED lines=8> */
[----:B------:R-:W-:Y:S02]  /*d2a0*/  ISETP.GT.AND P1, PT, R34, 0x69, PT ;  /* 0x000000692200780c */ /* 0x000fe40003f24270 */
[----:B-1----:R-:W-:-:S02]  /*d2b0*/  FSEL R119, R56, -INF , P2 ;  /* 0xff80000038777808 */ /* 0x002fc40001000000 */
[----:B------:R-:W-:-:S03]  /*d2c0*/  FMNMX.FTZ R66, R75, R66, !PT ;  /* 0x000000424b427209 */ /* 0x000fc60007810000 */
[----:B------:R-:W1:Y:S01]  /*d2d0*/  MUFU.TANH R64, R64 ;  /* 0x0000004000407308 */ /* 0x000e620000002400 */
[----:B------:R-:W-:Y:S02]  /*d2e0*/  ISETP.GT.AND P2, PT, R34, 0x70, PT ;  /* 0x000000702200780c */ /* 0x000fe40003f44270 */
[----:B---3--:R-:W-:Y:S02]  /*d2f0*/  FSEL R121, R58, -INF , P1 ;  /* 0xff8000003a797808 */ /* 0x008fe40000800000 */
[----:B------:R-:W-:-:S03]  /*d300*/  FMNMX.FTZ R66, R119, R66, !PT ;  /* 0x0000004277427209 */ /* 0x000fc60007810000 */
[----:B------:R-:W3:Y:S01]  /*d310*/  MUFU.TANH R65, R65 ;  /* 0x0000004100417308 */ /* 0x000ee20000002400 */
[----:B------:R-:W-:Y:S02]  /*d320*/  ISETP.GT.AND P1, PT, R34, 0x71, PT ;  /* 0x000000712200780c */ /* 0x000fe40003f24270 */
[----:B----4-:R-:W-:Y:S02]  /*d330*/  FSEL R123, R60, -INF , P2 ;  /* 0xff8000003c7b7808 */ /* 0x010fe40001000000 */
[----:B------:R-:W-:Y:S01]  /*d340*/  FMNMX.FTZ R66, R121, R66, !PT ;  /* 0x0000004279427209 */ /* 0x000fe20007810000 */
[----:B------:R-:W-:Y:S01]  /*d350*/  FFMA.FTZ R38, R91, R20, -R62 ;  /* 0x000000145b267223 */ /* 0x000fe2000001083e */
[----:B------:R-:W-:Y:S02]  /*d360*/  ISETP.GT.AND P2, PT, R34, 0x78, PT ;  /* 0x000000782200780c */ /* 0x000fe40003f44270 */
[----:B0-----:R-:W-:Y:S02]  /*d370*/  FSEL R91, R61, -INF , P1 ;  /* 0xff8000003d5b7808 */ /* 0x001fe40000800000 */
[----:B------:R-:W-:-:S02]  /*d380*/  FMNMX.FTZ R66, R123, R66, !PT ;  /* 0x000000427b427209 */ /* 0x000fc40007810000 */
[----:B------:R-:W-:Y:S02]  /*d390*/  ISETP.GT.AND P1, PT, R34, 0x79, PT ;  /* 0x000000792200780c */ /* 0x000fe40003f24270 */
[----:B-1----:R-:W-:Y:S02]  /*d3a0*/  FSEL R125, R64, -INF , P2 ;  /* 0xff800000407d7808 */ /* 0x002fe40001000000 */
[----:B------:R-:W-:Y:S02]  /*d3b0*/  FMNMX.FTZ R66, R91, R66, !PT ;  /* 0x000000425b427209 */ /* 0x000fe40007810000 */
[----:B---3--:R-:W-:Y:S02]  /*d3c0*/  FSEL R127, R65, -INF , P1 ;  /* 0xff800000417f7808 */ /* 0x008fe40000800000 */
[----:B------:R-:W-:-:S04]  /*d3d0*/  FMNMX.FTZ R66, R125, R66, !PT ;  /* 0x000000427d427209 */ /* 0x000fc80007810000 */
[----:B------:R-:W-:-:S05]  /*d3e0*/  FMNMX.FTZ R66, R127, R66, !PT ;  /* 0x000000427f427209 */ /* 0x000fca0007810000 */
[----:B------:R-:W0:Y:S02]  /*d3f0*/  SHFL.BFLY PT, R11, R66, 0x2, 0x1f ;  /* 0x0c401f00420b7f89 */ /* 0x000e2400000e0000 */
[----:B0-----:R-:W-:-:S05]  /*d400*/  FMNMX.FTZ R50, R66, R11, !PT ;  /* 0x0000000b42327209 */ /* 0x001fca0007810000 */
[----:B------:R-:W0:Y:S01]  /*d410*/  SHFL.BFLY PT, R11, R50, 0x1, 0x1f ;  /* 0x0c201f00320b7f89 */ /* 0x000e2200000e0000 */
[----:B------:R-:W-:-:S04]  /*d420*/  FFMA.FTZ R36, R36, R20, -R62 ;  /* 0x0000001424247223 */ /* 0x000fc8000001083e */
[----:B------:R-:W1:Y:S01]  /*d430*/  MUFU.EX2 R35, R36 ;  /* 0x0000002400237308 */ /* 0x000e620000000800 */
[----:B0-----:R-:W-:-:S04]  /*d440*/  FMNMX.FTZ R11, R50, R11, !PT ;  /* 0x0000000b320b7209 */ /* 0x001fc80007810000 */
[C---:B------:R-:W-:Y:S01]  /*d450*/  FSETP.NEU.FTZ.AND P1, PT, R11.reuse, -INF , PT ;  /* 0xff8000000b00780b */ /* 0x040fe20003f3d000 */
[----:B------:R-:W-:-:S05]  /*d460*/  FFMA.FTZ R52, R11, R20, -8 ;  /* 0xc10000000b347423 */ /* 0x000fca0000010014 */
[----:B------:R-:W-:-:S05]  /*d470*/  FSEL R52, R52, RZ, P1 ;  /* 0x000000ff34347208 */ /* 0x000fca0000800000 */
[-CC-:B------:R-:W-:Y:S01]  /*d480*/  FFMA.FTZ R148, R37, R20.reuse, -R52.reuse ;  /* 0x0000001425947223 */ /* 0x180fe20000010834 */
[----:B------:R-:W-:-:S01]  /*d490*/  FFMA.FTZ R37, R6, R20, -R52 ;  /* 0x0000001406257223 */ /* 0x000fc20000010834 */
[-CC-:B------:R-:W-:Y:S01]  /*d4a0*/  FFMA.FTZ R6, R7, R20.reuse, -R52.reuse ;  /* 0x0000001407067223 */ /* 0x180fe20000010834 */
[----:B------:R-:W-:-:S03]  /*d4b0*/  FFMA.FTZ R39, R39, R20, -R52 ;  /* 0x0000001427277223 */ /* 0x000fc60000010834 */
[----:B------:R-:W-:Y:S01]  /*d4c0*/  MUFU.EX2 R148, R148 ;  /* 0x0000009400947308 */ /* 0x000fe20000000800 */
[----:B------:R-:W-:-:S07]  /*d4d0*/  FFMA.FTZ R150, R41, R20, -R52 ;  /* 0x0000001429967223 */ /* 0x000fce0000010834 */
[----:B------:R-:W0:Y:S01]  /*d4e0*/  MUFU.EX2 R37, R37 ;  /* 0x0000002500257308 */ /* 0x000e220000000800 */
[----:B------:R-:W-:-:S01]  /*d4f0*/  FFMA.FTZ R43, R43, R20, -R62 ;  /* 0x000000142b2b7223 */ /* 0x000fc2000001083e */
[----:B------:R-:W-:-:S06]  /*d500*/  FFMA.FTZ R7, R13, R20, -R52 ;  /* 0x000000140d077223 */ /* 0x000fcc0000010834 */
[----:B------:R-:W3:Y:S08]  /*d510*/  MUFU.EX2 R6, R6 ;  /* 0x0000000600067308 */ /* 0x000ef00000000800 */
[----:B------:R-:W4:Y:S01]  /*d520*/  MUFU.EX2 R36, R68 ;  /* 0x0000004400247308 */ /* 0x000f220000000800 */
[----:B------:R-:W-:-:S01]  /*d530*/  FFMA.FTZ R41, R45, R20, -R52 ;  /* 0x000000142d297223 */ /* 0x000fc20000010834 */
[----:B-1----:R-:W-:-:S06]  /*d540*/  FADD.FTZ R60, R32, R35 ;  /* 0x00000023203c7221 */ /* 0x002fcc0000010000 */
[----:B------:R-:W1:Y:S01]  /*d550*/  MUFU.EX2 R39, R39 ;  /* 0x0000002700277308 */ /* 0x000e620000000800 */
[----:B------:R-:W-:-:S01]  /*d560*/  FFMA.FTZ R47, R47, R20, -R62 ;  /* 0x000000142f2f7223 */ /* 0x000fc2000001083e */
[----:B------:R-:W-:-:S06]  /*d570*/  FFMA.FTZ R13, R25, R20, -R52 ;  /* 0x00000014190d7223 */ /* 0x000fcc0000010834 */
[----:B------:R-:W5:Y:S01]  /*d580*/  MUFU.EX2 R12, R12 ;  /* 0x0000000c000c7308 */ /* 0x000f620000000800 */
[----:B------:R-:W-:-:S01]  /*d590*/  FFMA.FTZ R25, R49, R20, -R52 ;  /* 0x0000001431197223 */ /* 0x000fc20000010834 */
[-CC-:B------:R-:W-:Y:S01]  /*d5a0*/  FFMA.FTZ R56, R27, R20.reuse, -R52.reuse ;  /* 0x000000141b387223 */ /* 0x180fe20000010834 */
[----:B------:R-:W-:-:S05]  /*d5b0*/  FFMA.FTZ R27, R53, R20, -R52 ;  /* 0x00000014351b7223 */ /* 0x000fca0000010834 */
[----:B------:R-:W2:Y:S01]  /*d5c0*/  MUFU.EX2 R150, R150 ;  /* 0x0000009600967308 */ /* 0x000ea20000000800 */
[----:B0-----:R-:W-:-:S01]  /*d5d0*/  FADD.FTZ R49, R148, R37 ;  /* 0x0000002594317221 */ /* 0x001fc20000010000 */
[-C--:B------:R-:W-:Y:S01]  /*d5e0*/  FFMA.FTZ R34, R79, R20.reuse, -R62 ;  /* 0x000000144f227223 */ /* 0x080fe2000001083e */
[----:B------:R-:W-:-:S05]  /*d5f0*/  FFMA.FTZ R54, R15, R20, -R52 ;  /* 0x000000140f367223 */ /* 0x000fca0000010834 */
[----:B------:R-:W0:Y:S01]  /*d600*/  MUFU.EX2 R43, R43 ;  /* 0x0000002b002b7308 */ /* 0x000e220000000800 */
[----:B------:R-:W-:-:S01]  /*d610*/  FADD.FTZ R53, R3, R60 ;  /* 0x0000003c03357221 */ /* 0x000fc20000010000 */
[-CC-:B------:R-:W-:Y:S01]  /*d620*/  FFMA.FTZ R61, R89, R20.reuse, -R62.reuse ;  /* 0x00000014593d7223 */ /* 0x180fe2000001083e */
[----:B------:R-:W-:-:S01]  /*d630*/  FFMA.FTZ R79, R93, R20, -R62 ;  /* 0x000000145d4f7223 */ /* 0x000fc2000001083e */
[----:B------:R-:W-:-:S04]  /*d640*/  FFMA.FTZ R51, R51, R20, -R62 ;  /* 0x0000001433337223 */ /* 0x000fc8000001083e */
[----:B------:R-:W0:Y:S01]  /*d650*/  MUFU.EX2 R7, R7 ;  /* 0x0000000700077308 */ /* 0x000e220000000800 */
[----:B------:R-:W-:-:S01]  /*d660*/  FFMA.FTZ R63, R63, R20, -R62 ;  /* 0x000000143f3f7223 */ /* 0x000fc2000001083e */
[-CC-:B------:R-:W-:Y:S01]  /*d670*/  FFMA.FTZ R71, R71, R20.reuse, -R62.reuse ;  /* 0x0000001447477223 */ /* 0x180fe2000001083e */
[----:B------:R-:W-:-:S01]  /*d680*/  FFMA.FTZ R40, R97, R20, -R62 ;  /* 0x0000001461287223 */ /* 0x000fc2000001083e */
[-CC-:B------:R-:W-:Y:S01]  /*d690*/  FFMA.FTZ R65, R95, R20.reuse, -R62.reuse ;  /* 0x000000145f417223 */ /* 0x180fe2000001083e */
[----:B------:R-:W-:-:S03]  /*d6a0*/  FFMA.FTZ R42, R99, R20, -R62 ;  /* 0x00000014632a7223 */ /* 0x000fc6000001083e */
        /* <DEDUP_REMOVED lines=11> */
[----:B---3--:R-:W-:-:S01]  /*d760*/  FADD.FTZ R62, R6, R49 ;  /* 0x00000031063e7221 */ /* 0x008fc20000010000 */
[----:B------:R-:W-:Y:S01]  /*d770*/  FFMA.FTZ R144, R69, R20, -R52 ;  /* 0x0000001445907223 */ /* 0x000fe20000010834 */
[----:B----4-:R-:W-:-:S05]  /*d780*/  FADD.FTZ R53, R36, R53 ;  /* 0x0000003524357221 */ /* 0x010fca0000010000 */
[----:B------:R-:W3:Y:S01]  /*d790*/  MUFU.EX2 R47, R47 ;  /* 0x0000002f002f7308 */ /* 0x000ee20000000800 */
[----:B-1----:R-:W-:-:S01]  /*d7a0*/  FADD.FTZ R49, R39, R62 ;  /* 0x0000003e27317221 */ /* 0x002fc20000010000 */
[----:B-----5:R-:W-:-:S06]  /*d7b0*/  FADD.FTZ R64, R12, R53 ;  /* 0x000000350c407221 */ /* 0x020fcc0000010000 */
[----:B------:R-:W1:Y:S01]  /*d7c0*/  MUFU.EX2 R54, R54 ;  /* 0x0000003600367308 */ /* 0x000e620000000800 */
[----:B--2---:R-:W-:-:S01]  /*d7d0*/  FADD.FTZ R62, R150, R49 ;  /* 0x00000031963e7221 */ /* 0x004fc20000010000 */
[----:B0-----:R-:W-:-:S06]  /*d7e0*/  FADD.FTZ R49, R43, R64 ;  /* 0x000000402b317221 */ /* 0x001fcc0000010000 */
[----:B------:R-:W0:Y:S01]  /*d7f0*/  MUFU.EX2 R24, R24 ;  /* 0x0000001800187308 */ /* 0x000e220000000800 */
[----:B------:R-:W-:-:S01]  /*d800*/  FADD.FTZ R62, R7, R62 ;  /* 0x0000003e073e7221 */ /* 0x000fc20000010000 */
[----:B------:R-:W-:-:S06]  /*d810*/  FADD.FTZ R64, R14, R49 ;  /* 0x000000310e407221 */ /* 0x000fcc0000010000 */
[----:B------:R-:W2:Y:S08]  /*d820*/  MUFU.EX2 R144, R144 ;  /* 0x0000009000907308 */ /* 0x000eb00000000800 */
[----:B------:R-:W4:Y:S01]  /*d830*/  MUFU.EX2 R51, R51 ;  /* 0x0000003300337308 */ /* 0x000f220000000800 */
[----:B------:R-:W-:-:S01]  /*d840*/  FADD.FTZ R49, R41, R62 ;  /* 0x0000003e29317221 */ /* 0x000fc20000010000 */
[----:B------:R-:W-:-:S06]  /*d850*/  FFMA.FTZ R146, R73, R20, -R52 ;  /* 0x0000001449927223 */ /* 0x000fcc0000010834 */
[----:B------:R-:W5:Y:S01]  /*d860*/  MUFU.EX2 R13, R13 ;  /* 0x0000000d000d7308 */ /* 0x000f620000000800 */
[----:B---3--:R-:W-:-:S07]  /*d870*/  FADD.FTZ R53, R47, R64 ;  /* 0x000000402f357221 */ /* 0x008fce0000010000 */
[----:B------:R-:W3:Y:S01]  /*d880*/  MUFU.EX2 R26, R26 ;  /* 0x0000001a001a7308 */ /* 0x000ee20000000800 */
[----:B-1----:R-:W-:-:S01]  /*d890*/  FADD.FTZ R49, R54, R49 ;  /* 0x0000003136317221 */ /* 0x002fc20000010000 */
[----:B------:R-:W-:-:S06]  /*d8a0*/  FFMA.FTZ R15, R29, R20, -R52 ;  /* 0x000000141d0f7223 */ /* 0x000fcc0000010834 */
[----:B------:R-:W1:Y:S01]  /*d8b0*/  MUFU.EX2 R25, R25 ;  /* 0x0000001900197308 */ /* 0x000e620000000800 */
[----:B0-----:R-:W-:-:S07]  /*d8c0*/  FADD.FTZ R64, R24, R53 ;  /* 0x0000003518407221 */ /* 0x001fce0000010000 */
[----:B------:R-:W0:Y:S01]  /*d8d0*/  MUFU.EX2 R81, R81 ;  /* 0x0000005100517308 */ /* 0x000e220000000800 */
[----:B--2---:R-:W-:-:S01]  /*d8e0*/  FADD.FTZ R62, R144, R49 ;  /* 0x00000031903e7221 */ /* 0x004fc20000010000 */
[----:B----4-:R-:W-:-:S06]  /*d8f0*/  FADD.FTZ R49, R51, R64 ;  /* 0x0000004033317221 */ /* 0x010fcc0000010000 */
[----:B------:R-:W2:Y:S08]  /*d900*/  MUFU.EX2 R56, R56 ;  /* 0x0000003800387308 */ /* 0x000eb00000000800 */
[----:B------:R-:W4:Y:S01]  /*d910*/  MUFU.EX2 R28, R28 ;  /* 0x0000001c001c7308 */ /* 0x000f220000000800 */
[----:B------:R-:W-:Y:S01]  /*d920*/  F2FP.SATFINITE.E4M3.F32.PACK_AB_MERGE_C R151, R47, R14, RZ ;  /* 0x0000000e2f97723e */ /* 0x000fe200048070ff */
[----:B-----5:R-:W-:-:S06]  /*d930*/  FADD.FTZ R62, R13, R62 ;  /* 0x0000003e0d3e7221 */ /* 0x020fcc0000010000 */
[----:B------:R-:W5:Y:S01]  /*d940*/  MUFU.EX2 R146, R146 ;  /* 0x0000009200927308 */ /* 0x000f620000000800 */
[----:B------:R-:W-:-:S01]  /*d950*/  FFMA.FTZ R58, R31, R20, -R52 ;  /* 0x000000141f3a7223 */ /* 0x000fc20000010834 */
[----:B---3--:R-:W-:-:S06]  /*d960*/  FADD.FTZ R14, R26, R49 ;  /* 0x000000311a0e7221 */ /* 0x008fcc0000010000 */
[----:B------:R-:W3:Y:S01]  /*d970*/  MUFU.EX2 R63, R63 ;  /* 0x0000003f003f7308 */ /* 0x000ee20000000800 */
[----:B------:R-:W-:Y:S01]  /*d980*/  F2FP.SATFINITE.E4M3.F32.PACK_AB_MERGE_C R47, R39, R6, RZ ;  /* 0x00000006272f723e */ /* 0x000fe200048070ff */
[----:B-1----:R-:W-:Y:S01]  /*d990*/  FADD.FTZ R39, R25, R62 ;  /* 0x0000003e19277221 */ /* 0x002fe20000010000 */
[----:B------:R-:W-:-:S05]  /*d9a0*/  F2FP.SATFINITE.E4M3.F32.PACK_AB_MERGE_C R54, R54, R41, RZ ;  /* 0x000000293636723e */ /* 0x000fca00048070ff */
[----:B------:R-:W1:Y:S01]  /*d9b0*/  MUFU.EX2 R15, R15 ;  /* 0x0000000f000f7308 */ /* 0x000e620000000800 */
[----:B------:R-:W-:-:S01]  /*d9c0*/  FFMA.FTZ R140, R33, R20, -R52 ;  /* 0x00000014218c7223 */ /* 0x000fc20000010834 */
[----:B0-----:R-:W-:-:S06]  /*d9d0*/  FADD.FTZ R41, R81, R14 ;  /* 0x0000000e51297221 */ /* 0x001fcc0000010000 */
[----:B------:R-:W0:Y:S01]  /*d9e0*/  MUFU.EX2 R30, R30 ;  /* 0x0000001e001e7308 */ /* 0x000e220000000800 */
[----:B------:R-:W-:Y:S01]  /*d9f0*/  F2FP.SATFINITE.E4M3.F32.PACK_AB_MERGE_C R149, R36, R3, RZ ;  /* 0x000000032495723e */ /* 0x000fe200048070ff */
[----:B--2---:R-:W-:-:S06]  /*da00*/  FADD.FTZ R39, R56, R39 ;  /* 0x0000002738277221 */ /* 0x004fcc0000010000 */
[----:B------:R-:W-:Y:S01]  /*da10*/  MUFU.EX2 R71, R71 ;  /* 0x0000004700477308 */ /* 0x000fe20000000800 */
[----:B------:R-:W-:-:S01]  /*da20*/  FFMA.FTZ R29, R59, R20, -R52 ;  /* 0x000000143b1d7223 */ /* 0x000fc20000010834 */
[----:B----4-:R-:W-:-:S06]  /*da30*/  FADD.FTZ R36, R28, R41 ;  /* 0x000000291c247221 */ /* 0x010fcc0000010000 */
[----:B------:R-:W2:Y:S01]  /*da40*/  MUFU.EX2 R27, R27 ;  /* 0x0000001b001b7308 */ /* 0x000ea20000000800 */
[----:B------:R-:W-:Y:S01]  /*da50*/  F2FP.SATFINITE.E4M3.F32.PACK_AB_MERGE_C R49, R56, R25, RZ ;  /* 0x000000193831723e */ /* 0x000fe200048070ff */
[----:B-----5:R-:W-:-:S06]  /*da60*/  FADD.FTZ R14, R146, R39 ;  /* 0x00000027920e7221 */ /* 0x020fcc0000010000 */
[----:B------:R-:W4:Y:S01]  /*da70*/  MUFU.EX2 R58, R58 ;  /* 0x0000003a003a7308 */ /* 0x000f220000000800 */
[----:B------:R-:W-:-:S01]  /*da80*/  FFMA.FTZ R31, R77, R20, -R52 ;  /* 0x000000144d1f7223 */ /* 0x000fc20000010834 */
[----:B---3--:R-:W-:-:S06]  /*da90*/  FADD.FTZ R25, R63, R36 ;  /* 0x000000243f197221 */ /* 0x008fcc0000010000 */
[----:B------:R-:W3:Y:S01]  /*daa0*/  MUFU.EX2 R38, R38 ;  /* 0x0000002600267308 */ /* 0x000ee20000000800 */
[----:B------:R-:W-:Y:S01]  /*dab0*/  F2FP.SATFINITE.E4M3.F32.PACK_AB_MERGE_C R151, R43, R12, R151 ;  /* 0x0000000c2b97723e */ /* 0x000fe20004807097 */
[----:B-1----:R-:W-:-:S06]  /*dac0*/  FADD.FTZ R14, R15, R14 ;  /* 0x0000000e0f0e7221 */ /* 0x002fcc0000010000 */
[----:B------:R-:W1:Y:S01]  /*dad0*/  MUFU.EX2 R140, R140 ;  /* 0x0000008c008c7308 */ /* 0x000e620000000800 */
[----:B0-----:R-:W-:-:S07]  /*dae0*/  FADD.FTZ R12, R30, R25 ;  /* 0x000000191e0c7221 */ /* 0x001fce0000010000 */
[----:B------:R-:W0:Y:S01]  /*daf0*/  MUFU.EX2 R61, R61 ;  /* 0x0000003d003d7308 */ /* 0x000e220000000800 */
[----:B------:R-:W-:-:S01]  /*db00*/  FFMA.FTZ R55, R55, R20, -R52 ;  /* 0x0000001437377223 */ /* 0x000fc20000010834 */
[----:B--2---:R-:W-:Y:S01]  /*db10*/  FADD.FTZ R25, R27, R14 ;  /* 0x0000000e1b197221 */ /* 0x004fe20000010000 */
[----:B------:R-:W-:-:S05]  /*db20*/  F2FP.SATFINITE.E4M3.F32.PACK_AB_MERGE_C R147, R71, R30, RZ ;  /* 0x0000001e4793723e */ /* 0x000fca00048070ff */
[----:B------:R-:W2:Y:S01]  /*db30*/  MUFU.EX2 R29, R29 ;  /* 0x0000001d001d7308 */ /* 0x000ea20000000800 */
[----:B------:R-:W-:Y:S01]  /*db40*/  PRMT R33, R102, 0x654, R0 ;  /* 0x0000065466217816 */ /* 0x000fe20000000000 */
[----:B------:R-:W-:Y:S01]  /*db50*/  FFMA.FTZ R142, R85, R20, -R52 ;  /* 0x00000014558e7223 */ /* 0x000fe20000010834 */
[----:B------:R-:W-:-:S05]  /*db60*/  FADD.FTZ R71, R71, R12 ;  /* 0x0000000c47477221 */ /* 0x000fca0000010000 */
[----:B------:R-:W5:Y:S01]  /*db70*/  MUFU.EX2 R34, R34 ;  /* 0x0000002200227308 */ /* 0x000f620000000800 */
[----:B------:R-:W-:Y:S01]  /*db80*/  F2FP.SATFINITE.E4M3.F32.PACK_AB_MERGE_C R145, R81, R26, RZ ;  /* 0x0000001a5191723e */ /* 0x000fe200048070ff */
[----:B----4-:R-:W-:Y:S01]  /*db90*/  FADD.FTZ R25, R58, R25 ;  /* 0x000000193a197221 */ /* 0x010fe20000010000 */
[----:B------:R4:W-:Y:S05]  /*dba0*/  SYNCS.ARRIVE.TRANS64.RED.A1T0 RZ, [R33+URZ], RZ ;  /* 0x000000ff21ff79a7 */ /* 0x0009ea000810043f */
[----:B------:R-:W-:Y:S01]  /*dbb0*/  MUFU.EX2 R79, R79 ;  /* 0x0000004f004f7308 */ /* 0x000fe20000000800 */
[----:B---3--:R-:W-:-:S07]  /*dbc0*/  FADD.FTZ R26, R38, R71 ;  /* 0x00000047261a7221 */ /* 0x008fce0000010000 */
[----:B------:R-:W3:Y:S01]  /*dbd0*/  MUFU.EX2 R31, R31 ;  /* 0x0000001f001f7308 */ /* 0x000ee20000000800 */
[----:B----4-:R-:W-:-:S01]  /*dbe0*/  FFMA.FTZ R33, R67, R20, -R52 ;  /* 0x0000001443217223 */ /* 0x010fc20000010834 */
[----:B------:R-:W-:Y:S01]  /*dbf0*/  F2FP.SATFINITE.E4M3.F32.PACK_AB_MERGE_C R150, R7, R150, R54 ;  /* 0x000000960796723e */ /* 0x000fe20004807036 */
[----:B-1----:R-:W-:-:S05]  /*dc00*/  FADD.FTZ R14, R140, R25 ;  /* 0x000000198c0e7221 */ /* 0x002fca0000010000 */
[----:B------:R-:W1:Y:S01]  /*dc10*/  MUFU.EX2 R0, R55 ;  /* 0x0000003700007308 */ /* 0x000e620000000800 */
[----:B0-----:R-:W-:-:S01]  /*dc20*/  FADD.FTZ R7, R61, R26 ;  /* 0x0000001a3d077221 */ /* 0x001fc20000010000 */
[----:B------:R-:W-:-:S06]  /*dc30*/  FFMA.FTZ R45, R113, R20, -R52 ;  /* 0x00000014712d7223 */ /* 0x000fcc0000010834 */
[----:B------:R-:W0:Y:S01]  /*dc40*/  MUFU.EX2 R40, R40 ;  /* 0x0000002800287308 */ /* 0x000e220000000800 */
[----:B------:R-:W-:Y:S01]  /*dc50*/  F2FP.SATFINITE.E4M3.F32.PACK_AB_MERGE_C R145, R51, R24, R145 ;  /* 0x000000183391723e */ /* 0x000fe20004807091 */
[----:B--2---:R-:W-:-:S06]  /*dc60*/  FADD.FTZ R14, R29, R14 ;  /* 0x0000000e1d0e7221 */ /* 0x004fcc0000010000 */
[----:B------:R-:W2:Y:S01]  /*dc70*/  MUFU.EX2 R142, R142 ;  /* 0x0000008e008e7308 */ /* 0x000ea20000000800 */
[----:B------:R-:W-:-:S01]  /*dc80*/  FFMA.FTZ R60, R115, R20, -R52 ;  /* 0x00000014733c7223 */ /* 0x000fc20000010834 */
[----:B-----5:R-:W-:-:S06]  /*dc90*/  FADD.FTZ R24, R34, R7 ;  /* 0x0000000722187221 */ /* 0x020fcc0000010000 */
[----:B------:R-:W4:Y:S01]  /*dca0*/  MUFU.EX2 R65, R65 ;  /* 0x0000004100417308 */ /* 0x000f220000000800 */
[----:B---3--:R-:W-:-:S01]  /*dcb0*/  FADD.FTZ R7, R31, R14 ;  /* 0x0000000e1f077221 */ /* 0x008fc20000010000 */
[C---:B------:R-:W-:Y:S01]  /*dcc0*/  F2FP.SATFINITE.E4M3.F32.PACK_AB_MERGE_C R141, R79.reuse, R34, RZ ;  /* 0x000000224f8d723e */ /* 0x040fe200048070ff */
[----:B------:R-:W-:-:S05]  /*dcd0*/  FADD.FTZ R79, R79, R24 ;  /* 0x000000184f4f7221 */ /* 0x000fca0000010000 */
[----:B------:R-:W-:Y:S08]  /*dce0*/  MUFU.EX2 R42, R42 ;  /* 0x0000002a002a7308 */ /* 0x000ff00000000800 */
[----:B------:R-:W3:Y:S01]  /*dcf0*/  MUFU.EX2 R33, R33 ;  /* 0x0000002100217308 */ /* 0x000ee20000000800 */
[----:B------:R-:W-:-:S01]  /*dd00*/  FFMA.FTZ R117, R117, R20, -R52 ;  /* 0x0000001475757223 */ /* 0x000fc20000010834 */
[----:B------:R-:W-:Y:S01]  /*dd10*/  F2FP.SATFINITE.E4M3.F32.PACK_AB_MERGE_C R27, R58, R27, RZ ;  /* 0x0000001b3a1b723e */ /* 0x000fe200048070ff */
[----:B-1----:R-:W-:-:S05]  /*dd20*/  FADD.FTZ R7, R0, R7 ;  /* 0x0000000700077221 */ /* 0x002fca0000010000 */
[----:B------:R-:W1:Y:S01]  /*dd30*/  MUFU.EX2 R83, R83 ;  /* 0x0000005300537308 */ /* 0x000e620000000800 */
[----:B0-----:R-:W-:-:S07]  /*dd40*/  FADD.FTZ R14, R40, R79 ;  /* 0x0000004f280e7221 */ /* 0x001fce0000010000 */
[----:B------:R-:W0:Y:S01]  /*dd50*/  MUFU.EX2 R45, R45 ;  /* 0x0000002d002d7308 */ /* 0x000e220000000800 */
[----:B------:R-:W-:Y:S01]  /*dd60*/  F2FP.SATFINITE.E4M3.F32.PACK_AB_MERGE_C R31, R0, R31, RZ ;  /* 0x0000001f001f723e */ /* 0x000fe200048070ff */
[----:B------:R-:W-:Y:S01]  /*dd70*/  FFMA.FTZ R75, R75, R20, -R52 ;  /* 0x000000144b4b7223 */ /* 0x000fe20000010834 */
[----:B------:R-:W-:-:S05]  /*dd80*/  F2FP.SATFINITE.E4M3.F32.PACK_AB_MERGE_C R146, R15, R146, R27 ;  /* 0x000000920f92723e */ /* 0x000fca000480701b */
[----:B------:R-:W5:Y:S01]  /*dd90*/  MUFU.EX2 R60, R60 ;  /* 0x0000003c003c7308 */ /* 0x000f620000000800 */
[----:B--2---:R-:W-:-:S01]  /*dda0*/  FADD.FTZ R0, R142, R7 ;  /* 0x000000078e007221 */ /* 0x004fc20000010000 */
[----:B------:R-:W-:Y:S01]  /*ddb0*/  FFMA.FTZ R119, R119, R20, -R52 ;  /* 0x0000001477777223 */ /* 0x000fe20000010834 */
[----:B------:R-:W2:Y:S05]  /*ddc0*/  @P4 LDC R15, c[0x0][0x44c] ;  /* 0x00011300ff0f4b82 */ /* 0x000eaa0000000800 */
[----:B------:R-:W5:Y:S01]  /*ddd0*/  MUFU.EX2 R44, R44 ;  /* 0x0000002c002c7308 */ /* 0x000f620000000800 */
[----:B----4-:R-:W-:-:S01]  /*dde0*/  FADD.FTZ R7, R65, R14 ;  /* 0x0000000e41077221 */ /* 0x010fc20000010000 */
[----:B------:R-:W-:Y:S01]  /*ddf0*/  FFMA.FTZ R121, R121, R20, -R52 ;  /* 0x0000001479797223 */ /* 0x000fe20000010834 */
[----:B---3--:R-:W-:-:S01]  /*de00*/  FADD.FTZ R0, R33, R0 ;  /* 0x0000000021007221 */ /* 0x008fc20000010000 */
[----:B------:R-:W3:Y:S04]  /*de10*/  @P4 LDC R24, c[0x0][0x450] ;  /* 0x00011400ff184b82 */ /* 0x000ee80000000800 */
[----:B------:R-:W-:Y:S01]  /*de20*/  MUFU.EX2 R89, R89 ;  /* 0x0000005900597308 */ /* 0x000fe20000000800 */
[----:B------:R-:W-:-:S07]  /*de30*/  FADD.FTZ R14, R42, R7 ;  /* 0x000000072a0e7221 */ /* 0x000fce0000010000 */
[----:B------:R-:W4:Y:S01]  /*de40*/  MUFU.EX2 R3, R117 ;  /* 0x0000007500037308 */ /* 0x000f220000000800 */
[----:B-1----:R-:W-:Y:S01]  /*de50*/  F2FP.SATFINITE.E4M3.F32.PACK_AB_MERGE_C R143, R83, R42, RZ ;  /* 0x0000002a538f723e */ /* 0x002fe200048070ff */
[----:B0-----:R-:W-:-:S06]  /*de60*/  FADD.FTZ R7, R45, R0 ;  /* 0x000000002d077221 */ /* 0x001fcc0000010000 */
[----:B------:R-:W-:Y:S01]  /*de70*/  MUFU.EX2 R46, R46 ;  /* 0x0000002e002e7308 */ /* 0x000fe20000000800 */
[----:B------:R-:W-:-:S07]  /*de80*/  FADD.FTZ R83, R83, R14 ;  /* 0x0000000e53537221 */ /* 0x000fce0000010000 */
[----:B------:R-:W0:Y:S01]  /*de90*/  MUFU.EX2 R87, R87 ;  /* 0x0000005700577308 */ /* 0x000e220000000800 */
[----:B------:R-:W-:-:S07]  /*dea0*/  FFMA.FTZ R123, R123, R20, -R52 ;  /* 0x000000147b7b7223 */ /* 0x000fce0000010834 */
[----:B------:R-:W1:Y:S01]  /*deb0*/  MUFU.EX2 R6, R75 ;  /* 0x0000004b00067308 */ /* 0x000e620000000800 */
[C---:B-----5:R-:W-:Y:S01]  /*dec0*/  F2FP.SATFINITE.E4M3.F32.PACK_AB_MERGE_C R45, R60.reuse, R45, RZ ;  /* 0x0000002d3c2d723e */ /* 0x060fe200048070ff */
[----:B------:R-:W-:-:S06]  /*ded0*/  FADD.FTZ R60, R60, R7 ;  /* 0x000000073c3c7221 */ /* 0x000fcc0000010000 */
[----:B------:R-:W-:Y:S01]  /*dee0*/  MUFU.EX2 R119, R119 ;  /* 0x0000007700777308 */ /* 0x000fe20000000800 */
[----:B------:R-:W-:-:S07]  /*def0*/  FADD.FTZ R14, R44, R83 ;  /* 0x000000532c0e7221 */ /* 0x000fce0000010000 */
[----:B------:R-:W5:Y:S01]  /*df00*/  MUFU.EX2 R12, R121 ;  /* 0x00000079000c7308 */ /* 0x000f620000000800 */
[----:B------:R-:W-:Y:S01]  /*df10*/  F2FP.SATFINITE.E4M3.F32.PACK_AB_MERGE_C R144, R13, R144, R49 ;  /* 0x000000900d90723e */ /* 0x000fe20004807031 */
[----:B----4-:R-:W-:Y:S01]  /*df20*/  FADD.FTZ R7, R3, R60 ;  /* 0x0000003c03077221 */ /* 0x010fe20000010000 */
[----:B------:R-:W-:-:S05]  /*df30*/  FADD.FTZ R13, R89, R14 ;  /* 0x0000000e590d7221 */ /* 0x000fca0000010000 */
[----:B------:R-:W4:Y:S01]  /*df40*/  MUFU.EX2 R48, R48 ;  /* 0x0000003000307308 */ /* 0x000f220000000800 */
[----:B0-----:R-:W-:Y:S01]  /*df50*/  F2FP.SATFINITE.E4M3.F32.PACK_AB_MERGE_C R137, R87, R46, RZ ;  /* 0x0000002e5789723e */ /* 0x001fe200048070ff */
[----:B-1----:R-:W-:Y:S01]  /*df60*/  FADD.FTZ R14, R6, R7 ;  /* 0x00000007060e7221 */ /* 0x002fe20000010000 */
[----:B------:R-:W-:-:S05]  /*df70*/  FADD.FTZ R46, R46, R13 ;  /* 0x0000000d2e2e7221 */ /* 0x000fca0000010000 */
[----:B------:R-:W-:Y:S08]  /*df80*/  MUFU.EX2 R57, R57 ;  /* 0x0000003900397308 */ /* 0x000ff00000000800 */
[----:B------:R-:W0:Y:S01]  /*df90*/  MUFU.EX2 R123, R123 ;  /* 0x0000007b007b7308 */ /* 0x000e220000000800 */
[----:B-----5:R-:W-:Y:S01]  /*dfa0*/  F2FP.SATFINITE.E4M3.F32.PACK_AB_MERGE_C R136, R12, R119, RZ ;  /* 0x000000770c88723e */ /* 0x020fe200048070ff */
[----:B------:R-:W-:-:S06]  /*dfb0*/  FADD.FTZ R119, R119, R14 ;  /* 0x0000000e77777221 */ /* 0x000fcc0000010000 */
[----:B------:R-:W-:Y:S01]  /*dfc0*/  MUFU.EX2 R50, R50 ;  /* 0x0000003200327308 */ /* 0x000fe20000000800 */
[----:B------:R-:W-:-:S01]  /*dfd0*/  FADD.FTZ R87, R87, R46 ;  /* 0x0000002e57577221 */ /* 0x000fc20000010000 */
[----:B--2---:R-:W-:-:S06]  /*dfe0*/  @P4 IMAD.HI.U32 R7, R100, R15, RZ ;  /* 0x0000000f64074227 */ /* 0x004fcc00078e00ff */
[----:B------:R-:W1:Y:S01]  /*dff0*/  MUFU.EX2 R93, R93 ;  /* 0x0000005d005d7308 */ /* 0x000e620000000800 */
[----:B------:R-:W-:Y:S01]  /*e000*/  F2FP.SATFINITE.E4M3.F32.PACK_AB_MERGE_C R136, R6, R3, R136 ;  /* 0x000000030688723e */ /* 0x000fe20004807088 */
[----:B------:R-:W-:Y:S01]  /*e010*/  FADD.FTZ R12, R12, R119 ;  /* 0x000000770c0c7221 */ /* 0x000fe20000010000 */
[----:B------:R-:W-:Y:S02]  /*e020*/  IMAD.MOV.U32 R13, RZ, RZ, R100 ;  /* 0x000000ffff0d7224 */ /* 0x000fe400078e0064 */
[----:B----4-:R-:W-:Y:S01]  /*e030*/  FADD.FTZ R6, R48, R87 ;  /* 0x0000005730067221 */ /* 0x010fe20000010000 */
[----:B---3--:R-:W-:Y:S01]  /*e040*/  @P4 SHF.R.U32.HI R13, RZ, R24, R7 ;  /* 0x00000018ff0d4219 */ /* 0x008fe20000011607 */
[-CC-:B------:R-:W-:Y:S01]  /*e050*/  FFMA.FTZ R91, R91, R20.reuse, -R52.reuse ;  /* 0x000000145b5b7223 */ /* 0x180fe20000010834 */
[----:B------:R-:W-:-:S01]  /*e060*/  FFMA.FTZ R125, R125, R20, -R52 ;  /* 0x000000147d7d7223 */ /* 0x000fc20000010834 */
[----:B------:R-:W-:Y:S01]  /*e070*/  FFMA.FTZ R52, R127, R20, -R52 ;  /* 0x000000147f347223 */ /* 0x000fe20000010834 */
[----:B0-----:R-:W-:-:S01]  /*e080*/  FADD.FTZ R3, R123, R12 ;  /* 0x0000000c7b037221 */ /* 0x001fc20000010000 */
[----:B------:R-:W-:Y:S01]  /*e090*/  FADD.FTZ R7, R57, R6 ;  /* 0x0000000639077221 */ /* 0x000fe20000010000 */
[----:B------:R-:W-:-:S02]  /*e0a0*/  IADD3 R12, R13, R96, -R98 ;  /* 0x000000600d0c7210 */ /* 0x000fc40007ffe862 */
[----:B------:R-:W-:Y:S01]  /*e0b0*/  MUFU.EX2 R125, R125 ;  /* 0x0000007d007d7308 */ /* 0x000fe20000000800 */
[----:B-1----:R-:W-:Y:S01]  /*e0c0*/  F2FP.SATFINITE.E4M3.F32.PACK_AB_MERGE_C R6, R93, R50, RZ ;  /* 0x000000325d06723e */ /* 0x002fe200048070ff */
[----:B------:R-:W-:Y:S01]  /*e0d0*/  FADD.FTZ R50, R50, R7 ;  /* 0x0000000732327221 */ /* 0x000fe20000010000 */
[----:B------:R-:W-:-:S05]  /*e0e0*/  SHF.R.S32.HI R7, RZ, 0x1f, R12 ;  /* 0x0000001fff077819 */ /* 0x000fca000001140c */
[----:B------:R-:W0:Y:S01]  /*e0f0*/  MUFU.EX2 R52, R52 ;  /* 0x0000003400347308 */ /* 0x000e220000000800 */
[----:B------:R-:W-:-:S07]  /*e100*/  LEA.HI R7, R7, R12, RZ, 0x7 ;  /* 0x0000000c07077211 */ /* 0x000fce00078f38ff */
[----:B------:R-:W1:Y:S01]  /*e110*/  MUFU.EX2 R0, R91 ;  /* 0x0000005b00007308 */ /* 0x000e620000000800 */
[----:B------:R-:W-:Y:S01]  /*e120*/  SHF.R.S32.HI R7, RZ, 0x7, R7 ;  /* 0x00000007ff077819 */ /* 0x000fe20000011407 */
[----:B------:R-:W-:-:S03]  /*e130*/  VIADD R15, R88, 0xfffffffe ;  /* 0xfffffffe580f7836 */ /* 0x000fc60000000000 */
[----:B------:R-:W-:-:S04]  /*e140*/  VIMNMX R155, RZ, R7, !PT ;  /* 0x00000007ff9b7248 */ /* 0x000fc80007fe0100 */
[----:B------:R-:W-:Y:S02]  /*e150*/  ISETP.GE.AND P1, PT, R15, R155, PT ;  /* 0x0000009b0f00720c */ /* 0x000fe40003f26270 */
[----:B0-----:R-:W-:-:S04]  /*e160*/  F2FP.SATFINITE.E4M3.F32.PACK_AB_MERGE_C R138, R52, R125, RZ ;  /* 0x0000007d348a723e */ /* 0x001fc800048070ff */
[C---:B-1----:R-:W-:Y:S01]  /*e170*/  F2FP.SATFINITE.E4M3.F32.PACK_AB_MERGE_C R138, R0.reuse, R123, R138 ;  /* 0x0000007b008a723e */ /* 0x042fe2000480708a */
[----:B------:R-:W-:-:S01]  /*e180*/  FADD.FTZ R0, R0, R3 ;  /* 0x0000000300007221 */ /* 0x000fc20000010000 */
[----:B------:R-:W-:Y:S03]  /*e190*/  BSSY B0, `(.L_x_2268) ;  /* 0x000031d000007945 */ /* 0x000fe60003800000 */
[----:B------:R-:W-:-:S01]  /*e1a0*/  FADD.FTZ R3, R125, R0 ;  /* 0x000000007d037221 */ /* 0x000fc20000010000 */
[----:B------:R-:W-:Y:S01]  /*e1b0*/  F2FP.SATFINITE.E4M3.F32.PACK_AB_MERGE_C R137, R89, R44, R137 ;  /* 0x0000002c5989723e */ /* 0x000fe20004807089 */
[----:B------:R-:W-:-:S01]  /*e1c0*/  FADD.FTZ R0, R93, R50 ;  /* 0x000000325d007221 */ /* 0x000fc20000010000 */
[----:B------:R-:W-:Y:S01]  /*e1d0*/  F2FP.SATFINITE.E4M3.F32.PACK_AB_MERGE_C R149, R35, R32, R149 ;  /* 0x000000202395723e */ /* 0x000fe20004807095 */
[----:B------:R-:W-:-:S01]  /*e1e0*/  FADD.FTZ R3, R52, R3 ;  /* 0x0000000334037221 */ /* 0x000fc20000010000 */
[----:B------:R-:W-:-:S02]  /*e1f0*/  F2FP.SATFINITE.E4M3.F32.PACK_AB_MERGE_C R148, R37, R148, R47 ;  /* 0x000000942594723e */ /* 0x000fc4000480702f */
[----:B------:R-:W-:Y:S02]  /*e200*/  CS2R R134, SRZ ;  /* 0x0000000000867805 */ /* 0x000fe4000001ff00 */
[----:B------:R-:W-:Y:S02]  /*e210*/  F2FP.SATFINITE.E4M3.F32.PACK_AB_MERGE_C R147, R63, R28, R147 ;  /* 0x0000001c3f93723e */ /* 0x000fe40004807093 */
[----:B------:R-:W-:Y:S02]  /*e220*/  CS2R R132, SRZ ;  /* 0x0000000000847805 */ /* 0x000fe4000001ff00 */
[----:B------:R-:W-:Y:S02]  /*e230*/  F2FP.SATFINITE.E4M3.F32.PACK_AB_MERGE_C R140, R29, R140, R31 ;  /* 0x0000008c1d8c723e */ /* 0x000fe4000480701f */
[----:B------:R-:W-:Y:S02]  /*e240*/  CS2R R130, SRZ ;  /* 0x0000000000827805 */ /* 0x000fe4000001ff00 */
        /* <DEDUP_REMOVED lines=26> */
[----:B------:R-:W-:Y:S01]  /*e3f0*/  BSSY B1, `(.L_x_2269) ;  /* 0x00002f6000017945 */ /* 0x000fe20003800000 */
[----:B------:R-:W-:Y:S01]  /*e400*/  IMAD.MOV.U32 R12, RZ, RZ, R10 ;  /* 0x000000ffff0c7224 */ /* 0x000fe200078e000a */
[----:B------:R-:W-:Y:S01]  /*e410*/  MOV R6, R22 ;  /* 0x0000001600067202 */ /* 0x000fe20000000f00 */
[----:B------:R-:W-:Y:S02]  /*e420*/  IMAD.MOV.U32 R13, RZ, RZ, R11 ;  /* 0x000000ffff0d7224 */ /* 0x000fe400078e000b */
[----:B------:R-:W-:Y:S02]  /*e430*/  IMAD.MOV.U32 R7, RZ, RZ, R23 ;  /* 0x000000ffff077224 */ /* 0x000fe400078e0017 */
[----:B------:R-:W-:-:S07]  /*e440*/  IMAD.MOV.U32 R135, RZ, RZ, RZ ;  /* 0x000000ffff877224 */ /* 0x000fce00078e00ff */
.L_x_2282:
[----:B------:R-:W-:-:S04]  /*e450*/  ISETP.NE.AND P1, PT, R6, 0x1, PT ;  /* 0x000000010600780c */ /* 0x000fc80003f25270 */
[----:B------:R-:W-:-:S04]  /*e460*/  SEL R10, RZ, 0x1, P1 ;  /* 0x00000001ff0a7807 */ /* 0x000fc80000800000 */
[----:B------:R-:W-:Y:S01]  /*e470*/  LOP3.LUT R23, R7, R10, RZ, 0x3c, !PT ;  /* 0x0000000a07177212 */ /* 0x000fe200078e3cff */
[----:B------:R-:W-:Y:S06]  /*e480*/  @!P0 BRA `(.L_x_2270) ;  /* 0x0000000000048947 */ /* 0x000fec0003800000 */
[----:B------:R-:W-:Y:S01]  /*e490*/  BPT.TRAP 0x1 ;  /* 0x000000040000795c */ /* 0x000fe20000300000 */
.L_x_2270:
[----:B------:R-:W-:Y:S01]  /*e4a0*/  VIADD R22, R6, 0x1 ;  /* 0x0000000106167836 */ /* 0x000fe20000000000 */
[----:B------:R-:W-:-:S04]  /*e4b0*/  SHF.L.U32 R11, R23, 0x1f, RZ ;  /* 0x0000001f170b7819 */ /* 0x000fc800000006ff */
[----:B------:R-:W-:-:S04]  /*e4c0*/  ISETP.NE.AND P1, PT, R22, 0x2, PT ;  /* 0x000000021600780c */ /* 0x000fc80003f25270 */
[----:B------:R-:W-:-:S05]  /*e4d0*/  SEL R22, R22, RZ, P1 ;  /* 0x000000ff16167207 */ /* 0x000fca0000800000 */
[----:B------:R-:W-:-:S04]  /*e4e0*/  IMAD R20, R22, 0x8, R18 ;  /* 0x0000000816147824 */ /* 0x000fc800078e0212 */
[----:B------:R0:W1:Y:S01]  /*e4f0*/  SYNCS.PHASECHK.TRANS64.TRYWAIT P1, [R20+URZ+0x19c30], R11 ;  /* 0x019c300b140075a7 */ /* 0x000062000802017f */
[----:B------:R-:W-:Y:S05]  /*e500*/  @!P0 BRA `(.L_x_2271) ;  /* 0x0000000000048947 */ /* 0x000fea0003800000 */
[----:B------:R-:W-:Y:S01]  /*e510*/  BPT.TRAP 0x1 ;  /* 0x000000040000795c */ /* 0x000fe20000300000 */
.L_x_2271:
[----:B------:R-:W-:Y:S01]  /*e520*/  BSSY B2, `(.L_x_2272) ;  /* 0x0000006000027945 */ /* 0x000fe20003800000 */
[----:B------:R-:W-:Y:S02]  /*e530*/  IMAD R24, R22, 0x300, R21 ;  /* 0x0000030016187824 */ /* 0x000fe400078e0215 */
[----:B------:R-:W-:Y:S01]  /*e540*/  IMAD.MOV.U32 R25, RZ, RZ, -0x3ffffff0 ;  /* 0xc0000010ff197424 */ /* 0x000fe200078e00ff */
[----:B-1----:R-:W-:Y:S06]  /*e550*/  @P1 BRA `(.L_x_2273) ;  /* 0x0000000000081947 */ /* 0x002fec0003800000 */
[----:B------:R-:W1:Y:S02]  /*e560*/  SYNCS.PHASECHK.TRANS64.TRYWAIT P1, [R20+URZ+0x19c30], R11 ;  /* 0x019c300b140075a7 */ /* 0x000e64000802017f */
[----:B-1----:R-:W-:Y:S05]  /*e570*/  @!P1 BRA `(.L_x_2274) ;  /* 0x000000fc00309947 */ /* 0x002fea0003800000 */
.L_x_2273:
[----:B------:R-:W-:Y:S05]  /*e580*/  BSYNC B2 ;  /* 0x0000000000027941 */ /* 0x000fea0003800000 */
.L_x_2272:
[C---:B------:R-:W-:Y:S01]  /*e590*/  R2UR UR6, R24.reuse ;  /* 0x00000000180672ca */ /* 0x040fe200000e0000 */
[C---:B------:R-:W-:Y:S01]  /*e5a0*/  VIADD R10, R24.reuse, 0x100 ;  /* 0x00000100180a7836 */ /* 0x040fe20000000000 */
[----:B------:R-:W-:Y:S01]  /*e5b0*/  R2UR UR7, R25 ;  /* 0x00000000190772ca */ /* 0x000fe200000e0000 */
[----:B------:R-:W-:Y:S01]  /*e5c0*/  VIADD R24, R24, 0x200 ;  /* 0x0000020018187836 */ /* 0x000fe20000000000 */
[----:B------:R-:W-:Y:S01]  /*e5d0*/  R2UR UR4, R4 ;  /* 0x00000000040472ca */ /* 0x000fe200000e0000 */
[----:B01----:R-:W-:Y:S01]  /*e5e0*/  IMAD.MOV.U32 R11, RZ, RZ, -0x3ffffff0 ;  /* 0xc0000010ff0b7424 */ /* 0x003fe200078e00ff */
[----:B------:R-:W-:Y:S02]  /*e5f0*/  R2UR UR5, R5 ;  /* 0x00000000050572ca */ /* 0x000fe400000e0000 */
[----:B------:R-:W-:Y:S02]  /*e600*/  MOV R25, 0xc0000010 ;  /* 0xc000001000197802 */ /* 0x000fe40000000f00 */
[----:B------:R-:W-:-:S02]  /*e610*/  R2UR UR14, R24 ;  /* 0x00000000180e72ca */ /* 0x000fc400000e0000 */
[----:B------:R-:W-:Y:S02]  /*e620*/  R2UR UR15, R25 ;  /* 0x00000000190f72ca */ /* 0x000fe400000e0000 */
[----:B------:R-:W-:Y:S01]  /*e630*/  WARPGROUP.ARRIVE ;  /* 0x00000000000079c5 */ /* 0x000fe20000000000 */
[----:B------:R-:W-:Y:S02]  /*e640*/  R2UR UR10, R10 ;  /* 0x000000000a0a72ca */ /* 0x000fe400000e0000 */
[----:B------:R-:W-:Y:S02]  /*e650*/  R2UR UR11, R11 ;  /* 0x000000000b0b72ca */ /* 0x000fe400000e0000 */
[----:B------:R-:W-:Y:S01]  /*e660*/  R2UR UR8, R152 ;  /* 0x00000000980872ca */ /* 0x000fe200000e0000 */
        /* <DEDUP_REMOVED lines=13> */
.L_x_2275:
[----:B------:R-:W-:Y:S01]  /*e740*/  SHF.L.U32 R7, R7, 0x1f, RZ ;  /* 0x0000001f07077819 */ /* 0x000fe200000006ff */
[----:B------:R-:W-:-:S04]  /*e750*/  IMAD R14, R6, 0x8, R18 ;  /* 0x00000008060e7824 */ /* 0x000fc800078e0212 */
[----:B------:R0:W1:Y:S01]  /*e760*/  SYNCS.PHASECHK.TRANS64.TRYWAIT P1, [R14+URZ+0x19c50], R7 ;  /* 0x019c50070e0075a7 */ /* 0x000062000802017f */
[----:B------:R-:W-:Y:S05]  /*e770*/  @!P0 BRA `(.L_x_2276) ;  /* 0x0000000000048947 */ /* 0x000fea0003800000 */
[----:B------:R-:W-:Y:S01]  /*e780*/  BPT.TRAP 0x1 ;  /* 0x000000040000795c */ /* 0x000fe20000300000 */
.L_x_2276:
[----:B------:R-:W-:Y:S04]  /*e790*/  BSSY B2, `(.L_x_2277) ;  /* 0x0000004000027945 */ /* 0x000fe80003800000 */
[----:B-1----:R-:W-:Y:S05]  /*e7a0*/  @P1 BRA `(.L_x_2278) ;  /* 0x0000000000081947 */ /* 0x002fea0003800000 */
[----:B------:R-:W1:Y:S02]  /*e7b0*/  SYNCS.PHASECHK.TRANS64.TRYWAIT P1, [R14+URZ+0x19c50], R7 ;  /* 0x019c50070e0075a7 */ /* 0x000e64000802017f */
[----:B-1----:R-:W-:Y:S05]  /*e7c0*/  @!P1 BRA `(.L_x_2279) ;  /* 0x000000f800b09947 */ /* 0x002fea0003800000 */
.L_x_2278:
[----:B------:R-:W-:Y:S05]  /*e7d0*/  BSYNC B2 ;  /* 0x0000000000027941 */ /* 0x000fea0003800000 */
.L_x_2277:
        /* <DEDUP_REMOVED lines=16> */
[----:B------:R-:W-:Y:S01]  /*e8e0*/  IMAD.MOV.U32 R11, RZ, RZ, 0x40000040 ;  /* 0x40000040ff0b7424 */ /* 0x000fe200078e00ff */
[----:B------:R-:W-:Y:S01]  /*e8f0*/  IADD3 R6, R6, 0x6, RZ ;  /* 0x0000000606067810 */ /* 0x000fe20007ffe0ff */
[----:B------:R-:W-:Y:S02]  /*e900*/  WARPGROUP.DEPBAR.LE gsb0, 0x0 ;  /* 0x00008000000079c5 */ /* 0x000fe40000010000 */
[----:B------:R-:W-:-:S08]  /*e910*/  WARPGROUP.ARRIVE ;  /* 0x00000000000079c5 */ /* 0x000fd00000000000 */
        /* <DEDUP_REMOVED lines=14> */
.L_x_2280:
[----:B------:R-:W2:Y:S01]  /*ea00*/  LDL R11, [R1+0x28] ;  /* 0x00002800010b7983 */ /* 0x000ea20000100800 */
[----:B------:R-:W0:Y:S03]  /*ea10*/  LDC R7, c[0x0][0x448] ;  /* 0x00011200ff077b82 */ /* 0x000e260000000800 */
[----:B------:R-:W2:Y:S04]  /*ea20*/  LDL R6, [R1+0x3c] ;  /* 0x00003c0001067983 */ /* 0x000ea80000100800 */
[----:B------:R-:W3:Y:S04]  /*ea30*/  LDL R139, [R1+0x38] ;  /* 0x00003800018b7983 */ /* 0x000ee80000100800 */
[----:B------:R-:W4:Y:S04]  /*ea40*/  LDL R138, [R1+0x30] ;  /* 0x00003000018a7983 */ /* 0x000f280000100800 */
[----:B------:R-:W4:Y:S04]  /*ea50*/  LDL R137, [R1+0x2c] ;  /* 0x00002c0001897983 */ /* 0x000f280000100800 */
[----:B------:R-:W5:Y:S01]  /*ea60*/  LDL R136, [R1+0xc] ;  /* 0x00000c0001887983 */ /* 0x000f620000100800 */
[----:B0-----:R-:W-:-:S13]  /*ea70*/  ISETP.NE.AND P1, PT, R7, 0x1, PT ;  /* 0x000000010700780c */ /* 0x001fda0003f25270 */
[----:B------:R-:W0:Y:S08]  /*ea80*/  @P1 LDC R10, c[0x0][0x44c] ;  /* 0x00011300ff0a1b82 */ /* 0x000e300000000800 */
[----:B------:R-:W1:Y:S01]  /*ea90*/  @P1 LDC R7, c[0x0][0x450] ;  /* 0x00011400ff071b82 */ /* 0x000e620000000800 */
[----:B------:R-:W-:Y:S01]  /*eaa0*/  FMUL.FTZ R80, R2, R80 ;  /* 0x0000005002507220 */ /* 0x000fe20000410000 */
[----:B------:R-:W-:-:S02]  /*eab0*/  VIADD R20, R20, 0x19c40 ;  /* 0x00019c4014147836 */ /* 0x000fc40000000000 */
[----:B------:R-:W-:Y:S01]  /*eac0*/  FMUL.FTZ R85, R2, R85 ;  /* 0x0000005502557220 */ /* 0x000fe20000410000 */
[----:B--2---:R-:W-:Y:S02]  /*ead0*/  IMAD.IADD R6, R6, 0x1, R11 ;  /* 0x0000000106067824 */ /* 0x004fe400078e020b */
[----:B------:R-:W-:Y:S02]  /*eae0*/  FMUL.FTZ R11, R2, R26 ;  /* 0x0000001a020b7220 */ /* 0x000fe40000410000 */
[----:B0-----:R-:W-:-:S04]  /*eaf0*/  @P1 IMAD.HI.U32 R10, R6, R10, RZ ;  /* 0x0000000a060a1227 */ /* 0x001fc800078e00ff */
[C---:B------:R-:W-:Y:S01]  /*eb00*/  FMUL.FTZ R26, R2.reuse, R30 ;  /* 0x0000001e021a7220 */ /* 0x040fe20000410000 */
[C---:B------:R-:W-:Y:S01]  /*eb10*/  FMUL.FTZ R30, R2.reuse, R34 ;  /* 0x00000022021e7220 */ /* 0x040fe20000410000 */
[C---:B------:R-:W-:Y:S01]  /*eb20*/  FMUL.FTZ R34, R2.reuse, R38 ;  /* 0x0000002602227220 */ /* 0x040fe20000410000 */
        /* <DEDUP_REMOVED lines=21> */
[----:B------:R-:W0:Y:S01]  /*ec80*/  SHFL.IDX PT, R74, R6, RZ, 0x1c1f ;  /* 0x001c1fff064a7589 */ /* 0x000e2200000e0000 */
[C---:B------:R-:W-:Y:S01]  /*ec90*/  FMUL.FTZ R64, R2.reuse, R68 ;  /* 0x0000004402407220 */ /* 0x040fe20000410000 */
[C---:B------:R-:W-:Y:S01]  /*eca0*/  FMUL.FTZ R68, R2.reuse, R72 ;  /* 0x0000004802447220 */ /* 0x040fe20000410000 */
[----:B------:R-:W-:-:S02]  /*ecb0*/  FMUL.FTZ R72, R2, R77 ;  /* 0x0000004d02487220 */ /* 0x000fc40000410000 */
[----:B------:R1:W2:Y:S01]  /*ecc0*/  SHFL.IDX PT, R77, R6, 0x1, 0x1c1f ;  /* 0x003c1f00064d7f89 */ /* 0x0002a200000e0000 */
[C---:B------:R-:W-:Y:S01]  /*ecd0*/  FMUL.FTZ R10, R2.reuse, R25 ;  /* 0x00000019020a7220 */ /* 0x040fe20000410000 */
[----:B-1----:R1:W-:Y:S01]  /*ece0*/  MUFU.TANH R6, R80 ;  /* 0x0000005000067308 */ /* 0x0023e20000002400 */
[----:B------:R-:W-:Y:S01]  /*ecf0*/  FMUL.FTZ R25, R2, R29 ;  /* 0x0000001d02197220 */ /* 0x000fe20000410000 */
[----:B-1----:R-:W-:-:S04]  /*ed00*/  IMAD.MOV.U32 R80, RZ, RZ, -0x80 ;  /* 0xffffff80ff507424 */ /* 0x002fc800078e00ff */
[----:B------:R-:W-:Y:S02]  /*ed10*/  IMAD R80, R15, R80, 0x1 ;  /* 0x000000010f507424 */ /* 0x000fe400078e0250 */
[C---:B------:R-:W-:Y:S01]  /*ed20*/  FMUL.FTZ R29, R2.reuse, R33 ;  /* 0x00000021021d7220 */ /* 0x040fe20000410000 */
[----:B------:R-:W-:Y:S01]  /*ed30*/  FMUL.FTZ R33, R2, R37 ;  /* 0x0000002502217220 */ /* 0x000fe20000410000 */
[----:B---3--:R-:W-:Y:S01]  /*ed40*/  IMAD R80, R139, -0x2, R80 ;  /* 0xfffffffe8b507824 */ /* 0x008fe200078e0250 */
[----:B------:R-:W1:Y:S01]  /*ed50*/  MUFU.TANH R24, R24 ;  /* 0x0000001800187308 */ /* 0x000e620000002400 */
[----:B-----5:R-:W-:Y:S01]  /*ed60*/  PRMT R20, R136, 0x654, R20 ;  /* 0x0000065488147816 */ /* 0x020fe20000000014 */
[C---:B------:R-:W-:Y:S02]  /*ed70*/  FMUL.FTZ R37, R2.reuse, R41 ;  /* 0x0000002902257220 */ /* 0x040fe40000410000 */
[----:B----4-:R-:W-:Y:S01]  /*ed80*/  IADD3 R80, -R137, R80, R138 ;  /* 0x0000005089507210 */ /* 0x010fe20007ffe18a */
[----:B------:R-:W-:-:S03]  /*ed90*/  FMUL.FTZ R41, R2, R45 ;  /* 0x0000002d02297220 */ /* 0x000fc60000410000 */
[----:B------:R-:W3:Y:S01]  /*eda0*/  MUFU.TANH R7, R7 ;  /* 0x0000000700077308 */ /* 0x000ee20000002400 */
[C---:B------:R-:W-:Y:S01]  /*edb0*/  FMUL.FTZ R45, R2.reuse, R49 ;  /* 0x00000031022d7220 */ /* 0x040fe20000410000 */
[----:B------:R-:W-:Y:S01]  /*edc0*/  FMUL.FTZ R49, R2, R53 ;  /* 0x0000003502317220 */ /* 0x000fe20000410000 */
[----:B0-----:R-:W-:Y:S01]  /*edd0*/  IMAD.IADD R74, R80, 0x1, R74 ;  /* 0x00000001504a7824 */ /* 0x001fe200078e024a */
[----:B------:R0:W-:Y:S04]  /*ede0*/  SYNCS.ARRIVE.TRANS64.RED.A1T0 RZ, [R20+URZ], RZ ;  /* 0x000000ff14ff79a7 */ /* 0x0001e8000810043f */
[----:B------:R-:W4:Y:S01]  /*edf0*/  MUFU.TANH R10, R10 ;  /* 0x0000000a000a7308 */ /* 0x000f220000002400 */
[----:B------:R-:W-:-:S07]  /*ee00*/  FMUL.FTZ R53, R2, R57 ;  /* 0x0000003902357220 */ /* 0x000fce0000410000 */
[----:B------:R-:W5:Y:S01]  /*ee10*/  MUFU.TANH R33, R33 ;  /* 0x0000002100217308 */ /* 0x000f620000002400 */
[C---:B0-----:R-:W-:Y:S01]  /*ee20*/  FMUL.FTZ R20, R2.reuse, R27 ;  /* 0x0000001b02147220 */ /* 0x041fe20000410000 */
[C---:B------:R-:W-:Y:S01]  /*ee30*/  FMUL.FTZ R27, R2.reuse, R31 ;  /* 0x0000001f021b7220 */ /* 0x040fe20000410000 */
[----:B------:R-:W-:-:S05]  /*ee40*/  FMUL.FTZ R31, R2, R35 ;  /* 0x00000023021f7220 */ /* 0x000fca0000410000 */
[----:B------:R-:W0:Y:S01]  /*ee50*/  MUFU.TANH R25, R25 ;  /* 0x0000001900197308 */ /* 0x000e220000002400 */
[----:B------:R-:W-:Y:S01]  /*ee60*/  FMUL.FTZ R35, R2, R39 ;  /* 0x0000002702237220 */ /* 0x000fe20000410000 */
[----:B------:R-:W-:-:S06]  /*ee70*/  ISETP.GT.AND P4, PT, R74, 0x8, PT ;  /* 0x000000084a00780c */ /* 0x000fcc0003f84270 */
[----:B------:R-:W2:Y:S01]  /*ee80*/  MUFU.TANH R28, R28 ;  /* 0x0000001c001c7308 */ /* 0x000ea20000002400 */
[----:B------:R-:W-:-:S07]  /*ee90*/  FMUL.FTZ R39, R2, R43 ;  /* 0x0000002b02277220 */ /* 0x000fce0000410000 */
[----:B------:R-:W2:Y:S01]  /*eea0*/  MUFU.TANH R29, R29 ;  /* 0x0000001d001d7308 */ /* 0x000ea20000002400 */
[----:B------:R-:W-:-:S07]  /*eeb0*/  FMUL.FTZ R43, R2, R47 ;  /* 0x0000002f022b7220 */ /* 0x000fce0000410000 */
[----:B------:R-:W2:Y:S01]  /*eec0*/  MUFU.TANH R32, R32 ;  /* 0x0000002000207308 */ /* 0x000ea20000002400 */
[C---:B------:R-:W-:Y:S01]  /*eed0*/  FMUL.FTZ R47, R2.reuse, R51 ;  /* 0x00000033022f7220 */ /* 0x040fe20000410000 */
[----:B------:R-:W-:-:S06]  /*eee0*/  FMUL.FTZ R57, R2, R61 ;  /* 0x0000003d02397220 */ /* 0x000fcc0000410000 */
[----:B------:R-:W2:Y:S01]  /*eef0*/  MUFU.TANH R44, R44 ;  /* 0x0000002c002c7308 */ /* 0x000ea20000002400 */
[----:B------:R-:W-:Y:S01]  /*ef00*/  ISETP.GT.AND P2, PT, R74, RZ, PT ;  /* 0x000000ff4a00720c */ /* 0x000fe20003f44270 */
[----:B------:R-:W-:Y:S01]  /*ef10*/  FMUL.FTZ R51, R2, R55 ;  /* 0x0000003702337220 */ /* 0x000fe20000410000 */
[----:B------:R-:W-:Y:S01]  /*ef20*/  ISETP.GT.AND P3, PT, R74, 0x1, PT ;  /* 0x000000014a00780c */ /* 0x000fe20003f64270 */
[----:B------:R-:W-:-:S04]  /*ef30*/  FMUL.FTZ R61, R2, R65 ;  /* 0x00000041023d7220 */ /* 0x000fc80000410000 */
[----:B------:R-:W2:Y:S01]  /*ef40*/  MUFU.TANH R36, R36 ;  /* 0x0000002400247308 */ /* 0x000ea20000002400 */
[----:B-1----:R-:W-:Y:S01]  /*ef50*/  FSEL R24, R24, -INF , P4 ;  /* 0xff80000018187808 */ /* 0x002fe20002000000 */
[----:B------:R-:W-:Y:S01]  /*ef60*/  FMUL.FTZ R55, R2, R59 ;  /* 0x0000003b02377220 */ /* 0x000fe20000410000 */
[----:B------:R-:W-:-:S05]  /*ef70*/  ISETP.GT.AND P4, PT, R74, 0x19, PT ;  /* 0x000000194a00780c */ /* 0x000fca0003f84270 */
[----:B------:R-:W1:Y:S01]  /*ef80*/  MUFU.TANH R37, R37 ;  /* 0x0000002500257308 */ /* 0x000e620000002400 */
[----:B------:R-:W-:-:S07]  /*ef90*/  FMUL.FTZ R59, R2, R63 ;  /* 0x0000003f023b7220 */ /* 0x000fce0000410000 */
[----:B------:R-:W1:Y:S01]  /*efa0*/  MUFU.TANH R40, R40 ;  /* 0x0000002800287308 */ /* 0x000e620000002400 */
[----:B------:R-:W-:-:S07]  /*efb0*/  FMUL.FTZ R63, R2, R67 ;  /* 0x00000043023f7220 */ /* 0x000fce0000410000 */
[----:B------:R-:W1:Y:S01]  /*efc0*/  MUFU.TANH R41, R41 ;  /* 0x0000002900297308 */ /* 0x000e620000002400 */
[----:B---3--:R-:W-:Y:S01]  /*efd0*/  FSEL R7, R7, -INF , P2 ;  /* 0xff80000007077808 */ /* 0x008fe20001000000 */
[----:B------:R-:W-:Y:S01]  /*efe0*/  FMUL.FTZ R65, R2, R69 ;  /* 0x0000004502417220 */ /* 0x000fe20000410000 */
[----:B----4-:R-:W-:-:S05]  /*eff0*/  FSEL R10, R10, -INF , P3 ;  /* 0xff8000000a0a7808 */ /* 0x010fca0001800000 */
[----:B------:R-:W3:Y:S01]  /*f000*/  MUFU.TANH R53, R53 ;  /* 0x0000003500357308 */ /* 0x000ee20000002400 */
[----:B------:R-:W-:Y:S01]  /*f010*/  FMUL.FTZ R67, R2, R71 ;  /* 0x0000004702437220 */ /* 0x000fe20000410000 */
[----:B------:R-:W-:Y:S01]  /*f020*/  ISETP.GT.AND P5, PT, R74, 0x9, PT ;  /* 0x000000094a00780c */ /* 0x000fe20003fa4270 */
[----:B------:R-:W-:Y:S01]  /*f030*/  FMUL.FTZ R69, R2, R73 ;  /* 0x0000004902457220 */ /* 0x000fe20000410000 */
[----:B------:R-:W-:-:S04]  /*f040*/  ISETP.GT.AND P1, PT, R74, 0x10, PT ;  /* 0x000000104a00780c */ /* 0x000fc80003f24270 */
[----:B------:R-:W4:Y:S01]  /*f050*/  MUFU.TANH R45, R45 ;  /* 0x0000002d002d7308 */ /* 0x000f220000002400 */
[----:B------:R-:W-:Y:S01]  /*f060*/  ISETP.GT.AND P2, PT, R74, 0x11, PT ;  /* 0x000000114a00780c */ /* 0x000fe20003f44270 */
[----:B------:R-:W-:Y:S01]  /*f070*/  FMUL.FTZ R71, R2, R76 ;  /* 0x0000004c02477220 */ /* 0x000fe20000410000 */
[----:B------:R-:W-:-:S05]  /*f080*/  ISETP.GT.AND P3, PT, R74, 0x18, PT ;  /* 0x000000184a00780c */ /* 0x000fca0003f64270 */
[----:B------:R-:W4:Y:S01]  /*f090*/  MUFU.TANH R48, R48 ;  /* 0x0000003000307308 */ /* 0x000f220000002400 */
[----:B-----5:R-:W-:Y:S02]  /*f0a0*/  FSEL R33, R33, -INF , P4 ;  /* 0xff80000021217808 */ /* 0x020fe40002000000 */
[----:B------:R-:W-:-:S05]  /*f0b0*/  ISETP.GT.AND P4, PT, R74, 0x30, PT ;  /* 0x000000304a00780c */ /* 0x000fca0003f84270 */
[----:B------:R-:W5:Y:S01]  /*f0c0*/  MUFU.TANH R49, R49 ;  /* 0x0000003100317308 */ /* 0x000f620000002400 */
[----:B0-----:R-:W-:-:S07]  /*f0d0*/  FSEL R25, R25, -INF , P5 ;  /* 0xff80000019197808 */ /* 0x001fce0002800000 */
[----:B------:R-:W0:Y:S01]  /*f0e0*/  MUFU.TANH R52, R52 ;  /* 0x0000003400347308 */ /* 0x000e220000002400 */
[----:B--2---:R-:W-:Y:S02]  /*f0f0*/  FSEL R28, R28, -INF , P1 ;  /* 0xff8000001c1c7808 */ /* 0x004fe40000800000 */
[----:B------:R-:W-:-:S05]  /*f100*/  FSEL R29, R29, -INF , P2 ;  /* 0xff8000001d1d7808 */ /* 0x000fca0001000000 */
[----:B------:R-:W2:Y:S01]  /*f110*/  MUFU.TANH R64, R64 ;  /* 0x0000004000407308 */ /* 0x000ea20000002400 */
[----:B------:R-:W-:Y:S02]  /*f120*/  FSEL R32, R32, -INF , P3 ;  /* 0xff80000020207808 */ /* 0x000fe40001800000 */
[C---:B------:R-:W-:Y:S02]  /*f130*/  ISETP.GT.AND P5, PT, R74.reuse, 0x20, PT ;  /* 0x000000204a00780c */ /* 0x040fe40003fa4270 */
[----:B------:R-:W-:-:S03]  /*f140*/  ISETP.GT.AND P1, PT, R74, 0x21, PT ;  /* 0x000000214a00780c */ /* 0x000fc60003f24270 */
[----:B------:R-:W2:Y:S01]  /*f150*/  MUFU.TANH R56, R56 ;  /* 0x0000003800387308 */ /* 0x000ea20000002400 */
[C---:B------:R-:W-:Y:S02]  /*f160*/  ISETP.GT.AND P2, PT, R74.reuse, 0x28, PT ;  /* 0x000000284a00780c */ /* 0x040fe40003f44270 */
[----:B------:R-:W-:-:S05]  /*f170*/  ISETP.GT.AND P3, PT, R74, 0x29, PT ;  /* 0x000000294a00780c */ /* 0x000fca0003f64270 */
[----:B------:R-:W2:Y:S01]  /*f180*/  MUFU.TANH R57, R57 ;  /* 0x0000003900397308 */ /* 0x000ea20000002400 */
[----:B------:R-:W-:Y:S02]  /*f190*/  FSEL R44, R44, -INF , P4 ;  /* 0xff8000002c2c7808 */ /* 0x000fe40002000000 */
[----:B------:R-:W-:-:S05]  /*f1a0*/  ISETP.GT.AND P4, PT, R74, 0x41, PT ;  /* 0x000000414a00780c */ /* 0x000fca0003f84270 */
[----:B------:R-:W2:Y:S01]  /*f1b0*/  MUFU.TANH R60, R60 ;  /* 0x0000003c003c7308 */ /* 0x000ea20000002400 */
[----:B------:R-:W-:-:S07]  /*f1c0*/  FSEL R36, R36, -INF , P5 ;  /* 0xff80000024247808 */ /* 0x000fce0002800000 */
[----:B------:R-:W2:Y:S01]  /*f1d0*/  MUFU.TANH R61, R61 ;  /* 0x0000003d003d7308 */ /* 0x000ea20000002400 */
[----:B-1----:R-:W-:Y:S02]  /*f1e0*/  FSEL R37, R37, -INF , P1 ;  /* 0xff80000025257808 */ /* 0x002fe40000800000 */
[----:B------:R-:W-:-:S05]  /*f1f0*/  FSEL R40, R40, -INF , P2 ;  /* 0xff80000028287808 */ /* 0x000fca0001000000 */
[----:B------:R-:W1:Y:S01]  /*f200*/  MUFU.TANH R72, R72 ;  /* 0x0000004800487308 */ /* 0x000e620000002400 */
[----:B------:R-:W-:Y:S02]  /*f210*/  FSEL R41, R41, -INF , P3 ;  /* 0xff80000029297808 */ /* 0x000fe40001800000 */
[C---:B------:R-:W-:Y:S02]  /*f220*/  ISETP.GT.AND P5, PT, R74.reuse, 0x31, PT ;  /* 0x000000314a00780c */ /* 0x040fe40003fa4270 */
[----:B------:R-:W-:-:S03]  /*f230*/  ISETP.GT.AND P1, PT, R74, 0x38, PT ;  /* 0x000000384a00780c */ /* 0x000fc60003f24270 */
[----:B------:R-:W1:Y:S01]  /*f240*/  MUFU.TANH R65, R65 ;  /* 0x0000004100417308 */ /* 0x000e620000002400 */
[C---:B------:R-:W-:Y:S02]  /*f250*/  ISETP.GT.AND P2, PT, R74.reuse, 0x39, PT ;  /* 0x000000394a00780c */ /* 0x040fe40003f44270 */
[----:B------:R-:W-:-:S05]  /*f260*/  ISETP.GT.AND P3, PT, R74, 0x40, PT ;  /* 0x000000404a00780c */ /* 0x000fca0003f64270 */
[----:B------:R-:W1:Y:S01]  /*f270*/  MUFU.TANH R68, R68 ;  /* 0x0000004400447308 */ /* 0x000e620000002400 */
[----:B---3--:R-:W-:Y:S02]  /*f280*/  FSEL R53, R53, -INF , P4 ;  /* 0xff80000035357808 */ /* 0x008fe40002000000 */
[----:B------:R-:W-:-:S05]  /*f290*/  ISETP.GT.AND P4, PT, R74, 0x58, PT ;  /* 0x000000584a00780c */ /* 0x000fca0003f84270 */
[----:B------:R-:W3:Y:S01]  /*f2a0*/  MUFU.TANH R69, R69 ;  /* 0x0000004500457308 */ /* 0x000ee20000002400 */
[----:B----4-:R-:W-:-:S07]  /*f2b0*/  FSEL R45, R45, -INF , P5 ;  /* 0xff8000002d2d7808 */ /* 0x010fce0002800000 */
[----:B------:R-:W4:Y:S01]  /*f2c0*/  MUFU.TANH R71, R71 ;  /* 0x0000004700477308 */ /* 0x000f220000002400 */
[----:B------:R-:W-:Y:S02]  /*f2d0*/  FSEL R48, R48, -INF , P1 ;  /* 0xff80000030307808 */ /* 0x000fe40000800000 */
[----:B-----5:R-:W-:-:S05]  /*f2e0*/  FSEL R49, R49, -INF , P2 ;  /* 0xff80000031317808 */ /* 0x020fca0001000000 */
[----:B------:R-:W5:Y:S01]  /*f2f0*/  MUFU.TANH R11, R11 ;  /* 0x0000000b000b7308 */ /* 0x000f620000002400 */
[----:B0-----:R-:W-:Y:S02]  /*f300*/  FSEL R52, R52, -INF , P3 ;  /* 0xff80000034347808 */ /* 0x001fe40001800000 */
[C---:B------:R-:W-:Y:S02]  /*f310*/  ISETP.GT.AND P5, PT, R74.reuse, 0x48, PT ;  /* 0x000000484a00780c */ /* 0x040fe40003fa4270 */
[C---:B------:R-:W-:Y:S02]  /*f320*/  ISETP.GT.AND P1, PT, R74.reuse, 0x49, PT ;  /* 0x000000494a00780c */ /* 0x040fe40003f24270 */
[C---:B------:R-:W-:Y:S02]  /*f330*/  ISETP.GT.AND P2, PT, R74.reuse, 0x50, PT ;  /* 0x000000504a00780c */ /* 0x040fe40003f44270 */
[----:B------:R-:W-:Y:S01]  /*f340*/  ISETP.GT.AND P3, PT, R74, 0x51, PT ;  /* 0x000000514a00780c */ /* 0x000fe20003f64270 */
[----:B------:R-:W-:Y:S01]  /*f350*/  IMAD.IADD R77, R80, 0x1, R77 ;  /* 0x00000001504d7824 */ /* 0x000fe200078e024d */
[----:B--2---:R-:W-:-:S02]  /*f360*/  FSEL R64, R64, -INF , P4 ;  /* 0xff80000040407808 */ /* 0x004fc40002000000 */
[----:B------:R-:W-:Y:S02]  /*f370*/  ISETP.GT.AND P4, PT, R74, 0x69, PT ;  /* 0x000000694a00780c */ /* 0x000fe40003f84270 */
[----:B------:R-:W-:Y:S02]  /*f380*/  FSEL R56, R56, -INF , P5 ;  /* 0xff80000038387808 */ /* 0x000fe40002800000 */
[----:B------:R-:W-:Y:S02]  /*f390*/  FSEL R57, R57, -INF , P1 ;  /* 0xff80000039397808 */ /* 0x000fe40000800000 */
[----:B------:R-:W-:Y:S02]  /*f3a0*/  FSEL R60, R60, -INF , P2 ;  /* 0xff8000003c3c7808 */ /* 0x000fe40001000000 */
[----:B------:R-:W-:Y:S02]  /*f3b0*/  FSEL R61, R61, -INF , P3 ;  /* 0xff8000003d3d7808 */ /* 0x000fe40001800000 */
[----:B------:R-:W-:-:S02]  /*f3c0*/  ISETP.GT.AND P5, PT, R74, 0x59, PT ;  /* 0x000000594a00780c */ /* 0x000fc40003fa4270 */
[C---:B------:R-:W-:Y:S02]  /*f3d0*/  ISETP.GT.AND P1, PT, R74.reuse, 0x60, PT ;  /* 0x000000604a00780c */ /* 0x040fe40003f24270 */
[C---:B------:R-:W-:Y:S02]  /*f3e0*/  ISETP.GT.AND P2, PT, R74.reuse, 0x61, PT ;  /* 0x000000614a00780c */ /* 0x040fe40003f44270 */
[----:B------:R-:W-:Y:S02]  /*f3f0*/  ISETP.GT.AND P3, PT, R74, 0x68, PT ;  /* 0x000000684a00780c */ /* 0x000fe40003f64270 */
[----:B-1----:R-:W-:Y:S02]  /*f400*/  FSEL R72, R72, -INF , P4 ;  /* 0xff80000048487808 */ /* 0x002fe40002000000 */
[----:B------:R-:W-:Y:S02]  /*f410*/  ISETP.GT.AND P4, PT, R77, RZ, PT ;  /* 0x000000ff4d00720c */ /* 0x000fe40003f84270 */
[----:B------:R-:W-:-:S02]  /*f420*/  FSEL R65, R65, -INF , P5 ;  /* 0xff80000041417808 */ /* 0x000fc40002800000 */
[----:B------:R-:W-:Y:S02]  /*f430*/  FSEL R68, R68, -INF , P1 ;  /* 0xff80000044447808 */ /* 0x000fe40000800000 */
[----:B---3--:R-:W-:Y:S02]  /*f440*/  FSEL R69, R69, -INF , P2 ;  /* 0xff80000045457808 */ /* 0x008fe40001000000 */
[----:B----4-:R-:W-:Y:S02]  /*f450*/  FSEL R71, R71, -INF , P3 ;  /* 0xff80000047477808 */ /* 0x010fe40001800000 */
[C---:B------:R-:W-:Y:S02]  /*f460*/  ISETP.GT.AND P5, PT, R74.reuse, 0x70, PT ;  /* 0x000000704a00780c */ /* 0x040fe40003fa4270 */
[C---:B------:R-:W-:Y:S02]  /*f470*/  ISETP.GT.AND P1, PT, R74.reuse, 0x71, PT ;  /* 0x000000714a00780c */ /* 0x040fe40003f24270 */
[----:B------:R-:W-:-:S02]  /*f480*/  ISETP.GT.AND P2, PT, R74, 0x78, PT ;  /* 0x000000784a00780c */ /* 0x000fc40003f44270 */
[----:B------:R-:W-:Y:S02]  /*f490*/  ISETP.GT.AND P3, PT, R74, 0x79, PT ;  /* 0x000000794a00780c */ /* 0x000fe40003f64270 */
[----:B-----5:R-:W-:Y:S02]  /*f4a0*/  FSEL R74, R11, -INF , P4 ;  /* 0xff8000000b4a7808 */ /* 0x020fe40002000000 */
        /* <DEDUP_REMOVED lines=21> */
[----:B------:R-:W-:Y:S01]  /*f600*/  FMNMX.FTZ R11, R61, R11, !PT ;  /* 0x0000000b3d0b7209 */ /* 0x000fe20007810000 */
[----:B------:R-:W-:-:S03]  /*f610*/  FMUL.FTZ R73, R2, R81 ;  /* 0x0000005102497220 */ /* 0x000fc60000410000 */
[----:B------:R-:W-:Y:S01]  /*f620*/  FMNMX.FTZ R11, R64, R11, !PT ;  /* 0x0000000b400b7209 */ /* 0x000fe20007810000 */
[----:B------:R-:W-:-:S03]  /*f630*/  FMUL.FTZ R76, R2, R84 ;  /* 0x00000054024c7220 */ /* 0x000fc60000410000 */
[----:B------:R-:W-:Y:S01]  /*f640*/  FMNMX.FTZ R11, R65, R11, !PT ;  /* 0x0000000b410b7209 */ /* 0x000fe20007810000 */
[----:B------:R-:W0:Y:S03]  /*f650*/  MUFU.TANH R73, R73 ;  /* 0x0000004900497308 */ /* 0x000e260000002400 */
[----:B------:R-:W-:Y:S01]  /*f660*/  FMNMX.FTZ R11, R68, R11, !PT ;  /* 0x0000000b440b7209 */ /* 0x000fe20007810000 */
[----:B------:R-:W-:-:S03]  /*f670*/  FMUL.FTZ R80, R2, R75 ;  /* 0x0000004b02507220 */ /* 0x000fc60000410000 */
[----:B------:R-:W-:Y:S01]  /*f680*/  FMNMX.FTZ R11, R69, R11, !PT ;  /* 0x0000000b450b7209 */ /* 0x000fe20007810000 */
[----:B------:R-:W1:Y:S03]  /*f690*/  MUFU.TANH R76, R76 ;  /* 0x0000004c004c7308 */ /* 0x000e660000002400 */
[----:B------:R-:W-:-:S05]  /*f6a0*/  FMNMX.FTZ R11, R71, R11, !PT ;  /* 0x0000000b470b7209 */ /* 0x000fca0007810000 */
[----:B------:R-:W2:Y:S01]  /*f6b0*/  MUFU.TANH R75, R85 ;  /* 0x00000055004b7308 */ /* 0x000ea20000002400 */
[----:B------:R-:W-:Y:S02]  /*f6c0*/  FSEL R6, R6, -INF , P5 ;  /* 0xff80000006067808 */ /* 0x000fe40002800000 */
[----:B------:R-:W-:Y:S02]  /*f6d0*/  FMNMX.FTZ R11, R72, R11, !PT ;  /* 0x0000000b480b7209 */ /* 0x000fe40007810000 */
[----:B0-----:R-:W-:Y:S02]  /*f6e0*/  FSEL R73, R73, -INF , P1 ;  /* 0xff80000049497808 */ /* 0x001fe40000800000 */
[----:B------:R-:W-:Y:S01]  /*f6f0*/  FMNMX.FTZ R11, R6, R11, !PT ;  /* 0x0000000b060b7209 */ /* 0x000fe20007810000 */
[----:B------:R-:W0:Y:S01]  /*f700*/  MUFU.TANH R20, R20 ;  /* 0x0000001400147308 */ /* 0x000e220000002400 */
[----:B-1----:R-:W-:Y:S02]  /*f710*/  FSEL R76, R76, -INF , P2 ;  /* 0xff8000004c4c7808 */ /* 0x002fe40001000000 */
[----:B------:R-:W-:-:S04]  /*f720*/  FMNMX.FTZ R11, R73, R11, !PT ;  /* 0x0000000b490b7209 */ /* 0x000fc80007810000 */
[----:B------:R-:W-:Y:S02]  /*f730*/  FMNMX.FTZ R11, R76, R11, !PT ;  /* 0x0000000b4c0b7209 */ /* 0x000fe40007810000 */
[----:B--2---:R-:W-:Y:S02]  /*f740*/  FSEL R75, R75, -INF , P3 ;  /* 0xff8000004b4b7808 */ /* 0x004fe40001800000 */
[----:B------:R-:W-:Y:S02]  /*f750*/  ISETP.GT.AND P5, PT, R77, 0x1, PT ;  /* 0x000000014d00780c */ /* 0x000fe40003fa4270 */
[----:B------:R-:W-:Y:S02]  /*f760*/  FMNMX.FTZ R11, R75, R11, !PT ;  /* 0x0000000b4b0b7209 */ /* 0x000fe40007810000 */
[----:B0-----:R-:W-:-:S03]  /*f770*/  FSEL R81, R20, -INF , P5 ;  /* 0xff80000014517808 */ /* 0x001fc60002800000 */
[----:B------:R-:W0:Y:S01]  /*f780*/  SHFL.BFLY PT, R20, R11, 0x2, 0x1f ;  /* 0x0c401f000b147f89 */ /* 0x000e2200000e0000 */
[----:B------:R-:W1:Y:S08]  /*f790*/  MUFU.TANH R26, R26 ;  /* 0x0000001a001a7308 */ /* 0x000e700000002400 */
[----:B------:R-:W2:Y:S01]  /*f7a0*/  MUFU.TANH R27, R27 ;  /* 0x0000001b001b7308 */ /* 0x000ea20000002400 */
[----:B0-----:R-:W-:-:S05]  /*f7b0*/  FMNMX.FTZ R11, R11, R20, !PT ;  /* 0x000000140b0b7209 */ /* 0x001fca0007810000 */
[----:B------:R-:W0:Y:S02]  /*f7c0*/  SHFL.BFLY PT, R20, R11, 0x1, 0x1f ;  /* 0x0c201f000b147f89 */ /* 0x000e2400000e0000 */
[----:B------:R-:W3:Y:S08]  /*f7d0*/  MUFU.TANH R30, R30 ;  /* 0x0000001e001e7308 */ /* 0x000ef00000002400 */
[----:B------:R-:W4:Y:S08]  /*f7e0*/  MUFU.TANH R31, R31 ;  /* 0x0000001f001f7308 */ /* 0x000f300000002400 */
[----:B------:R-:W5:Y:S08]  /*f7f0*/  MUFU.TANH R34, R34 ;  /* 0x0000002200227308 */ /* 0x000f700000002400 */
[----:B------:R-:W5:Y:S08]  /*f800*/  MUFU.TANH R35, R35 ;  /* 0x0000002300237308 */ /* 0x000f700000002400 */
[----:B------:R-:W5:Y:S08]  /*f810*/  MUFU.TANH R38, R38 ;  /* 0x0000002600267308 */ /* 0x000f700000002400 */
[----:B------:R-:W5:Y:S08]  /*f820*/  MUFU.TANH R39, R39 ;  /* 0x0000002700277308 */ /* 0x000f700000002400 */
[----:B------:R-:W5:Y:S01]  /*f830*/  MUFU.TANH R42, R42 ;  /* 0x0000002a002a7308 */ /* 0x000f620000002400 */
[----:B------:R-:W-:-:S02]  /*f840*/  ISETP.GT.AND P1, PT, R77, 0x8, PT ;  /* 0x000000084d00780c */ /* 0x000fc40003f24270 */
[C---:B------:R-:W-:Y:S02]  /*f850*/  ISETP.GT.AND P2, PT, R77.reuse, 0x9, PT ;  /* 0x000000094d00780c */ /* 0x040fe40003f44270 */
[----:B------:R-:W-:-:S03]  /*f860*/  ISETP.GT.AND P3, PT, R77, 0x10, PT ;  /* 0x000000104d00780c */ /* 0x000fc60003f64270 */
[----:B------:R-:W5:Y:S01]  /*f870*/  MUFU.TANH R43, R43 ;  /* 0x0000002b002b7308 */ /* 0x000f620000002400 */
[----:B------:R-:W-:Y:S02]  /*f880*/  ISETP.GT.AND P4, PT, R77, 0x11, PT ;  /* 0x000000114d00780c */ /* 0x000fe40003f84270 */
[----:B0-----:R-:W-:-:S05]  /*f890*/  FMNMX.FTZ R11, R11, R20, !PT ;  /* 0x000000140b0b7209 */ /* 0x001fca0007810000 */
[----:B------:R-:W0:Y:S01]  /*f8a0*/  MUFU.TANH R46, R46 ;  /* 0x0000002e002e7308 */ /* 0x000e220000002400 */
[----:B-1----:R-:W-:-:S07]  /*f8b0*/  FSEL R26, R26, -INF , P1 ;  /* 0xff8000001a1a7808 */ /* 0x002fce0000800000 */
[----:B------:R-:W1:Y:S01]  /*f8c0*/  MUFU.TANH R47, R47 ;  /* 0x0000002f002f7308 */ /* 0x000e620000002400 */
[----:B--2---:R-:W-:-:S07]  /*f8d0*/  FSEL R27, R27, -INF , P2 ;  /* 0xff8000001b1b7808 */ /* 0x004fce0001000000 */
[----:B------:R-:W2:Y:S01]  /*f8e0*/  MUFU.TANH R50, R50 ;  /* 0x0000003200327308 */ /* 0x000ea20000002400 */
[----:B---3--:R-:W-:-:S07]  /*f8f0*/  FSEL R30, R30, -INF , P3 ;  /* 0xff8000001e1e7808 */ /* 0x008fce0001800000 */
[----:B------:R-:W3:Y:S01]  /*f900*/  MUFU.TANH R51, R51 ;  /* 0x0000003300337308 */ /* 0x000ee20000002400 */
[----:B----4-:R-:W-:Y:S02]  /*f910*/  FSEL R31, R31, -INF , P4 ;  /* 0xff8000001f1f7808 */ /* 0x010fe40002000000 */
[C---:B------:R-:W-:Y:S02]  /*f920*/  ISETP.GT.AND P5, PT, R77.reuse, 0x18, PT ;  /* 0x000000184d00780c */ /* 0x040fe40003fa4270 */
[----:B------:R-:W-:-:S03]  /*f930*/  ISETP.GT.AND P1, PT, R77, 0x19, PT ;  /* 0x000000194d00780c */ /* 0x000fc60003f24270 */
[----:B------:R-:W4:Y:S01]  /*f940*/  MUFU.TANH R54, R54 ;  /* 0x0000003600367308 */ /* 0x000f220000002400 */
[C---:B------:R-:W-:Y:S02]  /*f950*/  ISETP.GT.AND P2, PT, R77.reuse, 0x20, PT ;  /* 0x000000204d00780c */ /* 0x040fe40003f44270 */
[C---:B------:R-:W-:Y:S02]  /*f960*/  ISETP.GT.AND P3, PT, R77.reuse, 0x21, PT ;  /* 0x000000214d00780c */ /* 0x040fe40003f64270 */
[----:B------:R-:W-:-:S03]  /*f970*/  ISETP.GT.AND P4, PT, R77, 0x28, PT ;  /* 0x000000284d00780c */ /* 0x000fc60003f84270 */
[----:B------:R-:W4:Y:S01]  /*f980*/  MUFU.TANH R55, R55 ;  /* 0x0000003700377308 */ /* 0x000f220000002400 */
[----:B------:R-:W-:-:S07]  /*f990*/  FSETP.NEU.FTZ.AND P6, PT, R11, -INF , PT ;  /* 0xff8000000b00780b */ /* 0x000fce0003fdd000 */
[----:B------:R-:W4:Y:S01]  /*f9a0*/  MUFU.TANH R58, R58 ;  /* 0x0000003a003a7308 */ /* 0x000f220000002400 */
[----:B-----5:R-:W-:-:S07]  /*f9b0*/  FSEL R34, R34, -INF , P5 ;  /* 0xff80000022227808 */ /* 0x020fce0002800000 */
[----:B------:R-:W5:Y:S01]  /*f9c0*/  MUFU.TANH R59, R59 ;  /* 0x0000003b003b7308 */ /* 0x000f620000002400 */
[----:B------:R-:W-:-:S07]  /*f9d0*/  FSEL R35, R35, -INF , P1 ;  /* 0xff80000023237808 */ /* 0x000fce0000800000 */
[----:B------:R-:W5:Y:S01]  /*f9e0*/  MUFU.TANH R62, R62 ;  /* 0x0000003e003e7308 */ /* 0x000f620000002400 */
[----:B------:R-:W-:Y:S02]  /*f9f0*/  FSEL R38, R38, -INF , P2 ;  /* 0xff80000026267808 */ /* 0x000fe40001000000 */
[----:B------:R-:W-:Y:S02]  /*fa00*/  FSEL R39, R39, -INF , P3 ;  /* 0xff80000027277808 */ /* 0x000fe40001800000 */
[----:B------:R-:W-:-:S03]  /*fa10*/  FSEL R42, R42, -INF , P4 ;  /* 0xff8000002a2a7808 */ /* 0x000fc60002000000 */
[----:B------:R-:W5:Y:S01]  /*fa20*/  MUFU.TANH R63, R63 ;  /* 0x0000003f003f7308 */ /* 0x000f620000002400 */
[----:B------:R-:W-:Y:S02]  /*fa30*/  FSEL R20, R11, RZ, P6 ;  /* 0x000000ff0b147208 */ /* 0x000fe40003000000 */
[C---:B------:R-:W-:Y:S02]  /*fa40*/  ISETP.GT.AND P5, PT, R77.reuse, 0x29, PT ;  /* 0x000000294d00780c */ /* 0x040fe40003fa4270 */
[----:B------:R-:W-:-:S03]  /*fa50*/  ISETP.GT.AND P1, PT, R77, 0x30, PT ;  /* 0x000000304d00780c */ /* 0x000fc60003f24270 */
[----:B------:R-:W5:Y:S01]  /*fa60*/  MUFU.TANH R66, R66 ;  /* 0x0000004200427308 */ /* 0x000f620000002400 */
[C---:B------:R-:W-:Y:S02]  /*fa70*/  ISETP.GT.AND P2, PT, R77.reuse, 0x31, PT ;  /* 0x000000314d00780c */ /* 0x040fe40003f44270 */
[C---:B------:R-:W-:Y:S02]  /*fa80*/  ISETP.GT.AND P3, PT, R77.reuse, 0x38, PT ;  /* 0x000000384d00780c */ /* 0x040fe40003f64270 */
[----:B------:R-:W-:-:S03]  /*fa90*/  ISETP.GT.AND P4, PT, R77, 0x39, PT ;  /* 0x000000394d00780c */ /* 0x000fc60003f84270 */
[----:B------:R-:W5:Y:S01]  /*faa0*/  MUFU.TANH R67, R67 ;  /* 0x0000004300437308 */ /* 0x000f620000002400 */
[----:B------:R-:W-:-:S07]  /*fab0*/  FSEL R43, R43, -INF , P5 ;  /* 0xff8000002b2b7808 */ /* 0x000fce0002800000 */
[----:B------:R-:W5:Y:S01]  /*fac0*/  MUFU.TANH R70, R70 ;  /* 0x0000004600467308 */ /* 0x000f620000002400 */
[----:B0-----:R-:W-:-:S07]  /*fad0*/  FSEL R46, R46, -INF , P1 ;  /* 0xff8000002e2e7808 */ /* 0x001fce0000800000 */
[----:B------:R-:W0:Y:S01]  /*fae0*/  MUFU.TANH R80, R80 ;  /* 0x0000005000507308 */ /* 0x000e220000002400 */
[----:B-1----:R-:W-:Y:S01]  /*faf0*/  FSEL R47, R47, -INF , P2 ;  /* 0xff8000002f2f7808 */ /* 0x002fe20001000000 */
[----:B------:R-:W-:-:S01]  /*fb00*/  FADD.FTZ R13, -R20, R13 ;  /* 0x0000000d140d7221 */ /* 0x000fc20000010100 */
[----:B--2---:R-:W-:Y:S01]  /*fb10*/  FSEL R50, R50, -INF , P3 ;  /* 0xff80000032327808 */ /* 0x004fe20001800000 */
[----:B------:R-:W-:Y:S01]  /*fb20*/  IMAD.U32 R20, RZ, RZ, UR39 ;  /* 0x00000027ff147e24 */ /* 0x000fe2000f8e00ff */
[----:B---3--:R-:W-:Y:S02]  /*fb30*/  FSEL R51, R51, -INF , P4 ;  /* 0xff80000033337808 */ /* 0x008fe40002000000 */
[C---:B------:R-:W-:Y:S02]  /*fb40*/  ISETP.GT.AND P5, PT, R77.reuse, 0x40, PT ;  /* 0x000000404d00780c */ /* 0x040fe40003fa4270 */
[C---:B------:R-:W-:Y:S02]  /*fb50*/  ISETP.GT.AND P1, PT, R77.reuse, 0x41, PT ;  /* 0x000000414d00780c */ /* 0x040fe40003f24270 */
[----:B------:R-:W-:-:S02]  /*fb60*/  ISETP.GT.AND P2, PT, R77, 0x48, PT ;  /* 0x000000484d00780c */ /* 0x000fc40003f44270 */
[C---:B------:R-:W-:Y:S02]  /*fb70*/  ISETP.GT.AND P3, PT, R77.reuse, 0x49, PT ;  /* 0x000000494d00780c */ /* 0x040fe40003f64270 */
[----:B------:R-:W-:Y:S01]  /*fb80*/  ISETP.GT.AND P4, PT, R77, 0x50, PT ;  /* 0x000000504d00780c */ /* 0x000fe20003f84270 */
[----:B------:R-:W-:Y:S01]  /*fb90*/  FFMA.FTZ R85, R11, R20, -8 ;  /* 0xc10000000b557423 */ /* 0x000fe20000010014 */
[----:B----4-:R-:W-:Y:S02]  /*fba0*/  FSEL R54, R54, -INF , P5 ;  /* 0xff80000036367808 */ /* 0x010fe40002800000 */
[----:B------:R-:W-:Y:S02]  /*fbb0*/  FSEL R55, R55, -INF , P1 ;  /* 0xff80000037377808 */ /* 0x000fe40000800000 */
[----:B------:R-:W-:Y:S02]  /*fbc0*/  FSEL R58, R58, -INF , P2 ;  /* 0xff8000003a3a7808 */ /* 0x000fe40001000000 */
[----:B-----5:R-:W-:-:S02]  /*fbd0*/  FSEL R59, R59, -INF , P3 ;  /* 0xff8000003b3b7808 */ /* 0x020fc40001800000 */
[----:B------:R-:W-:Y:S02]  /*fbe0*/  FSEL R62, R62, -INF , P4 ;  /* 0xff8000003e3e7808 */ /* 0x000fe40002000000 */
[C---:B------:R-:W-:Y:S02]  /*fbf0*/  ISETP.GT.AND P5, PT, R77.reuse, 0x51, PT ;  /* 0x000000514d00780c */ /* 0x040fe40003fa4270 */
[C---:B------:R-:W-:Y:S02]  /*fc00*/  ISETP.GT.AND P1, PT, R77.reuse, 0x58, PT ;  /* 0x000000584d00780c */ /* 0x040fe40003f24270 */
[C---:B------:R-:W-:Y:S02]  /*fc10*/  ISETP.GT.AND P2, PT, R77.reuse, 0x59, PT ;  /* 0x000000594d00780c */ /* 0x040fe40003f44270 */
[C---:B------:R-:W-:Y:S02]  /*fc20*/  ISETP.GT.AND P3, PT, R77.reuse, 0x60, PT ;  /* 0x000000604d00780c */ /* 0x040fe40003f64270 */
[----:B------:R-:W-:Y:S01]  /*fc30*/  ISETP.GT.AND P4, PT, R77, 0x61, PT ;  /* 0x000000614d00780c */ /* 0x000fe20003f84270 */
[----:B------:R-:W-:Y:S01]  /*fc40*/  FMUL.FTZ R78, R2, R78 ;  /* 0x0000004e024e7220 */ /* 0x000fe20000410000 */
[----:B------:R-:W-:-:S02]  /*fc50*/  FSEL R63, R63, -INF , P5 ;  /* 0xff8000003f3f7808 */ /* 0x000fc40002800000 */
[----:B------:R-:W-:Y:S02]  /*fc60*/  FSEL R66, R66, -INF , P1 ;  /* 0xff80000042427808 */ /* 0x000fe40000800000 */
[----:B------:R-:W-:Y:S02]  /*fc70*/  FSEL R67, R67, -INF , P2 ;  /* 0xff80000043437808 */ /* 0x000fe40001000000 */
[----:B------:R-:W-:Y:S02]  /*fc80*/  FSEL R70, R70, -INF , P3 ;  /* 0xff80000046467808 */ /* 0x000fe40001800000 */
[----:B0-----:R-:W-:Y:S02]  /*fc90*/  FSEL R80, R80, -INF , P4 ;  /* 0xff80000050507808 */ /* 0x001fe40002000000 */
[----:B------:R-:W-:Y:S02]  /*fca0*/  FSEL R85, R85, RZ, P6 ;  /* 0x000000ff55557208 */ /* 0x000fe40003000000 */
[----:B------:R-:W-:-:S02]  /*fcb0*/  ISETP.GT.AND P1, PT, R77, 0x69, PT ;  /* 0x000000694d00780c */ /* 0x000fc40003f24270 */
[C---:B------:R-:W-:Y:S02]  /*fcc0*/  ISETP.GT.AND P2, PT, R77.reuse, 0x70, PT ;  /* 0x000000704d00780c */ /* 0x040fe40003f44270 */
[C---:B------:R-:W-:Y:S02]  /*fcd0*/  ISETP.GT.AND P3, PT, R77.reuse, 0x71, PT ;  /* 0x000000714d00780c */ /* 0x040fe40003f64270 */
[C---:B------:R-:W-:Y:S02]  /*fce0*/  ISETP.GT.AND P4, PT, R77.reuse, 0x78, PT ;  /* 0x000000784d00780c */ /* 0x040fe40003f84270 */
[C---:B------:R-:W-:Y:S02]  /*fcf0*/  ISETP.GT.AND P5, PT, R77.reuse, 0x79, PT ;  /* 0x000000794d00780c */ /* 0x040fe40003fa4270 */
[----:B------:R-:W-:Y:S02]  /*fd00*/  ISETP.GT.AND P6, PT, R77, 0x68, PT ;  /* 0x000000684d00780c */ /* 0x000fe40003fc4270 */
[----:B------:R0:W1:Y:S02]  /*fd10*/  MUFU.TANH R77, R78 ;  /* 0x0000004e004d7308 */ /* 0x0000640000002400 */
[----:B0-----:R-:W-:-:S04]  /*fd20*/  FMNMX.FTZ R78, R74, R12, !PT ;  /* 0x0000000c4a4e7209 */ /* 0x001fc80007810000 */
        /* <DEDUP_REMOVED lines=21> */
[----:B------:R0:W2:Y:S03]  /*fe80*/  MUFU.TANH R78, R79 ;  /* 0x0000004f004e7308 */ /* 0x0000a60000002400 */
[----:B------:R-:W-:Y:S01]  /*fe90*/  FMNMX.FTZ R84, R63, R84, !PT ;  /* 0x000000543f547209 */ /* 0x000fe20007810000 */
[----:B0-----:R-:W-:-:S03]  /*fea0*/  FMUL.FTZ R79, R2, R82 ;  /* 0x00000052024f7220 */ /* 0x001fc60000410000 */
[----:B------:R-:W-:Y:S01]  /*feb0*/  FMNMX.FTZ R84, R66, R84, !PT ;  /* 0x0000005442547209 */ /* 0x000fe20007810000 */
[C---:B------:R-:W-:Y:S01]  /*fec0*/  FMUL.FTZ R82, R2.reuse, R83 ;  /* 0x0000005302527220 */ /* 0x040fe20000410000 */
[----:B------:R-:W-:Y:S02]  /*fed0*/  FMUL.FTZ R83, R2, R86 ;  /* 0x0000005602537220 */ /* 0x000fe40000410000 */
[----:B------:R-:W-:Y:S01]  /*fee0*/  FMNMX.FTZ R84, R67, R84, !PT ;  /* 0x0000005443547209 */ /* 0x000fe20007810000 */
[----:B------:R-:W0:Y:S03]  /*fef0*/  MUFU.TANH R79, R79 ;  /* 0x0000004f004f7308 */ /* 0x000e260000002400 */
[----:B------:R-:W-:Y:S01]  /*ff00*/  FMNMX.FTZ R84, R70, R84, !PT ;  /* 0x0000005446547209 */ /* 0x000fe20007810000 */
[----:B------:R-:W-:-:S04]  /*ff10*/  FFMA.FTZ R7, R7, R20, -R85 ;  /* 0x0000001407077223 */ /* 0x000fc80000010855 */
[----:B------:R-:W3:Y:S01]  /*ff20*/  MUFU.TANH R82, R82 ;  /* 0x0000005200527308 */ /* 0x000ee20000002400 */
        /* <DEDUP_REMOVED lines=31> */
[----:B------:R-:W4:Y:S01]  /*10120*/  MUFU.TANH R83, R83 ;  /* 0x0000005300537308 */ /* 0x000f220000002400 */
[----:B------:R-:W-:Y:S01]  /*10130*/  FMUL.FTZ R87, R2, R87 ;  /* 0x0000005702577220 */ /* 0x000fe20000410000 */
[----:B-1----:R-:W-:-:S02]  /*10140*/  FSEL R77, R77, -INF , P6 ;  /* 0xff8000004d4d7808 */ /* 0x002fc40003000000 */
[----:B------:R-:W-:Y:S02]  /*10150*/  FMNMX.FTZ R85, R80, R84, !PT ;  /* 0x0000005450557209 */ /* 0x000fe40007810000 */
[----:B--2---:R-:W-:Y:S02]  /*10160*/  FSEL R78, R78, -INF , P1 ;  /* 0xff8000004e4e7808 */ /* 0x004fe40000800000 */
[----:B------:R-:W1:Y:S01]  /*10170*/  MUFU.TANH R84, R87 ;  /* 0x0000005700547308 */ /* 0x000e620000002400 */
[----:B------:R-:W-:Y:S02]  /*10180*/  FMNMX.FTZ R85, R77, R85, !PT ;  /* 0x000000554d557209 */ /* 0x000fe40007810000 */
[----:B0-----:R-:W-:Y:S02]  /*10190*/  FSEL R79, R79, -INF , P2 ;  /* 0xff8000004f4f7808 */ /* 0x001fe40001000000 */
[----:B------:R-:W-:Y:S02]  /*101a0*/  FMNMX.FTZ R85, R78, R85, !PT ;  /* 0x000000554e557209 */ /* 0x000fe40007810000 */
[----:B---3--:R-:W-:-:S02]  /*101b0*/  FSEL R82, R82, -INF , P3 ;  /* 0xff80000052527808 */ /* 0x008fc40001800000 */
[----:B------:R-:W-:Y:S02]  /*101c0*/  FMNMX.FTZ R85, R79, R85, !PT ;  /* 0x000000554f557209 */ /* 0x000fe40007810000 */
[----:B----4-:R-:W-:Y:S02]  /*101d0*/  FSEL R83, R83, -INF , P4 ;  /* 0xff80000053537808 */ /* 0x010fe40002000000 */
[----:B------:R-:W-:Y:S02]  /*101e0*/  FMNMX.FTZ R85, R82, R85, !PT ;  /* 0x0000005552557209 */ /* 0x000fe40007810000 */
[----:B-1----:R-:W-:Y:S02]  /*101f0*/  FSEL R84, R84, -INF , P5 ;  /* 0xff80000054547808 */ /* 0x002fe40002800000 */
[----:B------:R-:W-:-:S04]  /*10200*/  FMNMX.FTZ R85, R83, R85, !PT ;  /* 0x0000005553557209 */ /* 0x000fc80007810000 */
[----:B------:R-:W-:-:S05]  /*10210*/  FMNMX.FTZ R85, R84, R85, !PT ;  /* 0x0000005554557209 */ /* 0x000fca0007810000 */
[----:B------:R-:W0:Y:S01]  /*10220*/  SHFL.BFLY PT, R86, R85, 0x2, 0x1f ;  /* 0x0c401f0055567f89 */ /* 0x000e2200000e0000 */
[----:B------:R1:W-:Y:S01]  /*10230*/  MUFU.EX2 R87, R10 ;  /* 0x0000000a00577308 */ /* 0x0003e20000000800 */
[----:B0-----:R-:W-:-:S05]  /*10240*/  FMNMX.FTZ R86, R85, R86, !PT ;  /* 0x0000005655567209 */ /* 0x001fca0007810000 */
[----:B-1----:R-:W0:Y:S01]  /*10250*/  SHFL.BFLY PT, R10, R86, 0x1, 0x1f ;  /* 0x0c201f00560a7f89 */ /* 0x002e2200000e0000 */
[----:B------:R-:W-:Y:S01]  /*10260*/  FMUL.FTZ R13, R13, R20 ;  /* 0x000000140d0d7220 */ /* 0x000fe20000410000 */
[----:B0-----:R-:W-:-:S04]  /*10270*/  FMNMX.FTZ R10, R86, R10, !PT ;  /* 0x0000000a560a7209 */ /* 0x001fc80007810000 */
[----:B------:R-:W-:-:S04]  /*10280*/  FSETP.NEU.FTZ.AND P1, PT, R10, -INF , PT ;  /* 0xff8000000a00780b */ /* 0x000fc80003f3d000 */
[----:B------:R-:W-:-:S05]  /*10290*/  FSEL R85, R10, RZ, P1 ;  /* 0x000000ff0a557208 */ /* 0x000fca0000800000 */
[----:B------:R-:W-:Y:S01]  /*102a0*/  FADD.FTZ R12, -R85, R12 ;  /* 0x0000000c550c7221 */ /* 0x000fe20000010100 */
[----:B------:R-:W-:-:S05]  /*102b0*/  FFMA.FTZ R85, R10, R20, -8 ;  /* 0xc10000000a557423 */ /* 0x000fca0000010014 */
[----:B------:R-:W-:Y:S01]  /*102c0*/  FSEL R85, R85, RZ, P1 ;  /* 0x000000ff55557208 */ /* 0x000fe20000800000 */
[----:B------:R-:W-:-:S04]  /*102d0*/  FMUL.FTZ R12, R12, R20 ;  /* 0x000000140c0c7220 */ /* 0x000fc80000410000 */
[-CC-:B------:R-:W-:Y:S01]  /*102e0*/  FFMA.FTZ R74, R74, R20.reuse, -R85.reuse ;  /* 0x000000144a4a7223 */ /* 0x180fe20000010855 */
[----:B------:R-:W-:-:S01]  /*102f0*/  FFMA.FTZ R81, R81, R20, -R85 ;  /* 0x0000001451517223 */ /* 0x000fc20000010855 */
[----:B------:R-:W-:Y:S01]  /*10300*/  MUFU.EX2 R7, R7 ;  /* 0x0000000700077308 */ /* 0x000fe20000000800 */
[----:B------:R-:W-:-:S07]  /*10310*/  FFMA.FTZ R26, R26, R20, -R85 ;  /* 0x000000141a1a7223 */ /* 0x000fce0000010855 */
[----:B------:R-:W0:Y:S01]  /*10320*/  MUFU.EX2 R13, R13 ;  /* 0x0000000d000d7308 */ /* 0x000e220000000800 */
[----:B------:R-:W-:-:S07]  /*10330*/  FFMA.FTZ R27, R27, R20, -R85 ;  /* 0x000000141b1b7223 */ /* 0x000fce0000010855 */
[----:B------:R-:W-:Y:S08]  /*10340*/  MUFU.EX2 R74, R74 ;  /* 0x0000004a004a7308 */ /* 0x000ff00000000800 */
[----:B------:R-:W1:Y:S01]  /*10350*/  MUFU.EX2 R12, R12 ;  /* 0x0000000c000c7308 */ /* 0x000e620000000800 */
[----:B------:R-:W-:-:S07]  /*10360*/  FFMA.FTZ R30, R30, R20, -R85 ;  /* 0x000000141e1e7223 */ /* 0x000fce0000010855 */
[----:B------:R-:W2:Y:S01]  /*10370*/  MUFU.EX2 R81, R81 ;  /* 0x0000005100517308 */ /* 0x000ea20000000800 */
[----:B------:R-:W-:-:S07]  /*10380*/  FFMA.FTZ R31, R31, R20, -R85 ;  /* 0x000000141f1f7223 */ /* 0x000fce0000010855 */
[----:B------:R-:W3:Y:S08]  /*10390*/  MUFU.EX2 R24, R24 ;  /* 0x0000001800187308 */ /* 0x000ef00000000800 */
[----:B------:R-:W4:Y:S01]  /*103a0*/  MUFU.EX2 R26, R26 ;  /* 0x0000001a001a7308 */ /* 0x000f220000000800 */
[----:B0-----:R-:W-:-:S01]  /*103b0*/  FFMA.FTZ R3, R13, R3, R7 ;  /* 0x000000030d037223 */ /* 0x001fc20000010007 */
[----:B-1----:R-:W-:-:S06]  /*103c0*/  FFMA.FTZ R0, R12, R0, R74 ;  /* 0x000000000c007223 */ /* 0x002fcc000001004a */
[----:B------:R-:W0:Y:S01]  /*103d0*/  MUFU.EX2 R25, R25 ;  /* 0x0000001900197308 */ /* 0x000e220000000800 */
[----:B------:R-:W-:-:S07]  /*103e0*/  FFMA.FTZ R34, R34, R20, -R85 ;  /* 0x0000001422227223 */ /* 0x000fce0000010855 */
[----:B------:R-:W1:Y:S01]  /*103f0*/  MUFU.EX2 R27, R27 ;  /* 0x0000001b001b7308 */ /* 0x000e620000000800 */
[----:B------:R-:W-:-:S01]  /*10400*/  FFMA.FTZ R35, R35, R20, -R85 ;  /* 0x0000001423237223 */ /* 0x000fc20000010855 */
[-CC-:B------:R-:W-:Y:S01]  /*10410*/  FFMA.FTZ R38, R38, R20.reuse, -R85.reuse ;  /* 0x0000001426267223 */ /* 0x180fe20000010855 */
[----:B------:R-:W-:-:S05]  /*10420*/  FFMA.FTZ R39, R39, R20, -R85 ;  /* 0x0000001427277223 */ /* 0x000fca0000010855 */
[----:B------:R-:W5:Y:S01]  /*10430*/  MUFU.EX2 R28, R28 ;  /* 0x0000001c001c7308 */ /* 0x000f620000000800 */
[----:B------:R-:W-:-:S01]  /*10440*/  FFMA.FTZ R42, R42, R20, -R85 ;  /* 0x000000142a2a7223 */ /* 0x000fc20000010855 */
[-CC-:B------:R-:W-:Y:S01]  /*10450*/  FFMA.FTZ R43, R43, R20.reuse, -R85.reuse ;  /* 0x000000142b2b7223 */ /* 0x180fe20000010855 */
[----:B------:R-:W-:-:S01]  /*10460*/  FFMA.FTZ R46, R46, R20, -R85 ;  /* 0x000000142e2e7223 */ /* 0x000fc20000010855 */
[----:B------:R-:W-:-:S04]  /*10470*/  FFMA.FTZ R47, R47, R20, -R85 ;  /* 0x000000142f2f7223 */ /* 0x000fc80000010855 */
[----:B------:R-:W5:Y:S01]  /*10480*/  MUFU.EX2 R30, R30 ;  /* 0x0000001e001e7308 */ /* 0x000f620000000800 */
[----:B------:R-:W-:-:S01]  /*10490*/  FFMA.FTZ R50, R50, R20, -R85 ;  /* 0x0000001432327223 */ /* 0x000fc20000010855 */
[-CC-:B------:R-:W-:Y:S01]  /*104a0*/  FFMA.FTZ R51, R51, R20.reuse, -R85.reuse ;  /* 0x0000001433337223 */ /* 0x180fe20000010855 */
[----:B------:R-:W-:-:S01]  /*104b0*/  FFMA.FTZ R54, R54, R20, -R85 ;  /* 0x0000001436367223 */ /* 0x000fc20000010855 */
[-CC-:B------:R-:W-:Y:S01]  /*104c0*/  FFMA.FTZ R55, R55, R20.reuse, -R85.reuse ;  /* 0x0000001437377223 */ /* 0x180fe20000010855 */
[----:B------:R-:W-:-:S01]  /*104d0*/  FFMA.FTZ R58, R58, R20, -R85 ;  /* 0x000000143a3a7223 */ /* 0x000fc20000010855 */
[-CC-:B------:R-:W-:Y:S01]  /*104e0*/  FFMA.FTZ R59, R59, R20.reuse, -R85.reuse ;  /* 0x000000143b3b7223 */ /* 0x180fe20000010855 */
[----:B------:R-:W-:-:S01]  /*104f0*/  FFMA.FTZ R62, R62, R20, -R85 ;  /* 0x000000143e3e7223 */ /* 0x000fc20000010855 */
        /* <DEDUP_REMOVED lines=13> */
[----:B------:R-:W-:-:S01]  /*105d0*/  FADD.FTZ R3, R87, R3 ;  /* 0x0000000357037221 */ /* 0x000fc20000010000 */
[----:B--2---:R-:W-:-:S03]  /*105e0*/  FADD.FTZ R85, R81, R0 ;  /* 0x0000000051557221 */ /* 0x004fc60000010000 */
[----:B---3--:R-:W-:Y:S01]  /*105f0*/  FADD.FTZ R0, R24, R3 ;  /* 0x0000000318007221 */ /* 0x008fe20000010000 */
[----:B----4-:R-:W-:-:S02]  /*10600*/  FADD.FTZ R3, R26, R85 ;  /* 0x000000551a037221 */ /* 0x010fc40000010000 */
[----:B------:R-:W2:Y:S01]  /*10610*/  MUFU.EX2 R32, R32 ;  /* 0x0000002000207308 */ /* 0x000ea20000000800 */
[----:B0-----:R-:W-:-:S01]  /*10620*/  FADD.FTZ R0, R25, R0 ;  /* 0x0000000019007221 */ /* 0x001fc20000010000 */
[----:B-1----:R-:W-:-:S06]  /*10630*/  FADD.FTZ R3, R27, R3 ;  /* 0x000000031b037221 */ /* 0x002fcc0000010000 */
[----:B------:R-:W0:Y:S01]  /*10640*/  MUFU.EX2 R34, R34 ;  /* 0x0000002200227308 */ /* 0x000e220000000800 */
[----:B-----5:R-:W-:-:S01]  /*10650*/  FADD.FTZ R0, R28, R0 ;  /* 0x000000001c007221 */ /* 0x020fc20000010000 */
[----:B------:R-:W-:-:S06]  /*10660*/  FADD.FTZ R3, R30, R3 ;  /* 0x000000031e037221 */ /* 0x000fcc0000010000 */
[----:B------:R-:W1:Y:S08]  /*10670*/  MUFU.EX2 R33, R33 ;  /* 0x0000002100217308 */ /* 0x000e700000000800 */
[----:B------:R-:W3:Y:S01]  /*10680*/  MUFU.EX2 R35, R35 ;  /* 0x0000002300237308 */ /* 0x000ee20000000800 */
[----:B------:R-:W-:-:S01]  /*10690*/  FADD.FTZ R0, R29, R0 ;  /* 0x000000001d007221 */ /* 0x000fc20000010000 */
[----:B------:R-:W-:-:S06]  /*106a0*/  FADD.FTZ R3, R31, R3 ;  /* 0x000000031f037221 */ /* 0x000fcc0000010000 */
[----:B------:R-:W4:Y:S08]  /*106b0*/  MUFU.EX2 R36, R36 ;  /* 0x0000002400247308 */ /* 0x000f300000000800 */
[----:B------:R-:W5:Y:S01]  /*106c0*/  MUFU.EX2 R38, R38 ;  /* 0x0000002600267308 */ /* 0x000f620000000800 */
[----:B--2---:R-:W-:-:S01]  /*106d0*/  FADD.FTZ R0, R32, R0 ;  /* 0x0000000020007221 */ /* 0x004fc20000010000 */
[----:B0-----:R-:W-:-:S06]  /*106e0*/  FADD.FTZ R3, R34, R3 ;  /* 0x0000000322037221 */ /* 0x001fcc0000010000 */
[----:B------:R-:W0:Y:S08]  /*106f0*/  MUFU.EX2 R37, R37 ;  /* 0x0000002500257308 */ /* 0x000e300000000800 */
[----:B------:R-:W2:Y:S01]  /*10700*/  MUFU.EX2 R39, R39 ;  /* 0x0000002700277308 */ /* 0x000ea20000000800 */
[----:B-1----:R-:W-:-:S01]  /*10710*/  FADD.FTZ R0, R33, R0 ;  /* 0x0000000021007221 */ /* 0x002fc20000010000 */
[----:B---3--:R-:W-:-:S06]  /*10720*/  FADD.FTZ R3, R35, R3 ;  /* 0x0000000323037221 */ /* 0x008fcc0000010000 */
[----:B------:R-:W1:Y:S08]  /*10730*/  MUFU.EX2 R40, R40 ;  /* 0x0000002800287308 */ /* 0x000e700000000800 */
[----:B------:R-:W3:Y:S01]  /*10740*/  MUFU.EX2 R42, R42 ;  /* 0x0000002a002a7308 */ /* 0x000ee20000000800 */
[----:B----4-:R-:W-:-:S01]  /*10750*/  FADD.FTZ R0, R36, R0 ;  /* 0x0000000024007221 */ /* 0x010fc20000010000 */
[----:B-----5:R-:W-:-:S06]  /*10760*/  FADD.FTZ R3, R38, R3 ;  /* 0x0000000326037221 */ /* 0x020fcc0000010000 */
[----:B------:R-:W4:Y:S08]  /*10770*/  MUFU.EX2 R41, R41 ;  /* 0x0000002900297308 */ /* 0x000f300000000800 */
[----:B------:R-:W5:Y:S01]  /*10780*/  MUFU.EX2 R43, R43 ;  /* 0x0000002b002b7308 */ /* 0x000f620000000800 */
[----:B0-----:R-:W-:-:S01]  /*10790*/  FADD.FTZ R0, R37, R0 ;  /* 0x0000000025007221 */ /* 0x001fc20000010000 */
[----:B--2---:R-:W-:-:S06]  /*107a0*/  FADD.FTZ R3, R39, R3 ;  /* 0x0000000327037221 */ /* 0x004fcc0000010000 */
        /* <DEDUP_REMOVED lines=79> */
[----:B-----5:R-:W-:-:S03]  /*10ca0*/  FADD.FTZ R3, R82, R3 ;  /* 0x0000000352037221 */ /* 0x020fc60000010000 */
[----:B0-----:R-:W-:Y:S01]  /*10cb0*/  FADD.FTZ R0, R76, R0 ;  /* 0x000000004c007221 */ /* 0x001fe20000010000 */
[----:B--2---:R-:W-:-:S03]  /*10cc0*/  FADD.FTZ R85, R83, R3 ;  /* 0x0000000353557221 */ /* 0x004fc60000010000 */
[----:B-1----:R-:W-:Y:S01]  /*10cd0*/  FADD.FTZ R3, R75, R0 ;  /* 0x000000004b037221 */ /* 0x002fe20000010000 */
[----:B---3--:R-:W-:-:S01]  /*10ce0*/  FADD.FTZ R0, R84, R85 ;  /* 0x0000005554007221 */ /* 0x008fc20000010000 */
[----:B------:R-:W-:Y:S06]  /*10cf0*/  @!P0 BRA `(.L_x_2281) ;  /* 0x0000000000048947 */ /* 0x000fec0003800000 */
[----:B------:R-:W-:Y:S01]  /*10d00*/  BPT.TRAP 0x1 ;  /* 0x000000040000795c */ /* 0x000fe20000300000 */
.L_x_2281:
[----:B------:R-:W-:Y:S01]  /*10d10*/  ISETP.GT.AND P1, PT, R15, R155, PT ;  /* 0x0000009b0f00720c */ /* 0x000fe20003f24270 */
[-C--:B------:R-:W-:Y:S01]  /*10d20*/  FMUL.FTZ R88, R88, R13.reuse ;  /* 0x0000000d58587220 */ /* 0x080fe20000410000 */
[----:B------:R-:W-:Y:S01]  /*10d30*/  IADD3 R14, R14, 0x19c60, RZ ;  /* 0x00019c600e0e7810 */ /* 0x000fe20007ffe0ff */
        /* <DEDUP_REMOVED lines=86> */
[----:B------:R-:W-:Y:S01]  /*112a0*/  MOV R150, R32 ;  /* 0x0000002000967202 */ /* 0x000fe20000000f00 */
        /* <DEDUP_REMOVED lines=11> */
.L_x_2269:
[----:B------:R-:W-:Y:S05]  /*11360*/  BSYNC B0 ;  /* 0x0000000000007941 */ /* 0x000fea0003800000 */
.L_x_2268:
[----:B------:R-:W-:Y:S01]  /*11370*/  ISETP.GE.AND P1, PT, R15, RZ, PT ;  /* 0x000000ff0f00720c */ /* 0x000fe20003f26270 */
[----:B------:R-:W-:-:S12]  /*11380*/  BSSY B0, `(.L_x_2283) ;  /* 0x0000259000007945 */ /* 0x000fd80003800000 */
[----:B------:R-:W-:Y:S05]  /*11390*/  @!P1 BRA `(.L_x_2284) ;  /* 0x00000024005c9947 */ /* 0x000fea0003800000 */
[----:B------:R-:W-:Y:S01]  /*113a0*/  MOV R13, R10 ;  /* 0x0000000a000d7202 */ /* 0x000fe20000000f00 */
[----:B------:R-:W-:Y:S02]  /*113b0*/  IMAD.MOV.U32 R14, RZ, RZ, R11 ;  /* 0x000000ffff0e7224 */ /* 0x000fe400078e000b */
[----:B------:R-:W-:Y:S02]  /*113c0*/  IMAD.MOV.U32 R7, RZ, RZ, R23 ;  /* 0x000000ffff077224 */ /* 0x000fe400078e0017 */
[----:B------:R-:W-:-:S07]  /*113d0*/  IMAD.MOV.U32 R6, RZ, RZ, R22 ;  /* 0x000000ffff067224 */ /* 0x000fce00078e0016 */
.L_x_2297:
        /* <DEDUP_REMOVED lines=8> */
.L_x_2285:
[----:B------:R-:W-:Y:S01]  /*11460*/  IMAD R10, R22, 0x8, R18 ;  /* 0x00000008160a7824 */ /* 0x000fe200078e0212 */
[----:B------:R-:W-:-:S04]  /*11470*/  SHF.L.U32 R11, R23, 0x1f, RZ ;  /* 0x0000001f170b7819 */ /* 0x000fc800000006ff */
[----:B------:R0:W1:Y:S01]  /*11480*/  SYNCS.PHASECHK.TRANS64.TRYWAIT P1, [R10+URZ+0x19c30], R11 ;  /* 0x019c300b0a0075a7 */ /* 0x000062000802017f */
[----:B------:R-:W-:Y:S05]  /*11490*/  @!P0 BRA `(.L_x_2286) ;  /* 0x0000000000048947 */ /* 0x000fea0003800000 */
[----:B------:R-:W-:Y:S01]  /*114a0*/  BPT.TRAP 0x1 ;  /* 0x000000040000795c */ /* 0x000fe20000300000 */
.L_x_2286:
[----:B------:R-:W-:Y:S01]  /*114b0*/  BSSY B1, `(.L_x_2287) ;  /* 0x0000006000017945 */ /* 0x000fe20003800000 */
[----:B------:R-:W-:Y:S02]  /*114c0*/  IMAD R24, R22, 0x300, R21 ;  /* 0x0000030016187824 */ /* 0x000fe400078e0215 */
[----:B------:R-:W-:Y:S01]  /*114d0*/  IMAD.MOV.U32 R25, RZ, RZ, -0x3ffffff0 ;  /* 0xc0000010ff197424 */ /* 0x000fe200078e00ff */
[----:B-1----:R-:W-:Y:S06]  /*114e0*/  @P1 BRA `(.L_x_2288) ;  /* 0x0000000000081947 */ /* 0x002fec0003800000 */
[----:B------:R-:W1:Y:S02]  /*114f0*/  SYNCS.PHASECHK.TRANS64.TRYWAIT P1, [R10+URZ+0x19c30], R11 ;  /* 0x019c300b0a0075a7 */ /* 0x000e64000802017f */
[----:B-1----:R-:W-:Y:S05]  /*11500*/  @!P1 BRA `(.L_x_2289) ;  /* 0x000000cc00749947 */ /* 0x002fea0003800000 */
.L_x_2288:
[----:B------:R-:W-:Y:S05]  /*11510*/  BSYNC B1 ;  /* 0x0000000000017941 */ /* 0x000fea0003800000 */
.L_x_2287:
[----:B------:R-:W-:Y:S01]  /*11520*/  R2UR UR6, R24 ;  /* 0x00000000180672ca */ /* 0x000fe200000e0000 */
[----:B01----:R-:W-:Y:S01]  /*11530*/  IMAD.MOV.U32 R11, RZ, RZ, -0x3ffffff0 ;  /* 0xc0000010ff0b7424 */ /* 0x003fe200078e00ff */
[----:B------:R-:W-:Y:S01]  /*11540*/  R2UR UR7, R25 ;  /* 0x00000000190772ca */ /* 0x000fe200000e0000 */
[----:B------:R-:W-:Y:S01]  /*11550*/  IMAD.MOV.U32 R25, RZ, RZ, -0x3ffffff0 ;  /* 0xc0000010ff197424 */ /* 0x000fe200078e00ff */
[----:B------:R-:W-:Y:S02]  /*11560*/  R2UR UR4, R4 ;  /* 0x00000000040472ca */ /* 0x000fe400000e0000 */
[----:B------:R-:W-:Y:S02]  /*11570*/  R2UR UR5, R5 ;  /* 0x00000000050572ca */ /* 0x000fe400000e0000 */
[C---:B------:R-:W-:Y:S01]  /*11580*/  IADD3 R10, R24.reuse, 0x100, RZ ;  /* 0x00000100180a7810 */ /* 0x040fe20007ffe0ff */
[----:B------:R-:W-:Y:S01]  /*11590*/  VIADD R24, R24, 0x200 ;  /* 0x0000020018187836 */ /* 0x000fe20000000000 */
[----:B------:R-:W-:-:S02]  /*115a0*/  R2UR UR15, R25 ;  /* 0x00000000190f72ca */ /* 0x000fc400000e0000 */
[----:B------:R-:W-:Y:S02]  /*115b0*/  R2UR UR10, R10 ;  /* 0x000000000a0a72ca */ /* 0x000fe400000e0000 */
[----:B------:R-:W-:Y:S02]  /*115c0*/  R2UR UR14, R24 ;  /* 0x00000000180e72ca */ /* 0x000fe400000e0000 */
[----:B------:R-:W-:Y:S01]  /*115d0*/  WARPGROUP.ARRIVE ;  /* 0x00000000000079c5 */ /* 0x000fe20000000000 */
[----:B------:R-:W-:Y:S02]  /*115e0*/  R2UR UR11, R11 ;  /* 0x000000000b0b72ca */ /* 0x000fe400000e0000 */
[----:B------:R-:W-:Y:S02]  /*115f0*/  R2UR UR8, R152 ;  /* 0x00000000980872ca */ /* 0x000fe400000e0000 */
[----:B------:R-:W-:Y:S01]  /*11600*/  R2UR UR9, R153 ;  /* 0x00000000990972ca */ /* 0x000fe200000e0000 */
[----:B------:R-:W-:Y:S01]  /*11610*/  QGMMA.64x128x32.F32.E4M3.E4M3 R24, gdesc[UR4], RZ, !UPT, gsb0 ;  /* 0x01e00000041879f3 */ /* 0x000fe2000c0008ff */
        /* <DEDUP_REMOVED lines=11> */
.L_x_2290:
[----:B------:R-:W-:Y:S01]  /*116d0*/  SHF.L.U32 R7, R7, 0x1f, RZ ;  /* 0x0000001f07077819 */ /* 0x000fe200000006ff */
[----:B------:R-:W-:-:S04]  /*116e0*/  IMAD R12, R6, 0x8, R18 ;  /* 0x00000008060c7824 */ /* 0x000fc800078e0212 */
[----:B------:R0:W1:Y:S01]  /*116f0*/  SYNCS.PHASECHK.TRANS64.TRYWAIT P1, [R12+URZ+0x19c50], R7 ;  /* 0x019c50070c0075a7 */ /* 0x000062000802017f */
[----:B------:R-:W-:Y:S05]  /*11700*/  @!P0 BRA `(.L_x_2291) ;  /* 0x0000000000048947 */ /* 0x000fea0003800000 */
[----:B------:R-:W-:Y:S01]  /*11710*/  BPT.TRAP 0x1 ;  /* 0x000000040000795c */ /* 0x000fe20000300000 */
.L_x_2291:
[----:B------:R-:W-:Y:S04]  /*11720*/  BSSY B1, `(.L_x_2292) ;  /* 0x0000004000017945 */ /* 0x000fe80003800000 */
[----:B-1----:R-:W-:Y:S05]  /*11730*/  @P1 BRA `(.L_x_2293) ;  /* 0x0000000000081947 */ /* 0x002fea0003800000 */
[----:B------:R-:W1:Y:S02]  /*11740*/  SYNCS.PHASECHK.TRANS64.TRYWAIT P1, [R12+URZ+0x19c50], R7 ;  /* 0x019c50070c0075a7 */ /* 0x000e64000802017f */
[----:B-1----:R-:W-:Y:S05]  /*11750*/  @!P1 BRA `(.L_x_2294) ;  /* 0x000000c800f49947 */ /* 0x002fea0003800000 */
.L_x_2293:
[----:B------:R-:W-:Y:S05]  /*11760*/  BSYNC B1 ;  /* 0x0000000000017941 */ /* 0x000fea0003800000 */
.L_x_2292:
[----:B01----:R-:W-:Y:S01]  /*11770*/  VIADD R7, R18, 0x3000 ;  /* 0x0000300012077836 */ /* 0x003fe20000000000 */
[----:B------:R-:W-:Y:S01]  /*11780*/  WARPGROUP.ARRIVE ;  /* 0x00000000000079c5 */ /* 0x000fe20000000000 */
[----:B------:R-:W-:-:S03]  /*11790*/  MOV R11, 0x40000040 ;  /* 0x40000040000b7802 */ /* 0x000fc60000000f00 */
        /* <DEDUP_REMOVED lines=31> */
.L_x_2295:
[----:B------:R-:W2:Y:S01]  /*11990*/  LDL R136, [R1+0xc] ;  /* 0x00000c0001887983 */ /* 0x000ea20000100800 */
[C---:B------:R-:W-:Y:S01]  /*119a0*/  FMUL.FTZ R6, R2.reuse, R24 ;  /* 0x0000001802067220 */ /* 0x040fe20000410000 */
[C---:B------:R-:W-:Y:S01]  /*119b0*/  FMUL.FTZ R7, R2.reuse, R25 ;  /* 0x0000001902077220 */ /* 0x040fe20000410000 */
[C---:B------:R-:W-:Y:S01]  /*119c0*/  FMUL.FTZ R24, R2.reuse, R26 ;  /* 0x0000001a02187220 */ /* 0x040fe20000410000 */
[----:B------:R-:W-:Y:S01]  /*119d0*/  FMUL.FTZ R26, R2, R28 ;  /* 0x0000001c021a7220 */ /* 0x000fe20000410000 */
[----:B------:R-:W-:Y:S02]  /*119e0*/  IMAD R10, R20, 0x8, R18 ;  /* 0x00000008140a7824 */ /* 0x000fe400078e0212 */
[C---:B------:R-:W-:Y:S01]  /*119f0*/  FMUL.FTZ R25, R2.reuse, R27 ;  /* 0x0000001b02197220 */ /* 0x040fe20000410000 */
[----:B------:R-:W0:Y:S01]  /*11a00*/  MUFU.TANH R6, R6 ;  /* 0x0000000600067308 */ /* 0x000e220000002400 */
[----:B------:R-:W-:Y:S01]  /*11a10*/  FMUL.FTZ R27, R2, R29 ;  /* 0x0000001d021b7220 */ /* 0x000fe20000410000 */
[----:B------:R-:W-:-:S02]  /*11a20*/  VIADD R10, R10, 0x19c40 ;  /* 0x00019c400a0a7836 */ /* 0x000fc40000000000 */
        /* <DEDUP_REMOVED lines=199> */
[-C--:B------:R-:W-:Y:S02]  /*126a0*/  FMUL.FTZ R14, R14, R20.reuse ;  /* 0x000000140e0e7220 */ /* 0x080fe40000410000 */
[-C--:B------:R-:W-:Y:S01]  /*126b0*/  FMUL.FTZ R86, R86, R20.reuse ;  /* 0x0000001456567220 */ /* 0x080fe20000410000 */
        /* <DEDUP_REMOVED lines=32> */
[-C--:B------:R-:W-:Y:S01]  /*128c0*/  FFMA.FTZ R81, R10, R20.reuse, -8 ;  /* 0xc10000000a517423 */ /* 0x080fe20000010014 */
[----:B------:R-:W-:Y:S03]  /*128d0*/  MUFU.EX2 R14, R14 ;  /* 0x0000000e000e7308 */ /* 0x000fe60000000800 */
        /* <DEDUP_REMOVED lines=163> */
.L_x_2296:
[----:B------:R-:W-:Y:S01]  /*13310*/  ISETP.GT.AND P1, PT, R15, RZ, PT ;  /* 0x000000ff0f00720c */ /* 0x000fe20003f24270 */
[-C--:B------:R-:W-:Y:S01]  /*13320*/  FMUL.FTZ R88, R88, R14.reuse ;  /* 0x0000000e58587220 */ /* 0x080fe20000410000 */
[----:B------:R-:W-:Y:S01]  /*13330*/  IADD3 R12, R12, 0x19c60, RZ ;  /* 0x00019c600c0c7810 */ /* 0x000fe20007ffe0ff */
        /* <DEDUP_REMOVED lines=13> */
[----:B------:R-:W-:Y:S01]  /*13410*/  PRMT R12, R136, 0x654, R12 ;  /* 0x00000654880c7816 */ /* 0x000fe2000000000c */
[----:B------:R-:W-:Y:S01]  /*13420*/  FMUL.FTZ R104, R104, R14 ;  /* 0x0000000e68687220 */ /* 0x000fe20000410000 */
        /* <DEDUP_REMOVED lines=78> */
.L_x_2284:
[----:B------:R-:W-:Y:S05]  /*13910*/  BSYNC B0 ;  /* 0x0000000000007941 */ /* 0x000fea0003800000 */
.L_x_2283:
[----:B------:R-:W-:Y:S06]  /*13920*/  BAR.ARV 0x8, 0x200 ;  /* 0x0208000000007b1d */ /* 0x000fec0000002000 */
[----:B------:R-:W-:Y:S05]  /*13930*/  @!P0 BRA `(.L_x_2298) ;  /* 0x0000000000048947 */ /* 0x000fea0003800000 */
[----:B------:R-:W-:Y:S01]  /*13940*/  BPT.TRAP 0x1 ;  /* 0x000000040000795c */ /* 0x000fe20000300000 */
.L_x_2298:
[----:B------:R-:W-:Y:S01]  /*13950*/  IMAD R12, R22, 0x8, R18 ;  /* 0x00000008160c7824 */ /* 0x000fe200078e0212 */
[----:B------:R-:W-:-:S04]  /*13960*/  SHF.L.U32 R5, R23, 0x1f, RZ ;  /* 0x0000001f17057819 */ /* 0x000fc800000006ff */
[----:B------:R0:W1:Y:S01]  /*13970*/  SYNCS.PHASECHK.TRANS64.TRYWAIT P1, [R12+URZ+0x19c50], R5 ;  /* 0x019c50050c0075a7 */ /* 0x000062000802017f */
[----:B------:R-:W-:Y:S05]  /*13980*/  @!P0 BRA `(.L_x_2299) ;  /* 0x0000000000048947 */ /* 0x000fea0003800000 */
[----:B------:R-:W-:Y:S01]  /*13990*/  BPT.TRAP 0x1 ;  /* 0x000000040000795c */ /* 0x000fe20000300000 */
.L_x_2299:
[----:B------:R-:W-:Y:S04]  /*139a0*/  BSSY B0, `(.L_x_2300) ;  /* 0x0000004000007945 */ /* 0x000fe80003800000 */
[----:B-1----:R-:W-:Y:S05]  /*139b0*/  @P1 BRA `(.L_x_2301) ;  /* 0x0000000000081947 */ /* 0x002fea0003800000 */
[----:B------:R-:W1:Y:S02]  /*139c0*/  SYNCS.PHASECHK.TRANS64.TRYWAIT P1, [R12+URZ+0x19c50], R5 ;  /* 0x019c50050c0075a7 */ /* 0x000e64000802017f */
[----:B-1----:R-:W-:Y:S05]  /*139d0*/  @!P1 BRA `(.L_x_2302) ;  /* 0x000000a800689947 */ /* 0x002fea0003800000 */
.L_x_2301:
[----:B------:R-:W-:Y:S05]  /*139e0*/  BSYNC B0 ;  /* 0x0000000000007941 */ /* 0x000fea0003800000 */
.L_x_2300:
[----:B------:R-:W2:Y:S04]  /*139f0*/  LDL R2, [R1+0x5c] ;  /* 0x00005c0001027983 */ /* 0x000ea80000100800 */
[----:B------:R-:W3:Y:S01]  /*13a00*/  LDL R14, [R1+0x44] ;  /* 0x00004400010e7983 */ /* 0x000ee20000100800 */
[----:B------:R-:W-:Y:S01]  /*13a10*/  VIADD R18, R18, 0x3000 ;  /* 0x0000300012127836 */ /* 0x000fe20000000000 */
[----:B------:R-:W-:Y:S01]  /*13a20*/  ULDC.64 UR4, c[0x0][0x9a0] ;  /* 0x0002680000047ab9 */ /* 0x000fe20000000a00 */
[----:B------:R-:W-:Y:S01]  /*13a30*/  WARPGROUP.ARRIVE ;  /* 0x00000000000079c5 */ /* 0x000fe20000000000 */
[----:B------:R-:W-:Y:S02]  /*13a40*/  ISETP.NE.U32.AND P1, PT, RZ, UR4, PT ;  /* 0x00000004ff007c0c */ /* 0x000fe4000bf25070 */
[----:B------:R-:W-:-:S02]  /*13a50*/  SHF.R.U32.HI R18, RZ, 0x4, R18 ;  /* 0x00000004ff127819 */ /* 0x000fc40000011612 */
[----:B------:R-:W-:Y:S02]  /*13a60*/  ISETP.NE.AND.EX P1, PT, RZ, UR5, PT, P1 ;  /* 0x00000005ff007c0c */ /* 0x000fe4000bf25310 */
[----:B------:R-:W-:-:S04]  /*13a70*/  LOP3.LUT R18, R18, 0x3fff, RZ, 0xc0, !PT ;  /* 0x00003fff12127812 */ /* 0x000fc800078ec0ff */
[----:B01----:R-:W-:-:S05]  /*13a80*/  LOP3.LUT R5, R18, 0x10000, RZ, 0xfc, !PT ;  /* 0x0001000012057812 */ /* 0x003fca00078efcff */
[----:B------:R-:W-:Y:S02]  /*13a90*/  IMAD R4, R22, 0x300, R5 ;  /* 0x0000030016047824 */ /* 0x000fe400078e0205 */
[----:B------:R-:W-:Y:S01]  /*13aa0*/  IMAD.MOV.U32 R5, RZ, RZ, 0x40000040 ;  /* 0x40000040ff057424 */ /* 0x000fe200078e00ff */
[----:B------:R-:W2:Y:S01]  /*13ab0*/  @P1 LDC.64 R8, c[0x0][0x9c8] ;  /* 0x00027200ff081b82 */ /* 0x000ea20000000a00 */
[----:B------:R-:W-:Y:S02]  /*13ac0*/  @P1 SHF.R.S32.HI R13, RZ, 0x1f, R154 ;  /* 0x0000001fff0d1819 */ /* 0x000fe4000001149a */
[----:B------:R-:W-:Y:S02]  /*13ad0*/  R2UR UR6, R4 ;  /* 0x00000000040672ca */ /* 0x000fe400000e0000 */
[----:B------:R-:W-:-:S03]  /*13ae0*/  R2UR UR7, R5 ;  /* 0x00000000050772ca */ /* 0x000fc600000e0000 */
[----:B------:R-:W0:Y:S10]  /*13af0*/  @P1 LDC.64 R6, c[0x0][0x9d0] ;  /* 0x00027400ff061b82 */ /* 0x000e340000000a00 */
[----:B------:R-:W-:Y:S03]  /*13b00*/  QGMMA.64x96x32.F32.E4M3.E4M3 R88, R148, gdesc[UR4], R88, gsb0 ;  /* 0x0160000494587df3 */ /* 0x000fe60008000858 */
[----:B------:R-:W-:-:S02]  /*13b10*/  WARPGROUP.DEPBAR.LE gsb0, 0x0 ;  /* 0x00008000000079c5 */ /* 0x000fc40000010000 */
[----:B------:R-:W-:Y:S01]  /*13b20*/  WARPGROUP.ARRIVE ;  /* 0x00000000000079c5 */ /* 0x000fe20000000000 */
[----:B--2---:R-:W-:-:S04]  /*13b30*/  @P1 IMAD R2, R2, R8, RZ ;  /* 0x0000000802021224 */ /* 0x004fc800078e02ff */
[C---:B---3--:R-:W-:Y:S02]  /*13b40*/  @P1 IMAD R5, R14.reuse, R9, R2 ;  /* 0x000000090e051224 */ /* 0x048fe400078e0202 */
[----:B------:R-:W-:-:S04]  /*13b50*/  @P1 IMAD.WIDE.U32 R8, R14, R8, RZ ;  /* 0x000000080e081225 */ /* 0x000fc800078e00ff */
[-C--:B0-----:R-:W-:Y:S02]  /*13b60*/  @P1 IMAD R2, R13, R6.reuse, RZ ;  /* 0x000000060d021224 */ /* 0x081fe400078e02ff */
[----:B------:R-:W-:Y:S02]  /*13b70*/  @P1 IMAD.IADD R9, R9, 0x1, R5 ;  /* 0x0000000109091824 */ /* 0x000fe400078e0205 */
[C---:B------:R-:W-:Y:S02]  /*13b80*/  @P1 IMAD R5, R154.reuse, R7, R2 ;  /* 0x000000079a051224 */ /* 0x040fe400078e0202 */
[----:B------:R-:W-:-:S04]  /*13b90*/  @P1 IMAD.WIDE.U32 R6, R154, R6, R8 ;  /* 0x000000069a061225 */ /* 0x000fc800078e0008 */
[----:B------:R-:W-:Y:S01]  /*13ba0*/  IMAD.MOV.U32 R13, RZ, RZ, 0x3f800000 ;  /* 0x3f800000ff0d7424 */ /* 0x000fe200078e00ff */
[----:B------:R-:W-:Y:S02]  /*13bb0*/  @P1 IADD3 R5, R7, R5, RZ ;  /* 0x0000000507051210 */ /* 0x000fe40007ffe0ff */
[----:B------:R-:W-:-:S04]  /*13bc0*/  @P1 LEA R8, P2, R6, UR4, 0x2 ;  /* 0x0000000406081c11 */ /* 0x000fc8000f8410ff */
[----:B------:R-:W-:-:S05]  /*13bd0*/  @P1 LEA.HI.X R9, R6, UR5, R5, 0x2, P2 ;  /* 0x0000000506091c11 */ /* 0x000fca00090f1405 */
[----:B------:R0:W2:Y:S01]  /*13be0*/  @P1 LDG.E R13, desc[UR42][R8.64] ;  /* 0x0000002a080d1981 */ /* 0x0000a2000c1e1900 */
[----:B------:R-:W-:Y:S02]  /*13bf0*/  VIADD R6, R4, 0x2 ;  /* 0x0000000204067836 */ /* 0x000fe40000000000 */
[----:B------:R-:W-:Y:S01]  /*13c00*/  IMAD.MOV.U32 R7, RZ, RZ, 0x40000040 ;  /* 0x40000040ff077424 */ /* 0x000fe200078e00ff */
[----:B------:R-:W1:Y:S01]  /*13c10*/  SHFL.BFLY PT, R2, R3, 0x2, 0x1f ;  /* 0x0c401f0003027f89 */ /* 0x000e6200000e0000 */
[----:B------:R-:W-:Y:S01]  /*13c20*/  IMAD.MOV.U32 R5, RZ, RZ, 0x40000040 ;  /* 0x40000040ff057424 */ /* 0x000fe200078e00ff */
[----:B------:R-:W-:Y:S01]  /*13c30*/  R2UR UR6, R6 ;  /* 0x00000000060672ca */ /* 0x000fe200000e0000 */
[C---:B------:R-:W-:Y:S01]  /*13c40*/  VIADD R6, R4.reuse, 0x4 ;  /* 0x0000000404067836 */ /* 0x040fe20000000000 */
[----:B------:R-:W-:Y:S01]  /*13c50*/  R2UR UR7, R7 ;  /* 0x00000000070772ca */ /* 0x000fe200000e0000 */
[----:B------:R-:W-:Y:S02]  /*13c60*/  IMAD.MOV.U32 R7, RZ, RZ, 0x40000040 ;  /* 0x40000040ff077424 */ /* 0x000fe400078e00ff */
[----:B------:R-:W-:-:S02]  /*13c70*/  VIADD R4, R4, 0x6 ;  /* 0x0000000604047836 */ /* 0x000fc40000000000 */
[----:B0-----:R-:W-:-:S08]  /*13c80*/  IMAD.MOV.U32 R8, RZ, RZ, RZ ;  /* 0x000000ffff087224 */ /* 0x001fd000078e00ff */
[----:B------:R-:W-:Y:S01]  /*13c90*/  QGMMA.64x96x32.F32.E4M3.E4M3 R88, R144, gdesc[UR4], R88, gsb0 ;  /* 0x0160000490587df3 */ /* 0x000fe20008000858 */
[----:B------:R-:W-:Y:S02]  /*13ca0*/  R2UR UR6, R6 ;  /* 0x00000000060672ca */ /* 0x000fe400000e0000 */
[----:B------:R-:W-:Y:S02]  /*13cb0*/  R2UR UR7, R7 ;  /* 0x00000000070772ca */ /* 0x000fe400000e0000 */
[----:B------:R-:W0:Y:S01]  /*13cc0*/  SHFL.BFLY PT, R7, R0, 0x2, 0x1f ;  /* 0x0c401f0000077f89 */ /* 0x000e2200000e0000 */
[----:B-1----:R-:W-:-:S01]  /*13cd0*/  FADD.FTZ R2, R2, R3 ;  /* 0x0000000302027221 */ /* 0x002fc20000010000 */
[----:B0-----:R-:W-:Y:S01]  /*13ce0*/  FADD.FTZ R7, R7, R0 ;  /* 0x0000000007077221 */ /* 0x001fe20000010000 */
[----:B------:R-:W-:Y:S01]  /*13cf0*/  IMAD.MOV.U32 R0, RZ, RZ, -0x800000 ;  /* 0xff800000ff007424 */ /* 0x000fe200078e00ff */
[----:B------:R-:W-:Y:S02]  /*13d00*/  WARPGROUP.DEPBAR.LE gsb0, 0x0 ;  /* 0x00008000000079c5 */ /* 0x000fe40000010000 */
[----:B------:R-:W-:-:S06]  /*13d10*/  WARPGROUP.ARRIVE ;  /* 0x00000000000079c5 */ /* 0x000fcc0000000000 */
[----:B------:R-:W-:Y:S01]  /*13d20*/  QGMMA.64x96x32.F32.E4M3.E4M3 R88, R140, gdesc[UR4], R88, gsb0 ;  /* 0x016000048c587df3 */ /* 0x000fe20008000858 */
[----:B------:R-:W-:Y:S02]  /*13d30*/  R2UR UR6, R4 ;  /* 0x00000000040672ca */ /* 0x000fe400000e0000 */
[----:B------:R-:W-:Y:S01]  /*13d40*/  R2UR UR7, R5 ;  /* 0x00000000050772ca */ /* 0x000fe200000e0000 */
[----:B------:R-:W0:Y:S04]  /*13d50*/  SHFL.BFLY PT, R4, R7, 0x1, 0x1f ;  /* 0x0c201f0007047f89 */ /* 0x000e2800000e0000 */
[----:B------:R-:W1:Y:S01]  /*13d60*/  SHFL.BFLY PT, R5, R2, 0x1, 0x1f ;  /* 0x0c201f0002057f89 */ /* 0x000e6200000e0000 */
[----:B0-----:R-:W-:-:S01]  /*13d70*/  FADD.FTZ R14, R7, R4 ;  /* 0x00000004070e7221 */ /* 0x001fc20000010000 */
[----:B------:R-:W-:Y:S01]  /*13d80*/  MOV R4, RZ ;  /* 0x000000ff00047202 */ /* 0x000fe20000000f00 */
[----:B-1----:R-:W-:-:S02]  /*13d90*/  FADD.FTZ R9, R2, R5 ;  /* 0x0000000502097221 */ /* 0x002fc40000010000 */
[----:B------:R-:W-:Y:S01]  /*13da0*/  FMUL.FTZ R18, R14, 0.00390625 ;  /* 0x3b8000000e127820 */ /* 0x000fe20000410000 */
[----:B------:R-:W-:Y:S02]  /*13db0*/  IMAD.MOV.U32 R2, RZ, RZ, -0x800000 ;  /* 0xff800000ff027424 */ /* 0x000fe400078e00ff */
[C---:B------:R-:W-:Y:S01]  /*13dc0*/  FMUL.FTZ R15, R9.reuse, 0.00390625 ;  /* 0x3b800000090f7820 */ /* 0x040fe20000410000 */
[----:B------:R-:W-:Y:S02]  /*13dd0*/  FSETP.NE.FTZ.AND P1, PT, R9, RZ, PT ;  /* 0x000000ff0900720b */ /* 0x000fe40003f35000 */
[----:B------:R-:W-:Y:S02]  /*13de0*/  FSETP.NE.FTZ.AND P3, PT, R18, RZ, PT ;  /* 0x000000ff1200720b */ /* 0x000fe40003f75000 */
[----:B------:R-:W-:-:S09]  /*13df0*/  FSETP.NE.FTZ.AND P2, PT, R15, RZ, PT ;  /* 0x000000ff0f00720b */ /* 0x000fd20003f55000 */
[----:B------:R-:W-:Y:S01]  /*13e00*/  @P1 MUFU.RCP R4, R9 ;  /* 0x0000000900041308 */ /* 0x000fe20000001000 */
[----:B------:R-:W-:-:S03]  /*13e10*/  FSETP.NE.FTZ.AND P1, PT, R14, RZ, PT ;  /* 0x000000ff0e00720b */ /* 0x000fc60003f35000 */
[C---:B------:R-:W-:Y:S01]  /*13e20*/  @P2 FMUL.FTZ R6, R20.reuse, 0.69314718246459960938 ;  /* 0x3f31721814062820 */ /* 0x040fe20000410000 */
[----:B------:R-:W-:-:S03]  /*13e30*/  @P3 FMUL.FTZ R20, R20, 0.69314718246459960938 ;  /* 0x3f31721814143820 */ /* 0x000fc60000410000 */
[----:B------:R-:W0:Y:S08]  /*13e40*/  @P3 MUFU.LG2 R5, R18 ;  /* 0x0000001200053308 */ /* 0x000e300000000c00 */
[----:B------:R-:W1:Y:S08]  /*13e50*/  @P2 MUFU.LG2 R3, R15 ;  /* 0x0000000f00032308 */ /* 0x000e700000000c00 */
[----:B------:R-:W3:Y:S01]  /*13e60*/  @P1 MUFU.RCP R8, R14 ;  /* 0x0000000e00081308 */ /* 0x000ee20000001000 */
[----:B0-----:R-:W-:-:S04]  /*13e70*/  @P3 FMUL.FTZ R5, R5, 0.69314718246459960938 ;  /* 0x3f31721805053820 */ /* 0x001fc80000410000 */
[----:B------:R-:W-:Y:S01]  /*13e80*/  @P3 FFMA.FTZ R0, R20, R10, R5 ;  /* 0x0000000a14003223 */ /* 0x000fe20000010005 */
[----:B-1----:R-:W-:-:S04]  /*13e90*/  @P2 FMUL.FTZ R3, R3, 0.69314718246459960938 ;  /* 0x3f31721803032820 */ /* 0x002fc80000410000 */
[----:B------:R-:W-:Y:S01]  /*13ea0*/  @P2 FFMA.FTZ R2, R6, R11, R3 ;  /* 0x0000000b06022223 */ /* 0x000fe20000010003 */
[----:B------:R-:W-:Y:S02]  /*13eb0*/  WARPGROUP.DEPBAR.LE gsb0, 0x0 ;  /* 0x00008000000079c5 */ /* 0x000fe40000010000 */
[----:B------:R-:W-:-:S06]  /*13ec0*/  WARPGROUP.ARRIVE ;  /* 0x00000000000079c5 */ /* 0x000fcc0000000000 */
[----:B------:R-:W-:Y:S01]  /*13ed0*/  QGMMA.64x96x32.F32.E4M3.E4M3 R88, R136, gdesc[UR4], R88, gsb0 ;  /* 0x0160000488587df3 */ /* 0x000fe20008000858 */
[-C--:B--2---:R-:W-:Y:S01]  /*13ee0*/  FMUL.FTZ R20, R4, R13.reuse ;  /* 0x0000000d04147220 */ /* 0x084fe20000410000 */
[----:B---3--:R-:W-:Y:S01]  /*13ef0*/  FMUL.FTZ R5, R8, R13 ;  /* 0x0000000d08057220 */ /* 0x008fe20000410000 */
[----:B------:R-:W-:Y:S02]  /*13f00*/  WARPGROUP.DEPBAR.LE gsb0, 0x0 ;  /* 0x00008000000079c5 */ /* 0x000fe40000010000 */
[----:B------:R-:W-:Y:S05]  /*13f10*/  @!P0 BRA `(.L_x_2303) ;  /* 0x0000000000048947 */ /* 0x000fea0003800000 */
[----:B------:R-:W-:Y:S01]  /*13f20*/  BPT.TRAP 0x1 ;  /* 0x000000040000795c */ /* 0x000fe20000300000 */
.L_x_2303:
[----:B------:R-:W2:Y:S01]  /*13f30*/  LDL.LU R4, [R1+0xc] ;  /* 0x00000c0001047983 */ /* 0x000ea20000300800 */
[----:B------:R-:W-:Y:S02]  /*13f40*/  VIADD R12, R12, 0x19c60 ;  /* 0x00019c600c0c7836 */ /* 0x000fe40000000000 */
[-C--:B------:R-:W-:Y:S01]  /*13f50*/  FMUL.FTZ R3, R88, R20.reuse ;  /* 0x0000001458037220 */ /* 0x080fe20000410000 */
[----:B------:R-:W-:Y:S01]  /*13f60*/  FMUL.FTZ R89, R89, R20 ;  /* 0x0000001459597220 */ /* 0x000fe20000410000 */
[----:B------:R-:W3:Y:S01]  /*13f70*/  LDL.LU R18, [R1+0x58] ;  /* 0x0000580001127983 */ /* 0x000ee20000300800 */
[----:B------:R-:W-:-:S05]  /*13f80*/  VIADD R22, R22, 0x1 ;  /* 0x0000000116167836 */ /* 0x000fca0000000000 */
[----:B------:R-:W-:Y:S01]  /*13f90*/  ISETP.NE.AND P0, PT, R22, 0x2, PT ;  /* 0x000000021600780c */ /* 0x000fe20003f05270 */
        /* <DEDUP_REMOVED lines=45> */
[----:B------:R-:W-:-:S02]  /*14270*/  SEL R22, R22, RZ, P0 ;  /* 0x000000ff16167207 */ /* 0x000fc40000000000 */
[----:B--2---:R-:W-:Y:S01]  /*14280*/  PRMT R4, R4, 0x654, R12 ;  /* 0x0000065404047816 */ /* 0x004fe2000000000c */
[----:B---3--:R-:W-:-:S03]  /*14290*/  VIADD R18, R18, 0x1 ;  /* 0x0000000112127836 */ /* 0x008fc60000000000 */
[----:B------:R0:W-:Y:S02]  /*142a0*/  SYNCS.ARRIVE.TRANS64.RED.A1T0 RZ, [R4+URZ], RZ ;  /* 0x000000ff04ff79a7 */ /* 0x0001e4000810043f */
[----:B------:R1:W-:Y:S01]  /*142b0*/  STL [R1+0x58], R18 ;  /* 0x0000581201007387 */ /* 0x0003e20000100800 */
[-C--:B------:R-:W-:Y:S01]  /*142c0*/  FMUL.FTZ R12, R117, R20.reuse ;  /* 0x00000014750c7220 */ /* 0x080fe20000410000 */
[----:B0-----:R-:W-:Y:S01]  /*142d0*/  SEL R4, RZ, 0x1, P0 ;  /* 0x00000001ff047807 */ /* 0x001fe20000000000 */
[----:B------:R-:W-:-:S03]  /*142e0*/  FMUL.FTZ R20, R133, R20 ;  /* 0x0000001485147220 */ /* 0x000fc60000410000 */
[----:B------:R-:W-:-:S07]  /*142f0*/  LOP3.LUT R23, R23, R4, RZ, 0x3c, !PT ;  /* 0x0000000417177212 */ /* 0x000fce00078e3cff */
.L_x_2234:
[----:B------:R-:W2:Y:S08]  /*14300*/  S2UR UR4, SR_CgaCtaId ;  /* 0x00000000000479c3 */ /* 0x000eb00000008800 */
[----:B------:R-:W-:Y:S01]  /*14310*/  BAR.SYNC.DEFER_BLOCKING 0x5, 0x200 ;  /* 0x0148000000007b1d */ /* 0x000fe20000010000 */
[----:B-1----:R-:W-:-:S05]  /*14320*/  MOV R18, 0x400 ;  /* 0x0000040000127802 */ /* 0x002fca0000000f00 */
[----:B------:R-:W-:Y:S01]  /*14330*/  BSSY B0, `(.L_x_2304) ;  /* 0x000021f000007945 */ /* 0x000fe20003800000 */
[----:B--2---:R-:W-:-:S05]  /*14340*/  IMAD.U32 R4, RZ, RZ, UR4 ;  /* 0x00000004ff047e24 */ /* 0x004fca000f8e00ff */
[----:B------:R1:W-:Y:S01]  /*14350*/  STL [R1+0xc], R4 ;  /* 0x00000c0401007387 */ /* 0x0003e20000100800 */
[----:B------:R-:W-:-:S05]  /*14360*/  LEA R18, R4, R18, 0x18 ;  /* 0x0000001204127211 */ /* 0x000fca00078ec0ff */
[----:B------:R1:W2:Y:S01]  /*14370*/  LDS.128 R152, [R18+0x19cd0] ;  /* 0x019cd00012987984 */ /* 0x0002a20000000c00 */
[----:B------:R-:W-:Y:S06]  /*14380*/  BAR.ARV 0x4, 0x200 ;  /* 0x0108000000007b1d */ /* 0x000fec0000002000 */
[----:B------:R-:W-:Y:S05]  /*14390*/  @P1 BRA `(.L_x_2305) ;  /* 0x0000001400d01947 */ /* 0x000fea0003800000 */
[----:B-----5:R-:W1:Y:S01]  /*143a0*/  S2R R24, SR_TID.X ;  /* 0x0000000000187919 */ /* 0x020e620000002100 */
[----:B------:R-:W-:Y:S01]  /*143b0*/  ULDC.64 UR4, c[0x4][0x38] ;  /* 0x01000e0000047ab9 */ /* 0x000fe20000000a00 */
[----:B------:R-:W3:Y:S04]  /*143c0*/  LDL R37, [R1+0x7c] ;  /* 0x00007c0001257983 */ /* 0x000ee80000100800 */
[----:B------:R-:W4:Y:S04]  /*143d0*/  LDL.LU R59, [R1+0x50] ;  /* 0x00005000013b7983 */ /* 0x000f280000300800 */
[----:B------:R-:W2:Y:S01]  /*143e0*/  LDL.LU R57, [R1+0x54] ;  /* 0x0000540001397983 */ /* 0x000ea20000300800 */
[----:B------:R-:W0:Y:S01]  /*143f0*/  S2R R35, SR_SWINHI ;  /* 0x0000000000237919 */ /* 0x000e220000002f00 */
[----:B------:R-:W-:-:S02]  /*14400*/  F2FP.BF16.F32.PACK_AB R126, R126, R25 ;  /* 0x000000197e7e723e */ /* 0x000fc400000010ff */
[----:B------:R-:W-:Y:S01]  /*14410*/  F2FP.BF16.F32.PACK_AB R11, R11, R96 ;  /* 0x000000600b0b723e */ /* 0x000fe200000010ff */
[----:B------:R-:W2:Y:S01]  /*14420*/  LDL R55, [R1+0x3c] ;  /* 0x00003c0001377983 */ /* 0x000ea20000100800 */
[----:B------:R-:W-:Y:S02]  /*14430*/  F2FP.BF16.F32.PACK_AB R8, R8, R97 ;  /* 0x000000610808723e */ /* 0x000fe400000010ff */
[----:B------:R-:W-:Y:S01]  /*14440*/  F2FP.BF16.F32.PACK_AB R9, R9, R120 ;  /* 0x000000780909723e */ /* 0x000fe200000010ff */
[----:B------:R-:W2:Y:S01]  /*14450*/  LDL R53, [R1+0x28] ;  /* 0x0000280001357983 */ /* 0x000ea20000100800 */
[----:B-1----:R-:W-:-:S04]  /*14460*/  SHF.L.U32 R4, R24, 0x2, RZ ;  /* 0x0000000218047819 */ /* 0x002fc800000006ff */
[----:B------:R-:W-:-:S04]  /*14470*/  LOP3.LUT R4, R4, 0xc, RZ, 0xc0, !PT ;  /* 0x0000000c04047812 */ /* 0x000fc800078ec0ff */
[----:B------:R-:W-:-:S05]  /*14480*/  IADD3 R4, P0, R4, UR4, RZ ;  /* 0x0000000404047c10 */ /* 0x000fca000ff1e0ff */
[----:B0-----:R-:W-:Y:S01]  /*14490*/  IMAD.X R5, RZ, RZ, UR5, P0 ;  /* 0x00000005ff057e24 */ /* 0x001fe200080e06ff */
[----:B------:R-:W-:Y:S01]  /*144a0*/  F2FP.BF16.F32.PACK_AB R14, R14, R121 ;  /* 0x000000790e0e723e */ /* 0x000fe200000010ff */
[----:B------:R-:W-:-:S04]  /*144b0*/  ULDC.64 UR4, c[0x0][0xc00] ;  /* 0x0003000000047ab9 */ /* 0x000fc80000000a00 */
[----:B------:R0:W4:Y:S01]  /*144c0*/  LDG.E.CONSTANT R5, desc[UR42][R4.64] ;  /* 0x0000002a04057981 */ /* 0x000122000c1e9900 */
[----:B------:R-:W-:Y:S02]  /*144d0*/  F2FP.BF16.F32.PACK_AB R3, R92, R3 ;  /* 0x000000035c03723e */ /* 0x000fe400000010ff */
[----:B------:R-:W-:Y:S02]  /*144e0*/  F2FP.BF16.F32.PACK_AB R6, R6, R89 ;  /* 0x000000590606723e */ /* 0x000fe400000010ff */
[----:B------:R-:W-:Y:S02]  /*144f0*/  F2FP.BF16.F32.PACK_AB R15, R15, R104 ;  /* 0x000000680f0f723e */ /* 0x000fe400000010ff */
[----:B------:R-:W-:Y:S02]  /*14500*/  F2FP.BF16.F32.PACK_AB R10, R10, R105 ;  /* 0x000000690a0a723e */ /* 0x000fe400000010ff */
[----:B------:R-:W-:Y:S02]  /*14510*/  F2FP.BF16.F32.PACK_AB R127, R127, R28 ;  /* 0x0000001c7f7f723e */ /* 0x000fe400000010ff */
[----:B0-----:R-:W-:-:S02]  /*14520*/  LOP3.LUT P0, R4, R24, 0x3, RZ, 0xc0, !PT ;  /* 0x0000000318047812 */ /* 0x001fc4000780c0ff */
[----:B------:R-:W-:Y:S02]  /*14530*/  MOV R24, R18 ;  /* 0x0000001200187202 */ /* 0x000fe40000000f00 */
[----:B------:R-:W-:Y:S02]  /*14540*/  MOV R25, R35 ;  /* 0x0000002300197202 */ /* 0x000fe40000000f00 */
        /* <DEDUP_REMOVED lines=17> */
[----:B------:R-:W-:Y:S02]  /*14660*/  F2FP.BF16.F32.PACK_AB R7, R7, R112 ;  /* 0x000000700707723e */ /* 0x000fe400000010ff */
[----:B------:R-:W-:Y:S02]  /*14670*/  F2FP.BF16.F32.PACK_AB R12, R12, R113 ;  /* 0x000000710c0c723e */ /* 0x000fe400000010ff */
[----:B------:R-:W-:Y:S02]  /*14680*/  F2FP.BF16.F32.PACK_AB R33, R94, R33 ;  /* 0x000000215e21723e */ /* 0x000fe400000010ff */
[----:B------:R-:W-:Y:S02]  /*14690*/  SEL R46, R7, R12, P0 ;  /* 0x0000000c072e7207 */ /* 0x000fe40000000000 */
[----:B------:R-:W-:-:S02]  /*146a0*/  SEL R48, R12, R7, P0 ;  /* 0x000000070c307207 */ /* 0x000fc40000000000 */
[----:B------:R-:W-:Y:S02]  /*146b0*/  F2FP.BF16.F32.PACK_AB R36, R95, R36 ;  /* 0x000000245f24723e */ /* 0x000fe400000010ff */
[----:B------:R-:W-:Y:S02]  /*146c0*/  F2FP.BF16.F32.PACK_AB R13, R13, R128 ;  /* 0x000000800d0d723e */ /* 0x000fe400000010ff */
[----:B------:R-:W-:Y:S02]  /*146d0*/  F2FP.BF16.F32.PACK_AB R20, R20, R129 ;  /* 0x000000811414723e */ /* 0x000fe400000010ff */
[----:B------:R-:W-:Y:S02]  /*146e0*/  F2FP.BF16.F32.PACK_AB R31, R102, R31 ;  /* 0x0000001f661f723e */ /* 0x000fe400000010ff */
[----:B------:R-:W-:Y:S02]  /*146f0*/  F2FP.BF16.F32.PACK_AB R34, R103, R34 ;  /* 0x000000226722723e */ /* 0x000fe400000010ff */
[----:B------:R-:W-:-:S02]  /*14700*/  F2FP.BF16.F32.PACK_AB R21, R134, R21 ;  /* 0x000000158615723e */ /* 0x000fc400000010ff */
[----:B------:R-:W-:Y:S02]  /*14710*/  F2FP.BF16.F32.PACK_AB R26, R135, R26 ;  /* 0x0000001a871a723e */ /* 0x000fe400000010ff */
[----:B------:R-:W-:Y:S02]  /*14720*/  SEL R54, R13, R20, P0 ;  /* 0x000000140d367207 */ /* 0x000fe40000000000 */
[----:B------:R-:W-:Y:S02]  /*14730*/  SEL R56, R20, R13, P0 ;  /* 0x0000000d14387207 */ /* 0x000fe40000000000 */
[----:B------:R-:W-:Y:S02]  /*14740*/  SEL R58, R33, R36, P0 ;  /* 0x00000024213a7207 */ /* 0x000fe40000000000 */
[----:B------:R-:W-:Y:S02]  /*14750*/  SEL R36, R36, R33, P0 ;  /* 0x0000002124247207 */ /* 0x000fe40000000000 */
[----:B------:R-:W-:-:S02]  /*14760*/  SEL R60, R31, R34, P0 ;  /* 0x000000221f3c7207 */ /* 0x000fc40000000000 */
[----:B------:R-:W-:Y:S02]  /*14770*/  SEL R34, R34, R31, P0 ;  /* 0x0000001f22227207 */ /* 0x000fe40000000000 */
[----:B------:R-:W-:Y:S02]  /*14780*/  SEL R68, R21, R26, P0 ;  /* 0x0000001a15447207 */ /* 0x000fe40000000000 */
[----:B------:R-:W-:Y:S02]  /*14790*/  SEL R26, R26, R21, P0 ;  /* 0x000000151a1a7207 */ /* 0x000fe40000000000 */
[----:B------:R-:W-:Y:S02]  /*147a0*/  SEL R66, R126, R127, P0 ;  /* 0x0000007f7e427207 */ /* 0x000fe40000000000 */
[----:B------:R-:W-:Y:S01]  /*147b0*/  SEL R126, R127, R126, P0 ;  /* 0x0000007e7f7e7207 */ /* 0x000fe20000000000 */
[----:B---3--:R-:W-:-:S03]  /*147c0*/  IMAD.WIDE R8, R37, 0x2, R24 ;  /* 0x0000000225087825 */ /* 0x008fc600078e0218 */
        /* <DEDUP_REMOVED lines=21> */
[----:B------:R-:W-:Y:S01]  /*14920*/  IMAD.X R7, RZ, RZ, R9, P2 ;  /* 0x000000ffff077224 */ /* 0x000fe200010e0609 */
[----:B------:R-:W-:-:S02]  /*14930*/  LOP3.LUT R31, R70, 0x180, RZ, 0xc0, !PT ;  /* 0x00000180461f7812 */ /* 0x000fc400078ec0ff */
[----:B----4-:R-:W-:Y:S01]  /*14940*/  LOP3.LUT R3, R5, 0x2, RZ, 0x3c, !PT ;  /* 0x0000000205037812 */ /* 0x010fe200078e3cff */
[----:B------:R-:W-:Y:S01]  /*14950*/  IMAD.X R21, RZ, RZ, R9, P1 ;  /* 0x000000ffff157224 */ /* 0x000fe200008e0609 */
        /* <DEDUP_REMOVED lines=8> */
[----:B------:R-:W1:Y:S01]  /*149e0*/  SHFL.IDX PT, R11, R40, R3, 0x1c1f ;  /* 0x001c1f03280b7589 */ /* 0x000e6200000e0000 */
[----:B------:R-:W-:-:S03]  /*149f0*/  SHF.R.U64 R31, R31, 0x3, RZ ;  /* 0x000000031f1f7819 */ /* 0x000fc600000012ff */
[----:B------:R-:W-:Y:S04]  /*14a00*/  SHFL.IDX PT, R58, R58, R5, 0x1c1f ;  /* 0x001c1f053a3a7589 */ /* 0x000fe800000e0000 */
[----:B------:R-:W3:Y:S04]  /*14a10*/  SHFL.IDX PT, R15, R36, R3, 0x1c1f ;  /* 0x001c1f03240f7589 */ /* 0x000ee800000e0000 */
[----:B------:R-:W-:Y:S04]  /*14a20*/  SHFL.IDX PT, R42, R42, R5, 0x1c1f ;  /* 0x001c1f052a2a7589 */ /* 0x000fe800000e0000 */
[----:B------:R-:W4:Y:S04]  /*14a30*/  SHFL.IDX PT, R13, R44, R3, 0x1c1f ;  /* 0x001c1f032c0d7589 */ /* 0x000f2800000e0000 */
[----:B------:R-:W-:Y:S04]  /*14a40*/  SHFL.IDX PT, R60, R60, R5, 0x1c1f ;  /* 0x001c1f053c3c7589 */ /* 0x000fe800000e0000 */
[----:B------:R-:W2:Y:S04]  /*14a50*/  SHFL.IDX PT, R33, R34, R3, 0x1c1f ;  /* 0x001c1f0322217589 */ /* 0x000ea800000e0000 */
[----:B------:R-:W-:Y:S04]  /*14a60*/  SHFL.IDX PT, R62, R62, R5, 0x1c1f ;  /* 0x001c1f053e3e7589 */ /* 0x000fe800000e0000 */
[----:B------:R-:W2:Y:S01]  /*14a70*/  SHFL.IDX PT, R35, R32, R3, 0x1c1f ;  /* 0x001c1f0320237589 */ /* 0x000ea200000e0000 */
[----:B------:R-:W-:-:S02]  /*14a80*/  LOP3.LUT R6, R20, R29, RZ, 0x3c, !PT ;  /* 0x0000001d14067212 */ /* 0x000fc400078e3cff */
[----:B------:R-:W-:Y:S01]  /*14a90*/  LOP3.LUT R20, R31, R70, RZ, 0x3c, !PT ;  /* 0x000000461f147212 */ /* 0x000fe200078e3cff */
[----:B------:R-:W-:Y:S04]  /*14aa0*/  SHFL.IDX PT, R46, R46, R5, 0x1c1f ;  /* 0x001c1f052e2e7589 */ /* 0x000fe800000e0000 */
[----:B------:R-:W-:Y:S04]  /*14ab0*/  SHFL.IDX PT, R64, R64, R5, 0x1c1f ;  /* 0x001c1f0540407589 */ /* 0x000fe800000e0000 */
[----:B------:R-:W2:Y:S04]  /*14ac0*/  SHFL.IDX PT, R27, R48, R3, 0x1c1f ;  /* 0x001c1f03301b7589 */ /* 0x000ea800000e0000 */
[----:B------:R-:W2:Y:S04]  /*14ad0*/  SHFL.IDX PT, R37, R30, R3, 0x1c1f ;  /* 0x001c1f031e257589 */ /* 0x000ea800000e0000 */
[----:B------:R-:W-:Y:S04]  /*14ae0*/  SHFL.IDX PT, R50, R50, R5, 0x1c1f ;  /* 0x001c1f0532327589 */ /* 0x000fe800000e0000 */
[----:B------:R-:W-:Y:S04]  /*14af0*/  SHFL.IDX PT, R66, R66, R5, 0x1c1f ;  /* 0x001c1f0542427589 */ /* 0x000fe800000e0000 */
[----:B------:R-:W2:Y:S04]  /*14b00*/  SHFL.IDX PT, R29, R52, R3, 0x1c1f ;  /* 0x001c1f03341d7589 */ /* 0x000ea800000e0000 */
[----:B------:R-:W2:Y:S04]  /*14b10*/  SHFL.IDX PT, R39, R126, R3, 0x1c1f ;  /* 0x001c1f037e277589 */ /* 0x000ea800000e0000 */
[----:B------:R-:W-:Y:S04]  /*14b20*/  SHFL.IDX PT, R54, R54, R5, 0x1c1f ;  /* 0x001c1f0536367589 */ /* 0x000fe800000e0000 */
[----:B------:R-:W-:Y:S04]  /*14b30*/  SHFL.IDX PT, R68, R68, R5, 0x1c1f ;  /* 0x001c1f0544447589 */ /* 0x000fe800000e0000 */
[----:B------:R-:W2:Y:S04]  /*14b40*/  SHFL.IDX PT, R31, R56, R3, 0x1c1f ;  /* 0x001c1f03381f7589 */ /* 0x000ea800000e0000 */
[----:B------:R3:W2:Y:S01]  /*14b50*/  SHFL.IDX PT, R41, R26, R3, 0x1c1f ;  /* 0x001c1f031a297589 */ /* 0x0006a200000e0000 */
[----:B------:R-:W-:-:S02]  /*14b60*/  MOV R43, R6 ;  /* 0x00000006002b7202 */ /* 0x000fc40000000f00 */
[----:B0-----:R-:W-:Y:S02]  /*14b70*/  SEL R4, R8, R9, P0 ;  /* 0x0000000908047207 */ /* 0x001fe40000000000 */
[----:B------:R-:W-:Y:S02]  /*14b80*/  SEL R6, R9, R8, P0 ;  /* 0x0000000809067207 */ /* 0x000fe40000000000 */
[----:B-1----:R-:W-:Y:S02]  /*14b90*/  SEL R8, R38, R11, P0 ;  /* 0x0000000b26087207 */ /* 0x002fe40000000000 */
[----:B------:R-:W-:Y:S01]  /*14ba0*/  SEL R10, R11, R38, P0 ;  /* 0x000000260b0a7207 */ /* 0x000fe20000000000 */
[----:B---3--:R-:W0:Y:S01]  /*14bb0*/  LDC R3, c[0x0][0xbe8] ;  /* 0x0002fa00ff037b82 */ /* 0x008e220000000800 */
[----:B------:R-:W-:Y:S02]  /*14bc0*/  SEL R5, R58, R15, P0 ;  /* 0x0000000f3a057207 */ /* 0x000fe40000000000 */
[----:B------:R-:W-:-:S05]  /*14bd0*/  SEL R7, R15, R58, P0 ;  /* 0x0000003a0f077207 */ /* 0x000fca0000000000 */
[----:B------:R-:W-:Y:S01]  /*14be0*/  BAR.SYNC.DEFER_BLOCKING 0x1, 0x180 ;  /* 0x0046000000007b1d */ /* 0x000fe20000010000 */
[----:B----4-:R-:W-:Y:S02]  /*14bf0*/  SEL R12, R42, R13, P0 ;  /* 0x0000000d2a0c7207 */ /* 0x010fe40000000000 */
[----:B------:R-:W-:Y:S02]  /*14c00*/  SEL R14, R13, R42, P0 ;  /* 0x0000002a0d0e7207 */ /* 0x000fe40000000000 */
[----:B--2---:R-:W-:Y:S02]  /*14c10*/  SEL R9, R60, R33, P0 ;  /* 0x000000213c097207 */ /* 0x004fe40000000000 */
[----:B------:R-:W-:Y:S02]  /*14c20*/  SEL R11, R33, R60, P0 ;  /* 0x0000003c210b7207 */ /* 0x000fe40000000000 */
[----:B------:R-:W-:Y:S02]  /*14c30*/  SEL R13, R62, R35, P0 ;  /* 0x000000233e0d7207 */ /* 0x000fe40000000000 */
[----:B------:R-:W-:-:S02]  /*14c40*/  SEL R15, R35, R62, P0 ;  /* 0x0000003e230f7207 */ /* 0x000fc40000000000 */
[----:B------:R-:W-:Y:S02]  /*14c50*/  ISETP.NE.U32.AND P2, PT, RZ, UR4, PT ;  /* 0x00000004ff007c0c */ /* 0x000fe4000bf45070 */
[----:B------:R-:W-:Y:S02]  /*14c60*/  IADD3 R26, P1, R59, UR4, RZ ;  /* 0x000000043b1a7c10 */ /* 0x000fe4000ff3e0ff */
        /* <DEDUP_REMOVED lines=9> */
[----:B--2---:R-:W-:Y:S02]  /*14d00*/  SEL R8, R50, R29, P0 ;  /* 0x0000001d32087207 */ /* 0x004fe40000000000 */
[----:B------:R-:W-:Y:S02]  /*14d10*/  SEL R10, R29, R50, P0 ;  /* 0x000000321d0a7207 */ /* 0x000fe40000000000 */
[----:B------:R-:W-:-:S02]  /*14d20*/  SEL R9, R66, R39, P0 ;  /* 0x0000002742097207 */ /* 0x000fc40000000000 */
[----:B------:R-:W-:Y:S02]  /*14d30*/  SEL R11, R39, R66, P0 ;  /* 0x00000042270b7207 */ /* 0x000fe40000000000 */
[----:B---3--:R-:W-:Y:S02]  /*14d40*/  SEL R12, R54, R31, P0 ;  /* 0x0000001f360c7207 */ /* 0x008fe40000000000 */
[----:B------:R-:W-:Y:S02]  /*14d50*/  SEL R14, R31, R54, P0 ;  /* 0x000000361f0e7207 */ /* 0x000fe40000000000 */
[----:B------:R-:W-:Y:S02]  /*14d60*/  SEL R13, R68, R41, P0 ;  /* 0x00000029440d7207 */ /* 0x000fe40000000000 */
[----:B------:R-:W-:Y:S02]  /*14d70*/  SEL R15, R41, R68, P0 ;  /* 0x00000044290f7207 */ /* 0x000fe40000000000 */
[----:B------:R-:W-:Y:S01]  /*14d80*/  IADD3.X R27, R57, UR5, RZ, P1, !PT ;  /* 0x00000005391b7c10 */ /* 0x000fe20008ffe4ff */
[----:B------:R-:W-:Y:S01]  /*14d90*/  ULDC.64 UR4, c[0x0][0xc08] ;  /* 0x0003020000047ab9 */ /* 0x000fe20000000a00 */
[----:B------:R1:W-:Y:S01]  /*14da0*/  STSM.16.M88.4 [R45], R4 ;  /* 0x000000042d007844 */ /* 0x0003e20000000200 */
[----:B------:R-:W-:-:S03]  /*14db0*/  ISETP.NE.U32.AND P0, PT, RZ, UR4, PT ;  /* 0x00000004ff007c0c */ /* 0x000fc6000bf05070 */
[----:B------:R-:W-:Y:S01]  /*14dc0*/  STSM.16.M88.4 [R43], R8 ;  /* 0x000000082b007844 */ /* 0x000fe20000000200 */
[----:B------:R-:W-:-:S03]  /*14dd0*/  ISETP.NE.AND.EX P0, PT, RZ, UR5, PT, P0 ;  /* 0x00000005ff007c0c */ /* 0x000fc6000bf05300 */
[----:B------:R2:W-:Y:S01]  /*14de0*/  STSM.16.M88.4 [R21], R12 ;  /* 0x0000000c15007844 */ /* 0x0005e20000000200 */
[----:B------:R-:W-:Y:S01]  /*14df0*/  IMAD.MOV.U32 R20, RZ, RZ, RZ ;  /* 0x000000ffff147224 */ /* 0x000fe200078e00ff */
[----:B------:R-:W-:Y:S08]  /*14e00*/  BAR.SYNC.DEFER_BLOCKING 0x1, 0x180 ;  /* 0x0046000000007b1d */ /* 0x000ff00000010000 */
[----:B-1----:R-:W-:Y:S01]  /*14e10*/  @P0 IADD3 R4, P3, R59, UR4, RZ ;  /* 0x000000043b040c10 */ /* 0x002fe2000ff7e0ff */
[----:B------:R-:W-:-:S02]  /*14e20*/  ULDC UR4, c[0x0][0xa88] ;  /* 0x0002a20000047ab9 */ /* 0x000fc40000000800 */
[----:B------:R-:W-:Y:S02]  /*14e30*/  MOV R6, UR4 ;  /* 0x0000000400067c02 */ /* 0x000fe40008000f00 */
[----:B------:R-:W-:Y:S01]  /*14e40*/  @P0 IADD3.X R5, R57, UR5, RZ, P3, !PT ;  /* 0x0000000539050c10 */ /* 0x000fe20009ffe4ff */
[----:B------:R1:W5:Y:S04]  /*14e50*/  @P2 LDG.E R20, desc[UR42][R26.64] ;  /* 0x0000002a1a142981 */ /* 0x000368000c1e1900 */
[----:B------:R1:W5:Y:S01]  /*14e60*/  @P0 LDG.E R6, desc[UR42][R4.64] ;  /* 0x0000002a04060981 */ /* 0x000362000c1e1900 */
[----:B0-----:R-:W-:-:S13]  /*14e70*/  ISETP.NE.AND P1, PT, R3, 0x1, PT ;  /* 0x000000010300780c */ /* 0x001fda0003f25270 */
[----:B------:R-:W0:Y:S08]  /*14e80*/  @P1 LDC R28, c[0x0][0xbec] ;  /* 0x0002fb00ff1c1b82 */ /* 0x000e300000000800 */
[----:B------:R-:W3:Y:S01]  /*14e90*/  @P1 LDC R29, c[0x0][0xbf0] ;  /* 0x0002fc00ff1d1b82 */ /* 0x000ee20000000800 */
[----:B--2---:R-:W-:Y:S01]  /*14ea0*/  IMAD.IADD R13, R55, 0x1, R53 ;  /* 0x00000001370d7824 */ /* 0x004fe200078e0235 */
[----:B-1----:R-:W-:Y:S06]  /*14eb0*/  @P0 BRA `(.L_x_2306) ;  /* 0x0000000000100947 */ /* 0x002fec0003800000 */
[----:B------:R-:W-:Y:S05]  /*14ec0*/  @!P2 BRA `(.L_x_2306) ;  /* 0x00000000000ca947 */ /* 0x000fea0003800000 */
[----:B------:R-:W2:Y:S04]  /*14ed0*/  LDG.E R5, desc[UR42][R26.64] ;  /* 0x0000002a1a057981 */ /* 0x000ea8000c1e1900 */
[----:B-----5:R-:W2:Y:S02]  /*14ee0*/  LDG.E R6, desc[UR42][R26.64+0x4] ;  /* 0x0000042a1a067981 */ /* 0x020ea4000c1e1900 */
[----:B--2---:R-:W-:-:S07]  /*14ef0*/  IMAD.IADD R6, R6, 0x1, -R5 ;  /* 0x0000000106067824 */ /* 0x004fce00078e0a05 */
.L_x_2306:
[----:B------:R-:W2:Y:S01]  /*14f00*/  LDL.LU R5, [R1+0x44] ;  /* 0x0000440001057983 */ /* 0x000ea20000300800 */
[----:B------:R-:W-:Y:S01]  /*14f10*/  ULDC.64 UR4, c[0x0][0xb90] ;  /* 0x0002e40000047ab9 */ /* 0x000fe20000000a00 */
[----:B------:R-:W1:Y:S01]  /*14f20*/  S2R R4, SR_TID.X ;  /* 0x0000000000047919 */ /* 0x000e620000002100 */
[----:B------:R-:W4:Y:S01]  /*14f30*/  S2R R15, SR_TID.X ;  /* 0x00000000000f7919 */ /* 0x000f220000002100 */
[----:B-----5:R-:W-:Y:S01]  /*14f40*/  SHF.R.S32.HI R21, RZ, 0x1f, R20 ;  /* 0x0000001fff157819 */ /* 0x020fe20000011414 */
[----:B------:R-:W-:Y:S01]  /*14f50*/  IMAD.MOV.U32 R7, RZ, RZ, R13 ;  /* 0x000000ffff077224 */ /* 0x000fe200078e000d */
[----:B------:R-:W2:Y:S01]  /*14f60*/  @P1 LDC R45, c[0x0][0xbec] ;  /* 0x0002fb00ff2d1b82 */ /* 0x000ea20000000800 */
[----:B------:R-:W2:Y:S04]  /*14f70*/  LDL.LU R12, [R1+0x5c] ;  /* 0x00005c00010c7983 */ /* 0x000ea80000300800 */
[----:B------:R-:W2:Y:S04]  /*14f80*/  LDL.LU R46, [R1+0x4c] ;  /* 0x00004c00012e7983 */ /* 0x000ea80000300800 */
[----:B------:R-:W2:Y:S04]  /*14f90*/  LDL R50, [R1+0x48] ;  /* 0x0000480001327983 */ /* 0x000ea80000100800 */
[----:B------:R-:W2:Y:S01]  /*14fa0*/  LDL R14, [R1+0x78] ;  /* 0x00007800010e7983 */ /* 0x000ea20000100800 */
[----:B------:R-:W-:-:S03]  /*14fb0*/  IMAD R39, R6, R3, RZ ;  /* 0x0000000306277224 */ /* 0x000fc600078e02ff */
[----:B------:R0:W5:Y:S01]  /*14fc0*/  LDL R49, [R1+0x84] ;  /* 0x0000840001317983 */ /* 0x0001620000100800 */
[----:B-1----:R-:W-:-:S05]  /*14fd0*/  VIADD R48, R4, 0xffffff80 ;  /* 0xffffff8004307836 */ /* 0x002fca0000000000 */
[----:B------:R-:W-:Y:S01]  /*14fe0*/  SHF.R.S32.HI R44, RZ, 0x1f, R48 ;  /* 0x0000001fff2c7819 */ /* 0x000fe20000011430 */
[----:B0-----:R-:W-:-:S03]  /*14ff0*/  @P1 IMAD.HI.U32 R4, R13, R28, RZ ;  /* 0x0000001c0d041227 */ /* 0x001fc600078e00ff */
[----:B------:R-:W-:Y:S02]  /*15000*/  LEA.HI R44, R44, R48, RZ, 0x2 ;  /* 0x000000302c2c7211 */ /* 0x000fe400078f10ff */
[----:B---3--:R-:W-:Y:S02]  /*15010*/  @P1 SHF.R.U32.HI R7, RZ, R29, R4 ;  /* 0x0000001dff071219 */ /* 0x008fe40000011604 */
[----:B------:R-:W-:-:S03]  /*15020*/  SHF.R.S32.HI R44, RZ, 0x2, R44 ;  /* 0x00000002ff2c7819 */ /* 0x000fc6000001142c */
[----:B------:R-:W-:Y:S02]  /*15030*/  IMAD.MOV R8, RZ, RZ, -R7 ;  /* 0x000000ffff087224 */ /* 0x000fe400078e0a07 */
[----:B----4-:R-:W-:-:S05]  /*15040*/  VIADD R30, R15, 0xffffff80 ;  /* 0xffffff800f1e7836 */ /* 0x010fca0000000000 */
        /* <DEDUP_REMOVED lines=10> */
[----:B------:R-:W-:-:S05]  /*150f0*/  SHF.R.S32.HI R38, RZ, 0x1f, R46 ;  /* 0x0000001fff267819 */ /* 0x000fca000001142e */
[----:B------:R-:W-:-:S04]  /*15100*/  IMAD R5, R38, UR4, RZ ;  /* 0x0000000426057c24 */ /* 0x000fc8000f8e02ff */
[C---:B------:R-:W-:Y:S02]  /*15110*/  IMAD R11, R46.reuse, UR5, R5 ;  /* 0x000000052e0b7c24 */ /* 0x040fe4000f8e0205 */
[----:B------:R-:W-:Y:S01]  /*15120*/  IMAD.WIDE.U32 R4, R46, UR4, R20 ;  /* 0x000000042e047c25 */ /* 0x000fe2000f8e0014 */
[----:B------:R-:W-:Y:S01]  /*15130*/  SEL R37, R12, RZ, !P2 ;  /* 0x000000ff0c257207 */ /* 0x000fe20005000000 */
[----:B------:R-:W-:Y:S02]  /*15140*/  ULDC.64 UR4, c[0x0][0xb98] ;  /* 0x0002e60000047ab9 */ /* 0x000fe40000000a00 */
[----:B------:R-:W-:Y:S01]  /*15150*/  IMAD R9, R44, 0x20, R50 ;  /* 0x000000202c097824 */ /* 0x000fe200078e0232 */
[----:B------:R-:W-:Y:S02]  /*15160*/  SEL R36, R10, RZ, !P2 ;  /* 0x000000ff0a247207 */ /* 0x000fe40005000000 */
[----:B------:R-:W-:Y:S01]  /*15170*/  IADD3 R5, R5, R11, RZ ;  /* 0x0000000b05057210 */ /* 0x000fe20007ffe0ff */
[----:B------:R-:W-:-:S04]  /*15180*/  IMAD.WIDE R24, R9, 0x2, R24 ;  /* 0x0000000209187825 */ /* 0x000fc800078e0218 */
[----:B------:R-:W-:Y:S01]  /*15190*/  IMAD R9, R3, R8, R13 ;  /* 0x0000000803097224 */ /* 0x000fe200078e020d */
[----:B------:R-:W-:Y:S01]  /*151a0*/  IADD3 R12, P2, R24, 0x1800, RZ ;  /* 0x00001800180c7810 */ /* 0x000fe20007f5e0ff */
[----:B------:R-:W-:Y:S02]  /*151b0*/  IMAD R11, R37, UR4, RZ ;  /* 0x00000004250b7c24 */ /* 0x000fe4000f8e02ff */
[----:B------:R-:W-:Y:S01]  /*151c0*/  IMAD.WIDE.U32 R4, R36, UR4, R4 ;  /* 0x0000000424047c25 */ /* 0x000fe2000f8e0004 */
[----:B------:R-:W-:Y:S02]  /*151d0*/  LOP3.LUT R10, R12, 0x180, RZ, 0xc0, !PT ;  /* 0x000001800c0a7812 */ /* 0x000fe400078ec0ff */
[----:B------:R-:W-:Y:S01]  /*151e0*/  SHF.R.S32.HI R8, RZ, 0x1f, R9 ;  /* 0x0000001fff087819 */ /* 0x000fe20000011409 */
[----:B------:R-:W-:Y:S01]  /*151f0*/  IMAD R13, R36, UR5, R11 ;  /* 0x00000005240d7c24 */ /* 0x000fe2000f8e020b */
[----:B------:R-:W-:Y:S01]  /*15200*/  SHF.R.S32.HI R11, RZ, 0x1f, R7 ;  /* 0x0000001fff0b7819 */ /* 0x000fe20000011407 */
[----:B------:R-:W-:Y:S01]  /*15210*/  ULDC.64 UR4, c[0x0][0xb88] ;  /* 0x0002e20000047ab9 */ /* 0x000fe20000000a00 */
[----:B------:R-:W-:-:S02]  /*15220*/  IADD3 R4, P0, R7, R4, RZ ;  /* 0x0000000407047210 */ /* 0x000fc40007f1e0ff */
[----:B------:R-:W-:Y:S01]  /*15230*/  SHF.R.U64 R7, R10, 0x3, RZ ;  /* 0x000000030a077819 */ /* 0x000fe200000012ff */
[----:B------:R-:W-:Y:S01]  /*15240*/  IMAD R10, R8, UR4, RZ ;  /* 0x00000004080a7c24 */ /* 0x000fe2000f8e02ff */
[----:B------:R-:W-:Y:S02]  /*15250*/  IADD3.X R5, R11, R5, R13, P0, !PT ;  /* 0x000000050b057210 */ /* 0x000fe400007fe40d */
[----:B------:R-:W-:Y:S01]  /*15260*/  LOP3.LUT R8, R7, R12, RZ, 0x3c, !PT ;  /* 0x0000000c07087212 */ /* 0x000fe200078e3cff */
[C---:B------:R-:W-:Y:S02]  /*15270*/  IMAD R7, R9.reuse, UR5, R10 ;  /* 0x0000000509077c24 */ /* 0x040fe4000f8e020a */
[----:B------:R-:W-:Y:S01]  /*15280*/  IMAD.WIDE.U32 R4, R9, UR4, R4 ;  /* 0x0000000409047c25 */ /* 0x000fe2000f8e0004 */
[----:B------:R-:W-:-:S03]  /*15290*/  ULDC.64 UR4, c[0x0][0xb50] ;  /* 0x0002d40000047ab9 */ /* 0x000fc60000000a00 */
[----:B------:R-:W-:Y:S01]  /*152a0*/  IMAD.IADD R5, R5, 0x1, R7 ;  /* 0x0000000105057824 */ /* 0x000fe200078e0207 */
[----:B------:R-:W-:-:S04]  /*152b0*/  LEA R10, P0, R4, UR4, 0x2 ;  /* 0x00000004040a7c11 */ /* 0x000fc8000f8010ff */
[----:B------:R-:W-:Y:S01]  /*152c0*/  LEA.HI.X R11, R4, UR5, R5, 0x2, P0 ;  /* 0x00000005040b7c11 */ /* 0x000fe200080f1405 */
[----:B------:R-:W-:Y:S01]  /*152d0*/  SHFL.IDX PT, R40, R10, RZ, 0x1c1f ;  /* 0x001c1fff0a287589 */ /* 0x000fe200000e0000 */
[----:B------:R-:W-:Y:S01]  /*152e0*/  IMAD.IADD R14, R14, 0x1, R53 ;  /* 0x000000010e0e7824 */ /* 0x000fe200078e0235 */
[----:B------:R-:W-:Y:S02]  /*152f0*/  ULDC.64 UR4, c[0x0][0xaa0] ;  /* 0x0002a80000047ab9 */ /* 0x000fe40000000a00 */
[----:B------:R-:W1:Y:S01]  /*15300*/  SHFL.IDX PT, R41, R11, RZ, 0x1c1f ;  /* 0x001c1fff0b297589 */ /* 0x000e6200000e0000 */
[----:B------:R-:W-:Y:S01]  /*15310*/  LOP3.LUT P0, RZ, R15, 0x3, RZ, 0xc0, !PT ;  /* 0x000000030fff7812 */ /* 0x000fe2000780c0ff */
[----:B------:R-:W-:Y:S02]  /*15320*/  IMAD.X R9, RZ, RZ, R25, P2 ;  /* 0x000000ffff097224 */ /* 0x000fe400010e0619 */
[----:B------:R-:W-:Y:S01]  /*15330*/  SHFL.IDX PT, R42, R10, 0x1, 0x1c1f ;  /* 0x003c1f000a2a7f89 */ /* 0x000fe200000e0000 */
[----:B------:R-:W-:-:S03]  /*15340*/  ISETP.GE.OR P2, PT, R14, R39, P0 ;  /* 0x000000270e00720c */ /* 0x000fc60000746670 */
[----:B------:R-:W2:Y:S01]  /*15350*/  SHFL.IDX PT, R43, R11, 0x1, 0x1c1f ;  /* 0x003c1f000b2b7f89 */ /* 0x000ea200000e0000 */
[----:B------:R-:W-:Y:S02]  /*15360*/  VIADD R4, R14, 0x8 ;  /* 0x000000080e047836 */ /* 0x000fe40000000000 */
[----:B------:R-:W-:-:S03]  /*15370*/  IMAD R21, R21, UR4, RZ ;  /* 0x0000000415157c24 */ /* 0x000fc6000f8e02ff */
[----:B------:R-:W-:-:S04]  /*15380*/  ISETP.GE.OR P0, PT, R4, R39, P0 ;  /* 0x000000270400720c */ /* 0x000fc80000706670 */
[----:B-1----:R1:W-:Y:S02]  /*15390*/  @!P2 ST.E desc[UR42][R40.64], R2 ;  /* 0x000000022800a985 */ /* 0x0023e4000c10192a */
[C---:B-1----:R-:W-:Y:S02]  /*153a0*/  IMAD R41, R20.reuse, UR5, R21 ;  /* 0x0000000514297c24 */ /* 0x042fe4000f8e0215 */
[----:B------:R-:W-:Y:S01]  /*153b0*/  IMAD.WIDE.U32 R20, R20, UR4, RZ ;  /* 0x0000000414147c25 */ /* 0x000fe2000f8e00ff */
[----:B------:R-:W-:-:S03]  /*153c0*/  ULDC.64 UR4, c[0x0][0xae8] ;  /* 0x0002ba0000047ab9 */ /* 0x000fc60000000a00 */
[----:B------:R-:W-:Y:S02]  /*153d0*/  IMAD.IADD R21, R21, 0x1, R41 ;  /* 0x0000000115157824 */ /* 0x000fe400078e0229 */
[----:B------:R-:W-:Y:S01]  /*153e0*/  IMAD R38, R38, UR4, RZ ;  /* 0x0000000426267c24 */ /* 0x000fe2000f8e02ff */
[----:B--2---:R1:W-:Y:S01]  /*153f0*/  @!P0 ST.E desc[UR42][R42.64], R0 ;  /* 0x000000002a008985 */ /* 0x0043e2000c10192a */
[----:B------:R-:W-:Y:S01]  /*15400*/  IMAD.WIDE.U32 R20, R46, UR4, R20 ;  /* 0x000000042e147c25 */ /* 0x000fe2000f8e0014 */
[C---:B------:R-:W-:Y:S02]  /*15410*/  IADD3 R13, P6, R24.reuse, 0x3000, RZ ;  /* 0x00003000180d7810 */ /* 0x040fe40007fde0ff */
[----:B------:R-:W-:Y:S01]  /*15420*/  IADD3 R27, P5, R24, 0x4800, RZ ;  /* 0x00004800181b7810 */ /* 0x000fe20007fbe0ff */
[----:B------:R-:W-:Y:S02]  /*15430*/  IMAD R41, R46, UR5, R38 ;  /* 0x000000052e297c24 */ /* 0x000fe4000f8e0226 */
[----:B-1----:R-:W-:Y:S01]  /*15440*/  IMAD R0, R47, 0x60, R44 ;  /* 0x000000602f007824 */ /* 0x002fe200078e022c */
[----:B------:R0:W5:Y:S01]  /*15450*/  LDL R46, [R1+0x64] ;  /* 0x00006400012e7983 */ /* 0x0001620000100800 */
[----:B------:R-:W1:Y:S01]  /*15460*/  @P1 LDC R43, c[0x0][0xbf0] ;  /* 0x0002fc00ff2b1b82 */ /* 0x000e620000000800 */
[C---:B------:R-:W-:Y:S01]  /*15470*/  IADD3 R29, P4, R24.reuse, 0x6000, RZ ;  /* 0x00006000181d7810 */ /* 0x040fe20007f9e0ff */
[----:B------:R-:W-:Y:S01]  /*15480*/  ULDC.64 UR4, c[0x0][0xaf0] ;  /* 0x0002bc0000047ab9 */ /* 0x000fe20000000a00 */
[----:B------:R0:W5:Y:S01]  /*15490*/  LDL R47, [R1+0x80] ;  /* 0x00008000012f7983 */ /* 0x0001620000100800 */
[----:B------:R-:W-:Y:S01]  /*154a0*/  IMAD.IADD R40, R53, 0x1, R0 ;  /* 0x0000000135287824 */ /* 0x000fe200078e0200 */
[----:B------:R-:W-:-:S02]  /*154b0*/  IADD3 R7, P3, R24, 0x7800, RZ ;  /* 0x0000780018077810 */ /* 0x000fc40007f7e0ff */
[----:B------:R-:W-:Y:S01]  /*154c0*/  LOP3.LUT R5, R24, 0x180, RZ, 0xc0, !PT ;  /* 0x0000018018057812 */ /* 0x000fe200078ec0ff */
[----:B------:R-:W-:Y:S01]  /*154d0*/  @P1 IMAD.HI.U32 R0, R40, R45, RZ ;  /* 0x0000002d28001227 */ /* 0x000fe200078e00ff */
[----:B------:R-:W-:Y:S01]  /*154e0*/  LOP3.LUT R12, R13, 0x180, RZ, 0xc0, !PT ;  /* 0x000001800d0c7812 */ /* 0x000fe200078ec0ff */
[----:B------:R-:W5:Y:S01]  /*154f0*/  LD.E.128 R8, desc[UR42][R8.64] ;  /* 0x0000002a08087980 */ /* 0x000f62000c101d00 */
[----:B------:R-:W-:Y:S01]  /*15500*/  LOP3.LUT R26, R27, 0x180, RZ, 0xc0, !PT ;  /* 0x000001801b1a7812 */ /* 0x000fe200078ec0ff */
[----:B------:R-:W-:Y:S01]  /*15510*/  IMAD.IADD R21, R21, 0x1, R41 ;  /* 0x0000000115157824 */ /* 0x000fe200078e0229 */
[----:B------:R-:W-:Y:S02]  /*15520*/  LOP3.LUT R28, R29, 0x180, RZ, 0xc0, !PT ;  /* 0x000001801d1c7812 */ /* 0x000fe400078ec0ff */
[----:B------:R-:W-:Y:S02]  /*15530*/  LOP3.LUT R6, R7, 0x180, RZ, 0xc0, !PT ;  /* 0x0000018007067812 */ /* 0x000fe400078ec0ff */
[----:B------:R-:W-:Y:S01]  /*15540*/  MOV R41, R40 ;  /* 0x0000002800297202 */ /* 0x000fe20000000f00 */
[----:B------:R-:W-:Y:S01]  /*15550*/  IMAD R37, R37, UR4, RZ ;  /* 0x0000000425257c24 */ /* 0x000fe2000f8e02ff */
[----:B------:R-:W-:-:S02]  /*15560*/  SHF.R.U64 R12, R12, 0x3, RZ ;  /* 0x000000030c0c7819 */ /* 0x000fc400000012ff */
[----:B------:R-:W-:Y:S02]  /*15570*/  SHF.R.U64 R26, R26, 0x3, RZ ;  /* 0x000000031a1a7819 */ /* 0x000fe400000012ff */
[----:B------:R-:W-:Y:S02]  /*15580*/  SHF.R.U64 R28, R28, 0x3, RZ ;  /* 0x000000031c1c7819 */ /* 0x000fe400000012ff */
[----:B-1----:R-:W-:Y:S02]  /*15590*/  @P1 SHF.R.U32.HI R41, RZ, R43, R0 ;  /* 0x0000002bff291219 */ /* 0x002fe40000011600 */
[----:B------:R-:W-:Y:S02]  /*155a0*/  SHF.R.U64 R5, R5, 0x3, RZ ;  /* 0x0000000305057819 */ /* 0x000fe400000012ff */
[----:B------:R-:W-:Y:S01]  /*155b0*/  SHF.R.U64 R6, R6, 0x3, RZ ;  /* 0x0000000306067819 */ /* 0x000fe200000012ff */
[----:B------:R-:W-:Y:S01]  /*155c0*/  IMAD R43, R36, UR5, R37 ;  /* 0x00000005242b7c24 */ /* 0x000fe2000f8e0225 */
[--C-:B------:R-:W-:Y:S01]  /*155d0*/  SHF.R.S32.HI R0, RZ, 0x1f, R41.reuse ;  /* 0x0000001fff007819 */ /* 0x100fe20000011429 */
        /* <DEDUP_REMOVED lines=8> */
[----:B------:R-:W-:Y:S01]  /*15660*/  IMAD.MOV.U32 R5, RZ, RZ, R25 ;  /* 0x000000ffff057224 */ /* 0x000fe200078e0019 */
[----:B------:R-:W-:Y:S01]  /*15670*/  IADD3.X R27, RZ, R25, RZ, P5, !PT ;  /* 0x00000019ff1b7210 */ /* 0x000fe20002ffe4ff */
[----:B------:R-:W-:Y:S01]  /*15680*/  IMAD.WIDE.U32 R36, R36, UR4, R20 ;  /* 0x0000000424247c25 */ /* 0x000fe2000f8e0014 */
[----:B------:R-:W-:Y:S01]  /*15690*/  LOP3.LUT R32, R6, R7, RZ, 0x3c, !PT ;  /* 0x0000000706207212 */ /* 0x000fe200078e3cff */
[----:B------:R-:W-:Y:S01]  /*156a0*/  ULDC.64 UR4, c[0x0][0xae0] ;  /* 0x0002b80000047ab9 */ /* 0x000fe20000000a00 */
[----:B------:R-:W5:Y:S01]  /*156b0*/  LD.E.128 R12, desc[UR42][R12.64] ;  /* 0x0000002a0c0c7980 */ /* 0x000f62000c101d00 */
[----:B------:R-:W-:-:S02]  /*156c0*/  IMAD R0, R0, UR4, RZ ;  /* 0x0000000400007c24 */ /* 0x000fc4000f8e02ff */
[----:B------:R-:W-:Y:S01]  /*156d0*/  IMAD R21, R3, R2, R40 ;  /* 0x0000000203157224 */ /* 0x000fe200078e0228 */
[----:B------:R-:W5:Y:S01]  /*156e0*/  LD.E.128 R4, desc[UR42][R4.64] ;  /* 0x0000002a04047980 */ /* 0x000f62000c101d00 */
[----:B------:R-:W-:Y:S02]  /*156f0*/  IMAD.IADD R37, R37, 0x1, R43 ;  /* 0x0000000125257824 */ /* 0x000fe400078e022b */
[----:B------:R-:W-:Y:S01]  /*15700*/  IMAD R43, R41, UR5, R0 ;  /* 0x00000005292b7c24 */ /* 0x000fe2000f8e0200 */
[----:B------:R-:W5:Y:S01]  /*15710*/  LD.E.128 R24, desc[UR42][R26.64] ;  /* 0x0000002a1a187980 */ /* 0x000f62000c101d00 */
[----:B------:R-:W-:-:S03]  /*15720*/  SHF.R.S32.HI R0, RZ, 0x1f, R21 ;  /* 0x0000001fff007819 */ /* 0x000fc60000011415 */
[----:B------:R-:W5:Y:S01]  /*15730*/  LD.E.128 R28, desc[UR42][R28.64] ;  /* 0x0000002a1c1c7980 */ /* 0x000f62000c101d00 */
[----:B------:R-:W-:Y:S01]  /*15740*/  IMAD.WIDE.U32 R2, R41, UR4, R36 ;  /* 0x0000000429027c25 */ /* 0x000fe2000f8e0024 */
[----:B------:R-:W-:Y:S02]  /*15750*/  ULDC.64 UR4, c[0x0][0xad8] ;  /* 0x0002b60000047ab9 */ /* 0x000fe40000000a00 */
        /* <DEDUP_REMOVED lines=36> */
.L_x_2308:
[----:B------:R-:W-:Y:S05]  /*159a0*/  BSYNC B1 ;  /* 0x0000000000017941 */ /* 0x000fea0003800000 */
.L_x_2307:
        /* <DEDUP_REMOVED lines=19> */
.L_x_2305:
[----:B-1----:R-:W3:Y:S01]  /*15ae0*/  LDL.LU R4, [R1+0x50] ;  /* 0x0000500001047983 */ /* 0x002ee20000300800 */
[----:B------:R-:W-:Y:S01]  /*15af0*/  ULDC.64 UR4, c[0x0][0xc00] ;  /* 0x0003000000047ab9 */ /* 0x000fe20000000a00 */
[----:B------:R-:W-:Y:S01]  /*15b00*/  MOV R6, RZ ;  /* 0x000000ff00067202 */ /* 0x000fe20000000f00 */
[----:B------:R-:W1:Y:S01]  /*15b10*/  LDC R25, c[0x0][0xbe8] ;  /* 0x0002fa00ff197b82 */ /* 0x000e620000000800 */
[----:B------:R-:W4:Y:S01]  /*15b20*/  LDL.LU R0, [R1+0x54] ;  /* 0x0000540001007983 */ /* 0x000f220000300800 */
[----:B------:R-:W-:-:S04]  /*15b30*/  ISETP.NE.U32.AND P0, PT, RZ, UR4, PT ;  /* 0x00000004ff007c0c */ /* 0x000fc8000bf05070 */
[----:B------:R-:W-:Y:S02]  /*15b40*/  ISETP.NE.AND.EX P0, PT, RZ, UR5, PT, P0 ;  /* 0x00000005ff007c0c */ /* 0x000fe4000bf05300 */
[----:B---3--:R-:W-:-:S04]  /*15b50*/  IADD3 R2, P1, R4, UR4, RZ ;  /* 0x0000000404027c10 */ /* 0x008fc8000ff3e0ff */
[----:B----4-:R-:W-:Y:S01]  /*15b60*/  IADD3.X R3, R0, UR5, RZ, P1, !PT ;  /* 0x0000000500037c10 */ /* 0x010fe20008ffe4ff */
[----:B------:R-:W-:Y:S02]  /*15b70*/  ULDC.64 UR4, c[0x0][0xc08] ;  /* 0x0003020000047ab9 */ /* 0x000fe40000000a00 */
[----:B------:R-:W-:-:S04]  /*15b80*/  ISETP.NE.U32.AND P1, PT, RZ, UR4, PT ;  /* 0x00000004ff007c0c */ /* 0x000fc8000bf25070 */
[----:B------:R3:W5:Y:S01]  /*15b90*/  @P0 LDG.E R6, desc[UR42][R2.64] ;  /* 0x0000002a02060981 */ /* 0x000762000c1e1900 */
[----:B------:R-:W-:Y:S01]  /*15ba0*/  ISETP.NE.AND.EX P1, PT, RZ, UR5, PT, P1 ;  /* 0x00000005ff007c0c */ /* 0x000fe2000bf25310 */
[----:B------:R-:W4:-:S12]  /*15bb0*/  S2R R7, SR_TID.X ;  /* 0x0000000000077919 */ /* 0x000f180000002100 */
[----:B------:R-:W-:Y:S01]  /*15bc0*/  @P1 IADD3 R4, P2, R4, UR4, RZ ;  /* 0x0000000404041c10 */ /* 0x000fe2000ff5e0ff */
[----:B------:R-:W-:-:S03]  /*15bd0*/  ULDC UR4, c[0x0][0xa88] ;  /* 0x0002a20000047ab9 */ /* 0x000fc60000000800 */
[----:B0-----:R-:W-:Y:S01]  /*15be0*/  @P1 IADD3.X R5, R0, UR5, RZ, P2, !PT ;  /* 0x0000000500051c10 */ /* 0x001fe200097fe4ff */
[----:B------:R-:W-:-:S06]  /*15bf0*/  IMAD.U32 R0, RZ, RZ, UR4 ;  /* 0x00000004ff007e24 */ /* 0x000fcc000f8e00ff */
[----:B------:R3:W5:Y:S01]  /*15c00*/  @P1 LDG.E R0, desc[UR42][R4.64] ;  /* 0x0000002a04001981 */ /* 0x000762000c1e1900 */
[----:B-1----:R-:W-:Y:S01]  /*15c10*/  ISETP.NE.AND P2, PT, R25, 0x1, PT ;  /* 0x000000011900780c */ /* 0x002fe20003f45270 */
[----:B----4-:R-:W-:-:S12]  /*15c20*/  VIADD R30, R7, 0xffffff80 ;  /* 0xffffff80071e7836 */ /* 0x010fd80000000000 */
[----:B------:R-:W0:Y:S01]  /*15c30*/  @P2 LDC R27, c[0x0][0xbec] ;  /* 0x0002fb00ff1b2b82 */ /* 0x000e220000000800 */
[----:B------:R-:W-:Y:S01]  /*15c40*/  ISETP.GE.AND P3, PT, R30, 0xc0, PT ;  /* 0x000000c01e00780c */ /* 0x000fe20003f66270 */
[----:B---3--:R-:W-:-:S12]  /*15c50*/  @P1 BRA `(.L_x_2310) ;  /* 0x0000000000101947 */ /* 0x008fd80003800000 */
[----:B------:R-:W-:Y:S05]  /*15c60*/  @!P0 BRA `(.L_x_2310) ;  /* 0x00000000000c8947 */ /* 0x000fea0003800000 */
[----:B------:R-:W3:Y:S04]  /*15c70*/  LDG.E R5, desc[UR42][R2.64] ;  /* 0x0000002a02057981 */ /* 0x000ee8000c1e1900 */
[----:B-----5:R-:W3:Y:S02]  /*15c80*/  LDG.E R0, desc[UR42][R2.64+0x4] ;  /* 0x0000042a02007981 */ /* 0x020ee4000c1e1900 */
[----:B---3--:R-:W-:-:S07]  /*15c90*/  IMAD.IADD R0, R0, 0x1, -R5 ;  /* 0x0000000100007824 */ /* 0x008fce00078e0a05 */
.L_x_2310:
[----:B------:R-:W3:Y:S04]  /*15ca0*/  LDL.LU R3, [R1+0x44] ;  /* 0x0000440001037983 */ /* 0x000ee80000300800 */
[----:B------:R-:W4:Y:S04]  /*15cb0*/  LDL.LU R2, [R1+0x5c] ;  /* 0x00005c0001027983 */ /* 0x000f280000300800 */
[----:B------:R-:W2:Y:S04]  /*15cc0*/  LDL R29, [R1+0x4c] ;  /* 0x00004c00011d7983 */ /* 0x000ea80000100800 */
[----:B------:R1:W5:Y:S01]  /*15cd0*/  LDL R28, [R1+0x28] ;  /* 0x00002800011c7983 */ /* 0x0003620000100800 */
[----:B------:R-:W-:Y:S01]  /*15ce0*/  BSSY B1, `(.L_x_2311) ;  /* 0x000002c000017945 */ /* 0x000fe20003800000 */
[----:B-----5:R-:W-:-:S02]  /*15cf0*/  SHF.R.S32.HI R11, RZ, 0x1f, R6 ;  /* 0x0000001fff0b7819 */ /* 0x020fc40000011406 */
[----:B---3--:R-:W-:Y:S02]  /*15d00*/  SEL R13, R3, RZ, !P0 ;  /* 0x000000ff030d7207 */ /* 0x008fe40004000000 */
[----:B----4-:R-:W-:Y:S02]  /*15d10*/  SEL R12, R2, RZ, !P0 ;  /* 0x000000ff020c7207 */ /* 0x010fe40004000000 */
[----:B--2---:R-:W-:Y:S01]  /*15d20*/  SHF.R.S32.HI R10, RZ, 0x1f, R29 ;  /* 0x0000001fff0a7819 */ /* 0x004fe2000001141d */
[----:B-1----:R-:W-:Y:S06]  /*15d30*/  @P3 BRA `(.L_x_2312) ;  /* 0x0000000000983947 */ /* 0x002fec0003800000 */
[----:B------:R-:W1:Y:S01]  /*15d40*/  LDC R9, c[0x0][0xbe8] ;  /* 0x0002fa00ff097b82 */ /* 0x000e620000000800 */
[----:B------:R-:W-:Y:S01]  /*15d50*/  IADD3 R8, R28, -0x80, R7 ;  /* 0xffffff801c087810 */ /* 0x000fe20007ffe007 */
[----:B-1----:R-:W-:-:S05]  /*15d60*/  IMAD R2, R0, R9, RZ ;  /* 0x0000000900027224 */ /* 0x002fca00078e02ff */
        /* <DEDUP_REMOVED lines=9> */
[----:B------:R-:W1:Y:S01]  /*15e00*/  @P0 LDC R15, c[0x0][0xbec] ;  /* 0x0002fb00ff0f0b82 */ /* 0x000e620000000800 */
[----:B------:R-:W-:Y:S01]  /*15e10*/  IMAD R7, R29, UR5, R7 ;  /* 0x000000051d077c24 */ /* 0x000fe2000f8e0207 */
[----:B------:R-:W-:-:S03]  /*15e20*/  ULDC.64 UR4, c[0x0][0xb98] ;  /* 0x0002e60000047ab9 */ /* 0x000fc60000000a00 */
[----:B------:R-:W-:-:S03]  /*15e30*/  IMAD.IADD R3, R3, 0x1, R7 ;  /* 0x0000000103037824 */ /* 0x000fc600078e0207 */
[----:B------:R-:W2:Y:S01]  /*15e40*/  @P0 LDC R21, c[0x0][0xbf0] ;  /* 0x0002fc00ff150b82 */ /* 0x000ea20000000800 */
[----:B------:R-:W-:-:S04]  /*15e50*/  IMAD.WIDE.U32 R2, R13, UR4, R2 ;  /* 0x000000040d027c25 */ /* 0x000fc8000f8e0002 */
[----:B-1----:R-:W-:-:S05]  /*15e60*/  @P0 IMAD.HI.U32 R4, R8, R15, RZ ;  /* 0x0000000f08040227 */ /* 0x002fca00078e00ff */
[----:B--2---:R-:W-:Y:S01]  /*15e70*/  @P0 SHF.R.U32.HI R5, RZ, R21, R4 ;  /* 0x00000015ff050219 */ /* 0x004fe20000011604 */
[----:B------:R-:W-:-:S03]  /*15e80*/  IMAD R4, R12, UR4, RZ ;  /* 0x000000040c047c24 */ /* 0x000fc6000f8e02ff */
[C---:B------:R-:W-:Y:S02]  /*15e90*/  IADD3 R7, -R5.reuse, RZ, RZ ;  /* 0x000000ff05077210 */ /* 0x040fe40007ffe1ff */
[----:B------:R-:W-:-:S03]  /*15ea0*/  IADD3 R2, P0, R5, R2, RZ ;  /* 0x0000000205027210 */ /* 0x000fc60007f1e0ff */
        /* <DEDUP_REMOVED lines=15> */
.L_x_2312:
[----:B------:R-:W-:Y:S05]  /*15fa0*/  BSYNC B1 ;  /* 0x0000000000017941 */ /* 0x000fea0003800000 */
.L_x_2311:
[----:B------:R2:W5:Y:S04]  /*15fb0*/  LDL R14, [R1+0x64] ;  /* 0x00006400010e7983 */ /* 0x0005680000100800 */
[----:B------:R2:W5:Y:S04]  /*15fc0*/  LDL R15, [R1+0x80] ;  /* 0x00008000010f7983 */ /* 0x0005680000100800 */
[----:B------:R2:W5:Y:S04]  /*15fd0*/  LDL R20, [R1+0x60] ;  /* 0x0000600001147983 */ /* 0x0005680000100800 */
[----:B------:R2:W5:Y:S04]  /*15fe0*/  LDL R21, [R1+0x84] ;  /* 0x0000840001157983 */ /* 0x0005680000100800 */
[----:B------:R2:W5:Y:S01]  /*15ff0*/  LDL R24, [R1+0x48] ;  /* 0x0000480001187983 */ /* 0x0005620000100800 */
[--C-:B-1----:R-:W-:Y:S01]  /*16000*/  SHF.R.S32.HI R4, RZ, 0x1f, R30.reuse ;  /* 0x0000001fff047819 */ /* 0x102fe2000001141e */
[----:B------:R-:W1:Y:S01]  /*16010*/  @P2 LDC R9, c[0x0][0xbf0] ;  /* 0x0002fc00ff092b82 */ /* 0x000e620000000800 */
        /* <DEDUP_REMOVED lines=17> */
[----:B0-----:R-:W-:-:S04]  /*16130*/  @P2 IMAD.HI.U32 R4, R8, R27, RZ ;  /* 0x0000001b08042227 */ /* 0x001fc800078e00ff */
[----:B------:R-:W-:Y:S01]  /*16140*/  IMAD.WIDE.U32 R2, R29, UR4, R2 ;  /* 0x000000041d027c25 */ /* 0x000fe2000f8e0002 */
[----:B------:R-:W-:-:S03]  /*16150*/  ULDC.64 UR4, c[0x0][0xaf0] ;  /* 0x0002bc0000047ab9 */ /* 0x000fc60000000a00 */
[----:B------:R-:W-:Y:S01]  /*16160*/  IMAD.MOV.U32 R5, RZ, RZ, R8 ;  /* 0x000000ffff057224 */ /* 0x000fe200078e0008 */
[----:B-1----:R-:W-:Y:S01]  /*16170*/  @P2 SHF.R.U32.HI R5, RZ, R9, R4 ;  /* 0x00000009ff052219 */ /* 0x002fe20000011604 */
[----:B------:R-:W-:Y:S02]  /*16180*/  IMAD.IADD R3, R3, 0x1, R7 ;  /* 0x0000000103037824 */ /* 0x000fe400078e0207 */
[----:B------:R-:W-:Y:S01]  /*16190*/  IMAD R6, R12, UR4, RZ ;  /* 0x000000040c067c24 */ /* 0x000fe2000f8e02ff */
[----:B------:R-:W-:Y:S01]  /*161a0*/  IADD3 R7, -R5, RZ, RZ ;  /* 0x000000ff05077210 */ /* 0x000fe20007ffe1ff */
[----:B------:R-:W-:Y:S01]  /*161b0*/  IMAD.WIDE.U32 R2, R13, UR4, R2 ;  /* 0x000000040d027c25 */ /* 0x000fe2000f8e0002 */
[----:B------:R-:W-:-:S03]  /*161c0*/  SHF.R.S32.HI R4, RZ, 0x1f, R5 ;  /* 0x0000001fff047819 */ /* 0x000fc60000011405 */
[----:B------:R-:W-:Y:S01]  /*161d0*/  IMAD R9, R13, UR5, R6 ;  /* 0x000000050d097c24 */ /* 0x000fe2000f8e0206 */
[----:B------:R-:W-:Y:S01]  /*161e0*/  ULDC.64 UR4, c[0x0][0xae0] ;  /* 0x0002b80000047ab9 */ /* 0x000fe20000000a00 */
        /* <DEDUP_REMOVED lines=19> */
[----:B------:R2:W1:Y:S01]  /*16320*/  SHFL.IDX PT, R3, R5, RZ, 0x1c1f ;  /* 0x001c1fff05037589 */ /* 0x00046200000e0000 */
[----:B------:R-:W-:Y:S05]  /*16330*/  @P0 BRA `(.L_x_2314) ;  /* 0x0000000000300947 */ /* 0x000fea0003800000 */
[----:B------:R-:W-:Y:S02]  /*16340*/  ULDC UR4, c[0x0][0xac8] ;  /* 0x0002b20000047ab9 */ /* 0x000fe40000000800 */
[----:B-----5:R-:W-:Y:S02]  /*16350*/  ISETP.GE.AND P3, PT, R20, UR4, PT ;  /* 0x0000000414007c0c */ /* 0x020fe4000bf66270 */
[----:B------:R-:W-:Y:S02]  /*16360*/  ISETP.GE.AND P4, PT, R14, UR4, PT ;  /* 0x000000040e007c0c */ /* 0x000fe4000bf86270 */
[----:B------:R-:W-:-:S09]  /*16370*/  ISETP.GE.AND P2, PT, R24, UR4, PT ;  /* 0x0000000418007c0c */ /* 0x000fd2000bf46270 */
[-C--:B0-----:R-:W-:Y:S02]  /*16380*/  @!P3 LEA R8, P0, R20, R2.reuse, 0x1 ;  /* 0x000000021408b211 */ /* 0x081fe400078008ff */
[----:B------:R-:W-:Y:S02]  /*16390*/  @!P4 LEA R10, P1, R14, R2, 0x1 ;  /* 0x000000020e0ac211 */ /* 0x000fe400078208ff */
[----:B-1----:R-:W-:Y:S01]  /*163a0*/  @!P2 IMAD.WIDE R6, R24, 0x2, R2 ;  /* 0x000000021806a825 */ /* 0x002fe200078e0202 */
[-C--:B------:R-:W-:Y:S02]  /*163b0*/  @!P3 LEA.HI.X R9, R20, R3.reuse, R21, 0x1, P0 ;  /* 0x000000031409b211 */ /* 0x080fe400000f0c15 */
[----:B------:R-:W-:Y:S02]  /*163c0*/  @!P4 LEA.HI.X R11, R14, R3, R15, 0x1, P1 ;  /* 0x000000030e0bc211 */ /* 0x000fe400008f0c0f */
[----:B------:R3:W-:Y:S04]  /*163d0*/  @!P2 ST.E.128 desc[UR42][R6.64], RZ ;  /* 0x000000ff0600a985 */ /* 0x0007e8000c101d2a */
[----:B------:R3:W-:Y:S04]  /*163e0*/  @!P3 ST.E.128 desc[UR42][R8.64], RZ ;  /* 0x000000ff0800b985 */ /* 0x0007e8000c101d2a */
[----:B------:R3:W-:Y:S02]  /*163f0*/  @!P4 ST.E.128 desc[UR42][R10.64], RZ ;  /* 0x000000ff0a00c985 */ /* 0x0007e4000c101d2a */
.L_x_2314:
[----:B------:R-:W-:Y:S05]  /*16400*/  BSYNC B1 ;  /* 0x0000000000017941 */ /* 0x000fea0003800000 */
.L_x_2313:
[----:B------:R-:W-:Y:S01]  /*16410*/  VIADD R0, R0, 0x60 ;  /* 0x0000006000007836 */ /* 0x000fe20000000000 */
[----:B-1----:R1:W4:Y:S04]  /*16420*/  SHFL.IDX PT, R3, R5, 0x1, 0x1c1f ;  /* 0x003c1f0005037f89 */ /* 0x00232800000e0000 */
[----:B------:R-:W-:Y:S01]  /*16430*/  ISETP.GE.AND P0, PT, R0, R25, PT ;  /* 0x000000190000720c */ /* 0x000fe20003f06270 */
[----:B0-----:R1:W0:-:S12]  /*16440*/  SHFL.IDX PT, R2, R4, 0x1, 0x1c1f ;  /* 0x003c1f0004027f89 */ /* 0x00121800000e0000 */
[----:B-1----:R-:W-:Y:S05]  /*16450*/  @P0 BRA `(.L_x_2309) ;  /* 0x0000000000300947 */ /* 0x002fea0003800000 */
[----:B------:R-:W-:Y:S02]  /*16460*/  ULDC UR4, c[0x0][0xac8] ;  /* 0x0002b20000047ab9 */ /* 0x000fe40000000800 */
[----:B-----5:R-:W-:Y:S02]  /*16470*/  ISETP.GE.AND P3, PT, R20, UR4, PT ;  /* 0x0000000414007c0c */ /* 0x020fe4000bf66270 */
[----:B------:R-:W-:Y:S02]  /*16480*/  ISETP.GE.AND P4, PT, R14, UR4, PT ;  /* 0x000000040e007c0c */ /* 0x000fe4000bf86270 */
[----:B------:R-:W-:-:S09]  /*16490*/  ISETP.GE.AND P2, PT, R24, UR4, PT ;  /* 0x0000000418007c0c */ /* 0x000fd2000bf46270 */
[-C--:B0--3--:R-:W-:Y:S02]  /*164a0*/  @!P3 LEA R6, P0, R20, R2.reuse, 0x1 ;  /* 0x000000021406b211 */ /* 0x089fe400078008ff */
[----:B------:R-:W-:Y:S02]  /*164b0*/  @!P4 LEA R8, P1, R14, R2, 0x1 ;  /* 0x000000020e08c211 */ /* 0x000fe400078208ff */
[----:B--2-4-:R-:W-:Y:S01]  /*164c0*/  @!P2 IMAD.WIDE R4, R24, 0x2, R2 ;  /* 0x000000021804a825 */ /* 0x014fe200078e0202 */
[-C--:B------:R-:W-:Y:S02]  /*164d0*/  @!P3 LEA.HI.X R7, R20, R3.reuse, R21, 0x1, P0 ;  /* 0x000000031407b211 */ /* 0x080fe400000f0c15 */
[----:B------:R-:W-:Y:S02]  /*164e0*/  @!P4 LEA.HI.X R9, R14, R3, R15, 0x1, P1 ;  /* 0x000000030e09c211 */ /* 0x000fe400008f0c0f */
[----:B------:R0:W-:Y:S04]  /*164f0*/  @!P2 ST.E.128 desc[UR42][R4.64], RZ ;  /* 0x000000ff0400a985 */ /* 0x0001e8000c101d2a */
[----:B------:R0:W-:Y:S04]  /*16500*/  @!P3 ST.E.128 desc[UR42][R6.64], RZ ;  /* 0x000000ff0600b985 */ /* 0x0001e8000c101d2a */
[----:B------:R0:W-:Y:S02]  /*16510*/  @!P4 ST.E.128 desc[UR42][R8.64], RZ ;  /* 0x000000ff0800c985 */ /* 0x0001e4000c101d2a */
.L_x_2309:
[----:B------:R-:W-:Y:S05]  /*16520*/  BSYNC B0 ;  /* 0x0000000000007941 */ /* 0x000fea0003800000 */
.L_x_2304:
[----:B------:R-:W-:Y:S02]  /*16530*/  ULDC UR4, c[0x0][0xc3c] ;  /* 0x00030f0000047ab9 */ /* 0x000fe40000000800 */
[----:B------:R-:W-:-:S13]  /*16540*/  ISETP.GE.AND P0, PT, R155, UR4, PT ;  /* 0x000000049b007c0c */ /* 0x000fda000bf06270 */
[----:B------:R-:W-:Y:S05]  /*16550*/  @!P0 BRA `(.L_x_2315) ;  /* 0xfffffeac00048947 */ /* 0x000fea000383ffff */
[----:B------:R-:W-:Y:S05]  /*16560*/  BRA `(.L_x_2180) ;  /* 0x0000007000ec7947 */ /* 0x000fea0003800000 */
.L_x_2178:
        /* <DEDUP_REMOVED lines=58> */
.L_x_2321:
        /* <DEDUP_REMOVED lines=12> */
.L_x_2320:
[----:B------:R-:W-:Y:S05]  /*169d0*/  BSYNC B0 ;  /* 0x0000000000007941 */ /* 0x000fea0003800000 */
.L_x_2319:
        /* <DEDUP_REMOVED lines=20> */
[----:B------:R-:W-:-:S07]  /*16b20*/  MOV R7, R11 ;  /* 0x0000000b00077202 */ /* 0x000fce0000000f00 */
.L_x_2317:
        /* <DEDUP_REMOVED lines=21> */
.L_x_2322:
        /* <DEDUP_REMOVED lines=11> */
[-C--:B------:R-:W-:Y:S01]  /*16d30*/  @!P1 IADD3 R3, R3, -R8.reuse, RZ ;  /* 0x8000000803039210 */ /* 0x080fe20007ffe0ff */
        /* <DEDUP_REMOVED lines=11> */
[----:B------:R-:W-:Y:S01]  /*16df0*/  IMAD R6, R6, R2, R7 ;  /* 0x0000000206067224 */ /* 0x000fe200078e0207 */
[----:B------:R-:W-:Y:S02]  /*16e00*/  MOV R2, RZ ;  /* 0x000000ff00027202 */ /* 0x000fe40000000f00 */
        /* <DEDUP_REMOVED lines=27> */
[----:B------:R-:W-:-:S03]  /*16fc0*/  IMAD R18, R2, R9, R3 ;  /* 0x0000000902127224 */ /* 0x000fc600078e0203 */
[----:B------:R-:W-:Y:S01]  /*16fd0*/  IADD3 R17, R4, R17, RZ ;  /* 0x0000001104117210 */ /* 0x000fe20007ffe0ff */
[----:B------:R-:W-:Y:S06]  /*16fe0*/  BRA `(.L_x_2323) ;  /* 0x00000000000c7947 */ /* 0x000fec0003800000 */
.L_x_2318:
[----:B------:R-:W-:Y:S02]  /*16ff0*/  IMAD.MOV.U32 R17, RZ, RZ, RZ ;  /* 0x000000ffff117224 */ /* 0x000fe400078e00ff */
[----:B------:R-:W-:Y:S02]  /*17000*/  IMAD.U32 R16, RZ, RZ, UR6 ;  /* 0x00000006ff107e24 */ /* 0x000fe4000f8e00ff */
[----:B------:R-:W-:-:S07]  /*17010*/  IMAD.MOV.U32 R18, RZ, RZ, RZ ;  /* 0x000000ffff127224 */ /* 0x000fce00078e00ff */
.L_x_2323:
[----:B------:R-:W-:-:S13]  /*17020*/  ISETP.NE.AND P0, PT, R5, RZ, PT ;  /* 0x000000ff0500720c */ /* 0x000fda0003f05270 */
[----:B------:R-:W0:Y:S01]  /*17030*/  @!P0 S2R R3, SR_CgaCtaId ;  /* 0x0000000000038919 */ /* 0x000e220000008800 */
[----:B------:R-:W-:-:S04]  /*17040*/  @!P0 MOV R2, 0x400 ;  /* 0x0000040000028802 */ /* 0x000fc80000000f00 */
[----:B0-----:R-:W-:-:S05]  /*17050*/  @!P0 LEA R2, R3, R2, 0x18 ;  /* 0x0000000203028211 */ /* 0x001fca00078ec0ff */
[----:B------:R1:W-:Y:S01]  /*17060*/  @!P0 STS.128 [R2+0x19cd0], R16 ;  /* 0x019cd01002008388 */ /* 0x0003e20000000c00 */
[----:B------:R-:W-:Y:S06]  /*17070*/  BAR.ARV 0x5, 0x200 ;  /* 0x0148000000007b1d */ /* 0x000fec0000002000 */
.L_x_2316:
        /* <DEDUP_REMOVED lines=11> */
[----:B------:R-:W-:Y:S01]  /*17130*/  MOV R27, 0x1 ;  /* 0x00000001001b7802 */ /* 0x000fe20000000f00 */
[----:B------:R-:W-:Y:S01]  /*17140*/  IMAD.MOV.U32 R24, RZ, RZ, RZ ;  /* 0x000000ffff187224 */ /* 0x000fe200078e00ff */
[----:B------:R-:W-:Y:S01]  /*17150*/  ULDC.64 UR40, c[0x0][0x198] ;  /* 0x0000660000287ab9 */ /* 0x000fe20000000a00 */
[----:B------:R-:W-:Y:S01]  /*17160*/  IMAD.MOV.U32 R23, RZ, RZ, RZ ;  /* 0x000000ffff177224 */ /* 0x000fe200078e00ff */
[----:B------:R-:W-:Y:S01]  /*17170*/  ULOP3.LUT UR39, UR37, 0x2, URZ, 0xfc, !UPT ;  /* 0x0000000225277892 */ /* 0x000fe2000f8efc3f */
[----:B------:R-:W-:Y:S01]  /*17180*/  IMAD.MOV.U32 R25, RZ, RZ, 0x1 ;  /* 0x00000001ff197424 */ /* 0x000fe200078e00ff */
[----:B------:R-:W-:Y:S01]  /*17190*/  ULOP3.LUT UR36, UR37, 0x1, URZ, 0xfc, !UPT ;  /* 0x0000000125247892 */ /* 0x000fe2000f8efc3f */
[----:B------:R-:W-:Y:S01]  /*171a0*/  ULDC UR38, c[0x0][0xc] ;  /* 0x0000030000267ab9 */ /* 0x000fe20000000800 */
[C---:B--2---:R-:W-:Y:S01]  /*171b0*/  IMAD.SHL.U32 R3, R14.reuse, 0x20, RZ ;  /* 0x000000200e037824 */ /* 0x044fe200078e00ff */
[C---:B------:R-:W-:Y:S01]  /*171c0*/  LOP3.LUT R12, R14.reuse, 0x7f, RZ, 0xc0, !PT ;  /* 0x0000007f0e0c7812 */ /* 0x040fe200078ec0ff */
[C---:B01----:R-:W-:Y:S01]  /*171d0*/  IMAD.SHL.U32 R2, R14.reuse, 0x10, RZ ;  /* 0x000000100e027824 */ /* 0x043fe200078e00ff */
[----:B------:R-:W-:Y:S01]  /*171e0*/  SHF.R.U32.HI R5, RZ, 0x1, R14 ;  /* 0x00000001ff057819 */ /* 0x000fe2000001160e */
[----:B------:R-:W-:Y:S01]  /*171f0*/  IMAD.SHL.U32 R13, R14, 0x4, RZ ;  /* 0x000000040e0d7824 */ /* 0x000fe200078e00ff */
[----:B------:R-:W-:-:S02]  /*17200*/  LOP3.LUT R4, R3, 0x80, RZ, 0xc0, !PT ;  /* 0x0000008003047812 */ /* 0x000fc400078ec0ff */
[----:B------:R-:W-:Y:S02]  /*17210*/  SHF.L.U32 R6, R12, 0x4, RZ ;  /* 0x000000040c067819 */ /* 0x000fe400000006ff */
[----:B------:R-:W-:Y:S02]  /*17220*/  LOP3.LUT R3, R3, 0x360, RZ, 0xc0, !PT ;  /* 0x0000036003037812 */ /* 0x000fe400078ec0ff */
[----:B------:R-:W-:Y:S02]  /*17230*/  LOP3.LUT R9, R2, 0x60, RZ, 0xc0, !PT ;  /* 0x0000006002097812 */ /* 0x000fe400078ec0ff */
[----:B------:R-:W-:Y:S02]  /*17240*/  LOP3.LUT R7, R5, 0x20, RZ, 0xc0, !PT ;  /* 0x0000002005077812 */ /* 0x000fe400078ec0ff */
[----:B------:R-:W-:Y:S01]  /*17250*/  LOP3.LUT R4, R4, 0x10, R5, 0xf8, !PT ;  /* 0x0000001004047812 */ /* 0x000fe200078ef805 */
[----:B------:R-:W-:Y:S01]  /*17260*/  IMAD.SHL.U32 R5, R14, 0x80, RZ ;  /* 0x000000800e057824 */ /* 0x000fe200078e00ff */
[----:B------:R-:W-:-:S02]  /*17270*/  LOP3.LUT R3, R3, 0x400, R6, 0xf8, !PT ;  /* 0x0000040003037812 */ /* 0x000fc400078ef806 */
[----:B------:R-:W-:Y:S01]  /*17280*/  LOP3.LUT R11, R9, 0x700, R6, 0xf8, !PT ;  /* 0x00000700090b7812 */ /* 0x000fe200078ef806 */
[----:B------:R-:W-:Y:S01]  /*17290*/  IMAD.SHL.U32 R9, R14, 0x2, RZ ;  /* 0x000000020e097824 */ /* 0x000fe200078e00ff */
[----:B------:R-:W-:Y:S02]  /*172a0*/  LOP3.LUT R6, R7, 0x10, R14, 0xf8, !PT ;  /* 0x0000001007067812 */ /* 0x000fe400078ef80e */
[----:B------:R-:W-:Y:S02]  /*172b0*/  LOP3.LUT R8, R2, 0x90, RZ, 0xc0, !PT ;  /* 0x0000009002087812 */ /* 0x000fe400078ec0ff */
[----:B------:R-:W-:Y:S02]  /*172c0*/  LOP3.LUT R7, R6, 0x380, R5, 0xf8, !PT ;  /* 0x0000038006077812 */ /* 0x000fe400078ef805 */
[----:B------:R-:W-:Y:S02]  /*172d0*/  LOP3.LUT R5, R5, 0x400, RZ, 0xc0, !PT ;  /* 0x0000040005057812 */ /* 0x000fe400078ec0ff */
[----:B------:R-:W-:-:S02]  /*172e0*/  LOP3.LUT R4, R4, 0x10, R13, 0x78, !PT ;  /* 0x0000001004047812 */ /* 0x000fc400078e780d */
[----:B------:R-:W-:Y:S02]  /*172f0*/  LOP3.LUT R8, R8, 0x10, R9, 0x78, !PT ;  /* 0x0000001008087812 */ /* 0x000fe400078e7809 */
[----:B------:R-:W-:Y:S01]  /*17300*/  LOP3.LUT R0, R5, 0x800, R0, 0xf8, !PT ;  /* 0x0000080005007812 */ /* 0x000fe200078ef800 */
[----:B---3--:R-:W-:Y:S01]  /*17310*/  IMAD.U32 R5, RZ, RZ, UR4 ;  /* 0x00000004ff057e24 */ /* 0x008fe2000f8e00ff */
[----:B------:R-:W-:Y:S02]  /*17320*/  LOP3.LUT R7, R7, 0x70, R2, 0x78, !PT ;  /* 0x0000007007077812 */ /* 0x000fe400078e7802 */
[----:B------:R-:W-:Y:S02]  /*17330*/  LOP3.LUT R3, R3, R4, RZ, 0xfc, !PT ;  /* 0x0000000403037212 */ /* 0x000fe400078efcff */
[----:B------:R-:W-:Y:S02]  /*17340*/  LOP3.LUT R10, R11, R8, RZ, 0xfc, !PT ;  /* 0x000000080b0a7212 */ /* 0x000fe400078efcff */
[----:B------:R-:W-:Y:S01]  /*17350*/  LOP3.LUT R0, R0, R7, RZ, 0xfc, !PT ;  /* 0x0000000700007212 */ /* 0x000fe200078efcff */
[----:B------:R0:W-:Y:S01]  /*17360*/  STL [R1+0x1c], R3 ;  /* 0x00001c0301007387 */ /* 0x0001e20000100800 */
[----:B------:R-:W-:-:S02]  /*17370*/  SHF.R.U32.HI R4, RZ, 0x1, R12 ;  /* 0x00000001ff047819 */ /* 0x000fc4000001160c */
[----:B------:R-:W-:Y:S01]  /*17380*/  LEA R22, R5, R22, 0x18 ;  /* 0x0000001605167211 */ /* 0x000fe200078ec0ff */
[----:B------:R-:W-:Y:S01]  /*17390*/  STL [R1+0x10], R10 ;  /* 0x0000100a01007387 */ /* 0x000fe20000100800 */
[----:B------:R-:W-:Y:S02]  /*173a0*/  LOP3.LUT P0, RZ, R14, 0x4, RZ, 0xc0, !PT ;  /* 0x000000040eff7812 */ /* 0x000fe4000780c0ff */
[----:B------:R-:W-:Y:S01]  /*173b0*/  LOP3.LUT R2, R2, 0x10, RZ, 0xc0, !PT ;  /* 0x0000001002027812 */ /* 0x000fe200078ec0ff */
[----:B------:R1:W-:Y:S01]  /*173c0*/  STL [R1+0x14], R0 ;  /* 0x0000140001007387 */ /* 0x0003e20000100800 */
[----:B0-----:R-:W-:-:S03]  /*173d0*/  IMAD.MOV.U32 R3, RZ, RZ, 0x40 ;  /* 0x00000040ff037424 */ /* 0x001fc600078e00ff */
[----:B------:R0:W-:Y:S02]  /*173e0*/  STL [R1+0xc], R5 ;  /* 0x00000c0501007387 */ /* 0x0001e40000100800 */
[----:B------:R-:W-:Y:S02]  /*173f0*/  SEL R3, R3, 0xffffffc0, !P0 ;  /* 0xffffffc003037807 */ /* 0x000fe40004000000 */
[----:B------:R0:W-:Y:S01]  /*17400*/  STL [R1+0x48], RZ ;  /* 0x000048ff01007387 */ /* 0x0001e20000100800 */
[----:B------:R-:W-:Y:S01]  /*17410*/  LOP3.LUT R3, R2, 0x20, RZ, 0xfc, !PT ;  /* 0x0000002002037812 */ /* 0x000fe200078efcff */
[----:B-1----:R-:W-:Y:S01]  /*17420*/  IMAD.SHL.U32 R0, R14, 0x40, RZ ;  /* 0x000000400e007824 */ /* 0x002fe200078e00ff */
[----:B------:R-:W-:-:S04]  /*17430*/  LOP3.LUT R2, R2, 0x40, RZ, 0xfc, !PT ;  /* 0x0000004002027812 */ /* 0x000fc800078efcff */
[----:B------:R-:W-:-:S04]  /*17440*/  LOP3.LUT R0, R0, 0x40, RZ, 0xc0, !PT ;  /* 0x0000004000007812 */ /* 0x000fc800078ec0ff */
[----:B------:R-:W-:Y:S01]  /*17450*/  LOP3.LUT R0, R4, R0, RZ, 0xfc, !PT ;  /* 0x0000000004007212 */ /* 0x000fe200078efcff */
[----:B------:R-:W-:-:S05]  /*17460*/  IMAD.IADD R0, R22, 0x1, R10 ;  /* 0x0000000116007824 */ /* 0x000fca00078e020a */
[----:B------:R0:W-:Y:S02]  /*17470*/  STL [R1+0x28], R0 ;  /* 0x0000280001007387 */ /* 0x0001e40000100800 */
.L_x_2442:
[----:B01--4-:R-:W1:Y:S02]  /*17480*/  LDC.64 R2, c[0x0][0xc88] ;  /* 0x00032200ff027b82 */ /* 0x013e640000000a00 */
[----:B-1----:R-:W-:-:S05]  /*17490*/  IMAD.WIDE R2, R19, 0x4, R2 ;  /* 0x0000000413027825 */ /* 0x002fca00078e0202 */
[----:B------:R-:W0:Y:S01]  /*174a0*/  LDG.E R26, desc[UR42][R2.64] ;  /* 0x0000002a021a7981 */ /* 0x000e22000c1e1900 */
        /* <DEDUP_REMOVED lines=8> */
[----:B0-2---:R-:W-:-:S11]  /*17530*/  SHF.R.S32.HI R0, RZ, 0x1f, R26 ;  /* 0x0000001fff007819 */ /* 0x005fd6000001141a */
        /* <DEDUP_REMOVED lines=10> */
[----:B------:R-:W-:Y:S02]  /*175e0*/  ISETP.NE.AND.EX P0, PT, RZ, UR5, PT, P0 ;  /* 0x00000005ff007c0c */ /* 0x000fe4000bf05300 */
[----:B------:R-:W-:Y:S02]  /*175f0*/  ISETP.NE.AND.EX P2, PT, RZ, UR9, PT, P2 ;  /* 0x00000009ff007c0c */ /* 0x000fe4000bf45320 */
[----:B------:R-:W-:Y:S02]  /*17600*/  ISETP.NE.U32.AND P1, PT, RZ, UR6, PT ;  /* 0x00000006ff007c0c */ /* 0x000fe4000bf25070 */
[----:B-1----:R-:W-:-:S02]  /*17610*/  IADD3 R2, P3, R29, UR4, RZ ;  /* 0x000000041d027c10 */ /* 0x002fc4000ff7e0ff */
[----:B------:R-:W-:Y:S02]  /*17620*/  ISETP.NE.AND.EX P1, PT, RZ, UR7, PT, P1 ;  /* 0x00000007ff007c0c */ /* 0x000fe4000bf25310 */
[----:B------:R-:W-:Y:S02]  /*17630*/  IADD3.X R3, R11, UR5, RZ, P3, !PT ;  /* 0x000000050b037c10 */ /* 0x000fe40009ffe4ff */
[----:B------:R-:W-:Y:S02]  /*17640*/  IADD3 R4, P4, R29, UR6, RZ ;  /* 0x000000061d047c10 */ /* 0x000fe4000ff9e0ff */
[----:B0-----:R-:W-:Y:S01]  /*17650*/  MOV R0, RZ ;  /* 0x000000ff00007202 */ /* 0x001fe20000000f00 */
[----:B------:R-:W3:Y:S01]  /*17660*/  @P0 LDG.E R6, desc[UR42][R2.64] ;  /* 0x0000002a02060981 */ /* 0x000ee2000c1e1900 */
[----:B------:R-:W-:Y:S01]  /*17670*/  ULDC UR4, c[0x0][0x288] ;  /* 0x0000a20000047ab9 */ /* 0x000fe20000000800 */
[----:B------:R-:W-:Y:S01]  /*17680*/  IADD3.X R5, R11, UR7, RZ, P4, !PT ;  /* 0x000000070b057c10 */ /* 0x000fe2000a7fe4ff */
[----:B------:R-:W-:Y:S01]  /*17690*/  IMAD.U32 R8, RZ, RZ, UR4 ;  /* 0x00000004ff087e24 */ /* 0x000fe2000f8e00ff */
[----:B------:R-:W-:-:S03]  /*176a0*/  ULDC.64 UR4, c[0x0][0x418] ;  /* 0x0001060000047ab9 */ /* 0x000fc60000000a00 */
[----:B------:R-:W5:Y:S04]  /*176b0*/  @P1 LDG.E R0, desc[UR42][R4.64] ;  /* 0x0000002a04001981 */ /* 0x000f68000c1e1900 */
[----:B---3--:R0:W-:Y:S02]  /*176c0*/  STL [R1+0x2c], R6 ;  /* 0x00002c0601007387 */ /* 0x0081e40000100800 */
[----:B0-----:R-:W-:-:S04]  /*176d0*/  @P2 IADD3 R6, P3, R29, UR8, RZ ;  /* 0x000000081d062c10 */ /* 0x001fc8000ff7e0ff */
[----:B------:R-:W-:-:S05]  /*176e0*/  @P2 IADD3.X R7, R11, UR9, RZ, P3, !PT ;  /* 0x000000090b072c10 */ /* 0x000fca0009ffe4ff */
[----:B------:R0:W3:Y:S01]  /*176f0*/  @P2 LDG.E R8, desc[UR42][R6.64] ;  /* 0x0000002a06082981 */ /* 0x0000e2000c1e1900 */
        /* <DEDUP_REMOVED lines=9> */
[----:B---3--:R0:W-:Y:S04]  /*17790*/  STL [R1+0x38], R8 ;  /* 0x0000380801007387 */ /* 0x0081e80000100800 */
[----:B--2---:R0:W-:Y:S01]  /*177a0*/  STL [R1+0x4], R10 ;  /* 0x0000040a01007387 */ /* 0x0041e20000100800 */
[----:B------:R-:W-:Y:S01]  /*177b0*/  IMAD.MOV.U32 R9, RZ, RZ, R8 ;  /* 0x000000ffff097224 */ /* 0x000fe200078e0008 */
[----:B------:R-:W-:Y:S06]  /*177c0*/  @P2 BRA `(.L_x_2325) ;  /* 0x0000000000142947 */ /* 0x000fec0003800000 */
[----:B------:R-:W-:Y:S05]  /*177d0*/  @!P0 BRA `(.L_x_2325) ;  /* 0x0000000000108947 */ /* 0x000fea0003800000 */
[----:B0-----:R-:W2:Y:S04]  /*177e0*/  LDG.E R8, desc[UR42][R2.64] ;  /* 0x0000002a02087981 */ /* 0x001ea8000c1e1900 */
[----:B------:R-:W2:Y:S02]  /*177f0*/  LDG.E R2, desc[UR42][R2.64+0x4] ;  /* 0x0000042a02027981 */ /* 0x000ea4000c1e1900 */
[----:B--2---:R-:W-:-:S05]  /*17800*/  IMAD.IADD R9, R2, 0x1, -R8 ;  /* 0x0000000102097824 */ /* 0x004fca00078e0a08 */
[----:B------:R1:W-:Y:S02]  /*17810*/  STL [R1+0x38], R9 ;  /* 0x0000380901007387 */ /* 0x0003e40000100800 */
.L_x_2325:
[----:B------:R-:W-:Y:S01]  /*17820*/  ULDC.64 UR4, c[0x0][0xa20] ;  /* 0x0002880000047ab9 */ /* 0x000fe20000000a00 */
[----:B------:R-:W-:Y:S01]  /*17830*/  IMAD.MOV.U32 R28, RZ, RZ, R26 ;  /* 0x000000ffff1c7224 */ /* 0x000fe200078e001a */
[----:B------:R-:W-:-:S04]  /*17840*/  ISETP.NE.U32.AND P0, PT, RZ, UR4, PT ;  /* 0x00000004ff007c0c */ /* 0x000fc8000bf05070 */
[----:B------:R-:W-:-:S13]  /*17850*/  ISETP.NE.AND.EX P0, PT, RZ, UR5, PT, P0 ;  /* 0x00000005ff007c0c */ /* 0x000fda000bf05300 */
[----:B------:R-:W-:Y:S05]  /*17860*/  @!P0 BRA `(.L_x_2326) ;  /* 0x0000000000108947 */ /* 0x000fea0003800000 */
[----:B------:R-:W-:-:S04]  /*17870*/  IADD3 R2, P0, R29, UR4, RZ ;  /* 0x000000041d027c10 */ /* 0x000fc8000ff1e0ff */
[----:B------:R-:W-:-:S05]  /*17880*/  IADD3.X R3, R11, UR5, RZ, P0, !PT ;  /* 0x000000050b037c10 */ /* 0x000fca00087fe4ff */
[----:B------:R2:W5:Y:S01]  /*17890*/  LDG.E R7, desc[UR42][R2.64] ;  /* 0x0000002a02077981 */ /* 0x000562000c1e1900 */
[----:B------:R-:W-:Y:S05]  /*178a0*/  BRA `(.L_x_2327) ;  /* 0x0000000000247947 */ /* 0x000fea0003800000 */
.L_x_2326:
        /* <DEDUP_REMOVED lines=9> */
.L_x_2327:
[----:B--2---:R-:W2:Y:S01]  /*17940*/  @P1 LDG.E R2, desc[UR42][R4.64] ;  /* 0x0000002a04021981 */ /* 0x004ea2000c1e1900 */
[----:B------:R-:W3:Y:S03]  /*17950*/  LDC R3, c[0x0][0x448] ;  /* 0x00011200ff037b82 */ /* 0x000ee60000000800 */
[----:B------:R4:W2:Y:S01]  /*17960*/  @P1 LDG.E R4, desc[UR42][R4.64+0x4] ;  /* 0x0000042a04041981 */ /* 0x0008a2000c1e1900 */
[----:B-----5:R-:W-:Y:S01]  /*17970*/  IMAD.IADD R7, R7, 0x1, -R10 ;  /* 0x0000000107077824 */ /* 0x020fe200078e0a0a */
[----:B------:R-:W-:Y:S01]  /*17980*/  BSSY B0, `(.L_x_2328) ;  /* 0x0000163000007945 */ /* 0x000fe20003800000 */
[----:B---3--:R-:W-:-:S13]  /*17990*/  ISETP.NE.AND P0, PT, R3, 0x1, PT ;  /* 0x000000010300780c */ /* 0x008fda0003f05270 */
[----:B------:R-:W3:Y:S08]  /*179a0*/  @P0 LDC R3, c[0x0][0x44c] ;  /* 0x00011300ff030b82 */ /* 0x000ef00000000800 */
[----:B----4-:R-:W4:Y:S01]  /*179b0*/  @P0 LDC R5, c[0x0][0x450] ;  /* 0x00011400ff050b82 */ /* 0x010f220000000800 */
[----:B--2---:R-:W-:Y:S01]  /*179c0*/  @P1 IADD3 R6, -R2, R4, RZ ;  /* 0x0000000402061210 */ /* 0x004fe20007ffe1ff */
[----:B------:R-:W-:-:S04]  /*179d0*/  IMAD R2, R17, 0xc0, RZ ;  /* 0x000000c011027824 */ /* 0x000fc800078e02ff */
[----:B------:R-:W-:-:S04]  /*179e0*/  VIADD R2, R2, 0xbf ;  /* 0x000000bf02027836 */ /* 0x000fc80000000000 */
[----:B---3--:R-:W-:-:S05]  /*179f0*/  @P0 IMAD.HI.U32 R3, R2, R3, RZ ;  /* 0x0000000302030227 */ /* 0x008fca00078e00ff */
[----:B----4-:R-:W-:Y:S01]  /*17a00*/  @P0 SHF.R.U32.HI R2, RZ, R5, R3 ;  /* 0x00000005ff020219 */ /* 0x010fe20000011603 */
[----:B------:R-:W-:-:S04]  /*17a10*/  IMAD.IADD R5, R7, 0x1, R6 ;  /* 0x0000000107057824 */ /* 0x000fc800078e0206 */
[C---:B------:R-:W-:Y:S01]  /*17a20*/  VIADD R3, R5.reuse, 0x7f ;  /* 0x0000007f05037836 */ /* 0x040fe20000000000 */
[----:B------:R-:W-:Y:S01]  /*17a30*/  IADD3 R21, R5, 0x80, -R9 ;  /* 0x0000008005157810 */ /* 0x000fe20007ffe809 */
[----:B------:R2:W-:Y:S03]  /*17a40*/  STL [R1+0x20], R5 ;  /* 0x0000200501007387 */ /* 0x0005e60000100800 */
[----:B------:R-:W-:Y:S01]  /*17a50*/  SHF.R.S32.HI R4, RZ, 0x1f, R3 ;  /* 0x0000001fff047819 */ /* 0x000fe20000011403 */
[----:B------:R-:W-:-:S03]  /*17a60*/  IMAD.IADD R2, R21, 0x1, R2 ;  /* 0x0000000115027824 */ /* 0x000fc600078e0202 */
[----:B------:R-:W-:Y:S02]  /*17a70*/  LEA.HI R4, R4, R3, RZ, 0x7 ;  /* 0x0000000304047211 */ /* 0x000fe400078f38ff */
[----:B------:R-:W-:Y:S02]  /*17a80*/  SHF.R.S32.HI R3, RZ, 0x1f, R2 ;  /* 0x0000001fff037819 */ /* 0x000fe40000011402 */
[----:B------:R-:W-:Y:S02]  /*17a90*/  SHF.R.S32.HI R20, RZ, 0x7, R4 ;  /* 0x00000007ff147819 */ /* 0x000fe40000011404 */
[----:B------:R-:W-:Y:S01]  /*17aa0*/  LEA.HI R2, R3, R2, RZ, 0x7 ;  /* 0x0000000203027211 */ /* 0x000fe200078f38ff */
[----:B------:R-:W-:-:S03]  /*17ab0*/  IMAD.MOV R3, RZ, RZ, -R7 ;  /* 0x000000ffff037224 */ /* 0x000fc600078e0a07 */
[----:B------:R-:W-:Y:S02]  /*17ac0*/  SHF.R.S32.HI R2, RZ, 0x7, R2 ;  /* 0x00000007ff027819 */ /* 0x000fe40000011402 */
[----:B------:R-:W-:Y:S02]  /*17ad0*/  VIMNMX R3, RZ, R3, !PT ;  /* 0x00000003ff037248 */ /* 0x000fe40007fe0100 */
[----:B------:R-:W-:-:S05]  /*17ae0*/  VIMNMX R2, R20, R2, PT ;  /* 0x0000000214027248 */ /* 0x000fca0003fe0100 */
[----:B------:R-:W-:-:S05]  /*17af0*/  IMAD R2, R2, 0x80, -R7 ;  /* 0x0000008002027824 */ /* 0x000fca00078e0a07 */
[----:B------:R-:W-:-:S04]  /*17b00*/  VIMNMX R2, R2, R6, PT ;  /* 0x0000000602027248 */ /* 0x000fc80003fe0100 */
[----:B------:R-:W-:Y:S02]  /*17b10*/  ISETP.GT.AND P0, PT, R2, R3, PT ;  /* 0x000000030200720c */ /* 0x000fe40003f04270 */
[----:B------:R-:W-:-:S11]  /*17b20*/  SHF.R.U32.HI R3, RZ, 0x7, R3 ;  /* 0x00000007ff037819 */ /* 0x000fd60000011603 */
[----:B------:R-:W-:-:S04]  /*17b30*/  @P0 IADD3 R2, R2, 0x7f, RZ ;  /* 0x0000007f02020810 */ /* 0x000fc80007ffe0ff */
[----:B------:R-:W-:-:S04]  /*17b40*/  @P0 SHF.R.S32.HI R4, RZ, 0x1f, R2 ;  /* 0x0000001fff040819 */ /* 0x000fc80000011402 */
[----:B------:R-:W-:Y:S01]  /*17b50*/  @P0 LEA.HI R2, R4, R2, RZ, 0x7 ;  /* 0x0000000204020211 */ /* 0x000fe200078f38ff */
[----:B------:R-:W-:-:S03]  /*17b60*/  IMAD.MOV.U32 R4, RZ, RZ, R3 ;  /* 0x000000ffff047224 */ /* 0x000fc600078e0003 */
[----:B------:R-:W-:Y:S02]  /*17b70*/  @P0 SHF.R.S32.HI R4, RZ, 0x7, R2 ;  /* 0x00000007ff040819 */ /* 0x000fe40000011402 */
[----:B------:R-:W-:Y:S02]  /*17b80*/  PLOP3.LUT P0, PT, PT, PT, PT, 0x80, 0x0 ;  /* 0x000000000000781c */ /* 0x000fe40003f0f070 */
[----:B------:R-:W-:-:S13]  /*17b90*/  ISETP.GT.AND P2, PT, R4, R3, PT ;  /* 0x000000030400720c */ /* 0x000fda0003f44270 */
[----:B--2---:R-:W-:Y:S05]  /*17ba0*/  @!P2 BRA `(.L_x_2329) ;  /* 0x000000140000a947 */ /* 0x004fea0003800000 */
[----:B------:R-:W-:Y:S01]  /*17bb0*/  UMOV UR4, 0xffffffff ;  /* 0xffffffff00047882 */ /* 0x000fe20000000000 */
[----:B------:R-:W-:Y:S02]  /*17bc0*/  SEL R2, R28, RZ, !P1 ;  /* 0x000000ff1c027207 */ /* 0x000fe40004800000 */
[----:B------:R-:W-:Y:S05]  /*17bd0*/  BRA.DIV UR4, `(.L_x_2330) ;  /* 0x0000006604fc7947 */ /* 0x000fea000b800000 */
[----:B------:R-:W2:Y:S02]  /*17be0*/  S2R R5, SR_TID.X ;  /* 0x0000000000057919 */ /* 0x000ea40000002100 */
[----:B--2---:R-:W-:-:S04]  /*17bf0*/  SHF.R.U32.HI R5, RZ, 0x5, R5 ;  /* 0x00000005ff057819 */ /* 0x004fc80000011605 */
[----:B------:R-:W-:-:S05]  /*17c00*/  LOP3.LUT R5, R5, 0x3, RZ, 0xc0, !PT ;  /* 0x0000000305057812 */ /* 0x000fca00078ec0ff */
[----:B------:R2:W3:Y:S02]  /*17c10*/  SHFL.IDX PT, R14, R5, RZ, 0x1f ;  /* 0x00001fff050e7589 */ /* 0x0004e400000e0000 */
.L_x_2490:
[----:B---3--:R-:W-:Y:S02]  /*17c20*/  ISETP.NE.AND P0, PT, R14, RZ, PT ;  /* 0x000000ff0e00720c */ /* 0x008fe40003f05270 */
[----:B------:R-:W-:-:S11]  /*17c30*/  PLOP3.LUT P6, PT, PT, PT, PT, 0x8, 0x0 ;  /* 0x000000000000781c */ /* 0x000fd60003fce170 */
[----:B------:R-:W-:Y:S05]  /*17c40*/  @P0 BRA `(.L_x_2331) ;  /* 0x00000000000c0947 */ /* 0x000fea0003800000 */
[----:B------:R-:W-:-:S03]  /*17c50*/  UMOV UR4, 0xffffffff ;  /* 0xffffffff00047882 */ /* 0x000fc60000000000 */
[----:B------:R-:W-:Y:S05]  /*17c60*/  BRA.DIV UR4, `(.L_x_2332) ;  /* 0x0000006a040c7947 */ /* 0x000fea000b800000 */
[----:B------:R-:W-:-:S13]  /*17c70*/  ELECT P6, URZ, PT ;  /* 0x00000000003f782f */ /* 0x000fda00038c0000 */
.L_x_2331:
[----:B--2---:R-:W2:Y:S01]  /*17c80*/  LDL R5, [R1+0x48] ;  /* 0x0000480001057983 */ /* 0x004ea20000100800 */
[----:B------:R-:W-:Y:S01]  /*17c90*/  BSSY B1, `(.L_x_2333) ;  /* 0x0000008000017945 */ /* 0x000fe20003800000 */
[----:B--2---:R-:W-:-:S05]  /*17ca0*/  VIADD R5, R5, 0x1 ;  /* 0x0000000105057836 */ /* 0x004fca0000000000 */
[----:B------:R-:W-:-:S04]  /*17cb0*/  LEA.HI R6, R5, R5, RZ, 0x1 ;  /* 0x0000000505067211 */ /* 0x000fc800078f08ff */
[----:B------:R-:W-:-:S05]  /*17cc0*/  LOP3.LUT R6, R6, 0xfffffffe, RZ, 0xc0, !PT ;  /* 0xfffffffe06067812 */ /* 0x000fca00078ec0ff */
[----:B------:R-:W-:-:S05]  /*17cd0*/  IMAD.IADD R5, R5, 0x1, -R6 ;  /* 0x0000000105057824 */ /* 0x000fca00078e0a06 */
[----:B------:R-:W-:-:S04]  /*17ce0*/  SHF.L.U32 R5, R5, 0x1f, RZ ;  /* 0x0000001f05057819 */ /* 0x000fc800000006ff */
[----:B------:R-:W2:Y:S02]  /*17cf0*/  SYNCS.PHASECHK.TRANS64.TRYWAIT P0, [R22+URZ+0x19c20], R5 ;  /* 0x019c2005160075a7 */ /* 0x000ea4000800017f */
[----:B--2---:R-:W-:Y:S05]  /*17d00*/  @!P0 BRA `(.L_x_2334) ;  /* 0x0000006800048947 */ /* 0x004fea0003800000 */
.L_x_2493:
[----:B------:R-:W-:Y:S05]  /*17d10*/  BSYNC B1 ;  /* 0x0000000000017941 */ /* 0x000fea0003800000 */
.L_x_2333:
[----:B------:R-:W-:Y:S04]  /*17d20*/  BSSY B1, `(.L_x_2335) ;  /* 0x000008b000017945 */ /* 0x000fe80003800000 */
[----:B------:R-:W-:Y:S05]  /*17d30*/  @!P6 BRA `(.L_x_2336) ;  /* 0x000000080024e947 */ /* 0x000fea0003800000 */
[----:B0-----:R-:W-:Y:S01]  /*17d40*/  IMAD R8, R24, 0x8, R22 ;  /* 0x0000000818087824 */ /* 0x001fe200078e0216 */
[----:B------:R-:W-:Y:S01]  /*17d50*/  SHF.L.U32 R10, R27, 0x1f, RZ ;  /* 0x0000001f1b0a7819 */ /* 0x000fe200000006ff */
[----:B------:R-:W0:Y:S01]  /*17d60*/  S2R R6, SR_TID.X ;  /* 0x0000000000067919 */ /* 0x000e220000002100 */
[----:B------:R-:W-:Y:S02]  /*17d70*/  BSSY B2, `(.L_x_2337) ;  /* 0x0000005000027945 */ /* 0x000fe40003800000 */
[----:B------:R-:W3:Y:S01]  /*17d80*/  SYNCS.PHASECHK.TRANS64.TRYWAIT P0, [R8+URZ+0x19ca0], R10 ;  /* 0x019ca00a080075a7 */ /* 0x000ee2000800017f */
[----:B0-----:R-:W-:-:S04]  /*17d90*/  LOP3.LUT R6, R6, 0x7f, RZ, 0xc0, !PT ;  /* 0x0000007f06067812 */ /* 0x001fc800078ec0ff */
[----:B------:R-:W-:Y:S01]  /*17da0*/  ISETP.NE.AND P1, PT, R6, RZ, PT ;  /* 0x000000ff0600720c */ /* 0x000fe20003f25270 */
[----:B---3--:R-:W-:-:S12]  /*17db0*/  @!P0 BRA `(.L_x_2338) ;  /* 0x0000006400ec8947 */ /* 0x008fd80003800000 */
.L_x_2494:
[----:B------:R-:W-:Y:S05]  /*17dc0*/  BSYNC B2 ;  /* 0x0000000000027941 */ /* 0x000fea0003800000 */
.L_x_2337:
[----:B------:R-:W-:Y:S04]  /*17dd0*/  BSSY B2, `(.L_x_2339) ;  /* 0x0000009000027945 */ /* 0x000fe80003800000 */
[----:B------:R-:W-:Y:S05]  /*17de0*/  @P1 BRA `(.L_x_2340) ;  /* 0x00000000001c1947 */ /* 0x000fea0003800000 */
[----:B--2---:R-:W2:Y:S02]  /*17df0*/  S2R R5, SR_TID.X ;  /* 0x0000000000057919 */ /* 0x004ea40000002100 */
[----:B--2---:R-:W-:Y:S01]  /*17e00*/  LOP3.LUT R6, R5, 0x1f, RZ, 0xc0, !PT ;  /* 0x0000001f05067812 */ /* 0x004fe200078ec0ff */
[----:B------:R-:W-:-:S03]  /*17e10*/  IMAD.MOV.U32 R5, RZ, RZ, 0x3000 ;  /* 0x00003000ff057424 */ /* 0x000fc600078e00ff */
[----:B------:R-:W-:Y:S01]  /*17e20*/  ISETP.NE.AND P0, PT, R6, RZ, PT ;  /* 0x000000ff0600720c */ /* 0x000fe20003f05270 */
[----:B------:R3:W-:-:S12]  /*17e30*/  SYNCS.ARRIVE.TRANS64 RZ, [R8+URZ+0x19c90], R5 ;  /* 0x019c900508ff79a7 */ /* 0x0007d8000800003f */
[----:B---3--:R-:W-:Y:S05]  /*17e40*/  @!P0 BRA `(.L_x_2340) ;  /* 0x0000000000048947 */ /* 0x008fea0003800000 */
[----:B------:R-:W-:Y:S01]  /*17e50*/  BPT.TRAP 0x1 ;  /* 0x000000040000795c */ /* 0x000fe20000300000 */
.L_x_2340:
[----:B------:R-:W-:Y:S05]  /*17e60*/  BSYNC B2 ;  /* 0x0000000000027941 */ /* 0x000fea0003800000 */
.L_x_2339:
[----:B------:R-:W-:Y:S01]  /*17e70*/  IMAD.MOV.U32 R14, RZ, RZ, RZ ;  /* 0x000000ffff0e7224 */ /* 0x000fe200078e00ff */
[----:B------:R-:W-:Y:S01]  /*17e80*/  UIADD3 UR4, UP0, UR40, 0x570, URZ ;  /* 0x0000057028047890 */ /* 0x000fe2000ff1e03f */
[----:B------:R-:W-:Y:S01]  /*17e90*/  IMAD R6, R4, 0x80, R0 ;  /* 0x0000008004067824 */ /* 0x000fe200078e0200 */
[----:B------:R-:W-:Y:S01]  /*17ea0*/  PLOP3.LUT P0, PT, PT, PT, PT, 0x80, 0x0 ;  /* 0x000000000000781c */ /* 0x000fe20003f0f070 */
[----:B------:R-:W-:Y:S01]  /*17eb0*/  IMAD R7, R24, 0x3000, R22 ;  /* 0x0000300018077824 */ /* 0x000fe200078e0216 */
[----:B------:R-:W-:Y:S01]  /*17ec0*/  R2UR UR10, R14 ;  /* 0x000000000e0a72ca */ /* 0x000fe200000e0000 */
[----:B--2---:R-:W-:Y:S01]  /*17ed0*/  VIADD R5, R8, 0x19c90 ;  /* 0x00019c9008057836 */ /* 0x004fe20000000000 */
[----:B------:R-:W-:Y:S01]  /*17ee0*/  IADD3 R6, R6, -0x80, RZ ;  /* 0xffffff8006067810 */ /* 0x000fe20007ffe0ff */
[----:B-1----:R-:W-:Y:S01]  /*17ef0*/  VIADD R9, R7, 0x13800 ;  /* 0x0001380007097836 */ /* 0x002fe20000000000 */
[----:B------:R-:W-:Y:S01]  /*17f00*/  UIADD3.X UR5, URZ, UR41, URZ, UP0, !UPT ;  /* 0x000000293f057290 */ /* 0x000fe200087fe43f */
[----:B------:R-:W-:Y:S01]  /*17f10*/  UMOV UR6, 0x0 ;  /* 0x0000000000067882 */ /* 0x000fe20000000000 */
[----:B------:R-:W-:-:S10]  /*17f20*/  UMOV UR7, 0x12f00000 ;  /* 0x12f0000000077882 */ /* 0x000fd40000000000 */
.L_x_2341:
        /* <DEDUP_REMOVED lines=10> */
[----:B------:R-:W-:Y:S01]  /*17fd0*/  IMAD.MOV.U32 R13, RZ, RZ, 0x20 ;  /* 0x00000020ff0d7424 */ /* 0x000fe200078e00ff */
[----:B------:R-:W-:Y:S01]  /*17fe0*/  PLOP3.LUT P0, PT, PT, PT, PT, 0x80, 0x0 ;  /* 0x000000000000781c */ /* 0x000fe20003f0f070 */
[----:B------:R-:W-:Y:S01]  /*17ff0*/  VIADD R9, R7, 0x14800 ;  /* 0x0001480007097836 */ /* 0x000fe20000000000 */
[----:B------:R-:W-:Y:S01]  /*18000*/  UMOV UR6, 0x0 ;  /* 0x0000000000067882 */ /* 0x000fe20000000000 */
[----:B------:R-:W-:Y:S01]  /*18010*/  UMOV UR7, 0x12f00000 ;  /* 0x12f0000000077882 */ /* 0x000fe20000000000 */
[----:B------:R-:W-:-:S15]  /*18020*/  R2UR UR10, R13 ;  /* 0x000000000d0a72ca */ /* 0x000fde00000e0000 */
.L_x_2342:
        /* <DEDUP_REMOVED lines=16> */
.L_x_2343:
        /* <DEDUP_REMOVED lines=10> */
[----:B------:R-:W1:Y:S01]  /*181d0*/  SYNCS.PHASECHK.TRANS64.TRYWAIT P0, [R8+URZ+0x19cc0], R10 ;  /* 0x019cc00a080075a7 */ /* 0x000e62000800017f */
[----:B------:R-:W-:Y:S04]  /*181e0*/  BSSY B2, `(.L_x_2344) ;  /* 0x0000002000027945 */ /* 0x000fe80003800000 */
[----:B-1----:R-:W-:Y:S05]  /*181f0*/  @!P0 BRA `(.L_x_2345) ;  /* 0x0000006000f08947 */ /* 0x002fea0003800000 */
.L_x_2495:
[----:B------:R-:W-:Y:S05]  /*18200*/  BSYNC B2 ;  /* 0x0000000000027941 */ /* 0x000fea0003800000 */
.L_x_2344:
[----:B------:R-:W-:Y:S01]  /*18210*/  BSSY B2, `(.L_x_2346) ;  /* 0x000000b000027945 */ /* 0x000fe20003800000 */
[----:B01----:R-:W-:Y:S01]  /*18220*/  IMAD.MOV.U32 R10, RZ, RZ, 0x0 ;  /* 0x00000000ff0a7424 */ /* 0x003fe200078e00ff */
[----:B------:R-:W-:Y:S02]  /*18230*/  MOV R11, 0x12f00000 ;  /* 0x12f00000000b7802 */ /* 0x000fe40000000f00 */
[----:B------:R-:W-:Y:S05]  /*18240*/  @P1 BRA `(.L_x_2347) ;  /* 0x00000000001c1947 */ /* 0x000fea0003800000 */
[----:B------:R-:W0:Y:S02]  /*18250*/  S2R R5, SR_TID.X ;  /* 0x0000000000057919 */ /* 0x000e240000002100 */
[----:B0-----:R-:W-:Y:S01]  /*18260*/  LOP3.LUT R9, R5, 0x1f, RZ, 0xc0, !PT ;  /* 0x0000001f05097812 */ /* 0x001fe200078ec0ff */
[----:B------:R-:W-:-:S03]  /*18270*/  IMAD.MOV.U32 R5, RZ, RZ, 0x3000 ;  /* 0x00003000ff057424 */ /* 0x000fc600078e00ff */
[----:B------:R-:W-:Y:S01]  /*18280*/  ISETP.NE.AND P0, PT, R9, RZ, PT ;  /* 0x000000ff0900720c */ /* 0x000fe20003f05270 */
[----:B------:R0:W-:-:S12]  /*18290*/  SYNCS.ARRIVE.TRANS64 RZ, [R8+URZ+0x19cb0], R5 ;  /* 0x019cb00508ff79a7 */ /* 0x0001d8000800003f */
[----:B0-----:R-:W-:Y:S05]  /*182a0*/  @!P0 BRA `(.L_x_2347) ;  /* 0x0000000000048947 */ /* 0x001fea0003800000 */
[----:B------:R-:W-:Y:S01]  /*182b0*/  BPT.TRAP 0x1 ;  /* 0x000000040000795c */ /* 0x000fe20000300000 */
.L_x_2347:
[----:B------:R-:W-:Y:S05]  /*182c0*/  BSYNC B2 ;  /* 0x0000000000027941 */ /* 0x000fea0003800000 */
.L_x_2346:
[----:B------:R-:W-:Y:S01]  /*182d0*/  R2UR UR10, R14 ;  /* 0x000000000e0a72ca */ /* 0x000fe200000e0000 */
[----:B------:R-:W-:Y:S01]  /*182e0*/  UIADD3 UR4, UP0, UR40, 0x670, URZ ;  /* 0x0000067028047890 */ /* 0x000fe2000ff1e03f */
[----:B------:R-:W-:Y:S01]  /*182f0*/  R2UR UR6, R10 ;  /* 0x000000000a0672ca */ /* 0x000fe200000e0000 */
[----:B------:R-:W-:Y:S01]  /*18300*/  VIADD R8, R8, 0x19cb0 ;  /* 0x00019cb008087836 */ /* 0x000fe20000000000 */
[----:B------:R-:W-:Y:S01]  /*18310*/  R2UR UR7, R11 ;  /* 0x000000000b0772ca */ /* 0x000fe200000e0000 */
[----:B------:R-:W-:Y:S01]  /*18320*/  VIADD R5, R7, 0x9000 ;  /* 0x0000900007057836 */ /* 0x000fe20000000000 */
[----:B------:R-:W-:Y:S01]  /*18330*/  PLOP3.LUT P0, PT, PT, PT, PT, 0x80, 0x0 ;  /* 0x000000000000781c */ /* 0x000fe20003f0f070 */
[----:B------:R-:W-:-:S12]  /*18340*/  UIADD3.X UR5, URZ, UR41, URZ, UP0, !UPT ;  /* 0x000000293f057290 */ /* 0x000fd800087fe43f */
.L_x_2348:
        /* <DEDUP_REMOVED lines=15> */
.L_x_2349:
        /* <DEDUP_REMOVED lines=15> */
.L_x_2350:
        /* <DEDUP_REMOVED lines=9> */
[----:B---3--:R-:W-:Y:S05]  /*185c0*/  @P0 BRA.U.ANY `(.L_x_2350) ;  /* 0xfffffffd00d80947 */ /* 0x008fea000393ffff */
.L_x_2336:
[----:B------:R-:W-:Y:S05]  /*185d0*/  BSYNC B1 ;  /* 0x0000000000017941 */ /* 0x000fea0003800000 */
.L_x_2335:
        /* <DEDUP_REMOVED lines=9> */
.L_x_2367:
[----:B------:R-:W-:Y:S05]  /*18670*/  YIELD ;  /* 0x0000000000007946 */ /* 0x000fea0003800000 */
[----:B------:R-:W-:Y:S04]  /*18680*/  BSSY B1, `(.L_x_2351) ;  /* 0x000008a000017945 */ /* 0x000fe80003800000 */
[----:B------:R-:W-:Y:S05]  /*18690*/  @!P6 BRA `(.L_x_2352) ;  /* 0x000000080020e947 */ /* 0x000fea0003800000 */
[----:B0-----:R-:W-:Y:S01]  /*186a0*/  LEA R8, R24, R22, 0x3 ;  /* 0x0000001618087211 */ /* 0x001fe200078e18ff */
[----:B------:R-:W0:Y:S01]  /*186b0*/  S2R R4, SR_TID.X ;  /* 0x0000000000047919 */ /* 0x000e220000002100 */
[----:B------:R-:W-:Y:S01]  /*186c0*/  SHF.L.U32 R7, R27, 0x1f, RZ ;  /* 0x0000001f1b077819 */ /* 0x000fe200000006ff */
[----:B------:R-:W-:Y:S03]  /*186d0*/  BSSY B2, `(.L_x_2353) ;  /* 0x0000005000027945 */ /* 0x000fe60003800000 */
[----:B------:R-:W1:Y:S01]  /*186e0*/  SYNCS.PHASECHK.TRANS64.TRYWAIT P1, [R8+URZ+0x19ca0], R7 ;  /* 0x019ca007080075a7 */ /* 0x000e62000802017f */
[----:B0-----:R-:W-:-:S04]  /*186f0*/  LOP3.LUT R4, R4, 0x7f, RZ, 0xc0, !PT ;  /* 0x0000007f04047812 */ /* 0x001fc800078ec0ff */
[----:B------:R-:W-:Y:S01]  /*18700*/  ISETP.NE.AND P2, PT, R4, RZ, PT ;  /* 0x000000ff0400720c */ /* 0x000fe20003f45270 */
[----:B-1----:R-:W-:-:S12]  /*18710*/  @!P1 BRA `(.L_x_2354) ;  /* 0x0000005c00bc9947 */ /* 0x002fd80003800000 */
.L_x_2496:
[----:B------:R-:W-:Y:S05]  /*18720*/  BSYNC B2 ;  /* 0x0000000000027941 */ /* 0x000fea0003800000 */
.L_x_2353:
[----:B------:R-:W-:Y:S04]  /*18730*/  BSSY B2, `(.L_x_2355) ;  /* 0x0000009000027945 */ /* 0x000fe80003800000 */
[----:B------:R-:W-:Y:S05]  /*18740*/  @P2 BRA `(.L_x_2356) ;  /* 0x00000000001c2947 */ /* 0x000fea0003800000 */
[----:B------:R-:W2:Y:S02]  /*18750*/  S2R R4, SR_TID.X ;  /* 0x0000000000047919 */ /* 0x000ea40000002100 */
[----:B--2---:R-:W-:Y:S01]  /*18760*/  LOP3.LUT R5, R4, 0x1f, RZ, 0xc0, !PT ;  /* 0x0000001f04057812 */ /* 0x004fe200078ec0ff */
[----:B------:R-:W-:-:S03]  /*18770*/  IMAD.MOV.U32 R4, RZ, RZ, 0x3000 ;  /* 0x00003000ff047424 */ /* 0x000fc600078e00ff */
[----:B------:R-:W-:Y:S01]  /*18780*/  ISETP.NE.AND P1, PT, R5, RZ, PT ;  /* 0x000000ff0500720c */ /* 0x000fe20003f25270 */
[----:B------:R1:W-:-:S12]  /*18790*/  SYNCS.ARRIVE.TRANS64 RZ, [R8+URZ+0x19c90], R4 ;  /* 0x019c900408ff79a7 */ /* 0x0003d8000800003f */
[----:B-1----:R-:W-:Y:S05]  /*187a0*/  @!P1 BRA `(.L_x_2356) ;  /* 0x0000000000049947 */ /* 0x002fea0003800000 */
[----:B------:R-:W-:Y:S01]  /*187b0*/  BPT.TRAP 0x1 ;  /* 0x000000040000795c */ /* 0x000fe20000300000 */
.L_x_2356:
[----:B------:R-:W-:Y:S05]  /*187c0*/  BSYNC B2 ;  /* 0x0000000000027941 */ /* 0x000fea0003800000 */
.L_x_2355:
[----:B------:R-:W-:Y:S01]  /*187d0*/  IMAD.MOV.U32 R12, RZ, RZ, RZ ;  /* 0x000000ffff0c7224 */ /* 0x000fe200078e00ff */
[----:B------:R-:W-:Y:S01]  /*187e0*/  UIADD3 UR4, UP0, UR40, 0x570, URZ ;  /* 0x0000057028047890 */ /* 0x000fe2000ff1e03f */
[----:B------:R-:W-:Y:S01]  /*187f0*/  IMAD R6, R24, 0x3000, R22 ;  /* 0x0000300018067824 */ /* 0x000fe200078e0216 */
[----:B------:R-:W-:Y:S01]  /*18800*/  PLOP3.LUT P1, PT, PT, PT, PT, 0x80, 0x0 ;  /* 0x000000000000781c */ /* 0x000fe20003f2f070 */
[----:B--2---:R-:W-:Y:S01]  /*18810*/  IMAD R5, R9, 0x80, R0 ;  /* 0x0000008009057824 */ /* 0x004fe200078e0200 */
[----:B------:R-:W-:Y:S01]  /*18820*/  R2UR UR10, R12 ;  /* 0x000000000c0a72ca */ /* 0x000fe200000e0000 */
[----:B------:R-:W-:Y:S01]  /*18830*/  VIADD R4, R8, 0x19c90 ;  /* 0x00019c9008047836 */ /* 0x000fe20000000000 */
[----:B------:R-:W-:Y:S01]  /*18840*/  UIADD3.X UR5, URZ, UR41, URZ, UP0, !UPT ;  /* 0x000000293f057290 */ /* 0x000fe200087fe43f */
[----:B------:R-:W-:Y:S01]  /*18850*/  VIADD R10, R6, 0x13800 ;  /* 0x00013800060a7836 */ /* 0x000fe20000000000 */
[----:B------:R-:W-:Y:S01]  /*18860*/  UMOV UR6, 0x0 ;  /* 0x0000000000067882 */ /* 0x000fe20000000000 */
[----:B------:R-:W-:-:S10]  /*18870*/  UMOV UR7, 0x12f00000 ;  /* 0x12f0000000077882 */ /* 0x000fd40000000000 */
.L_x_2357:
        /* <DEDUP_REMOVED lines=16> */
.L_x_2358:
        /* <DEDUP_REMOVED lines=10> */
[----:B------:R-:W-:Y:S01]  /*18a20*/  MOV R13, 0x40 ;  /* 0x00000040000d7802 */ /* 0x000fe20000000f00 */
[----:B------:R-:W-:Y:S01]  /*18a30*/  VIADD R10, R6, 0x15800 ;  /* 0x00015800060a7836 */ /* 0x000fe20000000000 */
[----:B------:R-:W-:Y:S01]  /*18a40*/  PLOP3.LUT P1, PT, PT, PT, PT, 0x80, 0x0 ;  /* 0x000000000000781c */ /* 0x000fe20003f2f070 */
[----:B------:R-:W-:Y:S01]  /*18a50*/  UMOV UR6, 0x0 ;  /* 0x0000000000067882 */ /* 0x000fe20000000000 */
[----:B------:R-:W-:Y:S01]  /*18a60*/  R2UR UR10, R13 ;  /* 0x000000000d0a72ca */ /* 0x000fe200000e0000 */
[----:B------:R-:W-:-:S14]  /*18a70*/  UMOV UR7, 0x12f00000 ;  /* 0x12f0000000077882 */ /* 0x000fdc0000000000 */
.L_x_2359:
        /* <DEDUP_REMOVED lines=13> */
.L_x_2497:
[----:B------:R-:W-:Y:S05]  /*18b50*/  BSYNC B2 ;  /* 0x0000000000027941 */ /* 0x000fea0003800000 */
.L_x_2360:
        /* <DEDUP_REMOVED lines=11> */
.L_x_2363:
[----:B------:R-:W-:Y:S05]  /*18c10*/  BSYNC B2 ;  /* 0x0000000000027941 */ /* 0x000fea0003800000 */
.L_x_2362:
[----:B------:R-:W-:Y:S01]  /*18c20*/  R2UR UR10, R12 ;  /* 0x000000000c0a72ca */ /* 0x000fe200000e0000 */
[----:B------:R-:W-:Y:S01]  /*18c30*/  UIADD3 UR4, UP0, UR40, 0x670, URZ ;  /* 0x0000067028047890 */ /* 0x000fe2000ff1e03f */
[----:B------:R-:W-:Y:S01]  /*18c40*/  R2UR UR6, R10 ;  /* 0x000000000a0672ca */ /* 0x000fe200000e0000 */
[----:B01----:R-:W-:Y:S01]  /*18c50*/  VIADD R8, R8, 0x19cb0 ;  /* 0x00019cb008087836 */ /* 0x003fe20000000000 */
[----:B------:R-:W-:Y:S01]  /*18c60*/  R2UR UR7, R11 ;  /* 0x000000000b0772ca */ /* 0x000fe200000e0000 */
[----:B------:R-:W-:Y:S01]  /*18c70*/  VIADD R4, R6, 0x9000 ;  /* 0x0000900006047836 */ /* 0x000fe20000000000 */
[----:B------:R-:W-:Y:S01]  /*18c80*/  PLOP3.LUT P1, PT, PT, PT, PT, 0x80, 0x0 ;  /* 0x000000000000781c */ /* 0x000fe20003f2f070 */
[----:B------:R-:W-:-:S12]  /*18c90*/  UIADD3.X UR5, URZ, UR41, URZ, UP0, !UPT ;  /* 0x000000293f057290 */ /* 0x000fd800087fe43f */
.L_x_2364:
        /* <DEDUP_REMOVED lines=15> */
.L_x_2365:
        /* <DEDUP_REMOVED lines=10> */
[----:B------:R-:W-:Y:S02]  /*18e30*/  R2UR UR10, R13 ;  /* 0x000000000d0a72ca */ /* 0x000fe400000e0000 */
[----:B------:R-:W-:Y:S02]  /*18e40*/  R2UR UR6, R10 ;  /* 0x000000000a0672ca */ /* 0x000fe400000e0000 */
[----:B------:R-:W-:Y:S02]  /*18e50*/  R2UR UR7, R11 ;  /* 0x000000000b0772ca */ /* 0x000fe400000e0000 */
[----:B------:R-:W-:Y:S02]  /*18e60*/  PLOP3.LUT P1, PT, PT, PT, PT, 0x80, 0x0 ;  /* 0x000000000000781c */ /* 0x000fe40003f2f070 */
[----:B------:R-:W-:-:S11]  /*18e70*/  IADD3 R6, R6, 0xb000, RZ ;  /* 0x0000b00006067810 */ /* 0x000fd60007ffe0ff */
.L_x_2366:
        /* <DEDUP_REMOVED lines=10> */
.L_x_2352:
[----:B------:R-:W-:Y:S05]  /*18f20*/  BSYNC B1 ;  /* 0x0000000000017941 */ /* 0x000fea0003800000 */
.L_x_2351:
        /* <DEDUP_REMOVED lines=8> */
.L_x_2329:
[----:B------:R-:W-:Y:S05]  /*18fb0*/  BSYNC B0 ;  /* 0x0000000000007941 */ /* 0x000fea0003800000 */
.L_x_2328:
[----:B------:R-:W3:Y:S01]  /*18fc0*/  LDC R0, c[0x0][0x448] ;  /* 0x00011200ff007b82 */ /* 0x000ee20000000800 */
[----:B------:R-:W-:Y:S01]  /*18fd0*/  IMAD.MOV.U32 R2, RZ, RZ, 0xc0 ;  /* 0x000000c0ff027424 */ /* 0x000fe200078e00ff */
[----:B------:R-:W-:Y:S05]  /*18fe0*/  @!P0 WARPSYNC.ALL ;  /* 0x0000000000008948 */ /* 0x000fea0003800000 */
[----:B------:R-:W-:Y:S01]  /*18ff0*/  IMAD R2, R17, R2, 0xbf ;  /* 0x000000bf11027424 */ /* 0x000fe200078e0202 */
[----:B------:R-:W-:Y:S01]  /*19000*/  @!P0 BAR.SYNC.DEFER_BLOCKING 0xc, 0x200 ;  /* 0x0308000000008b1d */ /* 0x000fe20000010000 */
[----:B---3--:R-:W-:-:S13]  /*19010*/  ISETP.NE.AND P1, PT, R0, 0x1, PT ;  /* 0x000000010000780c */ /* 0x008fda0003f25270 */
[----:B------:R-:W3:Y:S08]  /*19020*/  @P1 LDC R0, c[0x0][0x44c] ;  /* 0x00011300ff001b82 */ /* 0x000ef00000000800 */
[----:B------:R-:W4:Y:S01]  /*19030*/  @P1 LDC R3, c[0x0][0x450] ;  /* 0x00011400ff031b82 */ /* 0x000f220000000800 */
[----:B---3--:R-:W-:-:S05]  /*19040*/  @P1 IMAD.HI.U32 R0, R2, R0, RZ ;  /* 0x0000000002001227 */ /* 0x008fca00078e00ff */
[----:B----4-:R-:W-:-:S05]  /*19050*/  @P1 SHF.R.U32.HI R2, RZ, R3, R0 ;  /* 0x00000003ff021219 */ /* 0x010fca0000011600 */
[----:B------:R-:W-:-:S05]  /*19060*/  IMAD.IADD R2, R21, 0x1, R2 ;  /* 0x0000000115027824 */ /* 0x000fca00078e0202 */
[----:B------:R-:W-:-:S04]  /*19070*/  SHF.R.S32.HI R0, RZ, 0x1f, R2 ;  /* 0x0000001fff007819 */ /* 0x000fc80000011402 */
[----:B------:R-:W-:-:S04]  /*19080*/  LEA.HI R0, R0, R2, RZ, 0x7 ;  /* 0x0000000200007211 */ /* 0x000fc800078f38ff */
[----:B------:R-:W-:-:S04]  /*19090*/  SHF.R.S32.HI R0, RZ, 0x7, R0 ;  /* 0x00000007ff007819 */ /* 0x000fc80000011400 */
[----:B------:R-:W-:-:S04]  /*190a0*/  VIMNMX R4, R20, R0, PT ;  /* 0x0000000014047248 */ /* 0x000fc80003fe0100 */
[----:B------:R-:W-:Y:S01]  /*190b0*/  ISETP.GT.AND P0, PT, R4, RZ, PT ;  /* 0x000000ff0400720c */ /* 0x000fe20003f04270 */
[----:B------:R3:W-:-:S12]  /*190c0*/  STL [R1+0x24], R4 ;  /* 0x0000240401007387 */ /* 0x0007d80000100800 */
[----:B---3--:R-:W-:Y:S05]  /*190d0*/  @P0 BRA `(.L_x_2368) ;  /* 0x0000000000440947 */ /* 0x008fea0003800000 */
[----:B------:R-:W3:Y:S02]  /*190e0*/  S2R R4, SR_TID.X ;  /* 0x0000000000047919 */ /* 0x000ee40000002100 */
[----:B---3--:R-:W-:-:S04]  /*190f0*/  LOP3.LUT R4, R4, 0x7f, RZ, 0xc0, !PT ;  /* 0x0000007f04047812 */ /* 0x008fc800078ec0ff */
[----:B------:R-:W-:-:S13]  /*19100*/  ISETP.NE.AND P0, PT, R4, RZ, PT ;  /* 0x000000ff0400720c */ /* 0x000fda0003f05270 */
[----:B------:R-:W-:Y:S05]  /*19110*/  @P0 BRA `(.L_x_2369) ;  /* 0x0000003400ec0947 */ /* 0x000fea0003800000 */
[----:B--2---:R-:W2:Y:S01]  /*19120*/  S2R R5, SR_LANEID ;  /* 0x0000000000057919 */ /* 0x004ea20000000000 */
[----:B------:R-:W-:Y:S01]  /*19130*/  VOTEU.ANY UR4, UPT, PT ;  /* 0x0000000000047886 */ /* 0x000fe200038e0100 */
[----:B------:R-:W3:Y:S01]  /*19140*/  LDC.64 R2, c[0x0][0xc60] ;  /* 0x00031800ff027b82 */ /* 0x000ee20000000a00 */
[----:B------:R-:W2:Y:S02]  /*19150*/  FLO.U32 R0, UR4 ;  /* 0x0000000400007d00 */ /* 0x000ea400080e0000 */
[----:B--2---:R-:W-:-:S06]  /*19160*/  ISETP.EQ.U32.AND P0, PT, R0, R5, PT ;  /* 0x000000050000720c */ /* 0x004fcc0003f02070 */
[----:B------:R-:W3:Y:S07]  /*19170*/  POPC R5, UR4 ;  /* 0x0000000400057d09 */ /* 0x000eee0008000000 */
[----:B---3--:R-:W2:Y:S01]  /*19180*/  @P0 ATOMG.E.ADD.STRONG.GPU PT, R3, desc[UR42][R2.64], R5 ;  /* 0x00000005020309a8 */ /* 0x008ea200081ee1ea */
[----:B------:R-:W3:Y:S02]  /*19190*/  S2R R4, SR_LTMASK ;  /* 0x0000000000047919 */ /* 0x000ee40000003900 */
[----:B---3--:R-:W-:-:S04]  /*191a0*/  LOP3.LUT R4, R4, UR4, RZ, 0xc0, !PT ;  /* 0x0000000404047c12 */ /* 0x008fc8000f8ec0ff */
[----:B------:R-:W3:Y:S01]  /*191b0*/  POPC R7, R4 ;  /* 0x0000000400077309 */ /* 0x000ee20000000000 */
[----:B--2---:R-:W3:Y:S02]  /*191c0*/  SHFL.IDX PT, R0, R3, R0, 0x1f ;  /* 0x00001f0003007589 */ /* 0x004ee400000e0000 */
[----:B---3--:R-:W-:Y:S01]  /*191d0*/  IADD3 R16, R0, UR38, R7 ;  /* 0x0000002600107c10 */ /* 0x008fe2000fffe007 */
[----:B------:R-:W-:Y:S06]  /*191e0*/  BRA `(.L_x_2369) ;  /* 0x0000003400b87947 */ /* 0x000fec0003800000 */
.L_x_2368:
        /* <DEDUP_REMOVED lines=10> */
[----:B------:R-:W3:Y:S01]  /*19290*/  LDC.64 R2, c[0x4][R2] ;  /* 0x0100000002027b82 */ /* 0x000ee20000000a00 */
[----:B--2---:R-:W-:Y:S02]  /*192a0*/  IMAD.U32 R5, RZ, RZ, UR7 ;  /* 0x00000007ff057e24 */ /* 0x004fe4000f8e00ff */
[----:B------:R-:W-:Y:S02]  /*192b0*/  IMAD.U32 R7, RZ, RZ, UR9 ;  /* 0x00000009ff077e24 */ /* 0x000fe4000f8e00ff */
[----:B0-----:R-:W-:-:S02]  /*192c0*/  IMAD.U32 R10, RZ, RZ, UR4 ;  /* 0x00000004ff0a7e24 */ /* 0x001fc4000f8e00ff */
[----:B------:R-:W-:Y:S02]  /*192d0*/  IMAD.U32 R11, RZ, RZ, UR5 ;  /* 0x00000005ff0b7e24 */ /* 0x000fe4000f8e00ff */
[----:B------:R-:W-:Y:S02]  /*192e0*/  IMAD.MOV.U32 R8, RZ, RZ, 0x70 ;  /* 0x00000070ff087424 */ /* 0x000fe400078e00ff */
[----:B------:R-:W-:Y:S02]  /*192f0*/  IMAD.MOV.U32 R12, RZ, RZ, 0x1 ;  /* 0x00000001ff0c7424 */ /* 0x000fe400078e00ff */
[----:B------:R-:W-:-:S07]  /*19300*/  IMAD.MOV.U32 R13, RZ, RZ, RZ ;  /* 0x000000ffff0d7224 */ /* 0x000fce00078e00ff */
[----:B------:R-:W-:-:S07]  /*19310*/  LEPC R20, `(.L_x_2371) ;  /* 0x000000001014794e */ /* 0x000fce0000000000 */
[----:B-1-3--:R-:W-:Y:S05]  /*19320*/  CALL.ABS.NOINC R2 ;  /* 0x0000000002007343 */ /* 0x00afea0003c00000 */
.L_x_2371:
[----:B------:R-:W-:Y:S05]  /*19330*/  BSYNC B6 ;  /* 0x0000000000067941 */ /* 0x000fea0003800000 */
.L_x_2370:
[----:B------:R-:W3:Y:S01]  /*19340*/  LDL.LU R2, [R1+0x40] ;  /* 0x0000400001027983 */ /* 0x000ee20000300800 */
[----:B------:R-:W-:Y:S01]  /*19350*/  VIADD R0, R22, 0x9000 ;  /* 0x0000900016007836 */ /* 0x000fe20000000000 */
[----:B------:R-:W-:Y:S04]  /*19360*/  BSSY B6, `(.L_x_2372) ;  /* 0x0000016000067945 */ /* 0x000fe80003800000 */
[----:B------:R-:W-:Y:S02]  /*19370*/  LOP3.LUT P0, RZ, R0, 0x9f, RZ, 0xc0, !PT ;  /* 0x0000009f00ff7812 */ /* 0x000fe4000780c0ff */
[----:B---3--:R-:W-:-:S11]  /*19380*/  LOP3.LUT R2, R2, 0xfffffffe, RZ, 0xc0, !PT ;  /* 0xfffffffe02027812 */ /* 0x008fd600078ec0ff */
[----:B------:R-:W-:-:S05]  /*19390*/  @P0 LOP3.LUT R2, R2, 0x1, RZ, 0xfc, !PT ;  /* 0x0000000102020812 */ /* 0x000fca00078efcff */
[----:B------:R3:W-:Y:S01]  /*193a0*/  STL [R1+0x40], R2 ;  /* 0x0000400201007387 */ /* 0x0007e20000100800 */
[----:B------:R-:W-:Y:S05]  /*193b0*/  @!P0 BRA `(.L_x_2373) ;  /* 0x0000000000408947 */ /* 0x000fea0003800000 */
[----:B---3--:R-:W-:Y:S01]  /*193c0*/  MOV R2, 0x0 ;  /* 0x0000000000027802 */ /* 0x008fe20000000f00 */
[----:B------:R-:W-:Y:S01]  /*193d0*/  ULDC.64 UR6, c[0x4][0x98] ;  /* 0x0100260000067ab9 */ /* 0x000fe20000000a00 */
[----:B------:R-:W-:Y:S01]  /*193e0*/  ULDC.64 UR8, c[0x4][0xa0] ;  /* 0x0100280000087ab9 */ /* 0x000fe20000000a00 */
[----:B------:R-:W-:Y:S01]  /*193f0*/  ULDC.64 UR4, c[0x4][0x10] ;  /* 0x0100040000047ab9 */ /* 0x000fe20000000a00 */
[----:B------:R-:W-:Y:S01]  /*19400*/  MOV R4, UR6 ;  /* 0x0000000600047c02 */ /* 0x000fe20008000f00 */
[----:B--2---:R-:W-:Y:S01]  /*19410*/  IMAD.U32 R5, RZ, RZ, UR7 ;  /* 0x00000007ff057e24 */ /* 0x004fe2000f8e00ff */
[----:B------:R-:W2:Y:S01]  /*19420*/  LDC.64 R2, c[0x4][R2] ;  /* 0x0100000002027b82 */ /* 0x000ea20000000a00 */
[----:B------:R-:W-:Y:S01]  /*19430*/  IMAD.U32 R6, RZ, RZ, UR8 ;  /* 0x00000008ff067e24 */ /* 0x000fe2000f8e00ff */
[----:B------:R-:W-:Y:S01]  /*19440*/  MOV R13, RZ ;  /* 0x000000ff000d7202 */ /* 0x000fe20000000f00 */
[----:B------:R-:W-:Y:S02]  /*19450*/  IMAD.U32 R7, RZ, RZ, UR9 ;  /* 0x00000009ff077e24 */ /* 0x000fe4000f8e00ff */
[----:B0-----:R-:W-:-:S02]  /*19460*/  IMAD.U32 R10, RZ, RZ, UR4 ;  /* 0x00000004ff0a7e24 */ /* 0x001fc4000f8e00ff */
[----:B------:R-:W-:Y:S02]  /*19470*/  IMAD.U32 R11, RZ, RZ, UR5 ;  /* 0x00000005ff0b7e24 */ /* 0x000fe4000f8e00ff */
[----:B------:R-:W-:Y:S02]  /*19480*/  IMAD.MOV.U32 R8, RZ, RZ, 0x70 ;  /* 0x00000070ff087424 */ /* 0x000fe400078e00ff */
[----:B------:R-:W-:-:S07]  /*19490*/  IMAD.MOV.U32 R12, RZ, RZ, 0x1 ;  /* 0x00000001ff0c7424 */ /* 0x000fce00078e00ff */
[----:B------:R-:W-:-:S07]  /*194a0*/  LEPC R20, `(.L_x_2373) ;  /* 0x000000001014794e */ /* 0x000fce0000000000 */
[----:B-12---:R-:W-:Y:S05]  /*194b0*/  CALL.ABS.NOINC R2 ;  /* 0x0000000002007343 */ /* 0x006fea0003c00000 */
.L_x_2373:
[----:B------:R-:W-:Y:S05]  /*194c0*/  BSYNC B6 ;  /* 0x0000000000067941 */ /* 0x000fea0003800000 */
.L_x_2372:
[----:B------:R-:W-:Y:S01]  /*194d0*/  VIADD R0, R22, 0x3000 ;  /* 0x0000300016007836 */ /* 0x000fe20000000000 */
[----:B------:R-:W-:Y:S04]  /*194e0*/  BSSY B6, `(.L_x_2374) ;  /* 0x0000013000067945 */ /* 0x000fe80003800000 */
[----:B------:R-:W-:-:S13]  /*194f0*/  LOP3.LUT P0, RZ, R0, 0x3ff, RZ, 0xc0, !PT ;  /* 0x000003ff00ff7812 */ /* 0x000fda000780c0ff */
[----:B------:R-:W-:Y:S05]  /*19500*/  @!P0 BRA `(.L_x_2375) ;  /* 0x0000000000408947 */ /* 0x000fea0003800000 */
[----:B---3--:R-:W-:Y:S01]  /*19510*/  MOV R2, 0x0 ;  /* 0x0000000000027802 */ /* 0x008fe20000000f00 */
[----:B------:R-:W-:Y:S01]  /*19520*/  ULDC.64 UR6, c[0x4][0x98] ;  /* 0x0100260000067ab9 */ /* 0x000fe20000000a00 */
[----:B------:R-:W-:Y:S01]  /*19530*/  ULDC.64 UR8, c[0x4][0xa0] ;  /* 0x0100280000087ab9 */ /* 0x000fe20000000a00 */
[----:B------:R-:W-:Y:S01]  /*19540*/  ULDC.64 UR4, c[0x4][0x18] ;  /* 0x0100060000047ab9 */ /* 0x000fe20000000a00 */
[----:B------:R-:W-:Y:S01]  /*19550*/  IMAD.U32 R4, RZ, RZ, UR6 ;  /* 0x00000006ff047e24 */ /* 0x000fe2000f8e00ff */
[----:B0-----:R-:W-:Y:S01]  /*19560*/  MOV R8, 0x70 ;  /* 0x0000007000087802 */ /* 0x001fe20000000f00 */
[----:B------:R-:W0:Y:S01]  /*19570*/  LDC.64 R2, c[0x4][R2] ;  /* 0x0100000002027b82 */ /* 0x000e220000000a00 */
[----:B--2---:R-:W-:Y:S02]  /*19580*/  IMAD.U32 R5, RZ, RZ, UR7 ;  /* 0x00000007ff057e24 */ /* 0x004fe4000f8e00ff */
[----:B------:R-:W-:Y:S02]  /*19590*/  IMAD.U32 R6, RZ, RZ, UR8 ;  /* 0x00000008ff067e24 */ /* 0x000fe4000f8e00ff */
[----:B------:R-:W-:-:S02]  /*195a0*/  IMAD.U32 R7, RZ, RZ, UR9 ;  /* 0x00000009ff077e24 */ /* 0x000fc4000f8e00ff */
[----:B------:R-:W-:Y:S02]  /*195b0*/  IMAD.U32 R10, RZ, RZ, UR4 ;  /* 0x00000004ff0a7e24 */ /* 0x000fe4000f8e00ff */
[----:B------:R-:W-:Y:S02]  /*195c0*/  IMAD.U32 R11, RZ, RZ, UR5 ;  /* 0x00000005ff0b7e24 */ /* 0x000fe4000f8e00ff */
[----:B------:R-:W-:Y:S02]  /*195d0*/  IMAD.MOV.U32 R12, RZ, RZ, 0x1 ;  /* 0x00000001ff0c7424 */ /* 0x000fe400078e00ff */
[----:B------:R-:W-:-:S07]  /*195e0*/  IMAD.MOV.U32 R13, RZ, RZ, RZ ;  /* 0x000000ffff0d7224 */ /* 0x000fce00078e00ff */
[----:B------:R-:W-:-:S07]  /*195f0*/  LEPC R20, `(.L_x_2375) ;  /* 0x000000001014794e */ /* 0x000fce0000000000 */
[----:B01----:R-:W-:Y:S05]  /*19600*/  CALL.ABS.NOINC R2 ;  /* 0x0000000002007343 */ /* 0x003fea0003c00000 */
.L_x_2375:
[----:B------:R-:W-:Y:S05]  /*19610*/  BSYNC B6 ;  /* 0x0000000000067941 */ /* 0x000fea0003800000 */
.L_x_2374:
[----:B---3--:R-:W3:Y:S01]  /*19620*/  LDL R2, [R1+0x40] ;  /* 0x0000400001027983 */ /* 0x008ee20000100800 */
[----:B------:R-:W-:Y:S01]  /*19630*/  BSSY B6, `(.L_x_2376) ;  /* 0x0000013000067945 */ /* 0x000fe20003800000 */
[----:B---3--:R-:W-:-:S13]  /*19640*/  LOP3.LUT P6, RZ, R2, 0x1, RZ, 0xc0, !PT ;  /* 0x0000000102ff7812 */ /* 0x008fda00078cc0ff */
        /* <DEDUP_REMOVED lines=10> */
[----:B------:R-:W-:-:S02]  /*196f0*/  IMAD.U32 R7, RZ, RZ, UR7 ;  /* 0x00000007ff077e24 */ /* 0x000fc4000f8e00ff */
[----:B0-----:R-:W-:Y:S02]  /*19700*/  IMAD.U32 R10, RZ, RZ, UR8 ;  /* 0x00000008ff0a7e24 */ /* 0x001fe4000f8e00ff */
[----:B------:R-:W-:Y:S02]  /*19710*/  IMAD.MOV.U32 R8, RZ, RZ, 0x70 ;  /* 0x00000070ff087424 */ /* 0x000fe400078e00ff */
[----:B------:R-:W-:Y:S02]  /*19720*/  IMAD.MOV.U32 R12, RZ, RZ, 0x1 ;  /* 0x00000001ff0c7424 */ /* 0x000fe400078e00ff */
[----:B------:R-:W-:-:S07]  /*19730*/  IMAD.MOV.U32 R13, RZ, RZ, RZ ;  /* 0x000000ffff0d7224 */ /* 0x000fce00078e00ff */
[----:B------:R-:W-:-:S07]  /*19740*/  LEPC R20, `(.L_x_2377) ;  /* 0x000000001014794e */ /* 0x000fce0000000000 */
[----:B-1-3--:R-:W-:Y:S05]  /*19750*/  CALL.ABS.NOINC R2 ;  /* 0x0000000002007343 */ /* 0x00afea0003c00000 */
.L_x_2377:
[----:B------:R-:W-:Y:S05]  /*19760*/  BSYNC B6 ;  /* 0x0000000000067941 */ /* 0x000fea0003800000 */
.L_x_2376:
[----:B------:R-:W3:Y:S01]  /*19770*/  LDL.LU R4, [R1+0x8] ;  /* 0x0000080001047983 */ /* 0x000ee20000300800 */
[----:B------:R-:W-:Y:S01]  /*19780*/  ULDC.64 UR4, c[0x0][0x9f8] ;  /* 0x00027e0000047ab9 */ /* 0x000fe20000000a00 */
[----:B------:R-:W4:Y:S02]  /*19790*/  LDC R6, c[0x0][0x430] ;  /* 0x00010c00ff067b82 */ /* 0x000f240000000800 */
[----:B------:R-:W2:Y:S04]  /*197a0*/  LDL R0, [R1+0x24] ;  /* 0x0000240001007983 */ /* 0x000ea80000100800 */
[----:B------:R-:W2:Y:S04]  /*197b0*/  LDL R7, [R1+0x4] ;  /* 0x0000040001077983 */ /* 0x000ea80000100800 */
[----:B------:R-:W2:Y:S01]  /*197c0*/  LDL R21, [R1+0x20] ;  /* 0x0000200001157983 */ /* 0x000ea20000100800 */
[----:B------:R-:W-:-:S03]  /*197d0*/  ISETP.NE.U32.AND P0, PT, RZ, UR4, PT ;  /* 0x00000004ff007c0c */ /* 0x000fc6000bf05070 */
[----:B0-----:R-:W2:Y:S01]  /*197e0*/  LDL.LU R10, [R1+0x40] ;  /* 0x00004000010a7983 */ /* 0x001ea20000300800 */
[----:B------:R-:W-:Y:S01]  /*197f0*/  ISETP.NE.AND.EX P0, PT, RZ, UR5, PT, P0 ;  /* 0x00000005ff007c0c */ /* 0x000fe2000bf05300 */
[----:B------:R-:W0:-:S12]  /*19800*/  S2R R20, SR_TID.X ;  /* 0x0000000000147919 */ /* 0x000e180000002100 */
[----:B------:R-:W-:-:S04]  /*19810*/  @P0 IADD3 R2, P1, R29, UR4, RZ ;  /* 0x000000041d020c10 */ /* 0x000fc8000ff3e0ff */
[----:B---3--:R-:W-:-:S05]  /*19820*/  @P0 IADD3.X R3, R4, UR5, RZ, P1, !PT ;  /* 0x0000000504030c10 */ /* 0x008fca0008ffe4ff */
[----:B------:R3:W3:Y:S01]  /*19830*/  @P0 LDG.E R28, desc[UR42][R2.64] ;  /* 0x0000002a021c0981 */ /* 0x0006e2000c1e1900 */
[----:B----4-:R-:W-:Y:S02]  /*19840*/  ISETP.NE.AND P1, PT, R6, 0x1, PT ;  /* 0x000000010600780c */ /* 0x010fe40003f25270 */
[----:B0-----:R-:W-:Y:S01]  /*19850*/  LOP3.LUT R20, R20, 0x7f, RZ, 0xc0, !PT ;  /* 0x0000007f14147812 */ /* 0x001fe200078ec0ff */
[----:B------:R-:W0:Y:S01]  /*19860*/  S2R R4, SR_TID.X ;  /* 0x0000000000047919 */ /* 0x000e220000002100 */
[----:B--2---:R-:W-:Y:S02]  /*19870*/  LEA R0, R0, 0xffffff80, 0x7 ;  /* 0xffffff8000007811 */ /* 0x004fe400078e38ff */
[----:B------:R-:W-:-:S07]  /*19880*/  SHF.R.U32.HI R20, RZ, 0x1, R20 ;  /* 0x00000001ff147819 */ /* 0x000fce0000011614 */
[----:B------:R-:W2:Y:S01]  /*19890*/  @P1 LDC R5, c[0x0][0x438] ;  /* 0x00010e00ff051b82 */ /* 0x000ea20000000800 */
[----:B0-----:R-:W-:-:S07]  /*198a0*/  IMAD.SHL.U32 R8, R4, 0x40, RZ ;  /* 0x0000004004087824 */ /* 0x001fce00078e00ff */
[----:B------:R-:W0:Y:S01]  /*198b0*/  @P1 LDC R4, c[0x0][0x434] ;  /* 0x00010d00ff041b82 */ /* 0x000e220000000800 */
[----:B------:R-:W-:-:S04]  /*198c0*/  LOP3.LUT R8, R8, 0x40, RZ, 0xc0, !PT ;  /* 0x0000004008087812 */ /* 0x000fc800078ec0ff */
[----:B---3--:R-:W-:-:S05]  /*198d0*/  LOP3.LUT R3, R0, R20, R8, 0xfe, !PT ;  /* 0x0000001400037212 */ /* 0x008fca00078efe08 */
[C---:B------:R-:W-:Y:S01]  /*198e0*/  IMAD.IADD R2, R3.reuse, 0x1, R7 ;  /* 0x0000000103027824 */ /* 0x040fe200078e0207 */
[----:B------:R-:W-:-:S03]  /*198f0*/  ISETP.GE.AND P0, PT, R3, R21, PT ;  /* 0x000000150300720c */ /* 0x000fc60003f06270 */
[----:B------:R-:W-:Y:S02]  /*19900*/  IMAD.MOV.U32 R8, RZ, RZ, R2 ;  /* 0x000000ffff087224 */ /* 0x000fe400078e0002 */
[----:B0-----:R-:W-:Y:S02]  /*19910*/  @P1 IMAD.HI.U32 R3, R2, R4, RZ ;  /* 0x0000000402031227 */ /* 0x001fe400078e00ff */
[----:B------:R-:W0:Y:S03]  /*19920*/  LDC R4, c[0x0][0x2f4] ;  /* 0x0000bd00ff047b82 */ /* 0x000e260000000800 */
[----:B--2---:R-:W-:-:S05]  /*19930*/  @P1 SHF.R.U32.HI R8, RZ, R5, R3 ;  /* 0x00000005ff081219 */ /* 0x004fca0000011603 */
[----:B------:R-:W-:-:S04]  /*19940*/  IMAD.MOV R5, RZ, RZ, -R8 ;  /* 0x000000ffff057224 */ /* 0x000fc800078e0a08 */
[----:B------:R-:W-:Y:S02]  /*19950*/  IMAD R5, R6, R5, R2 ;  /* 0x0000000506057224 */ /* 0x000fe400078e0202 */
[----:B------:R-:W2:Y:S01]  /*19960*/  @!P0 LDC.64 R2, c[0x0][0x428] ;  /* 0x00010a00ff028b82 */ /* 0x000ea20000000a00 */
[----:B-1----:R-:W-:-:S07]  /*19970*/  @!P0 SHF.R.S32.HI R9, RZ, 0x1f, R8 ;  /* 0x0000001fff098819 */ /* 0x002fce0000011408 */
[----:B------:R-:W1:Y:S01]  /*19980*/  @!P0 LDC.64 R6, c[0x0][0x418] ;  /* 0x00010600ff068b82 */ /* 0x000e620000000a00 */
[----:B------:R-:W-:Y:S01]  /*19990*/  LOP3.LUT R10, R10, 0xfffffffb, RZ, 0xc0, !PT ;  /* 0xfffffffb0a0a7812 */ /* 0x000fe200078ec0ff */
[----:B------:R-:W-:Y:S01]  /*199a0*/  UMOV UR4, 0xffffffff ;  /* 0xffffffff00047882 */ /* 0x000fe20000000000 */
[----:B------:R-:W-:Y:S01]  /*199b0*/  SHF.R.S32.HI R11, RZ, 0x1f, R28 ;  /* 0x0000001fff0b7819 */ /* 0x000fe2000001141c */
[----:B--2---:R-:W-:-:S04]  /*199c0*/  @!P0 IMAD.WIDE.U32 R8, R28, R2, R8 ;  /* 0x000000021c088225 */ /* 0x004fc800078e0008 */
[----:B------:R2:W-:Y:S01]  /*199d0*/  STL [R1+0x8], R11 ;  /* 0x0000080b01007387 */ /* 0x0005e20000100800 */
[----:B------:R-:W-:Y:S02]  /*199e0*/  @!P0 IMAD R2, R11, R2, RZ ;  /* 0x000000020b028224 */ /* 0x000fe400078e02ff */
[----:B--2---:R-:W2:Y:S02]  /*199f0*/  S2R R11, SR_TID.X ;  /* 0x00000000000b7919 */ /* 0x004ea40000002100 */
[----:B------:R-:W-:Y:S01]  /*19a00*/  @!P0 IMAD R2, R28, R3, R2 ;  /* 0x000000031c028224 */ /* 0x000fe200078e0202 */
[----:B-1----:R-:W-:-:S04]  /*19a10*/  @!P0 LEA R6, P1, R8, R6, 0x2 ;  /* 0x0000000608068211 */ /* 0x002fc800078210ff */
[----:B------:R-:W-:Y:S01]  /*19a20*/  @!P0 IADD3 R2, R9, R2, RZ ;  /* 0x0000000209028210 */ /* 0x000fe20007ffe0ff */
[----:B------:R-:W-:-:S03]  /*19a30*/  IMAD.U32 R3, RZ, RZ, UR39 ;  /* 0x00000027ff037e24 */ /* 0x000fc6000f8e00ff */
[----:B------:R-:W-:Y:S01]  /*19a40*/  @!P0 LEA.HI.X R7, R8, R7, R2, 0x2, P1 ;  /* 0x0000000708078211 */ /* 0x000fe200008f1402 */
[----:B--2---:R-:W-:-:S05]  /*19a50*/  IMAD.SHL.U32 R13, R11, 0x10, RZ ;  /* 0x000000100b0d7824 */ /* 0x004fca00078e00ff */
[----:B------:R-:W-:-:S04]  /*19a60*/  LOP3.LUT R13, R13, 0x10, RZ, 0xc0, !PT ;  /* 0x000000100d0d7812 */ /* 0x000fc800078ec0ff */
[C---:B0-----:R-:W-:Y:S02]  /*19a70*/  ISETP.GE.AND P3, PT, R13.reuse, R4, PT ;  /* 0x000000040d00720c */ /* 0x041fe40003f66270 */
[----:B------:R-:W-:-:S04]  /*19a80*/  LOP3.LUT R12, R13, 0x20, RZ, 0xfc, !PT ;  /* 0x000000200d0c7812 */ /* 0x000fc800078efcff */
[----:B------:R-:W-:Y:S01]  /*19a90*/  ISETP.GE.AND P1, PT, R12, R4, PT ;  /* 0x000000040c00720c */ /* 0x000fe20003f26270 */
[----:B------:R-:W-:Y:S01]  /*19aa0*/  IMAD.MOV.U32 R2, RZ, RZ, RZ ;  /* 0x000000ffff027224 */ /* 0x000fe200078e00ff */
[----:B------:R-:W-:-:S05]  /*19ab0*/  ISETP.NE.AND P2, PT, R3, 0x3, PT ;  /* 0x000000030300780c */ /* 0x000fca0003f45270 */
[----:B------:R-:W-:Y:S01]  /*19ac0*/  @P3 LOP3.LUT R10, R10, 0x4, RZ, 0xfc, !PT ;  /* 0x000000040a0a3812 */ /* 0x000fe200078efcff */
[----:B------:R0:W5:Y:S03]  /*19ad0*/  @!P0 LDG.E R2, desc[UR42][R6.64] ;  /* 0x0000002a06028981 */ /* 0x000166000c1e1900 */
[----:B------:R-:W-:Y:S02]  /*19ae0*/  LOP3.LUT R10, R10, 0xfffffff7, RZ, 0xc0, !PT ;  /* 0xfffffff70a0a7812 */ /* 0x000fe400078ec0ff */
[----:B------:R-:W-:Y:S02]  /*19af0*/  LOP3.LUT R11, R13, 0x40, RZ, 0xfc, !PT ;  /* 0x000000400d0b7812 */ /* 0x000fe400078efcff */
[----:B------:R-:W-:Y:S02]  /*19b00*/  LOP3.LUT R10, R10, 0xfffffffd, RZ, 0xc0, !PT ;  /* 0xfffffffd0a0a7812 */ /* 0x000fe400078ec0ff */
[----:B------:R-:W-:-:S02]  /*19b10*/  ISETP.GE.AND P0, PT, R11, R4, PT ;  /* 0x000000040b00720c */ /* 0x000fc40003f06270 */
[----:B------:R-:W-:-:S04]  /*19b20*/  @P1 LOP3.LUT R10, R10, 0x2, RZ, 0xfc, !PT ;  /* 0x000000020a0a1812 */ /* 0x000fc800078efcff */
[----:B------:R-:W-:-:S04]  /*19b30*/  @P2 LOP3.LUT R10, R10, 0x8, RZ, 0xfc, !PT ;  /* 0x000000080a0a2812 */ /* 0x000fc800078efcff */
[----:B------:R-:W-:-:S04]  /*19b40*/  LOP3.LUT R10, R10, 0xfffffffe, RZ, 0xc0, !PT ;  /* 0xfffffffe0a0a7812 */ /* 0x000fc800078ec0ff */
[----:B------:R-:W-:-:S05]  /*19b50*/  @P0 LOP3.LUT R10, R10, 0x1, RZ, 0xfc, !PT ;  /* 0x000000010a0a0812 */ /* 0x000fca00078efcff */
[----:B------:R0:W-:Y:S01]  /*19b60*/  STL [R1+0x40], R10 ;  /* 0x0000400a01007387 */ /* 0x0001e20000100800 */
[----:B------:R-:W-:Y:S05]  /*19b70*/  BRA.DIV UR4, `(.L_x_2378) ;  /* 0x0000004a04cc7947 */ /* 0x000fea000b800000 */
.L_x_2500:
[----:B------:R-:W-:Y:S01]  /*19b80*/  SHF.R.S32.HI R29, RZ, 0x1f, R18 ;  /* 0x0000001fff1d7819 */ /* 0x000fe20000011412 */
[----:B------:R-:W-:Y:S06]  /*19b90*/  @!P2 BRA `(.L_x_2379) ;  /* 0x000000000004a947 */ /* 0x000fec0003800000 */
[----:B------:R-:W-:Y:S01]  /*19ba0*/  BPT.TRAP 0x1 ;  /* 0x000000040000795c */ /* 0x000fe20000300000 */
.L_x_2379:
[----:B------:R-:W-:Y:S01]  /*19bb0*/  IMAD R4, R23, 0x8, R22 ;  /* 0x0000000817047824 */ /* 0x000fe200078e0216 */
[----:B------:R-:W-:Y:S01]  /*19bc0*/  SHF.L.U32 R3, R25, 0x1f, RZ ;  /* 0x0000001f19037819 */ /* 0x000fe200000006ff */
[----:B------:R-:W-:Y:S03]  /*19bd0*/  BSSY B0, `(.L_x_2380) ;  /* 0x0000006000007945 */ /* 0x000fe60003800000 */
[----:B------:R1:W2:Y:S01]  /*19be0*/  SYNCS.PHASECHK.TRANS64.TRYWAIT P0, [R4+URZ+0x19c80], R3 ;  /* 0x019c8003040075a7 */ /* 0x0002a2000800017f */
[----:B------:R1:W-:Y:S02]  /*19bf0*/  STL [R1+0x30], R3 ;  /* 0x0000300301007387 */ /* 0x0003e40000100800 */
[----:B-1----:R-:W-:Y:S02]  /*19c00*/  IADD3 R3, -R20, R21, -R0 ;  /* 0x0000001514037210 */ /* 0x002fe40007ffe900 */
[----:B------:R-:W-:Y:S01]  /*19c10*/  SHF.R.S32.HI R20, RZ, 0x1f, R5 ;  /* 0x0000001fff147819 */ /* 0x000fe20000011405 */
[----:B--2---:R-:W-:Y:S06]  /*19c20*/  @!P0 BRA `(.L_x_2381) ;  /* 0x0000004800d48947 */ /* 0x004fec0003800000 */
.L_x_2501:
[----:B------:R-:W-:Y:S05]  /*19c30*/  BSYNC B0 ;  /* 0x0000000000007941 */ /* 0x000fea0003800000 */
.L_x_2380:
[----:B0-----:R-:W2:Y:S01]  /*19c40*/  LDL R10, [R1+0x10] ;  /* 0x00001000010a7983 */ /* 0x001ea20000100800 */
[----:B------:R-:W-:Y:S01]  /*19c50*/  ULDC.64 UR4, c[0x0][0x328] ;  /* 0x0000ca0000047ab9 */ /* 0x000fe20000000a00 */
[----:B-----5:R-:W-:Y:S01]  /*19c60*/  SHF.R.S32.HI R21, RZ, 0x1f, R2 ;  /* 0x0000001fff157819 */ /* 0x020fe20000011402 */
[----:B-1----:R-:W-:Y:S01]  /*19c70*/  IMAD R0, R20, UR4, RZ ;  /* 0x0000000414007c24 */ /* 0x002fe2000f8e02ff */
[----:B------:R-:W-:Y:S01]  /*19c80*/  ISETP.GE.AND P1, PT, R3, 0x1, PT ;  /* 0x000000010300780c */ /* 0x000fe20003f26270 */
[----:B------:R-:W-:-:S04]  /*19c90*/  IMAD.WIDE.U32 R6, R5, UR4, RZ ;  /* 0x0000000405067c25 */ /* 0x000fc8000f8e00ff */
        /* <DEDUP_REMOVED lines=11> */
[----:B------:R-:W-:-:S02]  /*19d50*/  ULDC.64 UR4, c[0x0][0x318] ;  /* 0x0000c60000047ab9 */ /* 0x000fc40000000a00 */
[----:B------:R-:W-:Y:S01]  /*19d60*/  IADD3 R8, P0, R6, UR4, RZ ;  /* 0x0000000406087c10 */ /* 0x000fe2000ff1e0ff */
[----:B------:R-:W-:-:S03]  /*19d70*/  UMOV UR4, 0xffffffff ;  /* 0xffffffff00047882 */ /* 0x000fc60000000000 */
[----:B------:R-:W-:Y:S01]  /*19d80*/  IADD3.X R9, R7, UR5, R9, P0, !PT ;  /* 0x0000000507097c10 */ /* 0x000fe200087fe409 */
[----:B--2---:R-:W-:Y:S01]  /*19d90*/  IMAD R10, R23, 0x3000, R10 ;  /* 0x00003000170a7824 */ /* 0x004fe200078e020a */
[----:B------:R-:W-:Y:S07]  /*19da0*/  BRA.DIV UR4, `(.L_x_2382) ;  /* 0x0000004a048c7947 */ /* 0x000fee000b800000 */
        /* <DEDUP_REMOVED lines=8> */
[----:B-1----:R-:W-:Y:S02]  /*19e30*/  ISETP.GE.AND P4, PT, R11, R12, PT ;  /* 0x0000000c0b00720c */ /* 0x002fe40003f86270 */
[----:B---3--:R-:W-:Y:S01]  /*19e40*/  IADD3.X R7, RZ, R0, RZ, P0, !PT ;  /* 0x00000000ff077210 */ /* 0x008fe200007fe4ff */
[----:B------:R-:W-:Y:S01]  /*19e50*/  IMAD.IADD R0, R22, 0x1, R10 ;  /* 0x0000000116007824 */ /* 0x000fe200078e020a */
[----:B------:R-:W-:Y:S02]  /*19e60*/  ISETP.LT.OR P0, PT, R3, 0x1, P4 ;  /* 0x000000010300780c */ /* 0x000fe40002701670 */
[C---:B------:R-:W-:Y:S02]  /*19e70*/  LOP3.LUT R13, R11.reuse, 0x20, RZ, 0xfc, !PT ;  /* 0x000000200b0d7812 */ /* 0x040fe400078efcff */
[----:B------:R-:W-:-:S02]  /*19e80*/  LOP3.LUT R11, R11, 0x40, RZ, 0xfc, !PT ;  /* 0x000000400b0b7812 */ /* 0x000fc400078efcff */
[----:B------:R-:W-:-:S07]  /*19e90*/  ISETP.GE.AND P2, PT, R13, R12, PT ;  /* 0x0000000c0d00720c */ /* 0x000fce0003f46270 */
        /* <DEDUP_REMOVED lines=8> */
.L_x_2507:
        /* <DEDUP_REMOVED lines=16> */
.L_x_2383:
        /* <DEDUP_REMOVED lines=11> */
.L_x_2384:
[----:B------:R2:W-:Y:S01]  /*1a0d0*/  SYNCS.ARRIVE.TRANS64.A1T0 RZ, [R4+URZ+0x19c70], RZ ;  /* 0x019c70ff04ff79a7 */ /* 0x0005e2000810003f */
[----:B------:R-:W-:Y:S05]  /*1a0e0*/  @!P4 BRA `(.L_x_2385) ;  /* 0x000000000004c947 */ /* 0x000fea0003800000 */
[----:B------:R-:W-:Y:S01]  /*1a0f0*/  BPT.TRAP 0x1 ;  /* 0x000000040000795c */ /* 0x000fe20000300000 */
.L_x_2385:
[----:B------:R-:W3:Y:S01]  /*1a100*/  LDL R3, [R1+0x30] ;  /* 0x0000300001037983 */ /* 0x000ee20000100800 */
[----:B------:R-:W-:Y:S01]  /*1a110*/  BSSY B0, `(.L_x_2386) ;  /* 0x0000003000007945 */ /* 0x000fe20003800000 */
[----:B---3--:R-:W3:Y:S03]  /*1a120*/  SYNCS.PHASECHK.TRANS64.TRYWAIT P0, [R4+URZ+0x19c40], R3 ;  /* 0x019c4003040075a7 */ /* 0x008ee6000800017f */
[----:B---3--:R-:W-:Y:S05]  /*1a130*/  @!P0 BRA `(.L_x_2387) ;  /* 0x00000048008c8947 */ /* 0x008fea0003800000 */
.L_x_2508:
[----:B------:R-:W-:Y:S05]  /*1a140*/  BSYNC B0 ;  /* 0x0000000000007941 */ /* 0x000fea0003800000 */
.L_x_2386:
        /* <DEDUP_REMOVED lines=12> */
[----:B------:R-:W-:Y:S02]  /*1a210*/  ULDC.64 UR4, c[0x0][0x308] ;  /* 0x0000c20000047ab9 */ /* 0x000fe40000000a00 */
[----:B------:R-:W-:Y:S02]  /*1a220*/  IMAD R5, R29, UR4, RZ ;  /* 0x000000041d057c24 */ /* 0x000fe4000f8e02ff */
[----:B---3--:R-:W-:Y:S02]  /*1a230*/  IMAD.IADD R3, R7, 0x1, R2 ;  /* 0x0000000107037824 */ /* 0x008fe400078e0202 */
[----:B------:R-:W-:Y:S02]  /*1a240*/  IMAD.MOV.U32 R2, RZ, RZ, R6 ;  /* 0x000000ffff027224 */ /* 0x000fe400078e0006 */
[----:B------:R-:W-:Y:S01]  /*1a250*/  IMAD R6, R18, UR5, R5 ;  /* 0x0000000512067c24 */ /* 0x000fe2000f8e0205 */
[----:B0-----:R-:W-:Y:S01]  /*1a260*/  SHF.L.U32 R10, R8, 0x4, RZ ;  /* 0x00000004080a7819 */ /* 0x001fe200000006ff */
[----:B------:R-:W-:Y:S01]  /*1a270*/  IMAD.WIDE.U32 R2, R18, UR4, R2 ;  /* 0x0000000412027c25 */ /* 0x000fe2000f8e0002 */
[----:B------:R-:W-:-:S02]  /*1a280*/  UMOV UR4, 0xffffffff ;  /* 0xffffffff00047882 */ /* 0x000fc40000000000 */
[----:B------:R-:W-:Y:S01]  /*1a290*/  LOP3.LUT R10, R10, 0x10, RZ, 0xc0, !PT ;  /* 0x000000100a0a7812 */ /* 0x000fe200078ec0ff */
[----:B------:R-:W-:Y:S01]  /*1a2a0*/  IMAD.SHL.U32 R8, R8, 0x10, RZ ;  /* 0x0000001008087824 */ /* 0x000fe200078e00ff */
[----:B------:R-:W-:Y:S02]  /*1a2b0*/  IADD3 R5, P0, R2, UR6, RZ ;  /* 0x0000000602057c10 */ /* 0x000fe4000ff1e0ff */
[C---:B------:R-:W-:Y:S02]  /*1a2c0*/  LOP3.LUT R11, R10.reuse, 0x40, RZ, 0xfc, !PT ;  /* 0x000000400a0b7812 */ /* 0x040fe400078efcff */
[----:B------:R-:W-:Y:S02]  /*1a2d0*/  LOP3.LUT R10, R10, 0x20, RZ, 0xfc, !PT ;  /* 0x000000200a0a7812 */ /* 0x000fe400078efcff */
[----:B------:R-:W-:Y:S02]  /*1a2e0*/  LOP3.LUT R8, R8, 0x10, RZ, 0xc0, !PT ;  /* 0x0000001008087812 */ /* 0x000fe400078ec0ff */
[----:B------:R-:W-:-:S02]  /*1a2f0*/  IADD3.X R6, R3, UR7, R6, P0, !PT ;  /* 0x0000000703067c10 */ /* 0x000fc400087fe406 */
        /* <DEDUP_REMOVED lines=16> */
.L_x_2514:
        /* <DEDUP_REMOVED lines=10> */
.L_x_2389:
        /* <DEDUP_REMOVED lines=11> */
.L_x_2390:
[----:B------:R0:W5:Y:S01]  /*1a550*/  LDL.LU R5, [R1+0x2c] ;  /* 0x00002c0001057983 */ /* 0x0001620000300800 */
[----:B------:R0:W-:Y:S03]  /*1a560*/  SYNCS.ARRIVE.TRANS64.A1T0 RZ, [R4+URZ+0x19c30], RZ ;  /* 0x019c30ff04ff79a7 */ /* 0x0001e6000810003f */
[----:B------:R0:W5:Y:S02]  /*1a570*/  LDL.LU R3, [R1+0x3c] ;  /* 0x00003c0001037983 */ /* 0x0001640000300800 */
[----:B------:R-:W-:Y:S05]  /*1a580*/  WARPSYNC.ALL ;  /* 0x0000000000007948 */ /* 0x000fea0003800000 */
[----:B------:R-:W-:Y:S01]  /*1a590*/  ULDC.64 UR4, c[0x0][0x298] ;  /* 0x0000a60000047ab9 */ /* 0x000fe20000000a00 */
[----:B------:R-:W-:Y:S01]  /*1a5a0*/  ULDC.64 UR6, c[0x0][0xa00] ;  /* 0x0002800000067ab9 */ /* 0x000fe20000000a00 */
[----:B------:R-:W-:Y:S01]  /*1a5b0*/  VIADD R0, R22, 0xf000 ;  /* 0x0000f00016007836 */ /* 0x000fe20000000000 */
[----:B------:R-:W-:Y:S01]  /*1a5c0*/  BAR.SYNC.DEFER_BLOCKING 0x8, 0x200 ;  /* 0x0208000000007b1d */ /* 0x000fe20000010000 */
[----:B------:R-:W-:-:S03]  /*1a5d0*/  ISETP.NE.U32.AND P0, PT, RZ, UR6, PT ;  /* 0x00000006ff007c0c */ /* 0x000fc6000bf05070 */
[----:B------:R-:W-:Y:S02]  /*1a5e0*/  LOP3.LUT P1, RZ, R0, 0x9f, RZ, 0xc0, !PT ;  /* 0x0000009f00ff7812 */ /* 0x000fe4000782c0ff */
[----:B------:R-:W-:Y:S01]  /*1a5f0*/  ISETP.NE.AND.EX P0, PT, RZ, UR7, PT, P0 ;  /* 0x00000007ff007c0c */ /* 0x000fe2000bf05300 */
[----:B------:R-:W-:Y:S03]  /*1a600*/  BSSY B6, `(.L_x_2391) ;  /* 0x000001c000067945 */ /* 0x000fe60003800000 */
        /* <DEDUP_REMOVED lines=27> */
.L_x_2392:
[----:B------:R-:W-:Y:S05]  /*1a7c0*/  BSYNC B6 ;  /* 0x0000000000067941 */ /* 0x000fea0003800000 */
.L_x_2391:
        /* <DEDUP_REMOVED lines=13> */
[----:B--2---:R-:W-:Y:S01]  /*1a8a0*/  MOV R3, R2 ;  /* 0x0000000200037202 */ /* 0x004fe20000000f00 */
[----:B---3--:R-:W-:Y:S01]  /*1a8b0*/  IMAD.MOV.U32 R2, RZ, RZ, R20 ;  /* 0x000000ffff027224 */ /* 0x008fe200078e0014 */
[----:B------:R-:W2:Y:S03]  /*1a8c0*/  S2R R21, SR_TID.X ;  /* 0x0000000000157919 */ /* 0x000ea60000002100 */
[----:B------:R-:W-:Y:S01]  /*1a8d0*/  IMAD.WIDE.U32 R2, R18, UR4, R2 ;  /* 0x0000000412027c25 */ /* 0x000fe2000f8e0002 */
[----:B------:R-:W3:Y:S01]  /*1a8e0*/  S2R R20, SR_TID.X ;  /* 0x0000000000147919 */ /* 0x000ee20000002100 */
[----:B------:R-:W-:-:S02]  /*1a8f0*/  ULDC.64 UR4, c[0x0][0x2e0] ;  /* 0x0000b80000047ab9 */ /* 0x000fc40000000a00 */
        /* <DEDUP_REMOVED lines=30> */
[----:B------:R-:W-:-:S05]  /*1aae0*/  IADD3 R0, R0, 0x80, RZ ;  /* 0x0000008000007810 */ /* 0x000fca0007ffe0ff */
        /* <DEDUP_REMOVED lines=49> */
[----:B--2---:R-:W-:-:S04]  /*1ae00*/  @!P2 IADD3 R2, P4, R10, R6, RZ ;  /* 0x000000060a02a210 */ /* 0x004fc80007f9e0ff */
[----:B---3--:R-:W-:-:S05]  /*1ae10*/  @!P2 IADD3.X R3, RZ, R4, RZ, P4, !PT ;  /* 0x00000004ff03a210 */ /* 0x008fca00027fe4ff */
[----:B------:R-:W-:Y:S04]  /*1ae20*/  @!P2 LDGSTS.E.BYPASS.LTC128B.128 [R8+0xf800], desc[UR42][R2.64], !P3 ;  /* 0x0f8000000208afae */ /* 0x000fe8000d901d6a */
[----:B------:R-:W-:Y:S04]  /*1ae30*/  @!P2 LDGSTS.E.BYPASS.LTC128B.128 [R8+0x11000], desc[UR42][R2.64+0x20], !P0 ;  /* 0x110000200208afae */ /* 0x000fe8000c101d6a */
[----:B------:R0:W-:Y:S04]  /*1ae40*/  @!P2 LDGSTS.E.BYPASS.LTC128B.128 [R8+0x12800], desc[UR42][R2.64+0x40], !P1 ;  /* 0x128000400208afae */ /* 0x0001e8000c901d6a */
[----:B0-----:R0:W1:Y:S04]  /*1ae50*/  SHFL.IDX PT, R3, R5, RZ, 0x1e1f ;  /* 0x001e1fff05037589 */ /* 0x00106800000e0000 */
[----:B------:R0:W2:Y:S02]  /*1ae60*/  SHFL.IDX PT, R2, R7, RZ, 0x1e1f ;  /* 0x001e1fff07027589 */ /* 0x0000a400000e0000 */
.L_x_2521:
        /* <DEDUP_REMOVED lines=12> */
.L_x_2395:
[----:B------:R-:W-:Y:S05]  /*1af30*/  BSYNC B0 ;  /* 0x0000000000007941 */ /* 0x000fea0003800000 */
.L_x_2394:
[----:B------:R-:W-:Y:S01]  /*1af40*/  NOP ;  /* 0x0000000000007918 */ /* 0x000fe20000000000 */
[----:B------:R-:W-:-:S13]  /*1af50*/  PLOP3.LUT P0, PT, PT, PT, PT, 0x80, 0x0 ;  /* 0x000000000000781c */ /* 0x000fda0003f0f070 */
.L_x_2396:
        /* <DEDUP_REMOVED lines=18> */
.L_x_2522:
[----:B------:R-:W-:Y:S05]  /*1b080*/  BSYNC B0 ;  /* 0x0000000000007941 */ /* 0x000fea0003800000 */
.L_x_2397:
[----:B------:R-:W3:Y:S02]  /*1b090*/  LDL R2, [R1+0x24] ;  /* 0x0000240001027983 */ /* 0x000ee40000100800 */
[----:B---3--:R-:W-:-:S13]  /*1b0a0*/  ISETP.GE.AND P0, PT, R2, 0x2, PT ;  /* 0x000000020200780c */ /* 0x008fda0003f06270 */
[----:B------:R-:W-:Y:S05]  /*1b0b0*/  @!P0 BRA `(.L_x_2399) ;  /* 0x0000001000548947 */ /* 0x000fea0003800000 */
[----:B------:R-:W-:Y:S02]  /*1b0c0*/  VIADD R20, R2, 0xfffffffe ;  /* 0xfffffffe02147836 */ /* 0x000fe40000000000 */
[----:B------:R-:W-:Y:S02]  /*1b0d0*/  IMAD.MOV.U32 R4, RZ, RZ, R23 ;  /* 0x000000ffff047224 */ /* 0x000fe400078e0017 */
[----:B0-----:R-:W-:-:S07]  /*1b0e0*/  IMAD.MOV.U32 R5, RZ, RZ, R25 ;  /* 0x000000ffff057224 */ /* 0x001fce00078e0019 */
.L_x_2419:
[----:B0--3--:R-:W3:Y:S01]  /*1b0f0*/  LDL R9, [R1+0x4] ;  /* 0x0000040001097983 */ /* 0x009ee20000100800 */
        /* <DEDUP_REMOVED lines=8> */
[----:B------:R-:W-:Y:S01]  /*1b180*/  SHF.L.U32 R2, R2, 0x6, RZ ;  /* 0x0000000602027819 */ /* 0x000fe200000006ff */
        /* <DEDUP_REMOVED lines=32> */
.L_x_2400:
[----:B------:R-:W-:Y:S01]  /*1b390*/  IMAD R0, R23, 0x8, R22 ;  /* 0x0000000817007824 */ /* 0x000fe200078e0216 */
[----:B------:R-:W-:Y:S01]  /*1b3a0*/  SHF.L.U32 R10, R25, 0x1f, RZ ;  /* 0x0000001f190a7819 */ /* 0x000fe200000006ff */
[----:B------:R-:W-:Y:S01]  /*1b3b0*/  BSSY B0, `(.L_x_2401) ;  /* 0x0000004000007945 */ /* 0x000fe20003800000 */
[----:B------:R-:W-:Y:S02]  /*1b3c0*/  SHF.R.S32.HI R9, RZ, 0x1f, R7 ;  /* 0x0000001fff097819 */ /* 0x000fe40000011407 */
[----:B------:R-:W0:Y:S02]  /*1b3d0*/  SYNCS.PHASECHK.TRANS64.TRYWAIT P0, [R0+URZ+0x19c80], R10 ;  /* 0x019c800a000075a7 */ /* 0x000e24000800017f */
[----:B0-----:R-:W-:Y:S05]  /*1b3e0*/  @!P0 BRA `(.L_x_2402) ;  /* 0x0000003c00a08947 */ /* 0x001fea0003800000 */
.L_x_2523:
[----:B------:R-:W-:Y:S05]  /*1b3f0*/  BSYNC B0 ;  /* 0x0000000000007941 */ /* 0x000fea0003800000 */
.L_x_2401:
        /* <DEDUP_REMOVED lines=33> */
[----:B------:R-:W-:Y:S01]  /*1b610*/  IADD3 R6, R22, R6, RZ ;  /* 0x0000000616067210 */ /* 0x000fe20007ffe0ff */
        /* <DEDUP_REMOVED lines=11> */
.L_x_2529:
        /* <DEDUP_REMOVED lines=13> */
.L_x_2404:
        /* <DEDUP_REMOVED lines=11> */
.L_x_2405:
[----:B------:R2:W-:Y:S01]  /*1b850*/  SYNCS.ARRIVE.TRANS64.A1T0 RZ, [R0+URZ+0x19c70], RZ ;  /* 0x019c70ff00ff79a7 */ /* 0x0005e2000810003f */
[----:B------:R-:W-:Y:S05]  /*1b860*/  @!P3 BRA `(.L_x_2406) ;  /* 0x000000000004b947 */ /* 0x000fea0003800000 */
[----:B------:R-:W-:Y:S01]  /*1b870*/  BPT.TRAP 0x1 ;  /* 0x000000040000795c */ /* 0x000fe20000300000 */
.L_x_2406:
[----:B------:R-:W3:Y:S01]  /*1b880*/  SYNCS.PHASECHK.TRANS64.TRYWAIT P0, [R0+URZ+0x19c40], R10 ;  /* 0x019c400a000075a7 */ /* 0x000ee2000800017f */
[----:B------:R-:W-:Y:S04]  /*1b890*/  BSSY B0, `(.L_x_2407) ;  /* 0x0000002000007945 */ /* 0x000fe80003800000 */
[----:B---3--:R-:W-:Y:S05]  /*1b8a0*/  @!P0 BRA `(.L_x_2408) ;  /* 0x0000003c00308947 */ /* 0x008fea0003800000 */
.L_x_2530:
[----:B------:R-:W-:Y:S05]  /*1b8b0*/  BSYNC B0 ;  /* 0x0000000000007941 */ /* 0x000fea0003800000 */
.L_x_2407:
        /* <DEDUP_REMOVED lines=33> */
[----:B-1----:R-:W-:-:S04]  /*1bad0*/  IADD3 R2, P0, R21, R2, RZ ;  /* 0x0000000215027210 */ /* 0x002fc80007f1e0ff */
[----:B----4-:R-:W-:-:S05]  /*1bae0*/  IADD3.X R3, RZ, R3, RZ, P0, !PT ;  /* 0x00000003ff037210 */ /* 0x010fca00007fe4ff */
[----:B------:R-:W-:Y:S04]  /*1baf0*/  LDGSTS.E.BYPASS.LTC128B.128 [R6+0x13800], desc[UR42][R2.64], !P4 ;  /* 0x1380000002067fae */ /* 0x000fe8000e101d6a */
[----:B------:R-:W-:Y:S04]  /*1bb00*/  LDGSTS.E.BYPASS.LTC128B.128 [R6+0x14800], desc[UR42][R2.64+0x20], !P3 ;  /* 0x1480002002067fae */ /* 0x000fe8000d901d6a */
[----:B------:R1:W-:Y:S04]  /*1bb10*/  LDGSTS.E.BYPASS.LTC128B.128 [R6+0x15800], desc[UR42][R2.64+0x40], !P2 ;  /* 0x1580004002067fae */ /* 0x0003e8000d101d6a */
[----:B01----:R1:W4:Y:S02]  /*1bb20*/  SHFL.IDX PT, R2, R7, 0x1, 0x1e1f ;  /* 0x003e1f0007027f89 */ /* 0x00332400000e0000 */
.L_x_2536:
        /* <DEDUP_REMOVED lines=10> */
.L_x_2410:
        /* <DEDUP_REMOVED lines=11> */
.L_x_2411:
[----:B------:R2:W-:Y:S02]  /*1bc80*/  SYNCS.ARRIVE.TRANS64.A1T0 RZ, [R0+URZ+0x19c30], RZ ;  /* 0x019c30ff00ff79a7 */ /* 0x0005e4000810003f */
[----:B--23--:R-:W-:-:S05]  /*1bc90*/  IMAD.U32 R0, RZ, RZ, UR36 ;  /* 0x00000024ff007e24 */ /* 0x00cfca000f8e00ff */
[----:B------:R-:W-:-:S13]  /*1bca0*/  ISETP.NE.AND P0, PT, R0, 0x3, PT ;  /* 0x000000030000780c */ /* 0x000fda0003f05270 */
[----:B------:R-:W-:Y:S05]  /*1bcb0*/  @!P0 BRA `(.L_x_2412) ;  /* 0x0000000000048947 */ /* 0x000fea0003800000 */
[----:B------:R-:W-:Y:S01]  /*1bcc0*/  BPT.TRAP 0x1 ;  /* 0x000000040000795c */ /* 0x000fe20000300000 */
.L_x_2412:
[----:B------:R-:W-:Y:S01]  /*1bcd0*/  LOP3.LUT R0, R5, 0x1, RZ, 0x3c, !PT ;  /* 0x0000000105007812 */ /* 0x000fe200078e3cff */
[----:B------:R-:W-:Y:S01]  /*1bce0*/  IMAD R2, R4, 0x8, R22 ;  /* 0x0000000804027824 */ /* 0x000fe200078e0216 */
[----:B------:R-:W-:Y:S02]  /*1bcf0*/  BSSY B0, `(.L_x_2413) ;  /* 0x0000004000007945 */ /* 0x000fe40003800000 */
[----:B------:R-:W-:-:S04]  /*1bd00*/  SHF.L.U32 R0, R0, 0x1f, RZ ;  /* 0x0000001f00007819 */ /* 0x000fc800000006ff */
[----:B------:R-:W0:Y:S02]  /*1bd10*/  SYNCS.PHASECHK.TRANS64.TRYWAIT P2, [R2+URZ+0x19c70], R0 ;  /* 0x019c7000020075a7 */ /* 0x000e24000804017f */
[----:B0-----:R-:W-:Y:S05]  /*1bd20*/  @!P2 BRA `(.L_x_2414) ;  /* 0x0000003800bca947 */ /* 0x001fea0003800000 */
.L_x_2537:
[----:B------:R-:W-:Y:S05]  /*1bd30*/  BSYNC B0 ;  /* 0x0000000000007941 */ /* 0x000fea0003800000 */
.L_x_2413:
[----:B------:R-:W-:-:S05]  /*1bd40*/  IMAD.U32 R3, RZ, RZ, UR39 ;  /* 0x00000027ff037e24 */ /* 0x000fca000f8e00ff */
[----:B------:R-:W-:-:S13]  /*1bd50*/  ISETP.NE.AND P2, PT, R3, 0x3, PT ;  /* 0x000000030300780c */ /* 0x000fda0003f45270 */
[----:B------:R-:W-:Y:S05]  /*1bd60*/  @!P2 BRA `(.L_x_2415) ;  /* 0x000000000004a947 */ /* 0x000fea0003800000 */
[----:B------:R-:W-:Y:S01]  /*1bd70*/  BPT.TRAP 0x1 ;  /* 0x000000040000795c */ /* 0x000fe20000300000 */
.L_x_2415:
[----:B0-----:R-:W-:Y:S01]  /*1bd80*/  SHF.L.U32 R0, R5, 0x1f, RZ ;  /* 0x0000001f05007819 */ /* 0x001fe200000006ff */
[----:B------:R-:W-:-:S03]  /*1bd90*/  IMAD R3, R4, 0x3000, RZ ;  /* 0x0000300004037824 */ /* 0x000fc600078e02ff */
[----:B------:R-:W0:Y:S02]  /*1bda0*/  SYNCS.PHASECHK.TRANS64.TRYWAIT P2, [R2+URZ+0x19c60], R0 ;  /* 0x019c6000020075a7 */ /* 0x000e24000804017f */
[----:B0-----:R-:W-:Y:S05]  /*1bdb0*/  @!P2 BRA `(.L_x_2416) ;  /* 0x0000003800aca947 */ /* 0x001fea0003800000 */
.L_x_2538:
[----:B------:R-:W0:Y:S04]  /*1bdc0*/  LDL R4, [R1+0x1c] ;  /* 0x00001c0001047983 */ /* 0x000e280000100800 */
[----:B------:R-:W2:Y:S01]  /*1bdd0*/  LDL R10, [R1+0x14] ;  /* 0x00001400010a7983 */ /* 0x000ea20000100800 */
[----:B------:R-:W-:Y:S05]  /*1bde0*/  WARPSYNC.ALL ;  /* 0x0000000000007948 */ /* 0x000fea0003800000 */
[----:B------:R-:W3:Y:S02]  /*1bdf0*/  S2R R12, SR_TID.X ;  /* 0x00000000000c7919 */ /* 0x000ee40000002100 */
[----:B---3--:R-:W-:-:S02]  /*1be00*/  LOP3.LUT P2, RZ, R12, 0x4, RZ, 0xc0, !PT ;  /* 0x000000040cff7812 */ /* 0x008fc4000784c0ff */
[----:B------:R-:W-:-:S04]  /*1be10*/  MOV R12, 0x40 ;  /* 0x00000040000c7802 */ /* 0x000fc80000000f00 */
[----:B------:R-:W-:Y:S02]  /*1be20*/  SEL R12, R12, 0xffffffc0, !P2 ;  /* 0xffffffc00c0c7807 */ /* 0x000fe40005000000 */
[C---:B0-----:R-:W-:Y:S02]  /*1be30*/  LOP3.LUT R0, R3.reuse, R4, RZ, 0xfc, !PT ;  /* 0x0000000403007212 */ /* 0x041fe400078efcff */
        /* <DEDUP_REMOVED lines=50> */
.L_x_2417:
[----:B-1----:R1:W-:Y:S01]  /*1c160*/  SYNCS.ARRIVE.TRANS64.A1T0 RZ, [R2+URZ+0x19c50], RZ ;  /* 0x019c50ff02ff79a7 */ /* 0x0023e2000810003f */
[----:B------:R-:W-:Y:S06]  /*1c170*/  BAR.SYNC.DEFER_BLOCKING 0x2, 0x80 ;  /* 0x0082000000007b1d */ /* 0x000fec0000010000 */
[----:B------:R-:W-:Y:S05]  /*1c180*/  @!P0 BRA `(.L_x_2418) ;  /* 0x0000000000048947 */ /* 0x000fea0003800000 */
[----:B------:R-:W-:Y:S01]  /*1c190*/  BPT.TRAP 0x1 ;  /* 0x000000040000795c */ /* 0x000fe20000300000 */
.L_x_2418:
[----:B------:R-:W2:Y:S01]  /*1c1a0*/  LDL R0, [R1+0xc] ;  /* 0x00000c0001007983 */ /* 0x000ea20000100800 */
[----:B-1----:R-:W-:Y:S02]  /*1c1b0*/  VIADD R2, R2, 0x19c80 ;  /* 0x00019c8002027836 */ /* 0x002fe40000000000 */
[----:B------:R-:W-:Y:S02]  /*1c1c0*/  IMAD.MOV.U32 R4, RZ, RZ, R23 ;  /* 0x000000ffff047224 */ /* 0x000fe400078e0017 */
[----:B------:R-:W-:Y:S01]  /*1c1d0*/  IMAD.MOV.U32 R5, RZ, RZ, R25 ;  /* 0x000000ffff057224 */ /* 0x000fe200078e0019 */
[----:B--2---:R-:W-:-:S04]  /*1c1e0*/  PRMT R2, R0, 0x654, R2 ;  /* 0x0000065400027816 */ /* 0x004fc80000000002 */
[----:B------:R3:W-:Y:S01]  /*1c1f0*/  SYNCS.ARRIVE.TRANS64.RED.A1T0 RZ, [R2+URZ], RZ ;  /* 0x000000ff02ff79a7 */ /* 0x0007e2000810043f */
[----:B------:R-:W-:Y:S05]  /*1c200*/  @P1 BRA `(.L_x_2419) ;  /* 0xffffffec00b81947 */ /* 0x000fea000383ffff */
.L_x_2399:
        /* <DEDUP_REMOVED lines=19> */
.L_x_2421:
[----:B------:R-:W-:Y:S05]  /*1c340*/  BSYNC B0 ;  /* 0x0000000000007941 */ /* 0x000fea0003800000 */
.L_x_2420:
[----:B------:R-:W-:Y:S05]  /*1c350*/  @!P0 BRA `(.L_x_2422) ;  /* 0x0000000000048947 */ /* 0x000fea0003800000 */
[----:B------:R-:W-:Y:S01]  /*1c360*/  BPT.TRAP 0x1 ;  /* 0x000000040000795c */ /* 0x000fe20000300000 */
.L_x_2422:
[----:B------:R-:W-:Y:S01]  /*1c370*/  LOP3.LUT R0, R25, 0x1, RZ, 0x3c, !PT ;  /* 0x0000000119007812 */ /* 0x000fe200078e3cff */
[----:B01----:R-:W-:Y:S01]  /*1c380*/  IMAD R3, R23, 0x8, R22 ;  /* 0x0000000817037824 */ /* 0x003fe200078e0216 */
[----:B------:R-:W-:Y:S02]  /*1c390*/  BSSY B0, `(.L_x_2423) ;  /* 0x0000004000007945 */ /* 0x000fe40003800000 */
[----:B------:R-:W-:-:S04]  /*1c3a0*/  SHF.L.U32 R0, R0, 0x1f, RZ ;  /* 0x0000001f00007819 */ /* 0x000fc800000006ff */
[----:B------:R-:W0:Y:S02]  /*1c3b0*/  SYNCS.PHASECHK.TRANS64.TRYWAIT P1, [R3+URZ+0x19c70], R0 ;  /* 0x019c7000030075a7 */ /* 0x000e24000802017f */
[----:B0-----:R-:W-:Y:S05]  /*1c3c0*/  @!P1 BRA `(.L_x_2424) ;  /* 0x00000034003c9947 */ /* 0x001fea0003800000 */
.L_x_2539:
[----:B------:R-:W-:Y:S05]  /*1c3d0*/  BSYNC B0 ;  /* 0x0000000000007941 */ /* 0x000fea0003800000 */
.L_x_2423:
[----:B------:R-:W-:-:S05]  /*1c3e0*/  IMAD.U32 R2, RZ, RZ, UR39 ;  /* 0x00000027ff027e24 */ /* 0x000fca000f8e00ff */
[----:B------:R-:W-:-:S13]  /*1c3f0*/  ISETP.NE.AND P1, PT, R2, 0x3, PT ;  /* 0x000000030200780c */ /* 0x000fda0003f25270 */
[----:B------:R-:W-:Y:S05]  /*1c400*/  @!P1 BRA `(.L_x_2425) ;  /* 0x0000000000049947 */ /* 0x000fea0003800000 */
[----:B------:R-:W-:Y:S01]  /*1c410*/  BPT.TRAP 0x1 ;  /* 0x000000040000795c */ /* 0x000fe20000300000 */
.L_x_2425:
[----:B0-----:R-:W-:-:S04]  /*1c420*/  SHF.L.U32 R0, R25, 0x1f, RZ ;  /* 0x0000001f19007819 */ /* 0x001fc800000006ff */
[----:B------:R-:W0:Y:S02]  /*1c430*/  SYNCS.PHASECHK.TRANS64.TRYWAIT P1, [R3+URZ+0x19c60], R0 ;  /* 0x019c6000030075a7 */ /* 0x000e24000802017f */
[----:B0-----:R-:W-:Y:S05]  /*1c440*/  @!P1 BRA `(.L_x_2426) ;  /* 0x0000003400309947 */ /* 0x001fea0003800000 */
.L_x_2540:
        /* <DEDUP_REMOVED lines=8> */
[----:B--2---:R-:W-:-:S04]  /*1c4d0*/  LOP3.LUT R5, R2, R4, RZ, 0xfc, !PT ;  /* 0x0000000402057212 */ /* 0x004fc800078efcff */
[----:B0-----:R-:W-:Y:S02]  /*1c4e0*/  IADD3 R0, R22, R5, RZ ;  /* 0x0000000516007210 */ /* 0x001fe40007ffe0ff */
[----:B---3--:R-:W-:-:S03]  /*1c4f0*/  LOP3.LUT R2, R2, R10, RZ, 0xfc, !PT ;  /* 0x0000000a02027212 */ /* 0x008fc600078efcff */
[----:B------:R-:W0:Y:S02]  /*1c500*/  LDSM.16.MT88.4 R4, [R0+0x9000] ;  /* 0x009000000004783b */ /* 0x000e240000004200 */
[----:B------:R-:W-:Y:S01]  /*1c510*/  IMAD.IADD R2, R22, 0x1, R2 ;  /* 0x0000000116027824 */ /* 0x000fe200078e0202 */
        /* <DEDUP_REMOVED lines=46> */
.L_x_2427:
[----:B-1----:R1:W-:Y:S01]  /*1c800*/  SYNCS.ARRIVE.TRANS64.A1T0 RZ, [R3+URZ+0x19c50], RZ ;  /* 0x019c50ff03ff79a7 */ /* 0x0023e2000810003f */
[----:B------:R-:W-:Y:S06]  /*1c810*/  BAR.SYNC.DEFER_BLOCKING 0x2, 0x80 ;  /* 0x0082000000007b1d */ /* 0x000fec0000010000 */
[----:B------:R-:W-:Y:S05]  /*1c820*/  @!P0 BRA `(.L_x_2428) ;  /* 0x0000000000048947 */ /* 0x000fea0003800000 */
[----:B------:R-:W-:Y:S01]  /*1c830*/  BPT.TRAP 0x1 ;  /* 0x000000040000795c */ /* 0x000fe20000300000 */
.L_x_2428:
        /* <DEDUP_REMOVED lines=9> */
.L_x_2369:
[----:B------:R-:W3:Y:S02]  /*1c8d0*/  LDL R0, [R1+0x40] ;  /* 0x0000400001007983 */ /* 0x000ee40000100800 */
[----:B---3--:R-:W-:-:S13]  /*1c8e0*/  LOP3.LUT P0, RZ, R0, 0x10, RZ, 0xc0, !PT ;  /* 0x0000001000ff7812 */ /* 0x008fda000780c0ff */
[----:B------:R-:W-:Y:S05]  /*1c8f0*/  @!P0 BRA `(.L_x_2429) ;  /* 0x0000000000288947 */ /* 0x000fea0003800000 */
[----:B------:R-:W-:Y:S05]  /*1c900*/  WARPSYNC.ALL ;  /* 0x0000000000007948 */ /* 0x000fea0003800000 */
[----:B------:R-:W3:Y:S08]  /*1c910*/  S2UR UR4, SR_CgaCtaId ;  /* 0x00000000000479c3 */ /* 0x000ef00000008800 */
[----:B------:R-:W-:Y:S01]  /*1c920*/  BAR.SYNC.DEFER_BLOCKING 0x5, 0x200 ;  /* 0x0148000000007b1d */ /* 0x000fe20000010000 */
[----:B--2---:R-:W-:Y:S01]  /*1c930*/  MOV R22, 0x400 ;  /* 0x0000040000167802 */ /* 0x004fe20000000f00 */
[----:B---3--:R-:W-:-:S05]  /*1c940*/  IMAD.U32 R0, RZ, RZ, UR4 ;  /* 0x00000004ff007e24 */ /* 0x008fca000f8e00ff */
[----:B------:R-:W-:Y:S01]  /*1c950*/  LEA R22, R0, R22, 0x18 ;  /* 0x0000001600167211 */ /* 0x000fe200078ec0ff */
[----:B------:R2:W-:Y:S04]  /*1c960*/  STL [R1+0xc], R0 ;  /* 0x00000c0001007387 */ /* 0x0005e80000100800 */
[----:B------:R2:W3:Y:S01]  /*1c970*/  LDS.128 R16, [R22+0x19cd0] ;  /* 0x019cd00016107984 */ /* 0x0004e20000000c00 */
[----:B------:R-:W-:Y:S06]  /*1c980*/  BAR.ARV 0x4, 0x200 ;  /* 0x0108000000007b1d */ /* 0x000fec0000002000 */
[----:B------:R-:W-:Y:S05]  /*1c990*/  BRA `(.L_x_2430) ;  /* 0x0000000800d47947 */ /* 0x000fea0003800000 */
.L_x_2429:
[----:B------:R-:W3:Y:S01]  /*1c9a0*/  S2R R0, SR_TID.X ;  /* 0x0000000000007919 */ /* 0x000ee20000002100 */
[----:B------:R-:W-:Y:S01]  /*1c9b0*/  UMOV UR4, 0xffffffff ;  /* 0xffffffff00047882 */ /* 0x000fe20000000000 */
[----:B---3--:R-:W-:-:S04]  /*1c9c0*/  LOP3.LUT R4, R0, 0x1f, RZ, 0xc0, !PT ;  /* 0x0000001f00047812 */ /* 0x008fc800078ec0ff */
[----:B------:R-:W-:Y:S01]  /*1c9d0*/  ISETP.NE.AND P0, PT, R4, 0x1f, PT ;  /* 0x0000001f0400780c */ /* 0x000fe20003f05270 */
[----:B------:R-:W-:-:S12]  /*1c9e0*/  BRA.DIV UR4, `(.L_x_2431) ;  /* 0x0000002e04dc7947 */ /* 0x000fd8000b800000 */
[----:B--2---:R-:W-:Y:S01]  /*1c9f0*/  IMAD.IADD R5, R19, 0x1, R4 ;  /* 0x0000000113057824 */ /* 0x004fe200078e0204 */
[----:B------:R-:W-:-:S04]  /*1ca00*/  ULDC UR4, c[0x0][0xc3c] ;  /* 0x00030f0000047ab9 */ /* 0x000fc80000000800 */
[----:B------:R-:W-:-:S13]  /*1ca10*/  ISETP.GE.OR P1, PT, R5, UR4, !P0 ;  /* 0x0000000405007c0c */ /* 0x000fda000c726670 */
[----:B01----:R-:W0:Y:S02]  /*1ca20*/  @!P1 LDC.64 R2, c[0x0][0xc80] ;  /* 0x00032000ff029b82 */ /* 0x003e240000000a00 */
        /* <DEDUP_REMOVED lines=8> */
[----:B0-----:R-:W-:Y:S01]  /*1cab0*/  MOV R2, RZ ;  /* 0x000000ff00027202 */ /* 0x001fe20000000f00 */
        /* <DEDUP_REMOVED lines=18> */
.L_x_2550:
[----:B------:R-:W-:Y:S02]  /*1cbe0*/  ULDC UR4, c[0x0][0xc38] ;  /* 0x00030e0000047ab9 */ /* 0x000fe40000000800 */
[----:B------:R-:W-:-:S04]  /*1cbf0*/  IMAD.U32 R4, RZ, RZ, UR4 ;  /* 0x00000004ff047e24 */ /* 0x000fc8000f8e00ff */
[----:B-1----:R-:W-:-:S05]  /*1cc00*/  IMAD R5, R14, R4, RZ ;  /* 0x000000040e057224 */ /* 0x002fca00078e02ff */
[----:B------:R-:W-:-:S04]  /*1cc10*/  IADD3 R16, R16, R5, RZ ;  /* 0x0000000510107210 */ /* 0x000fc80007ffe0ff */
[----:B------:R-:W-:-:S13]  /*1cc20*/  ISETP.GT.AND P6, PT, R16, R0, PT ;  /* 0x000000001000720c */ /* 0x000fda0003fc4270 */
[----:B------:R-:W-:Y:S05]  /*1cc30*/  @P6 BRA `(.L_x_2432) ;  /* 0x00000000009c6947 */ /* 0x000fea0003800000 */
.L_x_2437:
        /* <DEDUP_REMOVED lines=14> */
.L_x_2435:
[----:B------:R-:W-:Y:S05]  /*1cd20*/  BSYNC B0 ;  /* 0x0000000000007941 */ /* 0x000fea0003800000 */
.L_x_2434:
        /* <DEDUP_REMOVED lines=18> */
.L_x_2558:
[----:B------:R-:W-:Y:S02]  /*1ce50*/  ULDC UR4, c[0x0][0xc38] ;  /* 0x00030e0000047ab9 */ /* 0x000fe40000000800 */
[----:B------:R-:W-:-:S04]  /*1ce60*/  IMAD.U32 R4, RZ, RZ, UR4 ;  /* 0x00000004ff047e24 */ /* 0x000fc8000f8e00ff */
[----:B-1----:R-:W-:-:S04]  /*1ce70*/  IMAD R5, R14, R4, RZ ;  /* 0x000000040e057224 */ /* 0x002fc800078e02ff */
[----:B------:R-:W-:-:S05]  /*1ce80*/  IMAD.IADD R16, R5, 0x1, R16 ;  /* 0x0000000105107824 */ /* 0x000fca00078e0210 */
[----:B------:R-:W-:-:S13]  /*1ce90*/  ISETP.GT.AND P6, PT, R16, R0, PT ;  /* 0x000000001000720c */ /* 0x000fda0003fc4270 */
[----:B------:R-:W-:Y:S05]  /*1cea0*/  @!P6 BRA `(.L_x_2437) ;  /* 0xfffffffc0064e947 */ /* 0x000fea000383ffff */
.L_x_2432:
        /* <DEDUP_REMOVED lines=8> */
.L_x_2562:
[----:B------:R-:W-:Y:S01]  /*1cf30*/  ISETP.NE.AND P0, PT, R5, RZ, PT ;  /* 0x000000ff0500720c */ /* 0x000fe20003f05270 */
[----:B------:R-:W-:-:S12]  /*1cf40*/  IMAD.MOV.U32 R5, RZ, RZ, RZ ;  /* 0x000000ffff057224 */ /* 0x000fd800078e00ff */
[----:B------:R-:W-:Y:S05]  /*1cf50*/  @!P0 BRA `(.L_x_2439) ;  /* 0x0000000000108947 */ /* 0x000fea0003800000 */
[----:B------:R-:W-:Y:S01]  /*1cf60*/  UMOV UR4, 0xffffffff ;  /* 0xffffffff00047882 */ /* 0x000fe20000000000 */
[----:B------:R-:W-:Y:S02]  /*1cf70*/  VIADD R12, R6, 0xffffffff ;  /* 0xffffffff060c7836 */ /* 0x000fe40000000000 */
[----:B------:R-:W-:Y:S05]  /*1cf80*/  BRA.DIV UR4, `(.L_x_2440) ;  /* 0x0000003204a07947 */ /* 0x000fea000b800000 */
[----:B------:R3:W4:Y:S02]  /*1cf90*/  SHFL.IDX PT, R5, R3, R12, 0x1f ;  /* 0x00001f0c03057589 */ /* 0x00072400000e0000 */
.L_x_2439:
        /* <DEDUP_REMOVED lines=12> */
[----:B0-----:R-:W-:-:S05]  /*1d060*/  IADD3 R2, RZ, -R3, RZ ;  /* 0x80000003ff027210 */ /* 0x001fca0007ffe0ff */
        /* <DEDUP_REMOVED lines=19> */
[----:B------:R-:W-:-:S03]  /*1d1a0*/  IMAD.MOV R2, RZ, RZ, -R2 ;  /* 0x000000ffff027224 */ /* 0x000fc600078e0a02 */
[----:B------:R-:W-:Y:S01]  /*1d1b0*/  IADD3 R3, -R5, RZ, RZ ;  /* 0x000000ff05037210 */ /* 0x000fe20007ffe1ff */
        /* <DEDUP_REMOVED lines=24> */
[----:B------:R-:W-:-:S06]  /*1d340*/  @P0 IADD3 R2, R2, 0x1, RZ ;  /* 0x0000000102020810 */ /* 0x000fcc0007ffe0ff */
[----:B------:R-:W-:Y:S01]  /*1d350*/  @!P2 IMAD.MOV R2, RZ, RZ, -R2 ;  /* 0x000000ffff02a224 */ /* 0x000fe200078e0a02 */
[----:B------:R-:W-:Y:S01]  /*1d360*/  @!P1 LOP3.LUT R2, RZ, R4, RZ, 0x33, !PT ;  /* 0x00000004ff029212 */ /* 0x000fe200078e33ff */
[----:B------:R-:W-:-:S04]  /*1d370*/  IMAD.MOV R4, RZ, RZ, -R4 ;  /* 0x000000ffff047224 */ /* 0x000fc800078e0a04 */
[----:B------:R-:W-:Y:S01]  /*1d380*/  IMAD R18, R2, R4, R5 ;  /* 0x0000000402127224 */ /* 0x000fe200078e0205 */
[----:B------:R-:W-:-:S05]  /*1d390*/  LOP3.LUT R2, RZ, R2, RZ, 0x33, !PT ;  /* 0x00000002ff027212 */ /* 0x000fca00078e33ff */
[----:B------:R-:W-:Y:S01]  /*1d3a0*/  IMAD.IADD R17, R17, 0x1, R2 ;  /* 0x0000000111117824 */ /* 0x000fe200078e0202 */
[----:B------:R-:W-:Y:S06]  /*1d3b0*/  BRA `(.L_x_2441) ;  /* 0x00000000001c7947 */ /* 0x000fec0003800000 */
.L_x_2433:
[----:B------:R-:W-:Y:S01]  /*1d3c0*/  UMOV UR4, URZ ;  /* 0x0000003f00047c82 */ /* 0x000fe20008000000 */
[----:B------:R-:W-:Y:S01]  /*1d3d0*/  UMOV UR5, URZ ;  /* 0x0000003f00057c82 */ /* 0x000fe20008000000 */
[----:B------:R-:W-:Y:S01]  /*1d3e0*/  ULDC UR6, c[0x0][0xc3c] ;  /* 0x00030f0000067ab9 */ /* 0x000fe20000000800 */
[----:B------:R-:W-:Y:S01]  /*1d3f0*/  IMAD.MOV.U32 R16, RZ, RZ, R0 ;  /* 0x000000ffff107224 */ /* 0x000fe200078e0000 */
[----:B------:R-:W-:Y:S01]  /*1d400*/  MOV R19, UR6 ;  /* 0x0000000600137c02 */ /* 0x000fe20008000f00 */
[----:B------:R-:W-:Y:S02]  /*1d410*/  IMAD.U32 R17, RZ, RZ, UR4 ;  /* 0x00000004ff117e24 */ /* 0x000fe4000f8e00ff */
[----:B------:R-:W-:-:S07]  /*1d420*/  IMAD.U32 R18, RZ, RZ, UR5 ;  /* 0x00000005ff127e24 */ /* 0x000fce000f8e00ff */
.L_x_2441:
        /* <DEDUP_REMOVED lines=12> */
.L_x_2430:
[----:B------:R-:W-:Y:S02]  /*1d4f0*/  ULDC UR4, c[0x0][0xc3c] ;  /* 0x00030f0000047ab9 */ /* 0x000fe40000000800 */
[----:B---3--:R-:W-:-:S13]  /*1d500*/  ISETP.GE.AND P0, PT, R19, UR4, PT ;  /* 0x0000000413007c0c */ /* 0x008fda000bf06270 */
[----:B------:R-:W-:Y:S05]  /*1d510*/  @!P0 BRA `(.L_x_2442) ;  /* 0xffffff9c00d88947 */ /* 0x000fea000383ffff */
[----:B------:R-:W-:Y:S05]  /*1d520*/  BSYNC B7 ;  /* 0x0000000000077941 */ /* 0x000fea0003800000 */
.L_x_2324:
[----:B--2---:R-:W2:Y:S01]  /*1d530*/  LDL.LU R0, [R1+0x48] ;  /* 0x0000480001007983 */ /* 0x004ea20000300800 */
[----:B------:R-:W-:Y:S01]  /*1d540*/  BSSY B0, `(.L_x_2443) ;  /* 0x000000b000007945 */ /* 0x000fe20003800000 */
[----:B------:R-:W3:Y:S01]  /*1d550*/  S2R R5, SR_CgaCtaId ;  /* 0x0000000000057919 */ /* 0x000ee20000008800 */
[----:B--2---:R-:W-:-:S05]  /*1d560*/  VIADD R0, R0, 0x1 ;  /* 0x0000000100007836 */ /* 0x004fca0000000000 */
[----:B01--4-:R-:W-:-:S04]  /*1d570*/  LEA.HI R2, R0, R0, RZ, 0x1 ;  /* 0x0000000000027211 */ /* 0x013fc800078f08ff */
[----:B------:R-:W-:Y:S02]  /*1d580*/  LOP3.LUT R3, R2, 0xfffffffe, RZ, 0xc0, !PT ;  /* 0xfffffffe02037812 */ /* 0x000fe400078ec0ff */
[----:B------:R-:W-:-:S03]  /*1d590*/  MOV R2, 0x400 ;  /* 0x0000040000027802 */ /* 0x000fc60000000f00 */
[----:B------:R-:W-:Y:S01]  /*1d5a0*/  IMAD.IADD R0, R0, 0x1, -R3 ;  /* 0x0000000100007824 */ /* 0x000fe200078e0a03 */
[----:B---3--:R-:W-:-:S04]  /*1d5b0*/  LEA R5, R5, R2, 0x18 ;  /* 0x0000000205057211 */ /* 0x008fc800078ec0ff */
[----:B------:R-:W-:-:S04]  /*1d5c0*/  SHF.L.U32 R0, R0, 0x1f, RZ ;  /* 0x0000001f00007819 */ /* 0x000fc800000006ff */
[----:B------:R-:W0:Y:S02]  /*1d5d0*/  SYNCS.PHASECHK.TRANS64.TRYWAIT P0, [R5+URZ+0x19c20], R0 ;  /* 0x019c2000050075a7 */ /* 0x000e24000800017f */
[----:B0-----:R-:W-:Y:S05]  /*1d5e0*/  @!P0 BRA `(.L_x_2444) ;  /* 0x0000002c00308947 */ /* 0x001fea0003800000 */
.L_x_2565:
[----:B------:R-:W-:Y:S05]  /*1d5f0*/  BSYNC B0 ;  /* 0x0000000000007941 */ /* 0x000fea0003800000 */
.L_x_2443:
[----:B------:R-:W-:-:S03]  /*1d600*/  UMOV UR4, 0xffffffff ;  /* 0xffffffff00047882 */ /* 0x000fc60000000000 */
[----:B------:R-:W-:Y:S05]  /*1d610*/  BRA.DIV UR4, `(.L_x_2445) ;  /* 0x0000002e04387947 */ /* 0x000fea000b800000 */
[----:B0-----:R-:W0:Y:S02]  /*1d620*/  S2R R0, SR_TID.X ;  /* 0x0000000000007919 */ /* 0x001e240000002100 */
[----:B0-----:R-:W-:-:S04]  /*1d630*/  SHF.R.U32.HI R0, RZ, 0x5, R0 ;  /* 0x00000005ff007819 */ /* 0x001fc80000011600 */
[----:B------:R-:W-:-:S05]  /*1d640*/  LOP3.LUT R0, R0, 0x3, RZ, 0xc0, !PT ;  /* 0x0000000300007812 */ /* 0x000fca00078ec0ff */
[----:B------:R0:W1:Y:S02]  /*1d650*/  SHFL.IDX PT, R14, R0, RZ, 0x1f ;  /* 0x00001fff000e7589 */ /* 0x00006400000e0000 */
.L_x_2568:
[----:B-1----:R-:W-:-:S13]  /*1d660*/  ISETP.NE.AND P0, PT, R14, RZ, PT ;  /* 0x000000ff0e00720c */ /* 0x002fda0003f05270 */
[----:B------:R-:W-:Y:S05]  /*1d670*/  @P0 BRA `(.L_x_2180) ;  /* 0x0000000000a80947 */ /* 0x000fea0003800000 */
[----:B------:R-:W-:-:S03]  /*1d680*/  UMOV UR4, 0xffffffff ;  /* 0xffffffff00047882 */ /* 0x000fc60000000000 */
[----:B------:R-:W-:Y:S05]  /*1d690*/  BRA.DIV UR4, `(.L_x_2446) ;  /* 0x0000002e044c7947 */ /* 0x000fea000b800000 */
[----:B------:R-:W-:-:S13]  /*1d6a0*/  ELECT P6, URZ, PT ;  /* 0x00000000003f782f */ /* 0x000fda00038c0000 */
.L_x_2571:
[----:B------:R-:W-:Y:S05]  /*1d6b0*/  @!P6 BRA `(.L_x_2180) ;  /* 0x000000000098e947 */ /* 0x000fea0003800000 */
[----:B------:R-:W-:-:S06]  /*1d6c0*/  ULOP3.LUT UR4, UR37, 0x2, URZ, 0xfc, !UPT ;  /* 0x0000000225047892 */ /* 0x000fcc000f8efc3f */
[----:B0-----:R-:W-:-:S05]  /*1d6d0*/  IMAD.U32 R0, RZ, RZ, UR4 ;  /* 0x00000004ff007e24 */ /* 0x001fca000f8e00ff */
[----:B------:R-:W-:-:S13]  /*1d6e0*/  ISETP.NE.AND P0, PT, R0, 0x3, PT ;  /* 0x000000030000780c */ /* 0x000fda0003f05270 */
[----:B------:R-:W-:Y:S05]  /*1d6f0*/  @!P0 BRA `(.L_x_2447) ;  /* 0x0000000000048947 */ /* 0x000fea0003800000 */
[----:B------:R-:W-:Y:S01]  /*1d700*/  BPT.TRAP 0x1 ;  /* 0x000000040000795c */ /* 0x000fe20000300000 */
.L_x_2447:
[----:B------:R-:W-:Y:S01]  /*1d710*/  IMAD R3, R23, 0x8, R5 ;  /* 0x0000000817037824 */ /* 0x000fe200078e0205 */
[----:B------:R-:W-:Y:S01]  /*1d720*/  SHF.L.U32 R2, R25, 0x1f, RZ ;  /* 0x0000001f19027819 */ /* 0x000fe200000006ff */
[----:B------:R-:W-:-:S03]  /*1d730*/  VIADD R23, R23, 0x1 ;  /* 0x0000000117177836 */ /* 0x000fc60000000000 */
[----:B------:R-:W0:Y:S02]  /*1d740*/  SYNCS.PHASECHK.TRANS64.TRYWAIT P1, [R3+URZ+0x19c40], R2 ;  /* 0x019c4002030075a7 */ /* 0x000e24000802017f */
[----:B------:R-:W-:-:S04]  /*1d750*/  ISETP.NE.AND P2, PT, R23, 0x2, PT ;  /* 0x000000021700780c */ /* 0x000fc80003f45270 */
[----:B------:R-:W-:Y:S01]  /*1d760*/  SEL R0, RZ, 0x1, P2 ;  /* 0x00000001ff007807 */ /* 0x000fe20001000000 */
[----:B0-----:R-:W-:Y:S08]  /*1d770*/  @!P1 BRA `(.L_x_2448) ;  /* 0x0000002c00349947 */ /* 0x001ff00003800000 */
.L_x_2572:
[----:B------:R-:W-:Y:S02]  /*1d780*/  SEL R23, R23, RZ, P2 ;  /* 0x000000ff17177207 */ /* 0x000fe40001000000 */
[----:B------:R-:W-:Y:S01]  /*1d790*/  LOP3.LUT R0, R25, R0, RZ, 0x3c, !PT ;  /* 0x0000000019007212 */ /* 0x000fe200078e3cff */
[----:B------:R-:W-:Y:S06]  /*1d7a0*/  @!P0 BRA `(.L_x_2449) ;  /* 0x0000000000048947 */ /* 0x000fec0003800000 */
[----:B------:R-:W-:Y:S01]  /*1d7b0*/  BPT.TRAP 0x1 ;  /* 0x000000040000795c */ /* 0x000fe20000300000 */
.L_x_2449:
[----:B------:R-:W-:Y:S01]  /*1d7c0*/  IMAD R23, R23, 0x8, R5 ;  /* 0x0000000817177824 */ /* 0x000fe200078e0205 */
[----:B------:R-:W-:-:S04]  /*1d7d0*/  SHF.L.U32 R0, R0, 0x1f, RZ ;  /* 0x0000001f00007819 */ /* 0x000fc800000006ff */
[----:B------:R-:W1:Y:S02]  /*1d7e0*/  SYNCS.PHASECHK.TRANS64.TRYWAIT P1, [R23+URZ+0x19c40], R0 ;  /* 0x019c4000170075a7 */ /* 0x000e64000802017f */
[----:B-1----:R-:W-:Y:S05]  /*1d7f0*/  @!P1 BRA `(.L_x_2450) ;  /* 0x0000002c00289947 */ /* 0x002fea0003800000 */
.L_x_2573:
[----:B------:R-:W-:Y:S05]  /*1d800*/  @!P0 BRA `(.L_x_2451) ;  /* 0x0000000000048947 */ /* 0x000fea0003800000 */
[----:B------:R-:W-:Y:S01]  /*1d810*/  BPT.TRAP 0x1 ;  /* 0x000000040000795c */ /* 0x000fe20000300000 */
.L_x_2451:
[----:B------:R-:W2:Y:S02]  /*1d820*/  SYNCS.PHASECHK.TRANS64.TRYWAIT P1, [R3+URZ+0x19c60], R2 ;  /* 0x019c6002030075a7 */ /* 0x000ea4000802017f */
[----:B--2---:R-:W-:Y:S05]  /*1d830*/  @!P1 BRA `(.L_x_2452) ;  /* 0x0000002c002c9947 */ /* 0x004fea0003800000 */
.L_x_2574:
[----:B------:R-:W-:Y:S05]  /*1d840*/  @!P0 BRA `(.L_x_2453) ;  /* 0x0000000000048947 */ /* 0x000fea0003800000 */
[----:B------:R-:W-:Y:S01]  /*1d850*/  BPT.TRAP 0x1 ;  /* 0x000000040000795c */ /* 0x000fe20000300000 */
.L_x_2453:
[----:B------:R-:W3:Y:S02]  /*1d860*/  SYNCS.PHASECHK.TRANS64.TRYWAIT P1, [R23+URZ+0x19c60], R0 ;  /* 0x019c6000170075a7 */ /* 0x000ee4000802017f */
[----:B---3--:R-:W-:Y:S05]  /*1d870*/  @!P1 BRA `(.L_x_2454) ;  /* 0x0000002c00309947 */ /* 0x008fea0003800000 */
.L_x_2575:
[----:B------:R-:W-:Y:S05]  /*1d880*/  @!P0 BRA `(.L_x_2455) ;  /* 0x0000000000048947 */ /* 0x000fea0003800000 */
[----:B------:R-:W-:Y:S01]  /*1d890*/  BPT.TRAP 0x1 ;  /* 0x000000040000795c */ /* 0x000fe20000300000 */
.L_x_2455:
[----:B------:R-:W4:Y:S02]  /*1d8a0*/  SYNCS.PHASECHK.TRANS64.TRYWAIT P1, [R3+URZ+0x19c80], R2 ;  /* 0x019c8002030075a7 */ /* 0x000f24000802017f */
[----:B----4-:R-:W-:Y:S05]  /*1d8b0*/  @!P1 BRA `(.L_x_2456) ;  /* 0x0000002c00349947 */ /* 0x010fea0003800000 */
.L_x_2576:
[----:B------:R-:W-:Y:S05]  /*1d8c0*/  @!P0 BRA `(.L_x_2457) ;  /* 0x0000000000048947 */ /* 0x000fea0003800000 */
[----:B------:R-:W-:Y:S01]  /*1d8d0*/  BPT.TRAP 0x1 ;  /* 0x000000040000795c */ /* 0x000fe20000300000 */
.L_x_2457:
[----:B------:R0:W0:Y:S02]  /*1d8e0*/  SYNCS.PHASECHK.TRANS64.TRYWAIT P0, [R23+URZ+0x19c80], R0 ;  /* 0x019c8000170075a7 */ /* 0x000024000800017f */
[----:B0-----:R-:W-:Y:S05]  /*1d8f0*/  @!P0 NANOSLEEP.SYNCS 0x989680 ;  /* 0x009896800000895d */ /* 0x001fea0003900000 */
[----:B------:R-:W0:Y:S02]  /*1d900*/  @!P0 SYNCS.PHASECHK.TRANS64 P0, [R23+URZ+0x19c80], R0 ;  /* 0x019c8000170085a7 */ /* 0x000e24000800007f */
[----:B0-----:R-:W-:Y:S05]  /*1d910*/  @!P0 BRA `(.L_x_2457) ;  /* 0xfffffffc00f08947 */ /* 0x001fea000383ffff */
.L_x_2180:
[----:B------:R-:W-:Y:S05]  /*1d920*/  BSYNC B8 ;  /* 0x0000000000087941 */ /* 0x000fea0003800000 */
.L_x_2177:
[----:B------:R-:W-:Y:S05]  /*1d930*/  EXIT ;  /* 0x000000000000794d */ /* 0x000fea0003800000 */
.L_x_2196:
[----:B-1----:R1:W2:Y:S02]  /*1d940*/  SYNCS.PHASECHK.TRANS64.TRYWAIT P6, [R69+URZ+0x19c90], R80 ;  /* 0x019c9050450075a7 */ /* 0x0022a400080c017f */
[----:B--2---:R-:W-:Y:S05]  /*1d950*/  @!P6 NANOSLEEP.SYNCS 0x989680 ;  /* 0x009896800000e95d */ /* 0x004fea0003900000 */
[----:B------:R-:W2:Y:S02]  /*1d960*/  @!P6 SYNCS.PHASECHK.TRANS64 P6, [R69+URZ+0x19c90], R80 ;  /* 0x019c90504500e5a7 */ /* 0x000ea400080c007f */
[----:B--2---:R-:W-:Y:S05]  /*1d970*/  @!P6 BRA `(.L_x_2196) ;  /* 0xfffffffc00f0e947 */ /* 0x004fea000383ffff */
[----:B------:R-:W-:Y:S05]  /*1d980*/  BRA `(.L_x_2458) ;  /* 0xfffffe4c00dc7947 */ /* 0x000fea000383ffff */
.L_x_2197:
[----:B------:R-:W-:Y:S01]  /*1d990*/  BSSY B1, `(.L_x_2459) ;  /* 0x0000008000017945 */ /* 0x000fe20003800000 */
[----:B0-----:R-:W-:Y:S01]  /*1d9a0*/  IMAD.MOV.U32 R13, RZ, RZ, R82 ;  /* 0x000000ffff0d7224 */ /* 0x001fe200078e0052 */
[----:B------:R-:W-:Y:S01]  /*1d9b0*/  MOV R12, RZ ;  /* 0x000000ff000c7202 */ /* 0x000fe20000000f00 */
[----:B------:R-:W-:Y:S02]  /*1d9c0*/  IMAD.MOV.U32 R11, RZ, RZ, 0x1e1f ;  /* 0x00001e1fff0b7424 */ /* 0x000fe400078e00ff */
[----:B------:R-:W-:-:S07]  /*1d9d0*/  IMAD.MOV.U32 R15, RZ, RZ, -0x1 ;  /* 0xffffffffff0f7424 */ /* 0x000fce00078e00ff */
[----:B-1----:R-:W-:Y:S05]  /*1d9e0*/  WARPSYNC.COLLECTIVE R15, `(.L_x_2460) ;  /* 0x000000000f087348 */ /* 0x002fea0003c00000 */
[----:B------:R0:W2:Y:S02]  /*1d9f0*/  SHFL.IDX P6, R14, R13, R12, R11 ;  /* 0x0000000c0d0e7389 */ /* 0x0000a400000c000b */
[----:B012---:R-:W-:Y:S01]  /*1da00*/  ENDCOLLECTIVE ;  /* 0x000000000000791b */ /* 0x007fe20003800000 */
.L_x_2460:
[----:B------:R-:W-:Y:S05]  /*1da10*/  BSYNC B1 ;  /* 0x0000000000017941 */ /* 0x000fea0003800000 */
.L_x_2459:
        /* <DEDUP_REMOVED lines=8> */
.L_x_2461:
[----:B------:R-:W-:Y:S05]  /*1daa0*/  BRA `(.L_x_2462) ;  /* 0xfffffe4c00a87947 */ /* 0x000fea000383ffff */
.L_x_2213:
[----:B-1----:R1:W2:Y:S02]  /*1dab0*/  SYNCS.PHASECHK.TRANS64.TRYWAIT P6, [R69+URZ+0x19c90], R80 ;  /* 0x019c9050450075a7 */ /* 0x0022a400080c017f */
[----:B--2---:R-:W-:Y:S05]  /*1dac0*/  @!P6 NANOSLEEP.SYNCS 0x989680 ;  /* 0x009896800000e95d */ /* 0x004fea0003900000 */
[----:B------:R-:W2:Y:S02]  /*1dad0*/  @!P6 SYNCS.PHASECHK.TRANS64 P6, [R69+URZ+0x19c90], R80 ;  /* 0x019c90504500e5a7 */ /* 0x000ea400080c007f */
[----:B--2---:R-:W-:Y:S05]  /*1dae0*/  @!P6 BRA `(.L_x_2213) ;  /* 0xfffffffc00f0e947 */ /* 0x004fea000383ffff */
[----:B------:R-:W-:Y:S05]  /*1daf0*/  BRA `(.L_x_2463) ;  /* 0xfffffe6400d87947 */ /* 0x000fea000383ffff */
.L_x_2214:
[----:B------:R-:W-:Y:S01]  /*1db00*/  BSSY B1, `(.L_x_2464) ;  /* 0x0000008000017945 */ /* 0x000fe20003800000 */
[----:B0-----:R-:W-:Y:S01]  /*1db10*/  MOV R13, R82 ;  /* 0x00000052000d7202 */ /* 0x001fe20000000f00 */
[----:B------:R-:W-:Y:S02]  /*1db20*/  IMAD.MOV.U32 R12, RZ, RZ, RZ ;  /* 0x000000ffff0c7224 */ /* 0x000fe400078e00ff */
[----:B------:R-:W-:Y:S02]  /*1db30*/  IMAD.MOV.U32 R11, RZ, RZ, 0x1e1f ;  /* 0x00001e1fff0b7424 */ /* 0x000fe400078e00ff */
[----:B------:R-:W-:-:S07]  /*1db40*/  IMAD.MOV.U32 R15, RZ, RZ, -0x1 ;  /* 0xffffffffff0f7424 */ /* 0x000fce00078e00ff */
[----:B-1----:R-:W-:Y:S05]  /*1db50*/  WARPSYNC.COLLECTIVE R15, `(.L_x_2465) ;  /* 0x000000000f087348 */ /* 0x002fea0003c00000 */
[----:B------:R0:W2:Y:S02]  /*1db60*/  SHFL.IDX P6, R14, R13, R12, R11 ;  /* 0x0000000c0d0e7389 */ /* 0x0000a400000c000b */
[----:B012---:R-:W-:Y:S01]  /*1db70*/  ENDCOLLECTIVE ;  /* 0x000000000000791b */ /* 0x007fe20003800000 */
.L_x_2465:
[----:B------:R-:W-:Y:S05]  /*1db80*/  BSYNC B1 ;  /* 0x0000000000017941 */ /* 0x000fea0003800000 */
.L_x_2464:
        /* <DEDUP_REMOVED lines=8> */
.L_x_2466:
[----:B------:R-:W-:Y:S01]  /*1dc10*/  IMAD.MOV.U32 R83, RZ, RZ, R14 ;  /* 0x000000ffff537224 */ /* 0x000fe200078e000e */
[----:B------:R-:W-:Y:S06]  /*1dc20*/  BRA `(.L_x_2467) ;  /* 0xfffffe6400a07947 */ /* 0x000fec000383ffff */
.L_x_2223:
[----:B0-----:R0:W1:Y:S02]  /*1dc30*/  SYNCS.PHASECHK.TRANS64.TRYWAIT P5, [R69+URZ+0x19c90], R80 ;  /* 0x019c9050450075a7 */ /* 0x00106400080a017f */
[----:B-1----:R-:W-:Y:S05]  /*1dc40*/  @!P5 NANOSLEEP.SYNCS 0x989680 ;  /* 0x009896800000d95d */ /* 0x002fea0003900000 */
[----:B------:R-:W1:Y:S02]  /*1dc50*/  @!P5 SYNCS.PHASECHK.TRANS64 P5, [R69+URZ+0x19c90], R80 ;  /* 0x019c90504500d5a7 */ /* 0x000e6400080a007f */
[----:B-1----:R-:W-:Y:S05]  /*1dc60*/  @!P5 BRA `(.L_x_2223) ;  /* 0xfffffffc00f0d947 */ /* 0x002fea000383ffff */
[----:B------:R-:W-:Y:S05]  /*1dc70*/  BRA `(.L_x_2468) ;  /* 0xfffffe84005c7947 */ /* 0x000fea000383ffff */
.L_x_2224:
[----:B------:R-:W-:Y:S01]  /*1dc80*/  BSSY B1, `(.L_x_2469) ;  /* 0x0000007000017945 */ /* 0x000fe20003800000 */
[----:B------:R-:W-:Y:S02]  /*1dc90*/  IMAD.MOV.U32 R12, RZ, RZ, RZ ;  /* 0x000000ffff0c7224 */ /* 0x000fe400078e00ff */
[----:B------:R-:W-:Y:S02]  /*1dca0*/  IMAD.MOV.U32 R11, RZ, RZ, 0x1e1f ;  /* 0x00001e1fff0b7424 */ /* 0x000fe400078e00ff */
[----:B------:R-:W-:-:S07]  /*1dcb0*/  IMAD.MOV.U32 R15, RZ, RZ, -0x1 ;  /* 0xffffffffff0f7424 */ /* 0x000fce00078e00ff */
[----:B0-----:R-:W-:Y:S05]  /*1dcc0*/  WARPSYNC.COLLECTIVE R15, `(.L_x_2470) ;  /* 0x000000000f087348 */ /* 0x001fea0003c00000 */
[----:B------:R1:W2:Y:S02]  /*1dcd0*/  SHFL.IDX P6, R14, R13, R12, R11 ;  /* 0x0000000c0d0e7389 */ /* 0x0002a400000c000b */
[----:B012---:R-:W-:Y:S01]  /*1dce0*/  ENDCOLLECTIVE ;  /* 0x000000000000791b */ /* 0x007fe20003800000 */
.L_x_2470:
[----:B------:R-:W-:Y:S05]  /*1dcf0*/  BSYNC B1 ;  /* 0x0000000000017941 */ /* 0x000fea0003800000 */
.L_x_2469:
[----:B------:R-:W-:Y:S01]  /*1dd00*/  IMAD.MOV.U32 R13, RZ, RZ, R4 ;  /* 0x000000ffff0d7224 */ /* 0x000fe200078e0004 */
[----:B------:R-:W-:Y:S01]  /*1dd10*/  MOV R11, 0x1e1f ;  /* 0x00001e1f000b7802 */ /* 0x000fe20000000f00 */
[----:B------:R-:W-:Y:S02]  /*1dd20*/  IMAD.MOV.U32 R12, RZ, RZ, RZ ;  /* 0x000000ffff0c7224 */ /* 0x000fe400078e00ff */
[----:B------:R-:W-:Y:S02]  /*1dd30*/  IMAD.MOV.U32 R15, RZ, RZ, -0x1 ;  /* 0xffffffffff0f7424 */ /* 0x000fe400078e00ff */
[----:B------:R-:W-:-:S07]  /*1dd40*/  IMAD.MOV.U32 R29, RZ, RZ, R14 ;  /* 0x000000ffff1d7224 */ /* 0x000fce00078e000e */
[----:B------:R-:W-:Y:S05]  /*1dd50*/  WARPSYNC.COLLECTIVE R15, `(.L_x_2471) ;  /* 0x000000000f087348 */ /* 0x000fea0003c00000 */
[----:B------:R0:W1:Y:S02]  /*1dd60*/  SHFL.IDX P6, R14, R13, R12, R11 ;  /* 0x0000000c0d0e7389 */ /* 0x00006400000c000b */
[----:B01----:R-:W-:Y:S01]  /*1dd70*/  ENDCOLLECTIVE ;  /* 0x000000000000791b */ /* 0x003fe20003800000 */
.L_x_2471:
[----:B------:R-:W-:Y:S05]  /*1dd80*/  BRA `(.L_x_2472) ;  /* 0xfffffe8400907947 */ /* 0x000fea000383ffff */
.L_x_2228:
[----:B0-----:R0:W2:Y:S02]  /*1dd90*/  SYNCS.PHASECHK.TRANS64.TRYWAIT P0, [R69+URZ+0x19cb0], R80 ;  /* 0x019cb050450075a7 */ /* 0x0010a4000800017f */
[----:B--2---:R-:W-:Y:S05]  /*1dda0*/  @!P0 NANOSLEEP.SYNCS 0x989680 ;  /* 0x009896800000895d */ /* 0x004fea0003900000 */
[----:B------:R-:W2:Y:S02]  /*1ddb0*/  @!P0 SYNCS.PHASECHK.TRANS64 P0, [R69+URZ+0x19cb0], R80 ;  /* 0x019cb050450085a7 */ /* 0x000ea4000800007f */
[----:B--2---:R-:W-:Y:S05]  /*1ddc0*/  @!P0 BRA `(.L_x_2228) ;  /* 0xfffffffc00f08947 */ /* 0x004fea000383ffff */
[----:B------:R-:W-:Y:S05]  /*1ddd0*/  BRA `(.L_x_2473) ;  /* 0xfffffe8800247947 */ /* 0x000fea000383ffff */
.L_x_2246:
[----:B------:R-:W-:Y:S01]  /*1dde0*/  BSSY B1, `(.L_x_2474) ;  /* 0x0000007000017945 */ /* 0x000fe20003800000 */
[----:B------:R-:W-:Y:S02]  /*1ddf0*/  IMAD.MOV.U32 R12, RZ, RZ, RZ ;  /* 0x000000ffff0c7224 */ /* 0x000fe400078e00ff */
[----:B------:R-:W-:Y:S02]  /*1de00*/  IMAD.MOV.U32 R11, RZ, RZ, 0x1e1f ;  /* 0x00001e1fff0b7424 */ /* 0x000fe400078e00ff */
[----:B------:R-:W-:-:S07]  /*1de10*/  IMAD.MOV.U32 R15, RZ, RZ, -0x1 ;  /* 0xffffffffff0f7424 */ /* 0x000fce00078e00ff */
[----:B------:R-:W-:Y:S05]  /*1de20*/  WARPSYNC.COLLECTIVE R15, `(.L_x_2475) ;  /* 0x000000000f087348 */ /* 0x000fea0003c00000 */
[----:B------:R0:W1:Y:S02]  /*1de30*/  SHFL.IDX P6, R14, R13, R12, R11 ;  /* 0x0000000c0d0e7389 */ /* 0x00006400000c000b */
[----:B01----:R-:W-:Y:S01]  /*1de40*/  ENDCOLLECTIVE ;  /* 0x000000000000791b */ /* 0x003fe20003800000 */
.L_x_2475:
[----:B------:R-:W-:Y:S05]  /*1de50*/  BSYNC B1 ;  /* 0x0000000000017941 */ /* 0x000fea0003800000 */
.L_x_2474:
        /* <DEDUP_REMOVED lines=8> */
.L_x_2476:
[----:B------:R-:W-:Y:S02]  /*1dee0*/  IMAD.MOV.U32 R13, RZ, RZ, R4 ;  /* 0x000000ffff0d7224 */ /* 0x000fe400078e0004 */
[----:B------:R-:W-:-:S07]  /*1def0*/  IMAD.MOV.U32 R3, RZ, RZ, R14 ;  /* 0x000000ffff037224 */ /* 0x000fce00078e000e */
[----:B------:R-:W-:Y:S05]  /*1df00*/  WARPSYNC.COLLECTIVE R15, `(.L_x_2477) ;  /* 0x000000000f087348 */ /* 0x000fea0003c00000 */
[----:B------:R0:W1:Y:S02]  /*1df10*/  SHFL.IDX P6, R14, R13, R12, R11 ;  /* 0x0000000c0d0e7389 */ /* 0x00006400000c000b */
[----:B01----:R-:W-:Y:S01]  /*1df20*/  ENDCOLLECTIVE ;  /* 0x000000000000791b */ /* 0x003fe20003800000 */
.L_x_2477:
[----:B------:R-:W-:Y:S02]  /*1df30*/  IMAD.MOV.U32 R13, RZ, RZ, R5 ;  /* 0x000000ffff0d7224 */ /* 0x000fe400078e0005 */
[----:B------:R-:W-:-:S07]  /*1df40*/  IMAD.MOV.U32 R4, RZ, RZ, R14 ;  /* 0x000000ffff047224 */ /* 0x000fce00078e000e */
[----:B------:R-:W-:Y:S05]  /*1df50*/  WARPSYNC.COLLECTIVE R15, `(.L_x_2478) ;  /* 0x000000000f087348 */ /* 0x000fea0003c00000 */
[----:B------:R0:W1:Y:S02]  /*1df60*/  SHFL.IDX P6, R14, R13, R12, R11 ;  /* 0x0000000c0d0e7389 */ /* 0x00006400000c000b */
[----:B01----:R-:W-:Y:S01]  /*1df70*/  ENDCOLLECTIVE ;  /* 0x000000000000791b */ /* 0x003fe20003800000 */
.L_x_2478:
[----:B------:R-:W-:Y:S05]  /*1df80*/  BRA `(.L_x_2479) ;  /* 0xfffffe98002c7947 */ /* 0x000fea000383ffff */
.L_x_2250:
[----:B--2---:R2:W0:Y:S02]  /*1df90*/  SYNCS.PHASECHK.TRANS64.TRYWAIT P0, [R18+URZ+0x19c00], R5 ;  /* 0x019c0005120075a7 */ /* 0x004424000800017f */
[----:B0-----:R-:W-:Y:S05]  /*1dfa0*/  @!P0 NANOSLEEP.SYNCS 0x989680 ;  /* 0x009896800000895d */ /* 0x001fea0003900000 */
[----:B------:R-:W0:Y:S02]  /*1dfb0*/  @!P0 SYNCS.PHASECHK.TRANS64 P0, [R18+URZ+0x19c00], R5 ;  /* 0x019c0005120085a7 */ /* 0x000e24000800007f */
[----:B0-----:R-:W-:Y:S05]  /*1dfc0*/  @!P0 BRA `(.L_x_2250) ;  /* 0xfffffffc00f08947 */ /* 0x001fea000383ffff */
[----:B------:R-:W-:Y:S05]  /*1dfd0*/  BRA `(.L_x_2480) ;  /* 0xfffffe9800f87947 */ /* 0x000fea000383ffff */
.L_x_2256:
[----:B------:R-:W-:Y:S01]  /*1dfe0*/  BSSY B1, `(.L_x_2481) ;  /* 0x0000007000017945 */ /* 0x000fe20003800000 */
[----:B------:R-:W-:Y:S01]  /*1dff0*/  IMAD.MOV.U32 R12, RZ, RZ, RZ ;  /* 0x000000ffff0c7224 */ /* 0x000fe200078e00ff */
[----:B------:R-:W-:Y:S01]  /*1e000*/  MOV R15, 0xffffffff ;  /* 0xffffffff000f7802 */ /* 0x000fe20000000f00 */
[----:B------:R-:W-:-:S07]  /*1e010*/  IMAD.MOV.U32 R11, RZ, RZ, 0x1e1f ;  /* 0x00001e1fff0b7424 */ /* 0x000fce00078e00ff */
[----:B------:R-:W-:Y:S05]  /*1e020*/  WARPSYNC.COLLECTIVE R15, `(.L_x_2482) ;  /* 0x000000000f087348 */ /* 0x000fea0003c00000 */
[----:B------:R0:W1:Y:S02]  /*1e030*/  SHFL.IDX P6, R14, R13, R12, R11 ;  /* 0x0000000c0d0e7389 */ /* 0x00006400000c000b */
[----:B01----:R-:W-:Y:S01]  /*1e040*/  ENDCOLLECTIVE ;  /* 0x000000000000791b */ /* 0x003fe20003800000 */
.L_x_2482:
[----:B------:R-:W-:Y:S05]  /*1e050*/  BSYNC B1 ;  /* 0x0000000000017941 */ /* 0x000fea0003800000 */
.L_x_2481:
        /* <DEDUP_REMOVED lines=8> */
.L_x_2483:
[----:B------:R-:W-:Y:S02]  /*1e0e0*/  IMAD.MOV.U32 R13, RZ, RZ, R20 ;  /* 0x000000ffff0d7224 */ /* 0x000fe400078e0014 */
[----:B------:R-:W-:-:S07]  /*1e0f0*/  IMAD.MOV.U32 R3, RZ, RZ, R14 ;  /* 0x000000ffff037224 */ /* 0x000fce00078e000e */
[----:B------:R-:W-:Y:S05]  /*1e100*/  WARPSYNC.COLLECTIVE R15, `(.L_x_2484) ;  /* 0x000000000f087348 */ /* 0x000fea0003c00000 */
[----:B------:R0:W1:Y:S02]  /*1e110*/  SHFL.IDX P6, R14, R13, R12, R11 ;  /* 0x0000000c0d0e7389 */ /* 0x00006400000c000b */
[----:B01----:R-:W-:Y:S01]  /*1e120*/  ENDCOLLECTIVE ;  /* 0x000000000000791b */ /* 0x003fe20003800000 */
.L_x_2484:
[----:B------:R-:W-:Y:S01]  /*1e130*/  IMAD.MOV.U32 R13, RZ, RZ, R21 ;  /* 0x000000ffff0d7224 */ /* 0x000fe200078e0015 */
[----:B------:R-:W-:-:S07]  /*1e140*/  MOV R20, R14 ;  /* 0x0000000e00147202 */ /* 0x000fce0000000f00 */
[----:B------:R-:W-:Y:S05]  /*1e150*/  WARPSYNC.COLLECTIVE R15, `(.L_x_2485) ;  /* 0x000000000f087348 */ /* 0x000fea0003c00000 */
[----:B------:R0:W1:Y:S02]  /*1e160*/  SHFL.IDX P6, R14, R13, R12, R11 ;  /* 0x0000000c0d0e7389 */ /* 0x00006400000c000b */
[----:B01----:R-:W-:Y:S01]  /*1e170*/  ENDCOLLECTIVE ;  /* 0x000000000000791b */ /* 0x003fe20003800000 */
.L_x_2485:
[----:B------:R-:W-:Y:S01]  /*1e180*/  IMAD.MOV.U32 R21, RZ, RZ, R14 ;  /* 0x000000ffff157224 */ /* 0x000fe200078e000e */
[----:B------:R-:W-:Y:S06]  /*1e190*/  BRA `(.L_x_2486) ;  /* 0xfffffeb000e07947 */ /* 0x000fec000383ffff */
.L_x_2260:
[----:B-1----:R1:W2:Y:S02]  /*1e1a0*/  SYNCS.PHASECHK.TRANS64.TRYWAIT P0, [R18+URZ+0x19c00], R39 ;  /* 0x019c0027120075a7 */ /* 0x0022a4000800017f */
[----:B--2---:R-:W-:Y:S05]  /*1e1b0*/  @!P0 NANOSLEEP.SYNCS 0x989680 ;  /* 0x009896800000895d */ /* 0x004fea0003900000 */
[----:B------:R-:W2:Y:S02]  /*1e1c0*/  @!P0 SYNCS.PHASECHK.TRANS64 P0, [R18+URZ+0x19c00], R39 ;  /* 0x019c0027120085a7 */ /* 0x000ea4000800007f */
[----:B--2---:R-:W-:Y:S05]  /*1e1d0*/  @!P0 BRA `(.L_x_2260) ;  /* 0xfffffffc00f08947 */ /* 0x004fea000383ffff */
[----:B------:R-:W-:Y:S05]  /*1e1e0*/  BRA `(.L_x_2487) ;  /* 0xfffffeb400b07947 */ /* 0x000fea000383ffff */
.L_x_2266:
[----:B-1----:R1:W2:Y:S02]  /*1e1f0*/  SYNCS.PHASECHK.TRANS64.TRYWAIT P1, [R0+URZ+0x19c30], R7 ;  /* 0x019c3007000075a7 */ /* 0x0022a4000802017f */
[----:B--2---:R-:W-:Y:S05]  /*1e200*/  @!P1 NANOSLEEP.SYNCS 0x989680 ;  /* 0x009896800000995d */ /* 0x004fea0003900000 */
[----:B------:R-:W2:Y:S02]  /*1e210*/  @!P1 SYNCS.PHASECHK.TRANS64 P1, [R0+URZ+0x19c30], R7 ;  /* 0x019c3007000095a7 */ /* 0x000ea4000802007f */
[----:B--2---:R-:W-:Y:S05]  /*1e220*/  @!P1 BRA `(.L_x_2266) ;  /* 0xfffffffc00f09947 */ /* 0x004fea000383ffff */
[----:B------:R-:W-:Y:S05]  /*1e230*/  BRA `(.L_x_2265) ;  /* 0xfffffed800187947 */ /* 0x000fea000383ffff */
.L_x_2274:
[----:B-1----:R1:W2:Y:S02]  /*1e240*/  SYNCS.PHASECHK.TRANS64.TRYWAIT P1, [R20+URZ+0x19c30], R11 ;  /* 0x019c300b140075a7 */ /* 0x0022a4000802017f */
[----:B--2---:R-:W-:Y:S05]  /*1e250*/  @!P1 NANOSLEEP.SYNCS 0x989680 ;  /* 0x009896800000995d */ /* 0x004fea0003900000 */
[----:B------:R-:W2:Y:S02]  /*1e260*/  @!P1 SYNCS.PHASECHK.TRANS64 P1, [R20+URZ+0x19c30], R11 ;  /* 0x019c300b140095a7 */ /* 0x000ea4000802007f */
[----:B--2---:R-:W-:Y:S05]  /*1e270*/  @!P1 BRA `(.L_x_2274) ;  /* 0xfffffffc00f09947 */ /* 0x004fea000383ffff */
[----:B------:R-:W-:Y:S05]  /*1e280*/  BRA `(.L_x_2273) ;  /* 0xffffff0000bc7947 */ /* 0x000fea000383ffff */
.L_x_2279:
[----:B-1----:R1:W2:Y:S02]  /*1e290*/  SYNCS.PHASECHK.TRANS64.TRYWAIT P1, [R14+URZ+0x19c50], R7 ;  /* 0x019c50070e0075a7 */ /* 0x0022a4000802017f */
[----:B--2---:R-:W-:Y:S05]  /*1e2a0*/  @!P1 NANOSLEEP.SYNCS 0x989680 ;  /* 0x009896800000995d */ /* 0x004fea0003900000 */
[----:B------:R-:W2:Y:S02]  /*1e2b0*/  @!P1 SYNCS.PHASECHK.TRANS64 P1, [R14+URZ+0x19c50], R7 ;  /* 0x019c50070e0095a7 */ /* 0x000ea4000802007f */
[----:B--2---:R-:W-:Y:S05]  /*1e2c0*/  @!P1 BRA `(.L_x_2279) ;  /* 0xfffffffc00f09947 */ /* 0x004fea000383ffff */
[----:B------:R-:W-:Y:S05]  /*1e2d0*/  BRA `(.L_x_2278) ;  /* 0xffffff04003c7947 */ /* 0x000fea000383ffff */
.L_x_2289:
[----:B-1----:R1:W2:Y:S02]  /*1e2e0*/  SYNCS.PHASECHK.TRANS64.TRYWAIT P1, [R10+URZ+0x19c30], R11 ;  /* 0x019c300b0a0075a7 */ /* 0x0022a4000802017f */
[----:B--2---:R-:W-:Y:S05]  /*1e2f0*/  @!P1 NANOSLEEP.SYNCS 0x989680 ;  /* 0x009896800000995d */ /* 0x004fea0003900000 */
[----:B------:R-:W2:Y:S02]  /*1e300*/  @!P1 SYNCS.PHASECHK.TRANS64 P1, [R10+URZ+0x19c30], R11 ;  /* 0x019c300b0a0095a7 */ /* 0x000ea4000802007f */
[----:B--2---:R-:W-:Y:S05]  /*1e310*/  @!P1 BRA `(.L_x_2289) ;  /* 0xfffffffc00f09947 */ /* 0x004fea000383ffff */
[----:B------:R-:W-:Y:S05]  /*1e320*/  BRA `(.L_x_2288) ;  /* 0xffffff3000787947 */ /* 0x000fea000383ffff */
.L_x_2294:
[----:B-1----:R1:W2:Y:S02]  /*1e330*/  SYNCS.PHASECHK.TRANS64.TRYWAIT P1, [R12+URZ+0x19c50], R7 ;  /* 0x019c50070c0075a7 */ /* 0x0022a4000802017f */
[----:B--2---:R-:W-:Y:S05]  /*1e340*/  @!P1 NANOSLEEP.SYNCS 0x989680 ;  /* 0x009896800000995d */ /* 0x004fea0003900000 */
[----:B------:R-:W2:Y:S02]  /*1e350*/  @!P1 SYNCS.PHASECHK.TRANS64 P1, [R12+URZ+0x19c50], R7 ;  /* 0x019c50070c0095a7 */ /* 0x000ea4000802007f */
[----:B--2---:R-:W-:Y:S05]  /*1e360*/  @!P1 BRA `(.L_x_2294) ;  /* 0xfffffffc00f09947 */ /* 0x004fea000383ffff */
[----:B------:R-:W-:Y:S05]  /*1e370*/  BRA `(.L_x_2293) ;  /* 0xffffff3000f87947 */ /* 0x000fea000383ffff */
.L_x_2302:
[----:B-1----:R1:W2:Y:S02]  /*1e380*/  SYNCS.PHASECHK.TRANS64.TRYWAIT P1, [R12+URZ+0x19c50], R5 ;  /* 0x019c50050c0075a7 */ /* 0x0022a4000802017f */
[----:B--2---:R-:W-:Y:S05]  /*1e390*/  @!P1 NANOSLEEP.SYNCS 0x989680 ;  /* 0x009896800000995d */ /* 0x004fea0003900000 */
[----:B------:R-:W2:Y:S02]  /*1e3a0*/  @!P1 SYNCS.PHASECHK.TRANS64 P1, [R12+URZ+0x19c50], R5 ;  /* 0x019c50050c0095a7 */ /* 0x000ea4000802007f */
[----:B--2---:R-:W-:Y:S05]  /*1e3b0*/  @!P1 BRA `(.L_x_2302) ;  /* 0xfffffffc00f09947 */ /* 0x004fea000383ffff */
[----:B------:R-:W-:Y:S05]  /*1e3c0*/  BRA `(.L_x_2301) ;  /* 0xffffff5400847947 */ /* 0x000fea000383ffff */
.L_x_2330:
[----:B0-----:R-:W0:Y:S01]  /*1e3d0*/  S2R R8, SR_TID.X ;  /* 0x0000000000087919 */ /* 0x001e220000002100 */
        /* <DEDUP_REMOVED lines=10> */
.L_x_2489:
[----:B------:R-:W-:Y:S05]  /*1e480*/  BSYNC B1 ;  /* 0x0000000000017941 */ /* 0x000fea0003800000 */
.L_x_2488:
[----:B------:R-:W-:Y:S05]  /*1e490*/  BRA `(.L_x_2490) ;  /* 0xffffff9400e07947 */ /* 0x000fea000383ffff */
.L_x_2332:
[----:B------:R-:W-:Y:S01]  /*1e4a0*/  BSSY B1, `(.L_x_2491) ;  /* 0x0000006000017945 */ /* 0x000fe20003800000 */
[----:B------:R-:W-:-:S07]  /*1e4b0*/  IMAD.MOV.U32 R15, RZ, RZ, -0x1 ;  /* 0xffffffffff0f7424 */ /* 0x000fce00078e00ff */
[----:B012---:R-:W-:Y:S05]  /*1e4c0*/  WARPSYNC.COLLECTIVE R15, `(.L_x_2492) ;  /* 0x000000000f0c7348 */ /* 0x007fea0003c00000 */
[----:B------:R-:W-:Y:S02]  /*1e4d0*/  ELECT P6, UR62, PT ;  /* 0x00000000003e782f */ /* 0x000fe400038c0000 */
[----:B------:R-:W-:Y:S01]  /*1e4e0*/  MOV R14, UR62 ;  /* 0x0000003e000e7c02 */ /* 0x000fe20008000f00 */
[----:B012---:R-:W-:Y:S10]  /*1e4f0*/  ENDCOLLECTIVE ;  /* 0x000000000000791b */ /* 0x007ff40003800000 */
.L_x_2492:
[----:B------:R-:W-:Y:S05]  /*1e500*/  BSYNC B1 ;  /* 0x0000000000017941 */ /* 0x000fea0003800000 */
.L_x_2491:
[----:B------:R-:W-:Y:S05]  /*1e510*/  BRA `(.L_x_2331) ;  /* 0xffffff9400d87947 */ /* 0x000fea000383ffff */
.L_x_2334:
[----:B--2---:R2:W3:Y:S02]  /*1e520*/  SYNCS.PHASECHK.TRANS64.TRYWAIT P0, [R22+URZ+0x19c20], R5 ;  /* 0x019c2005160075a7 */ /* 0x0044e4000800017f */
[----:B---3--:R-:W-:Y:S05]  /*1e530*/  @!P0 NANOSLEEP.SYNCS 0x989680 ;  /* 0x009896800000895d */ /* 0x008fea0003900000 */
[----:B------:R-:W3:Y:S02]  /*1e540*/  @!P0 SYNCS.PHASECHK.TRANS64 P0, [R22+URZ+0x19c20], R5 ;  /* 0x019c2005160085a7 */ /* 0x000ee4000800007f */
[----:B---3--:R-:W-:Y:S05]  /*1e550*/  @!P0 BRA `(.L_x_2334) ;  /* 0xfffffffc00f08947 */ /* 0x008fea000383ffff */
[----:B------:R-:W-:Y:S05]  /*1e560*/  BRA `(.L_x_2493) ;  /* 0xffffff9400e87947 */ /* 0x000fea000383ffff */
.L_x_2338:
[----:B0-----:R0:W3:Y:S02]  /*1e570*/  SYNCS.PHASECHK.TRANS64.TRYWAIT P0, [R8+URZ+0x19ca0], R10 ;  /* 0x019ca00a080075a7 */ /* 0x0010e4000800017f */
[----:B---3--:R-:W-:Y:S05]  /*1e580*/  @!P0 NANOSLEEP.SYNCS 0x989680 ;  /* 0x009896800000895d */ /* 0x008fea0003900000 */
[----:B------:R-:W3:Y:S02]  /*1e590*/  @!P0 SYNCS.PHASECHK.TRANS64 P0, [R8+URZ+0x19ca0], R10 ;  /* 0x019ca00a080085a7 */ /* 0x000ee4000800007f */
[----:B---3--:R-:W-:Y:S05]  /*1e5a0*/  @!P0 BRA `(.L_x_2338) ;  /* 0xfffffffc00f08947 */ /* 0x008fea000383ffff */
[----:B------:R-:W-:Y:S05]  /*1e5b0*/  BRA `(.L_x_2494) ;  /* 0xffffff9800007947 */ /* 0x000fea000383ffff */
.L_x_2345:
[----:B-1----:R1:W2:Y:S02]  /*1e5c0*/  SYNCS.PHASECHK.TRANS64.TRYWAIT P0, [R8+URZ+0x19cc0], R10 ;  /* 0x019cc00a080075a7 */ /* 0x0022a4000800017f */
[----:B--2---:R-:W-:Y:S05]  /*1e5d0*/  @!P0 NANOSLEEP.SYNCS 0x989680 ;  /* 0x009896800000895d */ /* 0x004fea0003900000 */
[----:B------:R-:W2:Y:S02]  /*1e5e0*/  @!P0 SYNCS.PHASECHK.TRANS64 P0, [R8+URZ+0x19cc0], R10 ;  /* 0x019cc00a080085a7 */ /* 0x000ea4000800007f */
[----:B--2---:R-:W-:Y:S05]  /*1e5f0*/  @!P0 BRA `(.L_x_2345) ;  /* 0xfffffffc00f08947 */ /* 0x004fea000383ffff */
[----:B------:R-:W-:Y:S05]  /*1e600*/  BRA `(.L_x_2495) ;  /* 0xffffff9800fc7947 */ /* 0x000fea000383ffff */
.L_x_2354:
[----:B0-----:R0:W1:Y:S02]  /*1e610*/  SYNCS.PHASECHK.TRANS64.TRYWAIT P1, [R8+URZ+0x19ca0], R7 ;  /* 0x019ca007080075a7 */ /* 0x001064000802017f */
[----:B-1----:R-:W-:Y:S05]  /*1e620*/  @!P1 NANOSLEEP.SYNCS 0x989680 ;  /* 0x009896800000995d */ /* 0x002fea0003900000 */
[----:B------:R-:W1:Y:S02]  /*1e630*/  @!P1 SYNCS.PHASECHK.TRANS64 P1, [R8+URZ+0x19ca0], R7 ;  /* 0x019ca007080095a7 */ /* 0x000e64000802007f */
[----:B-1----:R-:W-:Y:S05]  /*1e640*/  @!P1 BRA `(.L_x_2354) ;  /* 0xfffffffc00f09947 */ /* 0x002fea000383ffff */
[----:B------:R-:W-:Y:S05]  /*1e650*/  BRA `(.L_x_2496) ;  /* 0xffffffa000307947 */ /* 0x000fea000383ffff */
.L_x_2361:
[----:B-1----:R1:W2:Y:S02]  /*1e660*/  SYNCS.PHASECHK.TRANS64.TRYWAIT P1, [R8+URZ+0x19cc0], R7 ;  /* 0x019cc007080075a7 */ /* 0x0022a4000802017f */
[----:B--2---:R-:W-:Y:S05]  /*1e670*/  @!P1 NANOSLEEP.SYNCS 0x989680 ;  /* 0x009896800000995d */ /* 0x004fea0003900000 */
[----:B------:R-:W2:Y:S02]  /*1e680*/  @!P1 SYNCS.PHASECHK.TRANS64 P1, [R8+URZ+0x19cc0], R7 ;  /* 0x019cc007080095a7 */ /* 0x000ea4000802007f */
[----:B--2---:R-:W-:Y:S05]  /*1e690*/  @!P1 BRA `(.L_x_2361) ;  /* 0xfffffffc00f09947 */ /* 0x004fea000383ffff */
[----:B------:R-:W-:Y:S05]  /*1e6a0*/  BRA `(.L_x_2497) ;  /* 0xffffffa400287947 */ /* 0x000fea000383ffff */
.L_x_2378:
[----:B0-----:R-:W0:Y:S01]  /*1e6b0*/  S2R R10, SR_TID.X ;  /* 0x00000000000a7919 */ /* 0x001e220000002100 */
[----:B------:R-:W-:Y:S01]  /*1e6c0*/  BSSY B0, `(.L_x_2498) ;  /* 0x000000a000007945 */ /* 0x000fe20003800000 */
[----:B------:R-:W-:Y:S02]  /*1e6d0*/  IMAD.MOV.U32 R12, RZ, RZ, RZ ;  /* 0x000000ffff0c7224 */ /* 0x000fe400078e00ff */
[----:B------:R-:W-:Y:S02]  /*1e6e0*/  IMAD.MOV.U32 R11, RZ, RZ, 0x1f ;  /* 0x0000001fff0b7424 */ /* 0x000fe400078e00ff */
[----:B------:R-:W-:Y:S01]  /*1e6f0*/  IMAD.MOV.U32 R15, RZ, RZ, -0x1 ;  /* 0xffffffffff0f7424 */ /* 0x000fe200078e00ff */
[----:B0-----:R-:W-:-:S04]  /*1e700*/  SHF.R.U32.HI R4, RZ, 0x5, R10 ;  /* 0x00000005ff047819 */ /* 0x001fc8000001160a */
[----:B------:R-:W-:-:S04]  /*1e710*/  LOP3.LUT R4, R4, 0x3, RZ, 0xc0, !PT ;  /* 0x0000000304047812 */ /* 0x000fc800078ec0ff */
[----:B------:R-:W-:-:S07]  /*1e720*/  MOV R13, R4 ;  /* 0x00000004000d7202 */ /* 0x000fce0000000f00 */
[----:B-----5:R-:W-:Y:S05]  /*1e730*/  WARPSYNC.COLLECTIVE R15, `(.L_x_2499) ;  /* 0x000000000f087348 */ /* 0x020fea0003c00000 */
[----:B------:R0:W1:Y:S02]  /*1e740*/  SHFL.IDX P6, R14, R13, R12, R11 ;  /* 0x0000000c0d0e7389 */ /* 0x00006400000c000b */
[----:B01---5:R-:W-:Y:S01]  /*1e750*/  ENDCOLLECTIVE ;  /* 0x000000000000791b */ /* 0x023fe20003800000 */
.L_x_2499:
[----:B------:R-:W-:Y:S05]  /*1e760*/  BSYNC B0 ;  /* 0x0000000000007941 */ /* 0x000fea0003800000 */
.L_x_2498:
[----:B------:R-:W-:Y:S05]  /*1e770*/  BRA `(.L_x_2500) ;  /* 0xffffffb400007947 */ /* 0x000fea000383ffff */
.L_x_2381:
[----:B-1----:R-:W2:Y:S02]  /*1e780*/  LDL R0, [R1+0x30] ;  /* 0x0000300001007983 */ /* 0x002ea40000100800 */
[----:B--2---:R1:W2:Y:S02]  /*1e790*/  SYNCS.PHASECHK.TRANS64.TRYWAIT P0, [R4+URZ+0x19c80], R0 ;  /* 0x019c8000040075a7 */ /* 0x0042a4000800017f */
[----:B--2---:R-:W-:Y:S05]  /*1e7a0*/  @!P0 NANOSLEEP.SYNCS 0x989680 ;  /* 0x009896800000895d */ /* 0x004fea0003900000 */
[----:B------:R-:W2:Y:S02]  /*1e7b0*/  @!P0 SYNCS.PHASECHK.TRANS64 P0, [R4+URZ+0x19c80], R0 ;  /* 0x019c8000040085a7 */ /* 0x000ea4000800007f */
[----:B--2---:R-:W-:Y:S05]  /*1e7c0*/  @!P0 BRA `(.L_x_2381) ;  /* 0xfffffffc00ec8947 */ /* 0x004fea000383ffff */
[----:B------:R-:W-:Y:S05]  /*1e7d0*/  BRA `(.L_x_2501) ;  /* 0xffffffb400147947 */ /* 0x000fea000383ffff */
.L_x_2382:
        /* <DEDUP_REMOVED lines=8> */
.L_x_2503:
[----:B------:R-:W-:Y:S05]  /*1e860*/  BSYNC B0 ;  /* 0x0000000000007941 */ /* 0x000fea0003800000 */
.L_x_2502:
[----:B------:R-:W0:Y:S01]  /*1e870*/  S2R R7, SR_TID.X ;  /* 0x0000000000077919 */ /* 0x000e220000002100 */
[----:B------:R-:W-:Y:S01]  /*1e880*/  IMAD.MOV.U32 R13, RZ, RZ, R8 ;  /* 0x000000ffff0d7224 */ /* 0x000fe200078e0008 */
[----:B------:R-:W-:Y:S01]  /*1e890*/  MOV R0, R14 ;  /* 0x0000000e00007202 */ /* 0x000fe20000000f00 */
[----:B------:R-:W-:Y:S02]  /*1e8a0*/  IMAD.MOV.U32 R12, RZ, RZ, RZ ;  /* 0x000000ffff0c7224 */ /* 0x000fe400078e00ff */
[----:B------:R-:W-:Y:S02]  /*1e8b0*/  IMAD.MOV.U32 R11, RZ, RZ, 0x1e1f ;  /* 0x00001e1fff0b7424 */ /* 0x000fe400078e00ff */
[----:B------:R-:W-:-:S07]  /*1e8c0*/  IMAD.MOV.U32 R15, RZ, RZ, -0x1 ;  /* 0xffffffffff0f7424 */ /* 0x000fce00078e00ff */
[----:B0-----:R-:W-:Y:S05]  /*1e8d0*/  WARPSYNC.COLLECTIVE R15, `(.L_x_2504) ;  /* 0x000000000f087348 */ /* 0x001fea0003c00000 */
[----:B------:R1:W2:Y:S02]  /*1e8e0*/  SHFL.IDX P6, R14, R13, R12, R11 ;  /* 0x0000000c0d0e7389 */ /* 0x0002a400000c000b */
[----:B012---:R-:W-:Y:S01]  /*1e8f0*/  ENDCOLLECTIVE ;  /* 0x000000000000791b */ /* 0x007fe20003800000 */
.L_x_2504:
[----:B------:R-:W0:Y:S01]  /*1e900*/  LDC R11, c[0x0][0x2f4] ;  /* 0x0000bd00ff0b7b82 */ /* 0x000e220000000800 */
[----:B------:R-:W-:Y:S02]  /*1e910*/  IMAD.MOV.U32 R13, RZ, RZ, R9 ;  /* 0x000000ffff0d7224 */ /* 0x000fe400078e0009 */
[----:B------:R-:W-:Y:S02]  /*1e920*/  IMAD.SHL.U32 R15, R7, 0x10, RZ ;  /* 0x00000010070f7824 */ /* 0x000fe400078e00ff */
[----:B------:R-:W-:-:S03]  /*1e930*/  IMAD.MOV.U32 R6, RZ, RZ, R14 ;  /* 0x000000ffff067224 */ /* 0x000fc600078e000e */
[----:B------:R-:W-:-:S04]  /*1e940*/  LOP3.LUT R15, R15, 0x10, RZ, 0xc0, !PT ;  /* 0x000000100f0f7812 */ /* 0x000fc800078ec0ff */
[C---:B------:R-:W-:Y:S02]  /*1e950*/  IADD3 R6, P0, R15.reuse, R6, RZ ;  /* 0x000000060f067210 */ /* 0x040fe40007f1e0ff */
[----:B------:R-:W-:-:S03]  /*1e960*/  LOP3.LUT R12, R15, 0x20, RZ, 0xfc, !PT ;  /* 0x000000200f0c7812 */ /* 0x000fc600078efcff */
[----:B------:R-:W-:Y:S01]  /*1e970*/  IMAD.X R7, RZ, RZ, R0, P0 ;  /* 0x000000ffff077224 */ /* 0x000fe200000e0600 */
[----:B------:R-:W-:Y:S02]  /*1e980*/  IADD3 R0, R22, R10, RZ ;  /* 0x0000000a16007210 */ /* 0x000fe40007ffe0ff */
[-C--:B0-----:R-:W-:Y:S02]  /*1e990*/  ISETP.GE.AND P4, PT, R15, R11.reuse, PT ;  /* 0x0000000b0f00720c */ /* 0x081fe40003f86270 */
[----:B------:R-:W-:Y:S01]  /*1e9a0*/  ISETP.GE.AND P2, PT, R12, R11, PT ;  /* 0x0000000b0c00720c */ /* 0x000fe20003f46270 */
[----:B------:R-:W-:Y:S01]  /*1e9b0*/  IMAD.MOV.U32 R12, RZ, RZ, 0x1 ;  /* 0x00000001ff0c7424 */ /* 0x000fe200078e00ff */
[----:B------:R-:W-:Y:S02]  /*1e9c0*/  ISETP.LT.OR P0, PT, R3, 0x1, P4 ;  /* 0x000000010300780c */ /* 0x000fe40002701670 */
        /* <DEDUP_REMOVED lines=14> */
.L_x_2505:
        /* <DEDUP_REMOVED lines=10> */
.L_x_2506:
[----:B------:R-:W-:Y:S01]  /*1eb50*/  IMAD.MOV.U32 R6, RZ, RZ, R14 ;  /* 0x000000ffff067224 */ /* 0x000fe200078e000e */
[----:B------:R-:W-:Y:S06]  /*1eb60*/  BRA `(.L_x_2507) ;  /* 0xffffffb000ec7947 */ /* 0x000fec000383ffff */
.L_x_2387:
[----:B---3--:R-:W3:Y:S02]  /*1eb70*/  LDL R3, [R1+0x30] ;  /* 0x0000300001037983 */ /* 0x008ee40000100800 */
[----:B---3--:R3:W4:Y:S02]  /*1eb80*/  SYNCS.PHASECHK.TRANS64.TRYWAIT P0, [R4+URZ+0x19c40], R3 ;  /* 0x019c4003040075a7 */ /* 0x008724000800017f */
[----:B----4-:R-:W-:Y:S05]  /*1eb90*/  @!P0 NANOSLEEP.SYNCS 0x989680 ;  /* 0x009896800000895d */ /* 0x010fea0003900000 */
[----:B------:R-:W4:Y:S02]  /*1eba0*/  @!P0 SYNCS.PHASECHK.TRANS64 P0, [R4+URZ+0x19c40], R3 ;  /* 0x019c4003040085a7 */ /* 0x000f24000800007f */
[----:B----4-:R-:W-:Y:S05]  /*1ebb0*/  @!P0 BRA `(.L_x_2387) ;  /* 0xfffffffc00ec8947 */ /* 0x010fea000383ffff */
[----:B------:R-:W-:Y:S05]  /*1ebc0*/  BRA `(.L_x_2508) ;  /* 0xffffffb4005c7947 */ /* 0x000fea000383ffff */
.L_x_2388:
[----:B------:R-:W-:Y:S01]  /*1ebd0*/  BSSY B0, `(.L_x_2509) ;  /* 0x0000008000007945 */ /* 0x000fe20003800000 */
[----:B------:R-:W-:Y:S01]  /*1ebe0*/  MOV R13, R6 ;  /* 0x00000006000d7202 */ /* 0x000fe20000000f00 */
[----:B------:R-:W-:Y:S02]  /*1ebf0*/  IMAD.MOV.U32 R12, RZ, RZ, RZ ;  /* 0x000000ffff0c7224 */ /* 0x000fe400078e00ff */
[----:B------:R-:W-:Y:S02]  /*1ec00*/  IMAD.MOV.U32 R11, RZ, RZ, 0x1e1f ;  /* 0x00001e1fff0b7424 */ /* 0x000fe400078e00ff */
[----:B------:R-:W-:-:S07]  /*1ec10*/  IMAD.MOV.U32 R15, RZ, RZ, -0x1 ;  /* 0xffffffffff0f7424 */ /* 0x000fce00078e00ff */
[----:B--2---:R-:W-:Y:S05]  /*1ec20*/  WARPSYNC.COLLECTIVE R15, `(.L_x_2510) ;  /* 0x000000000f087348 */ /* 0x004fea0003c00000 */
[----:B------:R0:W1:Y:S02]  /*1ec30*/  SHFL.IDX P6, R14, R13, R12, R11 ;  /* 0x0000000c0d0e7389 */ /* 0x00006400000c000b */
[----:B012---:R-:W-:Y:S01]  /*1ec40*/  ENDCOLLECTIVE ;  /* 0x000000000000791b */ /* 0x007fe20003800000 */
.L_x_2510:
[----:B------:R-:W-:Y:S05]  /*1ec50*/  BSYNC B0 ;  /* 0x0000000000007941 */ /* 0x000fea0003800000 */
.L_x_2509:
        /* <DEDUP_REMOVED lines=8> */
.L_x_2511:
[----:B------:R-:W-:Y:S02]  /*1ece0*/  IMAD.MOV.U32 R13, RZ, RZ, R6 ;  /* 0x000000ffff0d7224 */ /* 0x000fe400078e0006 */
[----:B------:R-:W-:Y:S02]  /*1ecf0*/  IMAD.MOV.U32 R12, RZ, RZ, 0x1 ;  /* 0x00000001ff0c7424 */ /* 0x000fe400078e00ff */
[----:B------:R-:W-:-:S07]  /*1ed00*/  IMAD.MOV.U32 R3, RZ, RZ, R14 ;  /* 0x000000ffff037224 */ /* 0x000fce00078e000e */
[----:B------:R-:W-:Y:S05]  /*1ed10*/  WARPSYNC.COLLECTIVE R15, `(.L_x_2512) ;  /* 0x000000000f087348 */ /* 0x000fea0003c00000 */
[----:B------:R0:W1:Y:S02]  /*1ed20*/  SHFL.IDX P6, R14, R13, R12, R11 ;  /* 0x0000000c0d0e7389 */ /* 0x00006400000c000b */
[----:B01----:R-:W-:Y:S01]  /*1ed30*/  ENDCOLLECTIVE ;  /* 0x000000000000791b */ /* 0x003fe20003800000 */
.L_x_2512:
        /* <DEDUP_REMOVED lines=10> */
.L_x_2513:
        /* <DEDUP_REMOVED lines=8> */
.L_x_2393:
[----:B------:R-:W-:Y:S01]  /*1ee60*/  MOV R13, R4 ;  /* 0x00000004000d7202 */ /* 0x000fe20000000f00 */
        /* <DEDUP_REMOVED lines=8> */
.L_x_2515:
[----:B------:R-:W-:Y:S01]  /*1eef0*/  ISETP.GE.AND P2, PT, R17, R0, PT ;  /* 0x000000001100720c */ /* 0x000fe20003f46270 */
[----:B------:R-:W-:Y:S02]  /*1ef00*/  IMAD.MOV.U32 R13, RZ, RZ, R6 ;  /* 0x000000ffff0d7224 */ /* 0x000fe400078e0006 */
[----:B------:R-:W-:-:S10]  /*1ef10*/  IMAD.MOV.U32 R2, RZ, RZ, R14 ;  /* 0x000000ffff027224 */ /* 0x000fd400078e000e */
[----:B------:R-:W-:Y:S05]  /*1ef20*/  WARPSYNC.COLLECTIVE R15, `(.L_x_2516) ;  /* 0x000000000f087348 */ /* 0x000fea0003c00000 */
[----:B------:R0:W1:Y:S02]  /*1ef30*/  SHFL.IDX P6, R14, R13, R12, R11 ;  /* 0x0000000c0d0e7389 */ /* 0x00006400000c000b */
[----:B01----:R-:W-:Y:S01]  /*1ef40*/  ENDCOLLECTIVE ;  /* 0x000000000000791b */ /* 0x003fe20003800000 */
.L_x_2516:
[----:B------:R-:W-:Y:S01]  /*1ef50*/  MOV R13, R4 ;  /* 0x00000004000d7202 */ /* 0x000fe20000000f00 */
[----:B------:R-:W-:Y:S02]  /*1ef60*/  IMAD.MOV.U32 R12, RZ, RZ, 0x1 ;  /* 0x00000001ff0c7424 */ /* 0x000fe400078e00ff */
[----:B------:R-:W-:-:S07]  /*1ef70*/  IMAD.MOV.U32 R3, RZ, RZ, R14 ;  /* 0x000000ffff037224 */ /* 0x000fce00078e000e */
[----:B------:R-:W-:Y:S05]  /*1ef80*/  WARPSYNC.COLLECTIVE R15, `(.L_x_2517) ;  /* 0x000000000f087348 */ /* 0x000fea0003c00000 */
[----:B------:R0:W1:Y:S02]  /*1ef90*/  SHFL.IDX P6, R14, R13, R12, R11 ;  /* 0x0000000c0d0e7389 */ /* 0x00006400000c000b */
[----:B01----:R-:W-:Y:S01]  /*1efa0*/  ENDCOLLECTIVE ;  /* 0x000000000000791b */ /* 0x003fe20003800000 */
.L_x_2517:
        /* <DEDUP_REMOVED lines=10> */
.L_x_2518:
[----:B------:R-:W-:Y:S01]  /*1f050*/  @!PT LDS RZ, [RZ] ;  /* 0x00000000fffff984 */ /* 0x000fe20000000800 */
[----:B------:R-:W-:Y:S01]  /*1f060*/  @!PT LDS RZ, [RZ] ;  /* 0x00000000fffff984 */ /* 0x000fe20000000800 */
[----:B------:R-:W-:Y:S01]  /*1f070*/  @!PT LDS RZ, [RZ] ;  /* 0x00000000fffff984 */ /* 0x000fe20000000800 */
[----:B------:R-:W-:Y:S04]  /*1f080*/  @!P2 LDGSTS.E.BYPASS.LTC128B.128 [R8+0xf000], desc[UR42][R2.64], !P3 ;  /* 0x0f0000000208afae */ /* 0x000fe8000d901d6a */
[----:B------:R-:W-:Y:S04]  /*1f090*/  @!P2 LDGSTS.E.BYPASS.LTC128B.128 [R8+0x10800], desc[UR42][R2.64+0x20], !P0 ;  /* 0x108000200208afae */ /* 0x000fe8000c101d6a */
[----:B------:R0:W-:Y:S01]  /*1f0a0*/  @!P2 LDGSTS.E.BYPASS.LTC128B.128 [R8+0x12000], desc[UR42][R2.64+0x40], !P1 ;  /* 0x120000400208afae */ /* 0x0001e2000c901d6a */
[----:B------:R-:W-:Y:S01]  /*1f0b0*/  IMAD.MOV.U32 R13, RZ, RZ, R5 ;  /* 0x000000ffff0d7224 */ /* 0x000fe200078e0005 */
[----:B------:R-:W-:Y:S01]  /*1f0c0*/  MOV R12, RZ ;  /* 0x000000ff000c7202 */ /* 0x000fe20000000f00 */
[----:B0-----:R-:W-:-:S02]  /*1f0d0*/  VIADD R3, R17, 0x40 ;  /* 0x0000004011037836 */ /* 0x001fc40000000000 */
[----:B------:R-:W-:-:S07]  /*1f0e0*/  IMAD.MOV.U32 R6, RZ, RZ, R14 ;  /* 0x000000ffff067224 */ /* 0x000fce00078e000e */
[----:B------:R-:W-:Y:S05]  /*1f0f0*/  WARPSYNC.COLLECTIVE R15, `(.L_x_2519) ;  /* 0x000000000f087348 */ /* 0x000fea0003c00000 */
[----:B------:R0:W1:Y:S02]  /*1f100*/  SHFL.IDX P6, R14, R13, R12, R11 ;  /* 0x0000000c0d0e7389 */ /* 0x00006400000c000b */
[----:B01----:R-:W-:Y:S01]  /*1f110*/  ENDCOLLECTIVE ;  /* 0x000000000000791b */ /* 0x003fe20003800000 */
.L_x_2519:
        /* <DEDUP_REMOVED lines=14> */
.L_x_2520:
[----:B------:R-:W-:Y:S01]  /*1f200*/  IMAD.MOV.U32 R2, RZ, RZ, R14 ;  /* 0x000000ffff027224 */ /* 0x000fe200078e000e */
[----:B------:R-:W-:Y:S06]  /*1f210*/  BRA `(.L_x_2521) ;  /* 0xffffffbc00147947 */ /* 0x000fec000383ffff */
.L_x_2398:
[----:B--2---:R2:W3:Y:S02]  /*1f220*/  SYNCS.PHASECHK.TRANS64.TRYWAIT P0, [R22+URZ+0x19c20], R0 ;  /* 0x019c2000160075a7 */ /* 0x0044e4000800017f */
[----:B---3--:R-:W-:Y:S05]  /*1f230*/  @!P0 NANOSLEEP.SYNCS 0x989680 ;  /* 0x009896800000895d */ /* 0x008fea0003900000 */
[----:B------:R-:W3:Y:S02]  /*1f240*/  @!P0 SYNCS.PHASECHK.TRANS64 P0, [R22+URZ+0x19c20], R0 ;  /* 0x019c2000160085a7 */ /* 0x000ee4000800007f */
[----:B---3--:R-:W-:Y:S05]  /*1f250*/  @!P0 BRA `(.L_x_2398) ;  /* 0xfffffffc00f08947 */ /* 0x008fea000383ffff */
[----:B------:R-:W-:Y:S05]  /*1f260*/  BRA `(.L_x_2522) ;  /* 0xffffffbc00847947 */ /* 0x000fea000383ffff */
.L_x_2402:
[----:B0-----:R0:W1:Y:S02]  /*1f270*/  SYNCS.PHASECHK.TRANS64.TRYWAIT P0, [R0+URZ+0x19c80], R10 ;  /* 0x019c800a000075a7 */ /* 0x001064000800017f */
[----:B-1----:R-:W-:Y:S05]  /*1f280*/  @!P0 NANOSLEEP.SYNCS 0x989680 ;  /* 0x009896800000895d */ /* 0x002fea0003900000 */
[----:B------:R-:W1:Y:S02]  /*1f290*/  @!P0 SYNCS.PHASECHK.TRANS64 P0, [R0+URZ+0x19c80], R10 ;  /* 0x019c800a000085a7 */ /* 0x000e64000800007f */
[----:B-1----:R-:W-:Y:S05]  /*1f2a0*/  @!P0 BRA `(.L_x_2402) ;  /* 0xfffffffc00f08947 */ /* 0x002fea000383ffff */
[----:B------:R-:W-:Y:S05]  /*1f2b0*/  BRA `(.L_x_2523) ;  /* 0xffffffc0004c7947 */ /* 0x000fea000383ffff */
.L_x_2403:
        /* <DEDUP_REMOVED lines=8> */
.L_x_2525:
[----:B------:R-:W-:Y:S05]  /*1f340*/  BSYNC B0 ;  /* 0x0000000000007941 */ /* 0x000fea0003800000 */
.L_x_2524:
[----:B------:R-:W0:Y:S01]  /*1f350*/  S2R R2, SR_TID.X ;  /* 0x0000000000027919 */ /* 0x000e220000002100 */
[----:B------:R-:W-:Y:S01]  /*1f360*/  IMAD.MOV.U32 R13, RZ, RZ, R21 ;  /* 0x000000ffff0d7224 */ /* 0x000fe200078e0015 */
[----:B------:R-:W-:Y:S01]  /*1f370*/  MOV R3, R14 ;  /* 0x0000000e00037202 */ /* 0x000fe20000000f00 */
[----:B------:R-:W-:Y:S01]  /*1f380*/  IMAD.MOV.U32 R12, RZ, RZ, RZ ;  /* 0x000000ffff0c7224 */ /* 0x000fe200078e00ff */
[----:B------:R-:W-:Y:S01]  /*1f390*/  IADD3 R6, R22, R6, RZ ;  /* 0x0000000616067210 */ /* 0x000fe20007ffe0ff */
[----:B------:R-:W-:Y:S02]  /*1f3a0*/  IMAD.MOV.U32 R11, RZ, RZ, 0x1e1f ;  /* 0x00001e1fff0b7424 */ /* 0x000fe400078e00ff */
[----:B------:R-:W-:-:S07]  /*1f3b0*/  IMAD.MOV.U32 R15, RZ, RZ, -0x1 ;  /* 0xffffffffff0f7424 */ /* 0x000fce00078e00ff */
[----:B0-----:R-:W-:Y:S05]  /*1f3c0*/  WARPSYNC.COLLECTIVE R15, `(.L_x_2526) ;  /* 0x000000000f087348 */ /* 0x001fea0003c00000 */
[----:B------:R1:W2:Y:S02]  /*1f3d0*/  SHFL.IDX P6, R14, R13, R12, R11 ;  /* 0x0000000c0d0e7389 */ /* 0x0002a400000c000b */
[----:B012---:R-:W-:Y:S01]  /*1f3e0*/  ENDCOLLECTIVE ;  /* 0x000000000000791b */ /* 0x007fe20003800000 */
.L_x_2526:
        /* <DEDUP_REMOVED lines=11> */
.L_x_2527:
        /* <DEDUP_REMOVED lines=11> */
.L_x_2528:
[----:B------:R-:W-:Y:S01]  /*1f550*/  IMAD.MOV.U32 R2, RZ, RZ, R14 ;  /* 0x000000ffff027224 */ /* 0x000fe200078e000e */
[----:B------:R-:W-:Y:S06]  /*1f560*/  BRA `(.L_x_2529) ;  /* 0xffffffc000587947 */ /* 0x000fec000383ffff */
.L_x_2408:
[----:B---3--:R3:W4:Y:S02]  /*1f570*/  SYNCS.PHASECHK.TRANS64.TRYWAIT P0, [R0+URZ+0x19c40], R10 ;  /* 0x019c400a000075a7 */ /* 0x008724000800017f */
[----:B----4-:R-:W-:Y:S05]  /*1f580*/  @!P0 NANOSLEEP.SYNCS 0x989680 ;  /* 0x009896800000895d */ /* 0x010fea0003900000 */
[----:B------:R-:W4:Y:S02]  /*1f590*/  @!P0 SYNCS.PHASECHK.TRANS64 P0, [R0+URZ+0x19c40], R10 ;  /* 0x019c400a000085a7 */ /* 0x000f24000800007f */
[----:B----4-:R-:W-:Y:S05]  /*1f5a0*/  @!P0 BRA `(.L_x_2408) ;  /* 0xfffffffc00f08947 */ /* 0x010fea000383ffff */
[----:B------:R-:W-:Y:S05]  /*1f5b0*/  BRA `(.L_x_2530) ;  /* 0xffffffc000bc7947 */ /* 0x000fea000383ffff */
.L_x_2409:
[----:B------:R-:W-:Y:S01]  /*1f5c0*/  BSSY B0, `(.L_x_2531) ;  /* 0x0000008000007945 */ /* 0x000fe20003800000 */
[----:B------:R-:W-:Y:S01]  /*1f5d0*/  IMAD.MOV.U32 R13, RZ, RZ, R8 ;  /* 0x000000ffff0d7224 */ /* 0x000fe200078e0008 */
[----:B------:R-:W-:Y:S01]  /*1f5e0*/  MOV R12, RZ ;  /* 0x000000ff000c7202 */ /* 0x000fe20000000f00 */
[----:B------:R-:W-:Y:S02]  /*1f5f0*/  IMAD.MOV.U32 R11, RZ, RZ, 0x1e1f ;  /* 0x00001e1fff0b7424 */ /* 0x000fe400078e00ff */
[----:B------:R-:W-:-:S07]  /*1f600*/  IMAD.MOV.U32 R15, RZ, RZ, -0x1 ;  /* 0xffffffffff0f7424 */ /* 0x000fce00078e00ff */
[----:B0-23--:R-:W-:Y:S05]  /*1f610*/  WARPSYNC.COLLECTIVE R15, `(.L_x_2532) ;  /* 0x000000000f087348 */ /* 0x00dfea0003c00000 */
[----:B------:R1:W4:Y:S02]  /*1f620*/  SHFL.IDX P6, R14, R13, R12, R11 ;  /* 0x0000000c0d0e7389 */ /* 0x00032400000c000b */
[----:B01234-:R-:W-:Y:S01]  /*1f630*/  ENDCOLLECTIVE ;  /* 0x000000000000791b */ /* 0x01ffe20003800000 */
.L_x_2532:
[----:B------:R-:W-:Y:S05]  /*1f640*/  BSYNC B0 ;  /* 0x0000000000007941 */ /* 0x000fea0003800000 */
.L_x_2531:
        /* <DEDUP_REMOVED lines=8> */
.L_x_2533:
[----:B------:R-:W-:Y:S02]  /*1f6d0*/  IMAD.MOV.U32 R13, RZ, RZ, R8 ;  /* 0x000000ffff0d7224 */ /* 0x000fe400078e0008 */
[----:B------:R-:W-:Y:S01]  /*1f6e0*/  IMAD.MOV.U32 R12, RZ, RZ, 0x1 ;  /* 0x00000001ff0c7424 */ /* 0x000fe200078e00ff */
[----:B------:R-:W-:-:S07]  /*1f6f0*/  MOV R2, R14 ;  /* 0x0000000e00027202 */ /* 0x000fce0000000f00 */
[----:B------:R-:W-:Y:S05]  /*1f700*/  WARPSYNC.COLLECTIVE R15, `(.L_x_2534) ;  /* 0x000000000f087348 */ /* 0x000fea0003c00000 */
[----:B------:R0:W1:Y:S02]  /*1f710*/  SHFL.IDX P6, R14, R13, R12, R11 ;  /* 0x0000000c0d0e7389 */ /* 0x00006400000c000b */
[----:B01----:R-:W-:Y:S01]  /*1f720*/  ENDCOLLECTIVE ;  /* 0x000000000000791b */ /* 0x003fe20003800000 */
.L_x_2534:
        /* <DEDUP_REMOVED lines=13> */
.L_x_2535:
[----:B------:R-:W-:Y:S01]  /*1f800*/  IMAD.MOV.U32 R2, RZ, RZ, R14 ;  /* 0x000000ffff027224 */ /* 0x000fe200078e000e */
[----:B------:R-:W-:Y:S06]  /*1f810*/  BRA `(.L_x_2536) ;  /* 0xffffffc000c47947 */ /* 0x000fec000383ffff */
.L_x_2414:
[----:B0-----:R0:W2:Y:S02]  /*1f820*/  SYNCS.PHASECHK.TRANS64.TRYWAIT P2, [R2+URZ+0x19c70], R0 ;  /* 0x019c7000020075a7 */ /* 0x0010a4000804017f */
[----:B--2---:R-:W-:Y:S05]  /*1f830*/  @!P2 NANOSLEEP.SYNCS 0x989680 ;  /* 0x009896800000a95d */ /* 0x004fea0003900000 */
[----:B------:R-:W2:Y:S02]  /*1f840*/  @!P2 SYNCS.PHASECHK.TRANS64 P2, [R2+URZ+0x19c70], R0 ;  /* 0x019c70000200a5a7 */ /* 0x000ea4000804007f */
[----:B--2---:R-:W-:Y:S05]  /*1f850*/  @!P2 BRA `(.L_x_2414) ;  /* 0xfffffffc00f0a947 */ /* 0x004fea000383ffff */
[----:B------:R-:W-:Y:S05]  /*1f860*/  BRA `(.L_x_2537) ;  /* 0xffffffc400307947 */ /* 0x000fea000383ffff */
.L_x_2416:
[----:B0-----:R0:W2:Y:S02]  /*1f870*/  SYNCS.PHASECHK.TRANS64.TRYWAIT P2, [R2+URZ+0x19c60], R0 ;  /* 0x019c6000020075a7 */ /* 0x0010a4000804017f */
[----:B--2---:R-:W-:Y:S05]  /*1f880*/  @!P2 NANOSLEEP.SYNCS 0x989680 ;  /* 0x009896800000a95d */ /* 0x004fea0003900000 */
[----:B------:R-:W2:Y:S02]  /*1f890*/  @!P2 SYNCS.PHASECHK.TRANS64 P2, [R2+URZ+0x19c60], R0 ;  /* 0x019c60000200a5a7 */ /* 0x000ea4000804007f */
[----:B--2---:R-:W-:Y:S05]  /*1f8a0*/  @!P2 BRA `(.L_x_2416) ;  /* 0xfffffffc00f0a947 */ /* 0x004fea000383ffff */
[----:B------:R-:W-:Y:S05]  /*1f8b0*/  BRA `(.L_x_2538) ;  /* 0xffffffc400407947 */ /* 0x000fea000383ffff */
.L_x_2424:
[----:B0-----:R0:W1:Y:S02]  /*1f8c0*/  SYNCS.PHASECHK.TRANS64.TRYWAIT P1, [R3+URZ+0x19c70], R0 ;  /* 0x019c7000030075a7 */ /* 0x001064000802017f */
[----:B-1----:R-:W-:Y:S05]  /*1f8d0*/  @!P1 NANOSLEEP.SYNCS 0x989680 ;  /* 0x009896800000995d */ /* 0x002fea0003900000 */
[----:B------:R-:W1:Y:S02]  /*1f8e0*/  @!P1 SYNCS.PHASECHK.TRANS64 P1, [R3+URZ+0x19c70], R0 ;  /* 0x019c7000030095a7 */ /* 0x000e64000802007f */
[----:B-1----:R-:W-:Y:S05]  /*1f8f0*/  @!P1 BRA `(.L_x_2424) ;  /* 0xfffffffc00f09947 */ /* 0x002fea000383ffff */
[----:B------:R-:W-:Y:S05]  /*1f900*/  BRA `(.L_x_2539) ;  /* 0xffffffc800b07947 */ /* 0x000fea000383ffff */
.L_x_2426:
[----:B0-----:R0:W1:Y:S02]  /*1f910*/  SYNCS.PHASECHK.TRANS64.TRYWAIT P1, [R3+URZ+0x19c60], R0 ;  /* 0x019c6000030075a7 */ /* 0x001064000802017f */
[----:B-1----:R-:W-:Y:S05]  /*1f920*/  @!P1 NANOSLEEP.SYNCS 0x989680 ;  /* 0x009896800000995d */ /* 0x002fea0003900000 */
[----:B------:R-:W1:Y:S02]  /*1f930*/  @!P1 SYNCS.PHASECHK.TRANS64 P1, [R3+URZ+0x19c60], R0 ;  /* 0x019c6000030095a7 */ /* 0x000e64000802007f */
[----:B-1----:R-:W-:Y:S05]  /*1f940*/  @!P1 BRA `(.L_x_2426) ;  /* 0xfffffffc00f09947 */ /* 0x002fea000383ffff */
[----:B------:R-:W-:Y:S05]  /*1f950*/  BRA `(.L_x_2540) ;  /* 0xffffffc800bc7947 */ /* 0x000fea000383ffff */
.L_x_2431:
[----:B------:R-:W-:Y:S01]  /*1f960*/  BSSY B0, `(.L_x_2541) ;  /* 0x0000008000007945 */ /* 0x000fe20003800000 */
[----:B------:R-:W-:Y:S01]  /*1f970*/  MOV R13, R16 ;  /* 0x00000010000d7202 */ /* 0x000fe20000000f00 */
[----:B------:R-:W-:Y:S02]  /*1f980*/  IMAD.MOV.U32 R12, RZ, RZ, RZ ;  /* 0x000000ffff0c7224 */ /* 0x000fe400078e00ff */
[----:B0-----:R-:W-:Y:S02]  /*1f990*/  IMAD.MOV.U32 R11, RZ, RZ, 0x1f ;  /* 0x0000001fff0b7424 */ /* 0x001fe400078e00ff */
[----:B------:R-:W-:-:S07]  /*1f9a0*/  IMAD.MOV.U32 R15, RZ, RZ, -0x1 ;  /* 0xffffffffff0f7424 */ /* 0x000fce00078e00ff */
[----:B-12---:R-:W-:Y:S05]  /*1f9b0*/  WARPSYNC.COLLECTIVE R15, `(.L_x_2542) ;  /* 0x000000000f087348 */ /* 0x006fea0003c00000 */
[----:B------:R0:W3:Y:S02]  /*1f9c0*/  SHFL.IDX P6, R14, R13, R12, R11 ;  /* 0x0000000c0d0e7389 */ /* 0x0000e400000c000b */
[----:B0123--:R-:W-:Y:S01]  /*1f9d0*/  ENDCOLLECTIVE ;  /* 0x000000000000791b */ /* 0x00ffe20003800000 */
.L_x_2542:
[----:B------:R-:W-:Y:S05]  /*1f9e0*/  BSYNC B0 ;  /* 0x0000000000007941 */ /* 0x000fea0003800000 */
.L_x_2541:
[----:B------:R-:W-:Y:S01]  /*1f9f0*/  IMAD.MOV.U32 R13, RZ, RZ, R16 ;  /* 0x000000ffff0d7224 */ /* 0x000fe200078e0010 */
[----:B------:R-:W-:Y:S01]  /*1fa00*/  MOV R11, 0x1f ;  /* 0x0000001f000b7802 */ /* 0x000fe20000000f00 */
[----:B------:R-:W-:Y:S02]  /*1fa10*/  IMAD.MOV.U32 R12, RZ, RZ, 0x1 ;  /* 0x00000001ff0c7424 */ /* 0x000fe400078e00ff */
[----:B------:R-:W-:Y:S02]  /*1fa20*/  IMAD.MOV.U32 R15, RZ, RZ, -0x1 ;  /* 0xffffffffff0f7424 */ /* 0x000fe400078e00ff */
[----:B------:R-:W-:Y:S02]  /*1fa30*/  IMAD.IADD R5, R19, 0x1, R4 ;  /* 0x0000000113057824 */ /* 0x000fe400078e0204 */
[----:B------:R-:W-:-:S07]  /*1fa40*/  IMAD.MOV.U32 R0, RZ, RZ, R14 ;  /* 0x000000ffff007224 */ /* 0x000fce00078e000e */
[----:B------:R-:W-:Y:S05]  /*1fa50*/  WARPSYNC.COLLECTIVE R15, `(.L_x_2543) ;  /* 0x000000000f087348 */ /* 0x000fea0003c00000 */
[----:B------:R0:W1:Y:S02]  /*1fa60*/  SHFL.IDX P6, R14, R13, R12, R11 ;  /* 0x0000000c0d0e7389 */ /* 0x00006400000c000b */
[----:B01----:R-:W-:Y:S01]  /*1fa70*/  ENDCOLLECTIVE ;  /* 0x000000000000791b */ /* 0x003fe20003800000 */
.L_x_2543:
[----:B------:R-:W-:Y:S02]  /*1fa80*/  ULDC UR4, c[0x0][0xc3c] ;  /* 0x00030f0000047ab9 */ /* 0x000fe40000000800 */
[----:B------:R-:W-:-:S13]  /*1fa90*/  ISETP.GE.OR P1, PT, R5, UR4, !P0 ;  /* 0x0000000405007c0c */ /* 0x000fda000c726670 */
[----:B------:R-:W0:Y:S01]  /*1faa0*/  @!P1 LDC.64 R2, c[0x0][0xc80] ;  /* 0x00032000ff029b82 */ /* 0x000e220000000a00 */
[----:B------:R-:W-:Y:S01]  /*1fab0*/  MOV R11, RZ ;  /* 0x000000ff000b7202 */ /* 0x000fe20000000f00 */
        /* <DEDUP_REMOVED lines=14> */
.L_x_2544:
[----:B------:R-:W-:Y:S01]  /*1fba0*/  IMAD.MOV.U32 R12, RZ, RZ, 0x2 ;  /* 0x00000002ff0c7424 */ /* 0x000fe200078e00ff */
[----:B------:R-:W-:-:S05]  /*1fbb0*/  SEL R5, R14, RZ, P1 ;  /* 0x000000ff0e057207 */ /* 0x000fca0000800000 */
[----:B------:R-:W-:-:S04]  /*1fbc0*/  IMAD.IADD R3, R2, 0x1, R5 ;  /* 0x0000000102037824 */ /* 0x000fc800078e0205 */
[----:B------:R-:W-:-:S07]  /*1fbd0*/  IMAD.MOV.U32 R13, RZ, RZ, R3 ;  /* 0x000000ffff0d7224 */ /* 0x000fce00078e0003 */
[----:B------:R-:W-:Y:S05]  /*1fbe0*/  WARPSYNC.COLLECTIVE R15, `(.L_x_2545) ;  /* 0x000000000f087348 */ /* 0x000fea0003c00000 */
[----:B------:R0:W1:Y:S02]  /*1fbf0*/  SHFL.UP P6, R14, R13, R12, R11 ;  /* 0x0400000c0d0e7389 */ /* 0x00006400000c000b */
[----:B01----:R-:W-:Y:S01]  /*1fc00*/  ENDCOLLECTIVE ;  /* 0x000000000000791b */ /* 0x003fe20003800000 */
.L_x_2545:
[----:B------:R-:W-:Y:S01]  /*1fc10*/  IMAD.MOV.U32 R12, RZ, RZ, 0x4 ;  /* 0x00000004ff0c7424 */ /* 0x000fe200078e00ff */
[----:B------:R-:W-:-:S05]  /*1fc20*/  SEL R14, R14, RZ, P2 ;  /* 0x000000ff0e0e7207 */ /* 0x000fca0001000000 */
[----:B------:R-:W-:-:S04]  /*1fc30*/  IMAD.IADD R3, R3, 0x1, R14 ;  /* 0x0000000103037824 */ /* 0x000fc800078e020e */
[----:B------:R-:W-:-:S07]  /*1fc40*/  IMAD.MOV.U32 R13, RZ, RZ, R3 ;  /* 0x000000ffff0d7224 */ /* 0x000fce00078e0003 */
[----:B------:R-:W-:Y:S05]  /*1fc50*/  WARPSYNC.COLLECTIVE R15, `(.L_x_2546) ;  /* 0x000000000f087348 */ /* 0x000fea0003c00000 */
[----:B------:R0:W1:Y:S02]  /*1fc60*/  SHFL.UP P6, R14, R13, R12, R11 ;  /* 0x0400000c0d0e7389 */ /* 0x00006400000c000b */
[----:B01----:R-:W-:Y:S01]  /*1fc70*/  ENDCOLLECTIVE ;  /* 0x000000000000791b */ /* 0x003fe20003800000 */
.L_x_2546:
[----:B------:R-:W-:Y:S01]  /*1fc80*/  IMAD.MOV.U32 R12, RZ, RZ, 0x8 ;  /* 0x00000008ff0c7424 */ /* 0x000fe200078e00ff */
[----:B------:R-:W-:-:S04]  /*1fc90*/  SEL R14, R14, RZ, P3 ;  /* 0x000000ff0e0e7207 */ /* 0x000fc80001800000 */
[----:B------:R-:W-:-:S05]  /*1fca0*/  IADD3 R3, R3, R14, RZ ;  /* 0x0000000e03037210 */ /* 0x000fca0007ffe0ff */
[----:B------:R-:W-:-:S07]  /*1fcb0*/  IMAD.MOV.U32 R13, RZ, RZ, R3 ;  /* 0x000000ffff0d7224 */ /* 0x000fce00078e0003 */
[----:B------:R-:W-:Y:S05]  /*1fcc0*/  WARPSYNC.COLLECTIVE R15, `(.L_x_2547) ;  /* 0x000000000f087348 */ /* 0x000fea0003c00000 */
[----:B------:R0:W1:Y:S02]  /*1fcd0*/  SHFL.UP P6, R14, R13, R12, R11 ;  /* 0x0400000c0d0e7389 */ /* 0x00006400000c000b */
[----:B01----:R-:W-:Y:S01]  /*1fce0*/  ENDCOLLECTIVE ;  /* 0x000000000000791b */ /* 0x003fe20003800000 */
.L_x_2547:
[----:B------:R-:W-:Y:S01]  /*1fcf0*/  IMAD.MOV.U32 R12, RZ, RZ, 0x10 ;  /* 0x00000010ff0c7424 */ /* 0x000fe200078e00ff */
[----:B------:R-:W-:-:S05]  /*1fd00*/  SEL R14, R14, RZ, P4 ;  /* 0x000000ff0e0e7207 */ /* 0x000fca0002000000 */
[----:B------:R-:W-:-:S04]  /*1fd10*/  IMAD.IADD R3, R3, 0x1, R14 ;  /* 0x0000000103037824 */ /* 0x000fc800078e020e */
[----:B------:R-:W-:-:S07]  /*1fd20*/  IMAD.MOV.U32 R13, RZ, RZ, R3 ;  /* 0x000000ffff0d7224 */ /* 0x000fce00078e0003 */
[----:B------:R-:W-:Y:S05]  /*1fd30*/  WARPSYNC.COLLECTIVE R15, `(.L_x_2548) ;  /* 0x000000000f087348 */ /* 0x000fea0003c00000 */
[----:B------:R0:W1:Y:S02]  /*1fd40*/  SHFL.UP P6, R14, R13, R12, R11 ;  /* 0x0400000c0d0e7389 */ /* 0x00006400000c000b */
[----:B01----:R-:W-:Y:S01]  /*1fd50*/  ENDCOLLECTIVE ;  /* 0x000000000000791b */ /* 0x003fe20003800000 */
.L_x_2548:
        /* <DEDUP_REMOVED lines=8> */
.L_x_2549:
[----:B------:R-:W-:Y:S05]  /*1fde0*/  BRA `(.L_x_2550) ;  /* 0xffffffcc007c7947 */ /* 0x000fea000383ffff */
.L_x_2436:
        /* <DEDUP_REMOVED lines=8> */
.L_x_2552:
[----:B------:R-:W-:Y:S05]  /*1fe70*/  BSYNC B0 ;  /* 0x0000000000007941 */ /* 0x000fea0003800000 */
.L_x_2551:
[----:B------:R-:W-:Y:S01]  /*1fe80*/  SEL R3, R14, RZ, P1 ;  /* 0x000000ff0e037207 */ /* 0x000fe20000800000 */
[----:B------:R-:W-:Y:S02]  /*1fe90*/  IMAD.MOV.U32 R12, RZ, RZ, 0x2 ;  /* 0x00000002ff0c7424 */ /* 0x000fe400078e00ff */
[----:B------:R-:W-:Y:S01]  /*1fea0*/  IMAD.MOV.U32 R11, RZ, RZ, RZ ;  /* 0x000000ffff0b7224 */ /* 0x000fe200078e00ff */
[----:B------:R-:W-:Y:S01]  /*1feb0*/  IADD3 R3, R2, R3, RZ ;  /* 0x0000000302037210 */ /* 0x000fe20007ffe0ff */
[----:B------:R-:W-:-:S04]  /*1fec0*/  IMAD.MOV.U32 R15, RZ, RZ, -0x1 ;  /* 0xffffffffff0f7424 */ /* 0x000fc800078e00ff */
[----:B------:R-:W-:-:S07]  /*1fed0*/  IMAD.MOV.U32 R13, RZ, RZ, R3 ;  /* 0x000000ffff0d7224 */ /* 0x000fce00078e0003 */
[----:B------:R-:W-:Y:S05]  /*1fee0*/  WARPSYNC.COLLECTIVE R15, `(.L_x_2553) ;  /* 0x000000000f087348 */ /* 0x000fea0003c00000 */
[----:B------:R0:W1:Y:S02]  /*1fef0*/  SHFL.UP P6, R14, R13, R12, R11 ;  /* 0x0400000c0d0e7389 */ /* 0x00006400000c000b */
[----:B01----:R-:W-:Y:S01]  /*1ff00*/  ENDCOLLECTIVE ;  /* 0x000000000000791b */ /* 0x003fe20003800000 */
.L_x_2553:
[----:B------:R-:W-:Y:S02]  /*1ff10*/  MOV R12, 0x4 ;  /* 0x00000004000c7802 */ /* 0x000fe40000000f00 */
[----:B------:R-:W-:-:S05]  /*1ff20*/  SEL R14, R14, RZ, P2 ;  /* 0x000000ff0e0e7207 */ /* 0x000fca0001000000 */
[----:B------:R-:W-:-:S04]  /*1ff30*/  IMAD.IADD R3, R3, 0x1, R14 ;  /* 0x0000000103037824 */ /* 0x000fc800078e020e */
[----:B------:R-:W-:-:S07]  /*1ff40*/  IMAD.MOV.U32 R13, RZ, RZ, R3 ;  /* 0x000000ffff0d7224 */ /* 0x000fce00078e0003 */
[----:B------:R-:W-:Y:S05]  /*1ff50*/  WARPSYNC.COLLECTIVE R15, `(.L_x_2554) ;  /* 0x000000000f087348 */ /* 0x000fea0003c00000 */
[----:B------:R0:W1:Y:S02]  /*1ff60*/  SHFL.UP P6, R14, R13, R12, R11 ;  /* 0x0400000c0d0e7389 */ /* 0x00006400000c000b */
[----:B01----:R-:W-:Y:S01]  /*1ff70*/  ENDCOLLECTIVE ;  /* 0x000000000000791b */ /* 0x003fe20003800000 */
.L_x_2554:
[----:B------:R-:W-:Y:S01]  /*1ff80*/  IMAD.MOV.U32 R12, RZ, RZ, 0x8 ;  /* 0x00000008ff0c7424 */ /* 0x000fe200078e00ff */
[----:B------:R-:W-:-:S05]  /*1ff90*/  SEL R14, R14, RZ, P3 ;  /* 0x000000ff0e0e7207 */ /* 0x000fca0001800000 */
[----:B------:R-:W-:-:S04]  /*1ffa0*/  IMAD.IADD R3, R3, 0x1, R14 ;  /* 0x0000000103037824 */ /* 0x000fc800078e020e */
[----:B------:R-:W-:-:S07]  /*1ffb0*/  IMAD.MOV.U32 R13, RZ, RZ, R3 ;  /* 0x000000ffff0d7224 */ /* 0x000fce00078e0003 */
[----:B------:R-:W-:Y:S05]  /*1ffc0*/  WARPSYNC.COLLECTIVE R15, `(.L_x_2555) ;  /* 0x000000000f087348 */ /* 0x000fea0003c00000 */
[----:B------:R0:W1:Y:S02]  /*1ffd0*/  SHFL.UP P6, R14, R13, R12, R11 ;  /* 0x0400000c0d0e7389 */ /* 0x00006400000c000b */
[----:B01----:R-:W-:Y:S01]  /*1ffe0*/  ENDCOLLECTIVE ;  /* 0x000000000000791b */ /* 0x003fe20003800000 */
.L_x_2555:
[----:B------:R-:W-:Y:S01]  /*1fff0*/  IMAD.MOV.U32 R12, RZ, RZ, 0x10 ;  /* 0x00000010ff0c7424 */ /* 0x000fe200078e00ff */
[----:B------:R-:W-:-:S05]  /*20000*/  SEL R14, R14, RZ, P4 ;  /* 0x000000ff0e0e7207 */ /* 0x000fca0002000000 */
[----:B------:R-:W-:-:S04]  /*20010*/  IMAD.IADD R3, R3, 0x1, R14 ;  /* 0x0000000103037824 */ /* 0x000fc800078e020e */
[----:B------:R-:W-:-:S07]  /*20020*/  IMAD.MOV.U32 R13, RZ, RZ, R3 ;  /* 0x000000ffff0d7224 */ /* 0x000fce00078e0003 */
[----:B------:R-:W-:Y:S05]  /*20030*/  WARPSYNC.COLLECTIVE R15, `(.L_x_2556) ;  /* 0x000000000f087348 */ /* 0x000fea0003c00000 */
[----:B------:R0:W1:Y:S02]  /*20040*/  SHFL.UP P6, R14, R13, R12, R11 ;  /* 0x0400000c0d0e7389 */ /* 0x00006400000c000b */
[----:B01----:R-:W-:Y:S01]  /*20050*/  ENDCOLLECTIVE ;  /* 0x000000000000791b */ /* 0x003fe20003800000 */
.L_x_2556:
[----:B------:R-:W-:Y:S02]  /*20060*/  IMAD.MOV.U32 R12, RZ, RZ, 0x1f ;  /* 0x0000001fff0c7424 */ /* 0x000fe400078e00ff */
[----:B------:R-:W-:Y:S01]  /*20070*/  IMAD.MOV.U32 R11, RZ, RZ, 0x1f ;  /* 0x0000001fff0b7424 */ /* 0x000fe200078e00ff */
[----:B------:R-:W-:-:S04]  /*20080*/  SEL R14, R14, RZ, P5 ;  /* 0x000000ff0e0e7207 */ /* 0x000fc80002800000 */
[----:B------:R-:W-:-:S05]  /*20090*/  IADD3 R3, R3, R14, RZ ;  /* 0x0000000e03037210 */ /* 0x000fca0007ffe0ff */
[----:B------:R-:W-:-:S07]  /*200a0*/  IMAD.MOV.U32 R13, RZ, RZ, R3 ;  /* 0x000000ffff0d7224 */ /* 0x000fce00078e0003 */
[----:B------:R-:W-:Y:S05]  /*200b0*/  WARPSYNC.COLLECTIVE R15, `(.L_x_2557) ;  /* 0x000000000f087348 */ /* 0x000fea0003c00000 */
[----:B------:R0:W1:Y:S02]  /*200c0*/  SHFL.IDX P6, R14, R13, R12, R11 ;  /* 0x0000000c0d0e7389 */ /* 0x00006400000c000b */
[----:B01----:R-:W-:Y:S01]  /*200d0*/  ENDCOLLECTIVE ;  /* 0x000000000000791b */ /* 0x003fe20003800000 */
.L_x_2557:
[----:B------:R-:W-:Y:S05]  /*200e0*/  BRA `(.L_x_2558) ;  /* 0xffffffcc00587947 */ /* 0x000fea000383ffff */
.L_x_2438:
[----:B------:R-:W-:Y:S01]  /*200f0*/  BSSY B0, `(.L_x_2559) ;  /* 0x0000006000007945 */ /* 0x000fe20003800000 */
[----:B------:R-:W-:Y:S01]  /*20100*/  PLOP3.LUT P6, PT, P6, PT, PT, 0x8, 0x0 ;  /* 0x000000000000781c */ /* 0x000fe200037ce170 */
[----:B------:R-:W-:-:S12]  /*20110*/  IMAD.MOV.U32 R15, RZ, RZ, -0x1 ;  /* 0xffffffffff0f7424 */ /* 0x000fd800078e00ff */
[----:B0-----:R-:W-:Y:S05]  /*20120*/  WARPSYNC.COLLECTIVE R15, `(.L_x_2560) ;  /* 0x000000000f087348 */ /* 0x001fea0003c00000 */
[----:B------:R-:W-:Y:S01]  /*20130*/  VOTE.ANY R14, PT, P6 ;  /* 0x00000000000e7806 */ /* 0x000fe200030e0100 */
[----:B0-----:R-:W-:Y:S06]  /*20140*/  ENDCOLLECTIVE ;  /* 0x000000000000791b */ /* 0x001fec0003800000 */
.L_x_2560:
[----:B------:R-:W-:Y:S05]  /*20150*/  BSYNC B0 ;  /* 0x0000000000007941 */ /* 0x000fea0003800000 */
.L_x_2559:
[----:B------:R-:W-:Y:S02]  /*20160*/  IMAD.MOV.U32 R5, RZ, RZ, R14 ;  /* 0x000000ffff057224 */ /* 0x000fe400078e000e */
[----:B------:R-:W-:Y:S02]  /*20170*/  IMAD.MOV.U32 R13, RZ, RZ, R2 ;  /* 0x000000ffff0d7224 */ /* 0x000fe400078e0002 */
[----:B------:R-:W0:Y:S01]  /*20180*/  POPC R6, R5 ;  /* 0x0000000500067309 */ /* 0x000e220000000000 */
[----:B------:R-:W-:Y:S02]  /*20190*/  IMAD.MOV.U32 R11, RZ, RZ, 0x1f ;  /* 0x0000001fff0b7424 */ /* 0x000fe400078e00ff */
[----:B------:R-:W-:Y:S01]  /*201a0*/  IMAD.MOV.U32 R15, RZ, RZ, -0x1 ;  /* 0xffffffffff0f7424 */ /* 0x000fe200078e00ff */
[----:B0-----:R-:W-:-:S07]  /*201b0*/  MOV R12, R6 ;  /* 0x00000006000c7202 */ /* 0x001fce0000000f00 */
[----:B------:R-:W-:Y:S05]  /*201c0*/  WARPSYNC.COLLECTIVE R15, `(.L_x_2561) ;  /* 0x000000000f087348 */ /* 0x000fea0003c00000 */
[----:B------:R0:W1:Y:S02]  /*201d0*/  SHFL.IDX P6, R14, R13, R12, R11 ;  /* 0x0000000c0d0e7389 */ /* 0x00006400000c000b */
[----:B01----:R-:W-:Y:S01]  /*201e0*/  ENDCOLLECTIVE ;  /* 0x000000000000791b */ /* 0x003fe20003800000 */
.L_x_2561:
[----:B------:R-:W-:Y:S01]  /*201f0*/  IMAD.MOV.U32 R17, RZ, RZ, R14 ;  /* 0x000000ffff117224 */ /* 0x000fe200078e000e */
[----:B------:R-:W-:Y:S06]  /*20200*/  BRA `(.L_x_2562) ;  /* 0xffffffcc00487947 */ /* 0x000fec000383ffff */
.L_x_2440:
[----:B------:R-:W-:Y:S01]  /*20210*/  BSSY B0, `(.L_x_2563) ;  /* 0x0000007000007945 */ /* 0x000fe20003800000 */
[----:B------:R-:W-:Y:S02]  /*20220*/  IMAD.MOV.U32 R13, RZ, RZ, R3 ;  /* 0x000000ffff0d7224 */ /* 0x000fe400078e0003 */
[----:B------:R-:W-:Y:S02]  /*20230*/  IMAD.MOV.U32 R11, RZ, RZ, 0x1f ;  /* 0x0000001fff0b7424 */ /* 0x000fe400078e00ff */
[----:B------:R-:W-:-:S07]  /*20240*/  IMAD.MOV.U32 R15, RZ, RZ, -0x1 ;  /* 0xffffffffff0f7424 */ /* 0x000fce00078e00ff */
[----:B012---:R-:W-:Y:S05]  /*20250*/  WARPSYNC.COLLECTIVE R15, `(.L_x_2564) ;  /* 0x000000000f087348 */ /* 0x007fea0003c00000 */
[----:B------:R3:W4:Y:S02]  /*20260*/  SHFL.IDX P6, R14, R13, R12, R11 ;  /* 0x0000000c0d0e7389 */ /* 0x00072400000c000b */
[----:B01234-:R-:W-:Y:S01]  /*20270*/  ENDCOLLECTIVE ;  /* 0x000000000000791b */ /* 0x01ffe20003800000 */
.L_x_2564:
[----:B------:R-:W-:Y:S05]  /*20280*/  BSYNC B0 ;  /* 0x0000000000007941 */ /* 0x000fea0003800000 */
.L_x_2563:
[----:B------:R-:W-:Y:S01]  /*20290*/  MOV R5, R14 ;  /* 0x0000000e00057202 */ /* 0x000fe20000000f00 */
[----:B------:R-:W-:Y:S06]  /*202a0*/  BRA `(.L_x_2439) ;  /* 0xffffffcc003c7947 */ /* 0x000fec000383ffff */
.L_x_2444:
[----:B0-----:R0:W1:Y:S02]  /*202b0*/  SYNCS.PHASECHK.TRANS64.TRYWAIT P0, [R5+URZ+0x19c20], R0 ;  /* 0x019c2000050075a7 */ /* 0x001064000800017f */
[----:B-1----:R-:W-:Y:S05]  /*202c0*/  @!P0 NANOSLEEP.SYNCS 0x989680 ;  /* 0x009896800000895d */ /* 0x002fea0003900000 */
[----:B------:R-:W1:Y:S02]  /*202d0*/  @!P0 SYNCS.PHASECHK.TRANS64 P0, [R5+URZ+0x19c20], R0 ;  /* 0x019c2000050085a7 */ /* 0x000e64000800007f */
[----:B-1----:R-:W-:Y:S05]  /*202e0*/  @!P0 BRA `(.L_x_2444) ;  /* 0xfffffffc00f08947 */ /* 0x002fea000383ffff */
[----:B------:R-:W-:Y:S05]  /*202f0*/  BRA `(.L_x_2565) ;  /* 0xffffffd000bc7947 */ /* 0x000fea000383ffff */
.L_x_2445:
        /* <DEDUP_REMOVED lines=11> */
.L_x_2567:
[----:B------:R-:W-:Y:S05]  /*203b0*/  BSYNC B0 ;  /* 0x0000000000007941 */ /* 0x000fea0003800000 */
.L_x_2566:
[----:B------:R-:W-:Y:S05]  /*203c0*/  BRA `(.L_x_2568) ;  /* 0xffffffd000a47947 */ /* 0x000fea000383ffff */
.L_x_2446:
[----:B------:R-:W-:Y:S01]  /*203d0*/  BSSY B0, `(.L_x_2569) ;  /* 0x0000006000007945 */ /* 0x000fe20003800000 */
[----:B------:R-:W-:-:S07]  /*203e0*/  IMAD.MOV.U32 R15, RZ, RZ, -0x1 ;  /* 0xffffffffff0f7424 */ /* 0x000fce00078e00ff */
[----:B0-----:R-:W-:Y:S05]  /*203f0*/  WARPSYNC.COLLECTIVE R15, `(.L_x_2570) ;  /* 0x000000000f0c7348 */ /* 0x001fea0003c00000 */
[----:B------:R-:W-:Y:S02]  /*20400*/  ELECT P6, UR62, PT ;  /* 0x00000000003e782f */ /* 0x000fe400038c0000 */
[----:B------:R-:W-:Y:S01]  /*20410*/  MOV R14, UR62 ;  /* 0x0000003e000e7c02 */ /* 0x000fe20008000f00 */
[----:B0-----:R-:W-:Y:S10]  /*20420*/  ENDCOLLECTIVE ;  /* 0x000000000000791b */ /* 0x001ff40003800000 */
.L_x_2570:
[----:B------:R-:W-:Y:S05]  /*20430*/  BSYNC B0 ;  /* 0x0000000000007941 */ /* 0x000fea0003800000 */
.L_x_2569:
[----:B------:R-:W-:Y:S05]  /*20440*/  BRA `(.L_x_2571) ;  /* 0xffffffd000987947 */ /* 0x000fea000383ffff */
.L_x_2448:
[----:B0-----:R0:W1:Y:S02]  /*20450*/  SYNCS.PHASECHK.TRANS64.TRYWAIT P1, [R3+URZ+0x19c40], R2 ;  /* 0x019c4002030075a7 */ /* 0x001064000802017f */
[----:B-1----:R-:W-:Y:S05]  /*20460*/  @!P1 NANOSLEEP.SYNCS 0x989680 ;  /* 0x009896800000995d */ /* 0x002fea0003900000 */
[----:B------:R-:W1:Y:S02]  /*20470*/  @!P1 SYNCS.PHASECHK.TRANS64 P1, [R3+URZ+0x19c40], R2 ;  /* 0x019c4002030095a7 */ /* 0x000e64000802007f */
[----:B-1----:R-:W-:Y:S05]  /*20480*/  @!P1 BRA `(.L_x_2448) ;  /* 0xfffffffc00f09947 */ /* 0x002fea000383ffff */
[----:B------:R-:W-:Y:S05]  /*20490*/  BRA `(.L_x_2572) ;  /* 0xffffffd000b87947 */ /* 0x000fea000383ffff */
.L_x_2450:
[----:B-1----:R1:W2:Y:S02]  /*204a0*/  SYNCS.PHASECHK.TRANS64.TRYWAIT P1, [R23+URZ+0x19c40], R0 ;  /* 0x019c4000170075a7 */ /* 0x0022a4000802017f */
[----:B--2---:R-:W-:Y:S05]  /*204b0*/  @!P1 NANOSLEEP.SYNCS 0x989680 ;  /* 0x009896800000995d */ /* 0x004fea0003900000 */
[----:B------:R-:W2:Y:S02]  /*204c0*/  @!P1 SYNCS.PHASECHK.TRANS64 P1, [R23+URZ+0x19c40], R0 ;  /* 0x019c4000170095a7 */ /* 0x000ea4000802007f */
[----:B--2---:R-:W-:Y:S05]  /*204d0*/  @!P1 BRA `(.L_x_2450) ;  /* 0xfffffffc00f09947 */ /* 0x004fea000383ffff */
[----:B------:R-:W-:Y:S05]  /*204e0*/  BRA `(.L_x_2573) ;  /* 0xffffffd000c47947 */ /* 0x000fea000383ffff */
.L_x_2452:
[----:B--2---:R2:W3:Y:S02]  /*204f0*/  SYNCS.PHASECHK.TRANS64.TRYWAIT P1, [R3+URZ+0x19c60], R2 ;  /* 0x019c6002030075a7 */ /* 0x0044e4000802017f */
[----:B---3--:R-:W-:Y:S05]  /*20500*/  @!P1 NANOSLEEP.SYNCS 0x989680 ;  /* 0x009896800000995d */ /* 0x008fea0003900000 */
[----:B------:R-:W3:Y:S02]  /*20510*/  @!P1 SYNCS.PHASECHK.TRANS64 P1, [R3+URZ+0x19c60], R2 ;  /* 0x019c6002030095a7 */ /* 0x000ee4000802007f */
[----:B---3--:R-:W-:Y:S05]  /*20520*/  @!P1 BRA `(.L_x_2452) ;  /* 0xfffffffc00f09947 */ /* 0x008fea000383ffff */
[----:B------:R-:W-:Y:S05]  /*20530*/  BRA `(.L_x_2574) ;  /* 0xffffffd000c07947 */ /* 0x000fea000383ffff */
.L_x_2454:
[----:B---3--:R3:W4:Y:S02]  /*20540*/  SYNCS.PHASECHK.TRANS64.TRYWAIT P1, [R23+URZ+0x19c60], R0 ;  /* 0x019c6000170075a7 */ /* 0x008724000802017f */
[----:B----4-:R-:W-:Y:S05]  /*20550*/  @!P1 NANOSLEEP.SYNCS 0x989680 ;  /* 0x009896800000995d */ /* 0x010fea0003900000 */
[----:B------:R-:W4:Y:S02]  /*20560*/  @!P1 SYNCS.PHASECHK.TRANS64 P1, [R23+URZ+0x19c60], R0 ;  /* 0x019c6000170095a7 */ /* 0x000f24000802007f */
[----:B----4-:R-:W-:Y:S05]  /*20570*/  @!P1 BRA `(.L_x_2454) ;  /* 0xfffffffc00f09947 */ /* 0x010fea000383ffff */
[----:B------:R-:W-:Y:S05]  /*20580*/  BRA `(.L_x_2575) ;  /* 0xffffffd000bc7947 */ /* 0x000fea000383ffff */
.L_x_2456:
[----:B----4-:R4:W0:Y:S02]  /*20590*/  SYNCS.PHASECHK.TRANS64.TRYWAIT P1, [R3+URZ+0x19c80], R2 ;  /* 0x019c8002030075a7 */ /* 0x010824000802017f */
[----:B0-----:R-:W-:Y:S05]  /*205a0*/  @!P1 NANOSLEEP.SYNCS 0x989680 ;  /* 0x009896800000995d */ /* 0x001fea0003900000 */
[----:B------:R-:W0:Y:S02]  /*205b0*/  @!P1 SYNCS.PHASECHK.TRANS64 P1, [R3+URZ+0x19c80], R2 ;  /* 0x019c8002030095a7 */ /* 0x000e24000802007f */
[----:B0-----:R-:W-:Y:S05]  /*205c0*/  @!P1 BRA `(.L_x_2456) ;  /* 0xfffffffc00f09947 */ /* 0x001fea000383ffff */
[----:B------:R-:W-:Y:S05]  /*205d0*/  BRA `(.L_x_2576) ;  /* 0xffffffd000b87947 */ /* 0x000fea000383ffff */
.L_x_2577:
        /* <DEDUP_REMOVED lines=10> */
.L_x_2586:


//--------------------- .nv.global.init           --------------------------
	.section	.nv.global.init,"aw",@progbits
	.align	4
.nv.global.init:
	.type		_ZZN5flash28permute_output_fp8_VcolmajorIN4cute6TensorINS1_11ArrayEngineIN7cutlass10bfloat16_tELm48EEENS1_6LayoutINS1_5tupleIJNS8_IJNS1_1CILi2EEESA_NS9_ILi12EEEEEENS9_ILi1EEESD_EEENS8_IJNS8_IJSD_SA_NS9_ILi4EEEEEENS9_ILi0EEESH_EEEEEEEEEvRT_E9upper_map,@object
	.size		_ZZN5flash28permute_output_fp8_VcolmajorIN4cute6TensorINS1_11ArrayEngineIN7cutlass10bfloat16_tELm48EEENS1_6LayoutINS1_5tupleIJNS8_IJNS1_1CILi2EEESA_NS9_ILi12EEEEEENS9_ILi1EEESD_EEENS8_IJNS8_IJSD_SA_NS9_ILi4EEEEEENS9_ILi0EEESH_EEEEEEEEEvRT_E9upper_map,($str$23 - _ZZN5flash28permute_output_fp8_VcolmajorIN4cute6TensorINS1_11ArrayEngineIN7cutlass10bfloat16_tELm48EEENS1_6LayoutINS1_5tupleIJNS8_IJNS1_1CILi2EEESA_NS9_ILi12EEEEEENS9_ILi1EEESD_EEENS8_IJNS8_IJSD_SA_NS9_ILi4EEEEEENS9_ILi0EEESH_EEEEEEEEEvRT_E9upper_map)
_ZZN5flash28permute_output_fp8_VcolmajorIN4cute6TensorINS1_11ArrayEngineIN7cutlass10bfloat16_tELm48EEENS1_6LayoutINS1_5tupleIJNS8_IJNS1_1CILi2EEESA_NS9_ILi12EEEEEENS9_ILi1EEESD_EEENS8_IJNS8_IJSD_SA_NS9_ILi4EEEEEENS9_ILi0EEESH_EEEEEEEEEvRT_E9upper_map:
        /*0000*/ 	.byte	0x00, 0x00, 0x00, 0x00, 0x02, 0x00, 0x00, 0x00, 0x03, 0x00, 0x00, 0x00, 0x01, 0x00, 0x00, 0x00
	.type		$str$23,@object
	.size		$str$23,($str$24 - $str$23)
$str$23:
        /*0010*/ 	.byte	0x28, 0x61, 0x64, 0x64, 0x72, 0x65, 0x73, 0x73, 0x20, 0x26, 0x20, 0x6d, 0x61, 0x73, 0x6b, 0x29
        /*0020*/ 	.byte	0x20, 0x3d, 0x3d, 0x20, 0x30, 0x00
	.type		$str$24,@object
	.size		$str$24,(__unnamed_5 - $str$24)
$str$24:
        /*0026*/ 	.byte	0x2f, 0x74, 0x6d, 0x70, 0x2f, 0x6f, 0x73, 0x73, 0x5f, 0x6b, 0x65, 0x72, 0x6e, 0x65, 0x6c, 0x73
        /*0036*/ 	.byte	0x5f, 0x73, 0x72, 0x63, 0x2f, 0x66, 0x6c, 0x61, 0x73, 0x68, 0x5f, 0x61, 0x74, 0x74, 0x65, 0x6e
        /*0046*/ 	.byte	0x74, 0x69, 0x6f, 0x6e, 0x2f, 0x63, 0x73, 0x72, 0x63, 0x2f, 0x63, 0x75, 0x74, 0x6c, 0x61, 0x73
        /*0056*/ 	.byte	0x73, 0x2f, 0x69, 0x6e, 0x63, 0x6c, 0x75, 0x64, 0x65, 0x2f, 0x63, 0x75, 0x74, 0x65, 0x2f, 0x70
        /*0066*/ 	.byte	0x6f, 0x69, 0x6e, 0x74, 0x65, 0x72, 0x5f, 0x66, 0x6c, 0x61, 0x67, 0x67, 0x65, 0x64, 0x2e, 0x68
        /*0076*/ 	.byte	0x70, 0x70, 0x00
	.type		__unnamed_5,@object
	.size		__unnamed_5,(__unnamed_6 - __unnamed_5)
__unnamed_5:
        /* <DEDUP_REMOVED lines=24> */
        /*01f9*/ 	.byte	0x3e, 0x3e, 0x20, 0x26, 0x5d, 0x00
	.type		__unnamed_6,@object
	.size		__unnamed_6,(__unnamed_3 - __unnamed_6)
__unnamed_6:
        /* <DEDUP_REMOVED lines=25> */
	.type		__unnamed_3,@object
	.size		__unnamed_3,(__unnamed_4 - __unnamed_3)
__unnamed_3:
        /* <DEDUP_REMOVED lines=29> */
        /*0555*/ 	.byte	0x5d, 0x00
	.type		__unnamed_4,@object
	.size		__unnamed_4,(__unnamed_2 - __unnamed_4)
__unnamed_4:
        /* <DEDUP_REMOVED lines=30> */
	.type		__unnamed_2,@object
	.size		__unnamed_2,(__unnamed_1 - __unnamed_2)
__unnamed_2:
        /* <DEDUP_REMOVED lines=30> */
	.type		__unnamed_1,@object
	.size		__unnamed_1,(.L_0 - __unnamed_1)
__unnamed_1:
        /* <DEDUP_REMOVED lines=30> */
.L_0:


//--------------------- .nv.shared._ZN7cutlass13device_kernelIN5flash11enable_sm90INS1_16FlashAttnFwdSm90INS1_25CollectiveMainloopFwdSm90ILi2EN4cute5tupleIJNS5_1CILi1EEES8_S8_EEENS6_IJNS7_ILi192EEENS7_ILi128EEENS7_ILi96EEEEEELi96ENS_12float_e4m3_tEfNS_4arch4Sm90ELb0ELb0ELb1ELb0ELb1ELb0ELb0ELb1ELb1ELb1ELb0ELb0EEENS1_21CollectiveEpilogueFwdINS6_IJSA_SC_SB_EEES9_NS_10bfloat16_tESG_Li384ELb0ELb1ELb0ELb1EEENS1_29StaticPersistentTileSchedulerILb0EEEEEEEEEvNT_6ParamsE --------------------------
	.section	.nv.shared._ZN7cutlass13device_kernelIN5flash11enable_sm90INS1_16FlashAttnFwdSm90INS1_25CollectiveMainloopFwdSm90ILi2EN4cute5tupleIJNS5_1CILi1EEES8_S8_EEENS6_IJNS7_ILi192EEENS7_ILi128EEENS7_ILi96EEEEEELi96ENS_12float_e4m3_tEfNS_4arch4Sm90ELb0ELb0ELb1ELb0ELb1ELb0ELb0ELb1ELb1ELb1ELb0ELb0EEENS1_21CollectiveEpilogueFwdINS6_IJSA_SC_SB_EEES9_NS_10bfloat16_tESG_Li384ELb0ELb1ELb0ELb1EEENS1_29StaticPersistentTileSchedulerILb0EEEEEEEEEvNT_6ParamsE,"aw",@nobits
	.sectionflags	@""
	.align	16
	.zero		1024


//--------------------- .nv.shared.reserved.0     --------------------------
	.section	.nv.shared.reserved.0,"aw",@nobits
	.weak		__nv_reservedSMEM_offset_0_alias
	.size		__nv_reservedSMEM_offset_0_alias, 0, 0
	.other		__nv_reservedSMEM_offset_0_alias,@"STO_CUDA_RESERVED_SHARED STV_DEFAULT"
__nv_reservedSMEM_offset_0_alias:
	.zero		0


//--------------------- .nv.global                --------------------------
	.section	.nv.global,"aw",@nobits
.nv.global:
	.type		_ZN79_INTERNAL_5e63382a_43_flash_fwd_hdim96_e4m3_paged_softcap_sm90_cu_ceb34e2a_35544cute1_E,@object
	.size		_ZN79_INTERNAL_5e63382a_43_flash_fwd_hdim96_e4m3_paged_softcap_sm90_cu_ceb34e2a_35544cute1_E,(_ZN79_INTERNAL_5e63382a_43_flash_fwd_hdim96_e4m3_paged_softcap_sm90_cu_ceb34e2a_35544cuda3std3__45__cpo6cbeginE - _ZN79_INTERNAL_5e63382a_43_flash_fwd_hdim96_e4m3_paged_softcap_sm90_cu_ceb34e2a_35544cute1_E)
_ZN79_INTERNAL_5e63382a_43_flash_fwd_hdim96_e4m3_paged_softcap_sm90_cu_ceb34e2a_35544cute1_E:
	.zero		1
	.type		_ZN79_INTERNAL_5e63382a_43_flash_fwd_hdim96_e4m3_paged_softcap_sm90_cu_ceb34e2a_35544cuda3std3__45__cpo6cbeginE,@object
	.size		_ZN79_INTERNAL_5e63382a_43_flash_fwd_hdim96_e4m3_paged_softcap_sm90_cu_ceb34e2a_35544cuda3std3__45__cpo6cbeginE,(_ZN79_INTERNAL_5e63382a_43_flash_fwd_hdim96_e4m3_paged_softcap_sm90_cu_ceb34e2a_35544cuda3std3__48in_placeE - _ZN79_INTERNAL_5e63382a_43_flash_fwd_hdim96_e4m3_paged_softcap_sm90_cu_ceb34e2a_35544cuda3std3__45__cpo6cbeginE)
_ZN79_INTERNAL_5e63382a_43_flash_fwd_hdim96_e4m3_paged_softcap_sm90_cu_ceb34e2a_35544cuda3std3__45__cpo6cbeginE:
	.zero		1
	.type		_ZN79_INTERNAL_5e63382a_43_flash_fwd_hdim96_e4m3_paged_softcap_sm90_cu_ceb34e2a_35544cuda3std3__48in_placeE,@object
	.size		_ZN79_INTERNAL_5e63382a_43_flash_fwd_hdim96_e4m3_paged_softcap_sm90_cu_ceb34e2a_35544cuda3std3__48in_placeE,(_ZN79_INTERNAL_5e63382a_43_flash_fwd_hdim96_e4m3_paged_softcap_sm90_cu_ceb34e2a_35544cuda3std6ranges3__45__cpo9iter_moveE - _ZN79_INTERNAL_5e63382a_43_flash_fwd_hdim96_e4m3_paged_softcap_sm90_cu_ceb34e2a_35544cuda3std3__48in_placeE)
_ZN79_INTERNAL_5e63382a_43_flash_fwd_hdim96_e4m3_paged_softcap_sm90_cu_ceb34e2a_35544cuda3std3__48in_placeE:
	.zero		1
	.type		_ZN79_INTERNAL_5e63382a_43_flash_fwd_hdim96_e4m3_paged_softcap_sm90_cu_ceb34e2a_35544cuda3std6ranges3__45__cpo9iter_moveE,@object
	.size		_ZN79_INTERNAL_5e63382a_43_flash_fwd_hdim96_e4m3_paged_softcap_sm90_cu_ceb34e2a_35544cuda3std6ranges3__45__cpo9iter_moveE,(_ZN79_INTERNAL_5e63382a_43_flash_fwd_hdim96_e4m3_paged_softcap_sm90_cu_ceb34e2a_35544cuda3std3__45__cpo5beginE - _ZN79_INTERNAL_5e63382a_43_flash_fwd_hdim96_e4m3_paged_softcap_sm90_cu_ceb34e2a_35544cuda3std6ranges3__45__cpo9iter_moveE)
_ZN79_INTERNAL_5e63382a_43_flash_fwd_hdim96_e4m3_paged_softcap_sm90_cu_ceb34e2a_35544cuda3std6ranges3__45__cpo9iter_moveE:
	.zero		1
	.type		_ZN79_INTERNAL_5e63382a_43_flash_fwd_hdim96_e4m3_paged_softcap_sm90_cu_ceb34e2a_35544cuda3std3__45__cpo5beginE,@object
	.size		_ZN79_INTERNAL_5e63382a_43_flash_fwd_hdim96_e4m3_paged_softcap_sm90_cu_ceb34e2a_35544cuda3std3__45__cpo5beginE,(_ZN79_INTERNAL_5e63382a_43_flash_fwd_hdim96_e4m3_paged_softcap_sm90_cu_ceb34e2a_35544cuda3std3__481_GLOBAL__N__5e63382a_43_flash_fwd_hdim96_e4m3_paged_softcap_sm90_cu_ceb34e2a_35546ignoreE - _ZN79_INTERNAL_5e63382a_43_flash_fwd_hdim96_e4m3_paged_softcap_sm90_cu_ceb34e2a_35544cuda3std3__45__cpo5beginE)
_ZN79_INTERNAL_5e63382a_43_flash_fwd_hdim96_e4m3_paged_softcap_sm90_cu_ceb34e2a_35544cuda3std3__45__cpo5beginE:
	.zero		1
	.type		_ZN79_INTERNAL_5e63382a_43_flash_fwd_hdim96_e4m3_paged_softcap_sm90_cu_ceb34e2a_35544cuda3std3__481_GLOBAL__N__5e63382a_43_flash_fwd_hdim96_e4m3_paged_softcap_sm90_cu_ceb34e2a_35546ignoreE,@object
	.size		_ZN79_INTERNAL_5e63382a_43_flash_fwd_hdim96_e4m3_paged_softcap_sm90_cu_ceb34e2a_35544cuda3std3__481_GLOBAL__N__5e63382a_43_flash_fwd_hdim96_e4m3_paged_softcap_sm90_cu_ceb34e2a_35546ignoreE,(_ZN79_INTERNAL_5e63382a_43_flash_fwd_hdim96_e4m3_paged_softcap_sm90_cu_ceb34e2a_35544cute7productE - _ZN79_INTERNAL_5e63382a_43_flash_fwd_hdim96_e4m3_paged_softcap_sm90_cu_ceb34e2a_35544cuda3std3__481_GLOBAL__N__5e63382a_43_flash_fwd_hdim96_e4m3_paged_softcap_sm90_cu_ceb34e2a_35546ignoreE)
_ZN79_INTERNAL_5e63382a_43_flash_fwd_hdim96_e4m3_paged_softcap_sm90_cu_ceb34e2a_35544cuda3std3__481_GLOBAL__N__5e63382a_43_flash_fwd_hdim96_e4m3_paged_softcap_sm90_cu_ceb34e2a_35546ignoreE:
	.zero		1
	.type		_ZN79_INTERNAL_5e63382a_43_flash_fwd_hdim96_e4m3_paged_softcap_sm90_cu_ceb34e2a_35544cute7productE,@object
	.size		_ZN79_INTERNAL_5e63382a_43_flash_fwd_hdim96_e4m3_paged_softcap_sm90_cu_ceb34e2a_35544cute7productE,(_ZN79_INTERNAL_5e63382a_43_flash_fwd_hdim96_e4m3_paged_softcap_sm90_cu_ceb34e2a_35544cuda3std3__45__cpo3endE - _ZN79_INTERNAL_5e63382a_43_flash_fwd_hdim96_e4m3_paged_softcap_sm90_cu_ceb34e2a_35544cute7productE)
_ZN79_INTERNAL_5e63382a_43_flash_fwd_hdim96_e4m3_paged_softcap_sm90_cu_ceb34e2a_35544cute7productE:
	.zero		1
	.type		_ZN79_INTERNAL_5e63382a_43_flash_fwd_hdim96_e4m3_paged_softcap_sm90_cu_ceb34e2a_35544cuda3std3__45__cpo3endE,@object
	.size		_ZN79_INTERNAL_5e63382a_43_flash_fwd_hdim96_e4m3_paged_softcap_sm90_cu_ceb34e2a_35544cuda3std3__45__cpo3endE,(_ZN79_INTERNAL_5e63382a_43_flash_fwd_hdim96_e4m3_paged_softcap_sm90_cu_ceb34e2a_35544cuda3std3__419piecewise_constructE - _ZN79_INTERNAL_5e63382a_43_flash_fwd_hdim96_e4m3_paged_softcap_sm90_cu_ceb34e2a_35544cuda3std3__45__cpo3endE)
_ZN79_INTERNAL_5e63382a_43_flash_fwd_hdim96_e4m3_paged_softcap_sm90_cu_ceb34e2a_35544cuda3std3__45__cpo3endE:
	.zero		1
	.type		_ZN79_INTERNAL_5e63382a_43_flash_fwd_hdim96_e4m3_paged_softcap_sm90_cu_ceb34e2a_35544cuda3std3__419piecewise_constructE,@object
	.size		_ZN79_INTERNAL_5e63382a_43_flash_fwd_hdim96_e4m3_paged_softcap_sm90_cu_ceb34e2a_35544cuda3std3__419piecewise_constructE,(_ZN79_INTERNAL_5e63382a_43_flash_fwd_hdim96_e4m3_paged_softcap_sm90_cu_ceb34e2a_35544cuda3std3__45__cpo4cendE - _ZN79_INTERNAL_5e63382a_43_flash_fwd_hdim96_e4m3_paged_softcap_sm90_cu_ceb34e2a_35544cuda3std3__419piecewise_constructE)
_ZN79_INTERNAL_5e63382a_43_flash_fwd_hdim96_e4m3_paged_softcap_sm90_cu_ceb34e2a_35544cuda3std3__419piecewise_constructE:
	.zero		1
	.type		_ZN79_INTERNAL_5e63382a_43_flash_fwd_hdim96_e4m3_paged_softcap_sm90_cu_ceb34e2a_35544cuda3std3__45__cpo4cendE,@object
	.size		_ZN79_INTERNAL_5e63382a_43_flash_fwd_hdim96_e4m3_paged_softcap_sm90_cu_ceb34e2a_35544cuda3std3__45__cpo4cendE,(_ZN79_INTERNAL_5e63382a_43_flash_fwd_hdim96_e4m3_paged_softcap_sm90_cu_ceb34e2a_35544cuda3std6ranges3__45__cpo4swapE - _ZN79_INTERNAL_5e63382a_43_flash_fwd_hdim96_e4m3_paged_softcap_sm90_cu_ceb34e2a_35544cuda3std3__45__cpo4cendE)
_ZN79_INTERNAL_5e63382a_43_flash_fwd_hdim96_e4m3_paged_softcap_sm90_cu_ceb34e2a_35544cuda3std3__45__cpo4cendE:
	.zero		1
	.type		_ZN79_INTERNAL_5e63382a_43_flash_fwd_hdim96_e4m3_paged_softcap_sm90_cu_ceb34e2a_35544cuda3std6ranges3__45__cpo4swapE,@object
	.size		_ZN79_INTERNAL_5e63382a_43_flash_fwd_hdim96_e4m3_paged_softcap_sm90_cu_ceb34e2a_35544cuda3std6ranges3__45__cpo4swapE,(.L_14 - _ZN79_INTERNAL_5e63382a_43_flash_fwd_hdim96_e4m3_paged_softcap_sm90_cu_ceb34e2a_35544cuda3std6ranges3__45__cpo4swapE)
_ZN79_INTERNAL_5e63382a_43_flash_fwd_hdim96_e4m3_paged_softcap_sm90_cu_ceb34e2a_35544cuda3std6ranges3__45__cpo4swapE:
	.zero		1
.L_14:


//--------------------- .nv.shared._ZN7cutlass13device_kernelIN5flash11enable_sm90INS1_16FlashAttnFwdSm90INS1_25CollectiveMainloopFwdSm90ILi2EN4cute5tupleIJNS5_1CILi1EEES8_S8_EEENS6_IJNS7_ILi192EEENS7_ILi128EEENS7_ILi96EEEEEELi96ENS_12float_e4m3_tEfNS_4arch4Sm90ELb0ELb0ELb1ELb1ELb1ELb0ELb0ELb1ELb1ELb1ELb0ELb0EEENS1_21CollectiveEpilogueFwdINS6_IJSA_SC_SB_EEES9_NS_10bfloat16_tESG_Li384ELb1ELb1ELb0ELb1EEENS1_36VarlenDynamicPersistentTileSchedulerILi192ELi128ELi384ELi128ELb0ELb1ELb1ELb0ELb1ELb1EEEEEEEEEvNT_6ParamsE --------------------------
	.section	.nv.shared._ZN7cutlass13device_kernelIN5flash11enable_sm90INS1_16FlashAttnFwdSm90INS1_25CollectiveMainloopFwdSm90ILi2EN4cute5tupleIJNS5_1CILi1EEES8_S8_EEENS6_IJNS7_ILi192EEENS7_ILi128EEENS7_ILi96EEEEEELi96ENS_12float_e4m3_tEfNS_4arch4Sm90ELb0ELb0ELb1ELb1ELb1ELb0ELb0ELb1ELb1ELb1ELb0ELb0EEENS1_21CollectiveEpilogueFwdINS6_IJSA_SC_SB_EEES9_NS_10bfloat16_tESG_Li384ELb1ELb1ELb0ELb1EEENS1_36VarlenDynamicPersistentTileSchedulerILi192ELi128ELi384ELi128ELb0ELb1ELb1ELb0ELb1ELb1EEEEEEEEEvNT_6ParamsE,"aw",@nobits
	.sectionflags	@""
	.align	16
	.zero		1024


//--------------------- .nv.shared._ZN7cutlass13device_kernelIN5flash11enable_sm90INS1_16FlashAttnFwdSm90INS1_25CollectiveMainloopFwdSm90ILi2EN4cute5tupleIJNS5_1CILi1EEES8_S8_EEENS6_IJNS7_ILi192EEENS7_ILi128EEENS7_ILi96EEEEEELi96ENS_12float_e4m3_tEfNS_4arch4Sm90ELb0ELb0ELb1ELb1ELb1ELb1ELb0ELb1ELb1ELb1ELb0ELb0EEENS1_21CollectiveEpilogueFwdINS6_IJSA_SC_SB_EEES9_NS_10bfloat16_tESG_Li384ELb1ELb1ELb0ELb1EEENS1_36VarlenDynamicPersistentTileSchedulerILi192ELi128ELi384ELi128ELb0ELb1ELb1ELb0ELb1ELb1EEEEEEEEEvNT_6ParamsE --------------------------
	.section	.nv.shared._ZN7cutlass13device_kernelIN5flash11enable_sm90INS1_16FlashAttnFwdSm90INS1_25CollectiveMainloopFwdSm90ILi2EN4cute5tupleIJNS5_1CILi1EEES8_S8_EEENS6_IJNS7_ILi192EEENS7_ILi128EEENS7_ILi96EEEEEELi96ENS_12float_e4m3_tEfNS_4arch4Sm90ELb0ELb0ELb1ELb1ELb1ELb1ELb0ELb1ELb1ELb1ELb0ELb0EEENS1_21CollectiveEpilogueFwdINS6_IJSA_SC_SB_EEES9_NS_10bfloat16_tESG_Li384ELb1ELb1ELb0ELb1EEENS1_36VarlenDynamicPersistentTileSchedulerILi192ELi128ELi384ELi128ELb0ELb1ELb1ELb0ELb1ELb1EEEEEEEEEvNT_6ParamsE,"aw",@nobits
	.sectionflags	@""
	.align	16
	.zero		1024


//--------------------- .nv.shared._ZN7cutlass13device_kernelIN5flash11enable_sm90INS1_16FlashAttnFwdSm90INS1_25CollectiveMainloopFwdSm90ILi2EN4cute5tupleIJNS5_1CILi1EEES8_S8_EEENS6_IJNS7_ILi192EEENS7_ILi128EEENS7_ILi96EEEEEELi96ENS_12float_e4m3_tEfNS_4arch4Sm90ELb0ELb1ELb1ELb0ELb1ELb0ELb0ELb1ELb1ELb1ELb0ELb0EEENS1_21CollectiveEpilogueFwdINS6_IJSA_SC_SB_EEES9_NS_10bfloat16_tESG_Li384ELb0ELb1ELb0ELb1EEENS1_30DynamicPersistentTileSchedulerILi384ELi128ELb0ELb1ELb1EEEEEEEEEvNT_6ParamsE --------------------------
	.section	.nv.shared._ZN7cutlass13device_kernelIN5flash11enable_sm90INS1_16FlashAttnFwdSm90INS1_25CollectiveMainloopFwdSm90ILi2EN4cute5tupleIJNS5_1CILi1EEES8_S8_EEENS6_IJNS7_ILi192EEENS7_ILi128EEENS7_ILi96EEEEEELi96ENS_12float_e4m3_tEfNS_4arch4Sm90ELb0ELb1ELb1ELb0ELb1ELb0ELb0ELb1ELb1ELb1ELb0ELb0EEENS1_21CollectiveEpilogueFwdINS6_IJSA_SC_SB_EEES9_NS_10bfloat16_tESG_Li384ELb0ELb1ELb0ELb1EEENS1_30DynamicPersistentTileSchedulerILi384ELi128ELb0ELb1ELb1EEEEEEEEEvNT_6ParamsE,"aw",@nobits
	.sectionflags	@""
	.align	16
	.zero		1024


//--------------------- .nv.shared._ZN7cutlass13device_kernelIN5flash11enable_sm90INS1_16FlashAttnFwdSm90INS1_25CollectiveMainloopFwdSm90ILi2EN4cute5tupleIJNS5_1CILi1EEES8_S8_EEENS6_IJNS7_ILi192EEENS7_ILi128EEENS7_ILi96EEEEEELi96ENS_12float_e4m3_tEfNS_4arch4Sm90ELb0ELb1ELb1ELb1ELb1ELb0ELb0ELb1ELb1ELb1ELb0ELb0EEENS1_21CollectiveEpilogueFwdINS6_IJSA_SC_SB_EEES9_NS_10bfloat16_tESG_Li384ELb1ELb1ELb0ELb1EEENS1_36VarlenDynamicPersistentTileSchedulerILi192ELi128ELi384ELi128ELb0ELb1ELb1ELb1ELb0ELb1EEEEEEEEEvNT_6ParamsE --------------------------
	.section	.nv.shared._ZN7cutlass13device_kernelIN5flash11enable_sm90INS1_16FlashAttnFwdSm90INS1_25CollectiveMainloopFwdSm90ILi2EN4cute5tupleIJNS5_1CILi1EEES8_S8_EEENS6_IJNS7_ILi192EEENS7_ILi128EEENS7_ILi96EEEEEELi96ENS_12float_e4m3_tEfNS_4arch4Sm90ELb0ELb1ELb1ELb1ELb1ELb0ELb0ELb1ELb1ELb1ELb0ELb0EEENS1_21CollectiveEpilogueFwdINS6_IJSA_SC_SB_EEES9_NS_10bfloat16_tESG_Li384ELb1ELb1ELb0ELb1EEENS1_36VarlenDynamicPersistentTileSchedulerILi192ELi128ELi384ELi128ELb0ELb1ELb1ELb1ELb0ELb1EEEEEEEEEvNT_6ParamsE,"aw",@nobits
	.sectionflags	@""
	.align	16
	.zero		1024


//--------------------- .nv.shared._ZN7cutlass13device_kernelIN5flash11enable_sm90INS1_16FlashAttnFwdSm90INS1_25CollectiveMainloopFwdSm90ILi2EN4cute5tupleIJNS5_1CILi1EEES8_S8_EEENS6_IJNS7_ILi192EEENS7_ILi128EEENS7_ILi96EEEEEELi96ENS_12float_e4m3_tEfNS_4arch4Sm90ELb0ELb1ELb1ELb1ELb1ELb1ELb0ELb1ELb1ELb1ELb0ELb0EEENS1_21CollectiveEpilogueFwdINS6_IJSA_SC_SB_EEES9_NS_10bfloat16_tESG_Li384ELb1ELb1ELb0ELb1EEENS1_36VarlenDynamicPersistentTileSchedulerILi192ELi128ELi384ELi128ELb0ELb1ELb1ELb1ELb0ELb1EEEEEEEEEvNT_6ParamsE --------------------------
	.section	.nv.shared._ZN7cutlass13device_kernelIN5flash11enable_sm90INS1_16FlashAttnFwdSm90INS1_25CollectiveMainloopFwdSm90ILi2EN4cute5tupleIJNS5_1CILi1EEES8_S8_EEENS6_IJNS7_ILi192EEENS7_ILi128EEENS7_ILi96EEEEEELi96ENS_12float_e4m3_tEfNS_4arch4Sm90ELb0ELb1ELb1ELb1ELb1ELb1ELb0ELb1ELb1ELb1ELb0ELb0EEENS1_21CollectiveEpilogueFwdINS6_IJSA_SC_SB_EEES9_NS_10bfloat16_tESG_Li384ELb1ELb1ELb0ELb1EEENS1_36VarlenDynamicPersistentTileSchedulerILi192ELi128ELi384ELi128ELb0ELb1ELb1ELb1ELb0ELb1EEEEEEEEEvNT_6ParamsE,"aw",@nobits
	.sectionflags	@""
	.align	16
	.zero		1024


//--------------------- .nv.shared._ZN7cutlass13device_kernelIN5flash11enable_sm90INS1_16FlashAttnFwdSm90INS1_25CollectiveMainloopFwdSm90ILi2EN4cute5tupleIJNS5_1CILi1EEES8_S8_EEENS6_IJNS7_ILi192EEENS7_ILi128EEENS7_ILi96EEEEEELi96ENS_12float_e4m3_tEfNS_4arch4Sm90ELb1ELb0ELb1ELb0ELb1ELb0ELb0ELb1ELb1ELb1ELb0ELb0EEENS1_21CollectiveEpilogueFwdINS6_IJSA_SC_SB_EEES9_NS_10bfloat16_tESG_Li384ELb0ELb1ELb0ELb1EEENS1_30DynamicPersistentTileSchedulerILi384ELi128ELb0ELb1ELb1EEEEEEEEEvNT_6ParamsE --------------------------
	.section	.nv.shared._ZN7cutlass13device_kernelIN5flash11enable_sm90INS1_16FlashAttnFwdSm90INS1_25CollectiveMainloopFwdSm90ILi2EN4cute5tupleIJNS5_1CILi1EEES8_S8_EEENS6_IJNS7_ILi192EEENS7_ILi128EEENS7_ILi96EEEEEELi96ENS_12float_e4m3_tEfNS_4arch4Sm90ELb1ELb0ELb1ELb0ELb1ELb0ELb0ELb1ELb1ELb1ELb0ELb0EEENS1_21CollectiveEpilogueFwdINS6_IJSA_SC_SB_EEES9_NS_10bfloat16_tESG_Li384ELb0ELb1ELb0ELb1EEENS1_30DynamicPersistentTileSchedulerILi384ELi128ELb0ELb1ELb1EEEEEEEEEvNT_6ParamsE,"aw",@nobits
	.sectionflags	@""
	.align	16
	.zero		1024


//--------------------- .nv.shared._ZN7cutlass13device_kernelIN5flash11enable_sm90INS1_16FlashAttnFwdSm90INS1_25CollectiveMainloopFwdSm90ILi2EN4cute5tupleIJNS5_1CILi1EEES8_S8_EEENS6_IJNS7_ILi192EEENS7_ILi128EEENS7_ILi96EEEEEELi96ENS_12float_e4m3_tEfNS_4arch4Sm90ELb1ELb0ELb1ELb1ELb1ELb0ELb0ELb1ELb1ELb1ELb0ELb0EEENS1_21CollectiveEpilogueFwdINS6_IJSA_SC_SB_EEES9_NS_10bfloat16_tESG_Li384ELb1ELb1ELb0ELb1EEENS1_36VarlenDynamicPersistentTileSchedulerILi192ELi128ELi384ELi128ELb0ELb1ELb1ELb1ELb1ELb1EEEEEEEEEvNT_6ParamsE --------------------------
	.section	.nv.shared._ZN7cutlass13device_kernelIN5flash11enable_sm90INS1_16FlashAttnFwdSm90INS1_25CollectiveMainloopFwdSm90ILi2EN4cute5tupleIJNS5_1CILi1EEES8_S8_EEENS6_IJNS7_ILi192EEENS7_ILi128EEENS7_ILi96EEEEEELi96ENS_12float_e4m3_tEfNS_4arch4Sm90ELb1ELb0ELb1ELb1ELb1ELb0ELb0ELb1ELb1ELb1ELb0ELb0EEENS1_21CollectiveEpilogueFwdINS6_IJSA_SC_SB_EEES9_NS_10bfloat16_tESG_Li384ELb1ELb1ELb0ELb1EEENS1_36VarlenDynamicPersistentTileSchedulerILi192ELi128ELi384ELi128ELb0ELb1ELb1ELb1ELb1ELb1EEEEEEEEEvNT_6ParamsE,"aw",@nobits
	.sectionflags	@""
	.align	16
	.zero		1024


//--------------------- .nv.shared._ZN7cutlass13device_kernelIN5flash11enable_sm90INS1_16FlashAttnFwdSm90INS1_25CollectiveMainloopFwdSm90ILi2EN4cute5tupleIJNS5_1CILi1EEES8_S8_EEENS6_IJNS7_ILi192EEENS7_ILi128EEENS7_ILi96EEEEEELi96ENS_12float_e4m3_tEfNS_4arch4Sm90ELb1ELb0ELb1ELb1ELb1ELb1ELb0ELb1ELb1ELb1ELb0ELb0EEENS1_21CollectiveEpilogueFwdINS6_IJSA_SC_SB_EEES9_NS_10bfloat16_tESG_Li384ELb1ELb1ELb0ELb1EEENS1_36VarlenDynamicPersistentTileSchedulerILi192ELi128ELi384ELi128ELb0ELb1ELb1ELb1ELb1ELb1EEEEEEEEEvNT_6ParamsE --------------------------
	.section	.nv.shared._ZN7cutlass13device_kernelIN5flash11enable_sm90INS1_16FlashAttnFwdSm90INS1_25CollectiveMainloopFwdSm90ILi2EN4cute5tupleIJNS5_1CILi1EEES8_S8_EEENS6_IJNS7_ILi192EEENS7_ILi128EEENS7_ILi96EEEEEELi96ENS_12float_e4m3_tEfNS_4arch4Sm90ELb1ELb0ELb1ELb1ELb1ELb1ELb0ELb1ELb1ELb1ELb0ELb0EEENS1_21CollectiveEpilogueFwdINS6_IJSA_SC_SB_EEES9_NS_10bfloat16_tESG_Li384ELb1ELb1ELb0ELb1EEENS1_36VarlenDynamicPersistentTileSchedulerILi192ELi128ELi384ELi128ELb0ELb1ELb1ELb1ELb1ELb1EEEEEEEEEvNT_6ParamsE,"aw",@nobits
	.sectionflags	@""
	.align	16
	.zero		1024


//--------------------- .nv.constant0._ZN7cutlass13device_kernelIN5flash11enable_sm90INS1_16FlashAttnFwdSm90INS1_25CollectiveMainloopFwdSm90ILi2EN4cute5tupleIJNS5_1CILi1EEES8_S8_EEENS6_IJNS7_ILi192EEENS7_ILi128EEENS7_ILi96EEEEEELi96ENS_12float_e4m3_tEfNS_4arch4Sm90ELb0ELb0ELb1ELb0ELb1ELb0ELb0ELb1ELb1ELb1ELb0ELb0EEENS1_21CollectiveEpilogueFwdINS6_IJSA_SC_SB_EEES9_NS_10bfloat16_tESG_Li384ELb0ELb1ELb0ELb1EEENS1_29StaticPersistentTileSchedulerILb0EEEEEEEEEvNT_6ParamsE --------------------------
	.section	.nv.constant0._ZN7cutlass13device_kernelIN5flash11enable_sm90INS1_16FlashAttnFwdSm90INS1_25CollectiveMainloopFwdSm90ILi2EN4cute5tupleIJNS5_1CILi1EEES8_S8_EEENS6_IJNS7_ILi192EEENS7_ILi128EEENS7_ILi96EEEEEELi96ENS_12float_e4m3_tEfNS_4arch4Sm90ELb0ELb0ELb1ELb0ELb1ELb0ELb0ELb1ELb1ELb1ELb0ELb0EEENS1_21CollectiveEpilogueFwdINS6_IJSA_SC_SB_EEES9_NS_10bfloat16_tESG_Li384ELb0ELb1ELb0ELb1EEENS1_29StaticPersistentTileSchedulerILb0EEEEEEEEEvNT_6ParamsE,"a",@progbits
	.sectionflags	@""
	.align	4
.nv.constant0._ZN7cutlass13device_kernelIN5flash11enable_sm90INS1_16FlashAttnFwdSm90INS1_25CollectiveMainloopFwdSm90ILi2EN4cute5tupleIJNS5_1CILi1EEES8_S8_EEENS6_IJNS7_ILi192EEENS7_ILi128EEENS7_ILi96EEEEEELi96ENS_12float_e4m3_tEfNS_4arch4Sm90ELb0ELb0ELb1ELb0ELb1ELb0ELb0ELb1ELb1ELb1ELb0ELb0EEENS1_21CollectiveEpilogueFwdINS6_IJSA_SC_SB_EEES9_NS_10bfloat16_tESG_Li384ELb0ELb1ELb0ELb1EEENS1_29StaticPersistentTileSchedulerILb0EEEEEEEEEvNT_6ParamsE:
	.zero		3200


//--------------------- .nv.constant0._ZN7cutlass13device_kernelIN5flash11enable_sm90INS1_16FlashAttnFwdSm90INS1_25CollectiveMainloopFwdSm90ILi2EN4cute5tupleIJNS5_1CILi1EEES8_S8_EEENS6_IJNS7_ILi192EEENS7_ILi128EEENS7_ILi96EEEEEELi96ENS_12float_e4m3_tEfNS_4arch4Sm90ELb0ELb0ELb1ELb1ELb1ELb0ELb0ELb1ELb1ELb1ELb0ELb0EEENS1_21CollectiveEpilogueFwdINS6_IJSA_SC_SB_EEES9_NS_10bfloat16_tESG_Li384ELb1ELb1ELb0ELb1EEENS1_36VarlenDynamicPersistentTileSchedulerILi192ELi128ELi384ELi128ELb0ELb1ELb1ELb0ELb1ELb1EEEEEEEEEvNT_6ParamsE --------------------------
	.section	.nv.constant0._ZN7cutlass13device_kernelIN5flash11enable_sm90INS1_16FlashAttnFwdSm90INS1_25CollectiveMainloopFwdSm90ILi2EN4cute5tupleIJNS5_1CILi1EEES8_S8_EEENS6_IJNS7_ILi192EEENS7_ILi128EEENS7_ILi96EEEEEELi96ENS_12float_e4m3_tEfNS_4arch4Sm90ELb0ELb0ELb1ELb1ELb1ELb0ELb0ELb1ELb1ELb1ELb0ELb0EEENS1_21CollectiveEpilogueFwdINS6_IJSA_SC_SB_EEES9_NS_10bfloat16_tESG_Li384ELb1ELb1ELb0ELb1EEENS1_36VarlenDynamicPersistentTileSchedulerILi192ELi128ELi384ELi128ELb0ELb1ELb1ELb0ELb1ELb1EEEEEEEEEvNT_6ParamsE,"a",@progbits
	.sectionflags	@""
	.align	4
.nv.constant0._ZN7cutlass13device_kernelIN5flash11enable_sm90INS1_16FlashAttnFwdSm90INS1_25CollectiveMainloopFwdSm90ILi2EN4cute5tupleIJNS5_1CILi1EEES8_S8_EEENS6_IJNS7_ILi192EEENS7_ILi128EEENS7_ILi96EEEEEELi96ENS_12float_e4m3_tEfNS_4arch4Sm90ELb0ELb0ELb1ELb1ELb1ELb0ELb0ELb1ELb1ELb1ELb0ELb0EEENS1_21CollectiveEpilogueFwdINS6_IJSA_SC_SB_EEES9_NS_10bfloat16_tESG_Li384ELb1ELb1ELb0ELb1EEENS1_36VarlenDynamicPersistentTileSchedulerILi192ELi128ELi384ELi128ELb0ELb1ELb1ELb0ELb1ELb1EEEEEEEEEvNT_6ParamsE:
	.zero		3328


//--------------------- .nv.constant0._ZN7cutlass13device_kernelIN5flash11enable_sm90INS1_16FlashAttnFwdSm90INS1_25CollectiveMainloopFwdSm90ILi2EN4cute5tupleIJNS5_1CILi1EEES8_S8_EEENS6_IJNS7_ILi192EEENS7_ILi128EEENS7_ILi96EEEEEELi96ENS_12float_e4m3_tEfNS_4arch4Sm90ELb0ELb0ELb1ELb1ELb1ELb1ELb0ELb1ELb1ELb1ELb0ELb0EEENS1_21CollectiveEpilogueFwdINS6_IJSA_SC_SB_EEES9_NS_10bfloat16_tESG_Li384ELb1ELb1ELb0ELb1EEENS1_36VarlenDynamicPersistentTileSchedulerILi192ELi128ELi384ELi128ELb0ELb1ELb1ELb0ELb1ELb1EEEEEEEEEvNT_6ParamsE --------------------------
	.section	.nv.constant0._ZN7cutlass13device_kernelIN5flash11enable_sm90INS1_16FlashAttnFwdSm90INS1_25CollectiveMainloopFwdSm90ILi2EN4cute5tupleIJNS5_1CILi1EEES8_S8_EEENS6_IJNS7_ILi192EEENS7_ILi128EEENS7_ILi96EEEEEELi96ENS_12float_e4m3_tEfNS_4arch4Sm90ELb0ELb0ELb1ELb1ELb1ELb1ELb0ELb1ELb1ELb1ELb0ELb0EEENS1_21CollectiveEpilogueFwdINS6_IJSA_SC_SB_EEES9_NS_10bfloat16_tESG_Li384ELb1ELb1ELb0ELb1EEENS1_36VarlenDynamicPersistentTileSchedulerILi192ELi128ELi384ELi128ELb0ELb1ELb1ELb0ELb1ELb1EEEEEEEEEvNT_6ParamsE,"a",@progbits
	.sectionflags	@""
	.align	4
.nv.constant0._ZN7cutlass13device_kernelIN5flash11enable_sm90INS1_16FlashAttnFwdSm90INS1_25CollectiveMainloopFwdSm90ILi2EN4cute5tupleIJNS5_1CILi1EEES8_S8_EEENS6_IJNS7_ILi192EEENS7_ILi128EEENS7_ILi96EEEEEELi96ENS_12float_e4m3_tEfNS_4arch4Sm90ELb0ELb0ELb1ELb1ELb1ELb1ELb0ELb1ELb1ELb1ELb0ELb0EEENS1_21CollectiveEpilogueFwdINS6_IJSA_SC_SB_EEES9_NS_10bfloat16_tESG_Li384ELb1ELb1ELb0ELb1EEENS1_36VarlenDynamicPersistentTileSchedulerILi192ELi128ELi384ELi128ELb0ELb1ELb1ELb0ELb1ELb1EEEEEEEEEvNT_6ParamsE:
	.zero		3328


//--------------------- .nv.constant0._ZN7cutlass13device_kernelIN5flash11enable_sm90INS1_16FlashAttnFwdSm90INS1_25CollectiveMainloopFwdSm90ILi2EN4cute5tupleIJNS5_1CILi1EEES8_S8_EEENS6_IJNS7_ILi192EEENS7_ILi128EEENS7_ILi96EEEEEELi96ENS_12float_e4m3_tEfNS_4arch4Sm90ELb0ELb1ELb1ELb0ELb1ELb0ELb0ELb1ELb1ELb1ELb0ELb0EEENS1_21CollectiveEpilogueFwdINS6_IJSA_SC_SB_EEES9_NS_10bfloat16_tESG_Li384ELb0ELb1ELb0ELb1EEENS1_30DynamicPersistentTileSchedulerILi384ELi128ELb0ELb1ELb1EEEEEEEEEvNT_6ParamsE --------------------------
	.section	.nv.constant0._ZN7cutlass13device_kernelIN5flash11enable_sm90INS1_16FlashAttnFwdSm90INS1_25CollectiveMainloopFwdSm90ILi2EN4cute5tupleIJNS5_1CILi1EEES8_S8_EEENS6_IJNS7_ILi192EEENS7_ILi128EEENS7_ILi96EEEEEELi96ENS_12float_e4m3_tEfNS_4arch4Sm90ELb0ELb1ELb1ELb0ELb1ELb0ELb0ELb1ELb1ELb1ELb0ELb0EEENS1_21CollectiveEpilogueFwdINS6_IJSA_SC_SB_EEES9_NS_10bfloat16_tESG_Li384ELb0ELb1ELb0ELb1EEENS1_30DynamicPersistentTileSchedulerILi384ELi128ELb0ELb1ELb1EEEEEEEEEvNT_6ParamsE,"a",@progbits
	.sectionflags	@""
	.align	4
.nv.constant0._ZN7cutlass13device_kernelIN5flash11enable_sm90INS1_16FlashAttnFwdSm90INS1_25CollectiveMainloopFwdSm90ILi2EN4cute5tupleIJNS5_1CILi1EEES8_S8_EEENS6_IJNS7_ILi192EEENS7_ILi128EEENS7_ILi96EEEEEELi96ENS_12float_e4m3_tEfNS_4arch4Sm90ELb0ELb1ELb1ELb0ELb1ELb0ELb0ELb1ELb1ELb1ELb0ELb0EEENS1_21CollectiveEpilogueFwdINS6_IJSA_SC_SB_EEES9_NS_10bfloat16_tESG_Li384ELb0ELb1ELb0ELb1EEENS1_30DynamicPersistentTileSchedulerILi384ELi128ELb0ELb1ELb1EEEEEEEEEvNT_6ParamsE:
	.zero		3328


//--------------------- .nv.constant0._ZN7cutlass13device_kernelIN5flash11enable_sm90INS1_16FlashAttnFwdSm90INS1_25CollectiveMainloopFwdSm90ILi2EN4cute5tupleIJNS5_1CILi1EEES8_S8_EEENS6_IJNS7_ILi192EEENS7_ILi128EEENS7_ILi96EEEEEELi96ENS_12float_e4m3_tEfNS_4arch4Sm90ELb0ELb1ELb1ELb1ELb1ELb0ELb0ELb1ELb1ELb1ELb0ELb0EEENS1_21CollectiveEpilogueFwdINS6_IJSA_SC_SB_EEES9_NS_10bfloat16_tESG_Li384ELb1ELb1ELb0ELb1EEENS1_36VarlenDynamicPersistentTileSchedulerILi192ELi128ELi384ELi128ELb0ELb1ELb1ELb1ELb0ELb1EEEEEEEEEvNT_6ParamsE --------------------------
	.section	.nv.constant0._ZN7cutlass13device_kernelIN5flash11enable_sm90INS1_16FlashAttnFwdSm90INS1_25CollectiveMainloopFwdSm90ILi2EN4cute5tupleIJNS5_1CILi1EEES8_S8_EEENS6_IJNS7_ILi192EEENS7_ILi128EEENS7_ILi96EEEEEELi96ENS_12float_e4m3_tEfNS_4arch4Sm90ELb0ELb1ELb1ELb1ELb1ELb0ELb0ELb1ELb1ELb1ELb0ELb0EEENS1_21CollectiveEpilogueFwdINS6_IJSA_SC_SB_EEES9_NS_10bfloat16_tESG_Li384ELb1ELb1ELb0ELb1EEENS1_36VarlenDynamicPersistentTileSchedulerILi192ELi128ELi384ELi128ELb0ELb1ELb1ELb1ELb0ELb1EEEEEEEEEvNT_6ParamsE,"a",@progbits
	.sectionflags	@""
	.align	4
.nv.constant0._ZN7cutlass13device_kernelIN5flash11enable_sm90INS1_16FlashAttnFwdSm90INS1_25CollectiveMainloopFwdSm90ILi2EN4cute5tupleIJNS5_1CILi1EEES8_S8_EEENS6_IJNS7_ILi192EEENS7_ILi128EEENS7_ILi96EEEEEELi96ENS_12float_e4m3_tEfNS_4arch4Sm90ELb0ELb1ELb1ELb1ELb1ELb0ELb0ELb1ELb1ELb1ELb0ELb0EEENS1_21CollectiveEpilogueFwdINS6_IJSA_SC_SB_EEES9_NS_10bfloat16_tESG_Li384ELb1ELb1ELb0ELb1EEENS1_36VarlenDynamicPersistentTileSchedulerILi192ELi128ELi384ELi128ELb0ELb1ELb1ELb1ELb0ELb1EEEEEEEEEvNT_6ParamsE:
	.zero		3328


//--------------------- .nv.constant0._ZN7cutlass13device_kernelIN5flash11enable_sm90INS1_16FlashAttnFwdSm90INS1_25CollectiveMainloopFwdSm90ILi2EN4cute5tupleIJNS5_1CILi1EEES8_S8_EEENS6_IJNS7_ILi192EEENS7_ILi128EEENS7_ILi96EEEEEELi96ENS_12float_e4m3_tEfNS_4arch4Sm90ELb0ELb1ELb1ELb1ELb1ELb1ELb0ELb1ELb1ELb1ELb0ELb0EEENS1_21CollectiveEpilogueFwdINS6_IJSA_SC_SB_EEES9_NS_10bfloat16_tESG_Li384ELb1ELb1ELb0ELb1EEENS1_36VarlenDynamicPersistentTileSchedulerILi192ELi128ELi384ELi128ELb0ELb1ELb1ELb1ELb0ELb1EEEEEEEEEvNT_6ParamsE --------------------------
	.section	.nv.constant0._ZN7cutlass13device_kernelIN5flash11enable_sm90INS1_16FlashAttnFwdSm90INS1_25CollectiveMainloopFwdSm90ILi2EN4cute5tupleIJNS5_1CILi1EEES8_S8_EEENS6_IJNS7_ILi192EEENS7_ILi128EEENS7_ILi96EEEEEELi96ENS_12float_e4m3_tEfNS_4arch4Sm90ELb0ELb1ELb1ELb1ELb1ELb1ELb0ELb1ELb1ELb1ELb0ELb0EEENS1_21CollectiveEpilogueFwdINS6_IJSA_SC_SB_EEES9_NS_10bfloat16_tESG_Li384ELb1ELb1ELb0ELb1EEENS1_36VarlenDynamicPersistentTileSchedulerILi192ELi128ELi384ELi128ELb0ELb1ELb1ELb1ELb0ELb1EEEEEEEEEvNT_6ParamsE,"a",@progbits
	.sectionflags	@""
	.align	4
.nv.constant0._ZN7cutlass13device_kernelIN5flash11enable_sm90INS1_16FlashAttnFwdSm90INS1_25CollectiveMainloopFwdSm90ILi2EN4cute5tupleIJNS5_1CILi1EEES8_S8_EEENS6_IJNS7_ILi192EEENS7_ILi128EEENS7_ILi96EEEEEELi96ENS_12float_e4m3_tEfNS_4arch4Sm90ELb0ELb1ELb1ELb1ELb1ELb1ELb0ELb1ELb1ELb1ELb0ELb0EEENS1_21CollectiveEpilogueFwdINS6_IJSA_SC_SB_EEES9_NS_10bfloat16_tESG_Li384ELb1ELb1ELb0ELb1EEENS1_36VarlenDynamicPersistentTileSchedulerILi192ELi128ELi384ELi128ELb0ELb1ELb1ELb1ELb0ELb1EEEEEEEEEvNT_6ParamsE:
	.zero		3328


//--------------------- .nv.constant0._ZN7cutlass13device_kernelIN5flash11enable_sm90INS1_16FlashAttnFwdSm90INS1_25CollectiveMainloopFwdSm90ILi2EN4cute5tupleIJNS5_1CILi1EEES8_S8_EEENS6_IJNS7_ILi192EEENS7_ILi128EEENS7_ILi96EEEEEELi96ENS_12float_e4m3_tEfNS_4arch4Sm90ELb1ELb0ELb1ELb0ELb1ELb0ELb0ELb1ELb1ELb1ELb0ELb0EEENS1_21CollectiveEpilogueFwdINS6_IJSA_SC_SB_EEES9_NS_10bfloat16_tESG_Li384ELb0ELb1ELb0ELb1EEENS1_30DynamicPersistentTileSchedulerILi384ELi128ELb0ELb1ELb1EEEEEEEEEvNT_6ParamsE --------------------------
	.section	.nv.constant0._ZN7cutlass13device_kernelIN5flash11enable_sm90INS1_16FlashAttnFwdSm90INS1_25CollectiveMainloopFwdSm90ILi2EN4cute5tupleIJNS5_1CILi1EEES8_S8_EEENS6_IJNS7_ILi192EEENS7_ILi128EEENS7_ILi96EEEEEELi96ENS_12float_e4m3_tEfNS_4arch4Sm90ELb1ELb0ELb1ELb0ELb1ELb0ELb0ELb1ELb1ELb1ELb0ELb0EEENS1_21CollectiveEpilogueFwdINS6_IJSA_SC_SB_EEES9_NS_10bfloat16_tESG_Li384ELb0ELb1ELb0ELb1EEENS1_30DynamicPersistentTileSchedulerILi384ELi128ELb0ELb1ELb1EEEEEEEEEvNT_6ParamsE,"a",@progbits
	.sectionflags	@""
	.align	4
.nv.constant0._ZN7cutlass13device_kernelIN5flash11enable_sm90INS1_16FlashAttnFwdSm90INS1_25CollectiveMainloopFwdSm90ILi2EN4cute5tupleIJNS5_1CILi1EEES8_S8_EEENS6_IJNS7_ILi192EEENS7_ILi128EEENS7_ILi96EEEEEELi96ENS_12float_e4m3_tEfNS_4arch4Sm90ELb1ELb0ELb1ELb0ELb1ELb0ELb0ELb1ELb1ELb1ELb0ELb0EEENS1_21CollectiveEpilogueFwdINS6_IJSA_SC_SB_EEES9_NS_10bfloat16_tESG_Li384ELb0ELb1ELb0ELb1EEENS1_30DynamicPersistentTileSchedulerILi384ELi128ELb0ELb1ELb1EEEEEEEEEvNT_6ParamsE:
	.zero		3328


//--------------------- .nv.constant0._ZN7cutlass13device_kernelIN5flash11enable_sm90INS1_16FlashAttnFwdSm90INS1_25CollectiveMainloopFwdSm90ILi2EN4cute5tupleIJNS5_1CILi1EEES8_S8_EEENS6_IJNS7_ILi192EEENS7_ILi128EEENS7_ILi96EEEEEELi96ENS_12float_e4m3_tEfNS_4arch4Sm90ELb1ELb0ELb1ELb1ELb1ELb0ELb0ELb1ELb1ELb1ELb0ELb0EEENS1_21CollectiveEpilogueFwdINS6_IJSA_SC_SB_EEES9_NS_10bfloat16_tESG_Li384ELb1ELb1ELb0ELb1EEENS1_36VarlenDynamicPersistentTileSchedulerILi192ELi128ELi384ELi128ELb0ELb1ELb1ELb1ELb1ELb1EEEEEEEEEvNT_6ParamsE --------------------------
	.section	.nv.constant0._ZN7cutlass13device_kernelIN5flash11enable_sm90INS1_16FlashAttnFwdSm90INS1_25CollectiveMainloopFwdSm90ILi2EN4cute5tupleIJNS5_1CILi1EEES8_S8_EEENS6_IJNS7_ILi192EEENS7_ILi128EEENS7_ILi96EEEEEELi96ENS_12float_e4m3_tEfNS_4arch4Sm90ELb1ELb0ELb1ELb1ELb1ELb0ELb0ELb1ELb1ELb1ELb0ELb0EEENS1_21CollectiveEpilogueFwdINS6_IJSA_SC_SB_EEES9_NS_10bfloat16_tESG_Li384ELb1ELb1ELb0ELb1EEENS1_36VarlenDynamicPersistentTileSchedulerILi192ELi128ELi384ELi128ELb0ELb1ELb1ELb1ELb1ELb1EEEEEEEEEvNT_6ParamsE,"a",@progbits
	.sectionflags	@""
	.align	4
.nv.constant0._ZN7cutlass13device_kernelIN5flash11enable_sm90INS1_16FlashAttnFwdSm90INS1_25CollectiveMainloopFwdSm90ILi2EN4cute5tupleIJNS5_1CILi1EEES8_S8_EEENS6_IJNS7_ILi192EEENS7_ILi128EEENS7_ILi96EEEEEELi96ENS_12float_e4m3_tEfNS_4arch4Sm90ELb1ELb0ELb1ELb1ELb1ELb0ELb0ELb1ELb1ELb1ELb0ELb0EEENS1_21CollectiveEpilogueFwdINS6_IJSA_SC_SB_EEES9_NS_10bfloat16_tESG_Li384ELb1ELb1ELb0ELb1EEENS1_36VarlenDynamicPersistentTileSchedulerILi192ELi128ELi384ELi128ELb0ELb1ELb1ELb1ELb1ELb1EEEEEEEEEvNT_6ParamsE:
	.zero		3328


//--------------------- .nv.constant0._ZN7cutlass13device_kernelIN5flash11enable_sm90INS1_16FlashAttnFwdSm90INS1_25CollectiveMainloopFwdSm90ILi2EN4cute5tupleIJNS5_1CILi1EEES8_S8_EEENS6_IJNS7_ILi192EEENS7_ILi128EEENS7_ILi96EEEEEELi96ENS_12float_e4m3_tEfNS_4arch4Sm90ELb1ELb0ELb1ELb1ELb1ELb1ELb0ELb1ELb1ELb1ELb0ELb0EEENS1_21CollectiveEpilogueFwdINS6_IJSA_SC_SB_EEES9_NS_10bfloat16_tESG_Li384ELb1ELb1ELb0ELb1EEENS1_36VarlenDynamicPersistentTileSchedulerILi192ELi128ELi384ELi128ELb0ELb1ELb1ELb1ELb1ELb1EEEEEEEEEvNT_6ParamsE --------------------------
	.section	.nv.constant0._ZN7cutlass13device_kernelIN5flash11enable_sm90INS1_16FlashAttnFwdSm90INS1_25CollectiveMainloopFwdSm90ILi2EN4cute5tupleIJNS5_1CILi1EEES8_S8_EEENS6_IJNS7_ILi192EEENS7_ILi128EEENS7_ILi96EEEEEELi96ENS_12float_e4m3_tEfNS_4arch4Sm90ELb1ELb0ELb1ELb1ELb1ELb1ELb0ELb1ELb1ELb1ELb0ELb0EEENS1_21CollectiveEpilogueFwdINS6_IJSA_SC_SB_EEES9_NS_10bfloat16_tESG_Li384ELb1ELb1ELb0ELb1EEENS1_36VarlenDynamicPersistentTileSchedulerILi192ELi128ELi384ELi128ELb0ELb1ELb1ELb1ELb1ELb1EEEEEEEEEvNT_6ParamsE,"a",@progbits
	.sectionflags	@""
	.align	4
.nv.constant0._ZN7cutlass13device_kernelIN5flash11enable_sm90INS1_16FlashAttnFwdSm90INS1_25CollectiveMainloopFwdSm90ILi2EN4cute5tupleIJNS5_1CILi1EEES8_S8_EEENS6_IJNS7_ILi192EEENS7_ILi128EEENS7_ILi96EEEEEELi96ENS_12float_e4m3_tEfNS_4arch4Sm90ELb1ELb0ELb1ELb1ELb1ELb1ELb0ELb1ELb1ELb1ELb0ELb0EEENS1_21CollectiveEpilogueFwdINS6_IJSA_SC_SB_EEES9_NS_10bfloat16_tESG_Li384ELb1ELb1ELb0ELb1EEENS1_36VarlenDynamicPersistentTileSchedulerILi192ELi128ELi384ELi128ELb0ELb1ELb1ELb1ELb1ELb1EEEEEEEEEvNT_6ParamsE:
	.zero		3328


//--------------------- SYMBOLS --------------------------

	.type		.nv.reservedSmem.offset0,@object
	.size		.nv.reservedSmem.offset0,0x4
	.type		__assertfail,@function
